	.target	sm_90a

	.elftype	@"ET_EXEC"


//--------------------- .note.nv.tkinfo           --------------------------
	.section	.note.nv.tkinfo,"",@"SHT_NOTE"
	.sectionflags	@"SHF_NOTE_NV_TKINFO"
	.tkinfo
        /*0018*/ 	.word	0x00000002
        /*0030*/ 	.string	""
        /*0030*/ 	.string	"ptxas"
        /*0030*/ 	.string	"Cuda compilation tools, release 13.0, V13.0.88"
        /*0030*/ 	.string	"Build cuda_13.0.r13.0/compiler.36424714_0"
        /*0030*/ 	.string	"-arch sm_90a -m 64 "



//--------------------- .note.nv.cuinfo           --------------------------
	.section	.note.nv.cuinfo,"",@"SHT_NOTE"
	.sectionflags	@"SHF_NOTE_NV_CUINFO"
        /*0018*/ 	.short	0x0002
        /*001a*/ 	.short	0x005a
        /*001c*/ 	.short	0x0082
	.zero		2


//--------------------- .nv.info                  --------------------------
	.section	.nv.info,"",@"SHT_CUDA_INFO"
	.align	4


	//----- nvinfo : EIATTR_REGCOUNT
	.align		4
        /*0000*/ 	.byte	0x04, 0x2f
        /*0002*/ 	.short	(.L_22 - .L_21)
	.align		4
.L_21:
        /*0004*/ 	.word	index@(_ZN7cutlass13device_kernelIN5flash11enable_sm90INS1_16FlashAttnFwdSm90INS1_25CollectiveMainloopFwdSm90ILi2EN4cute5tupleIJNS5_1CILi1EEES8_S8_EEENS6_IJNS7_ILi128EEESA_SA_EEELi128ENS_10bfloat16_tEfNS_4arch4Sm90ELb1ELb0ELb0ELb1ELb0ELb1ELb0ELb1ELb1ELb0ELb0ELb0EEENS1_21CollectiveEpilogueFwdISB_S9_SC_SE_Li256ELb1ELb0ELb0ELb0EEENS1_36VarlenDynamicPersistentTileSchedulerILi128ELi128ELi256ELi32ELb0ELb0ELb1ELb1ELb1ELb1EEEEEEEEEvNT_6ParamsE)
        /*0008*/ 	.word	0x000000a8


	//----- nvinfo : EIATTR_FRAME_SIZE
	.align		4
.L_22:
        /*000c*/ 	.byte	0x04, 0x11
        /*000e*/ 	.short	(.L_24 - .L_23)
	.align		4
.L_23:
        /*0010*/ 	.word	index@(_ZN7cutlass13device_kernelIN5flash11enable_sm90INS1_16FlashAttnFwdSm90INS1_25CollectiveMainloopFwdSm90ILi2EN4cute5tupleIJNS5_1CILi1EEES8_S8_EEENS6_IJNS7_ILi128EEESA_SA_EEELi128ENS_10bfloat16_tEfNS_4arch4Sm90ELb1ELb0ELb0ELb1ELb0ELb1ELb0ELb1ELb1ELb0ELb0ELb0EEENS1_21CollectiveEpilogueFwdISB_S9_SC_SE_Li256ELb1ELb0ELb0ELb0EEENS1_36VarlenDynamicPersistentTileSchedulerILi128ELi128ELi256ELi32ELb0ELb0ELb1ELb1ELb1ELb1EEEEEEEEEvNT_6ParamsE)
        /*0014*/ 	.word	0x00000038


	//----- nvinfo : EIATTR_REGCOUNT
	.align		4
.L_24:
        /*0018*/ 	.byte	0x04, 0x2f
        /*001a*/ 	.short	(.L_26 - .L_25)
	.align		4
.L_25:
        /*001c*/ 	.word	index@(_ZN7cutlass13device_kernelIN5flash11enable_sm90INS1_16FlashAttnFwdSm90INS1_25CollectiveMainloopFwdSm90ILi2EN4cute5tupleIJNS5_1CILi1EEES8_S8_EEENS6_IJNS7_ILi128EEESA_SA_EEELi128ENS_10bfloat16_tEfNS_4arch4Sm90ELb1ELb0ELb0ELb1ELb0ELb0ELb0ELb1ELb1ELb0ELb0ELb0EEENS1_21CollectiveEpilogueFwdISB_S9_SC_SE_Li256ELb1ELb0ELb0ELb0EEENS1_36VarlenDynamicPersistentTileSchedulerILi128ELi128ELi256ELi32ELb0ELb0ELb1ELb1ELb1ELb1EEEEEEEEEvNT_6ParamsE)
        /*0020*/ 	.word	0x000000a8


	//----- nvinfo : EIATTR_FRAME_SIZE
	.align		4
.L_26:
        /*0024*/ 	.byte	0x04, 0x11
        /*0026*/ 	.short	(.L_28 - .L_27)
	.align		4
.L_27:
        /*0028*/ 	.word	index@(_ZN7cutlass13device_kernelIN5flash11enable_sm90INS1_16FlashAttnFwdSm90INS1_25CollectiveMainloopFwdSm90ILi2EN4cute5tupleIJNS5_1CILi1EEES8_S8_EEENS6_IJNS7_ILi128EEESA_SA_EEELi128ENS_10bfloat16_tEfNS_4arch4Sm90ELb1ELb0ELb0ELb1ELb0ELb0ELb0ELb1ELb1ELb0ELb0ELb0EEENS1_21CollectiveEpilogueFwdISB_S9_SC_SE_Li256ELb1ELb0ELb0ELb0EEENS1_36VarlenDynamicPersistentTileSchedulerILi128ELi128ELi256ELi32ELb0ELb0ELb1ELb1ELb1ELb1EEEEEEEEEvNT_6ParamsE)
        /*002c*/ 	.word	0x00000028


	//----- nvinfo : EIATTR_REGCOUNT
	.align		4
.L_28:
        /*0030*/ 	.byte	0x04, 0x2f
        /*0032*/ 	.short	(.L_30 - .L_29)
	.align		4
.L_29:
        /*0034*/ 	.word	index@(_ZN7cutlass13device_kernelIN5flash11enable_sm90INS1_16FlashAttnFwdSm90INS1_25CollectiveMainloopFwdSm90ILi2EN4cute5tupleIJNS5_1CILi1EEES8_S8_EEENS6_IJNS7_ILi128EEESA_SA_EEELi128ENS_10bfloat16_tEfNS_4arch4Sm90ELb1ELb0ELb0ELb0ELb0ELb0ELb0ELb1ELb1ELb0ELb0ELb0EEENS1_21CollectiveEpilogueFwdISB_S9_SC_SE_Li256ELb0ELb0ELb0ELb0EEENS1_30DynamicPersistentTileSchedulerILi256ELi32ELb0ELb0ELb1EEEEEEEEEvNT_6ParamsE)
        /*0038*/ 	.word	0x000000a8


	//----- nvinfo : EIATTR_FRAME_SIZE
	.align		4
.L_30:
        /*003c*/ 	.byte	0x04, 0x11
        /*003e*/ 	.short	(.L_32 - .L_31)
	.align		4
.L_31:
        /*0040*/ 	.word	index@(_ZN7cutlass13device_kernelIN5flash11enable_sm90INS1_16FlashAttnFwdSm90INS1_25CollectiveMainloopFwdSm90ILi2EN4cute5tupleIJNS5_1CILi1EEES8_S8_EEENS6_IJNS7_ILi128EEESA_SA_EEELi128ENS_10bfloat16_tEfNS_4arch4Sm90ELb1ELb0ELb0ELb0ELb0ELb0ELb0ELb1ELb1ELb0ELb0ELb0EEENS1_21CollectiveEpilogueFwdISB_S9_SC_SE_Li256ELb0ELb0ELb0ELb0EEENS1_30DynamicPersistentTileSchedulerILi256ELi32ELb0ELb0ELb1EEEEEEEEEvNT_6ParamsE)
        /*0044*/ 	.word	0x00000000


	//----- nvinfo : EIATTR_REGCOUNT
	.align		4
.L_32:
        /*0048*/ 	.byte	0x04, 0x2f
        /*004a*/ 	.short	(.L_34 - .L_33)
	.align		4
.L_33:
        /*004c*/ 	.word	index@(_ZN7cutlass13device_kernelIN5flash11enable_sm90INS1_16FlashAttnFwdSm90INS1_25CollectiveMainloopFwdSm90ILi2EN4cute5tupleIJNS5_1CILi1EEES8_S8_EEENS6_IJNS7_ILi128EEESA_SA_EEELi128ENS_10bfloat16_tEfNS_4arch4Sm90ELb0ELb1ELb0ELb1ELb0ELb1ELb0ELb1ELb1ELb0ELb0ELb0EEENS1_21CollectiveEpilogueFwdISB_S9_SC_SE_Li256ELb1ELb0ELb0ELb0EEENS1_36VarlenDynamicPersistentTileSchedulerILi128ELi128ELi256ELi32ELb0ELb0ELb1ELb1ELb0ELb1EEEEEEEEEvNT_6ParamsE)
        /*0050*/ 	.word	0x000000a8


	//----- nvinfo : EIATTR_FRAME_SIZE
	.align		4
.L_34:
        /*0054*/ 	.byte	0x04, 0x11
        /*0056*/ 	.short	(.L_36 - .L_35)
	.align		4
.L_35:
        /*0058*/ 	.word	index@(_ZN7cutlass13device_kernelIN5flash11enable_sm90INS1_16FlashAttnFwdSm90INS1_25CollectiveMainloopFwdSm90ILi2EN4cute5tupleIJNS5_1CILi1EEES8_S8_EEENS6_IJNS7_ILi128EEESA_SA_EEELi128ENS_10bfloat16_tEfNS_4arch4Sm90ELb0ELb1ELb0ELb1ELb0ELb1ELb0ELb1ELb1ELb0ELb0ELb0EEENS1_21CollectiveEpilogueFwdISB_S9_SC_SE_Li256ELb1ELb0ELb0ELb0EEENS1_36VarlenDynamicPersistentTileSchedulerILi128ELi128ELi256ELi32ELb0ELb0ELb1ELb1ELb0ELb1EEEEEEEEEvNT_6ParamsE)
        /*005c*/ 	.word	0x00000028


	//----- nvinfo : EIATTR_REGCOUNT
	.align		4
.L_36:
        /*0060*/ 	.byte	0x04, 0x2f
        /*0062*/ 	.short	(.L_38 - .L_37)
	.align		4
.L_37:
        /*0064*/ 	.word	index@(_ZN7cutlass13device_kernelIN5flash11enable_sm90INS1_16FlashAttnFwdSm90INS1_25CollectiveMainloopFwdSm90ILi2EN4cute5tupleIJNS5_1CILi1EEES8_S8_EEENS6_IJNS7_ILi128EEESA_SA_EEELi128ENS_10bfloat16_tEfNS_4arch4Sm90ELb0ELb1ELb0ELb1ELb0ELb0ELb0ELb1ELb1ELb0ELb0ELb0EEENS1_21CollectiveEpilogueFwdISB_S9_SC_SE_Li256ELb1ELb0ELb0ELb0EEENS1_36VarlenDynamicPersistentTileSchedulerILi128ELi128ELi256ELi32ELb0ELb0ELb1ELb1ELb0ELb1EEEEEEEEEvNT_6ParamsE)
        /*0068*/ 	.word	0x000000a8


	//----- nvinfo : EIATTR_FRAME_SIZE
	.align		4
.L_38:
        /*006c*/ 	.byte	0x04, 0x11
        /*006e*/ 	.short	(.L_40 - .L_39)
	.align		4
.L_39:
        /*0070*/ 	.word	index@(_ZN7cutlass13device_kernelIN5flash11enable_sm90INS1_16FlashAttnFwdSm90INS1_25CollectiveMainloopFwdSm90ILi2EN4cute5tupleIJNS5_1CILi1EEES8_S8_EEENS6_IJNS7_ILi128EEESA_SA_EEELi128ENS_10bfloat16_tEfNS_4arch4Sm90ELb0ELb1ELb0ELb1ELb0ELb0ELb0ELb1ELb1ELb0ELb0ELb0EEENS1_21CollectiveEpilogueFwdISB_S9_SC_SE_Li256ELb1ELb0ELb0ELb0EEENS1_36VarlenDynamicPersistentTileSchedulerILi128ELi128ELi256ELi32ELb0ELb0ELb1ELb1ELb0ELb1EEEEEEEEEvNT_6ParamsE)
        /*0074*/ 	.word	0x00000020


	//----- nvinfo : EIATTR_REGCOUNT
	.align		4
.L_40:
        /*0078*/ 	.byte	0x04, 0x2f
        /*007a*/ 	.short	(.L_42 - .L_41)
	.align		4
.L_41:
        /*007c*/ 	.word	index@(_ZN7cutlass13device_kernelIN5flash11enable_sm90INS1_16FlashAttnFwdSm90INS1_25CollectiveMainloopFwdSm90ILi2EN4cute5tupleIJNS5_1CILi1EEES8_S8_EEENS6_IJNS7_ILi128EEESA_SA_EEELi128ENS_10bfloat16_tEfNS_4arch4Sm90ELb0ELb1ELb0ELb0ELb0ELb0ELb0ELb1ELb1ELb0ELb0ELb0EEENS1_21CollectiveEpilogueFwdISB_S9_SC_SE_Li256ELb0ELb0ELb0ELb0EEENS1_30DynamicPersistentTileSchedulerILi256ELi32ELb0ELb0ELb1EEEEEEEEEvNT_6ParamsE)
        /*0080*/ 	.word	0x000000a8


	//----- nvinfo : EIATTR_FRAME_SIZE
	.align		4
.L_42:
        /*0084*/ 	.byte	0x04, 0x11
        /*0086*/ 	.short	(.L_44 - .L_43)
	.align		4
.L_43:
        /*0088*/ 	.word	index@(_ZN7cutlass13device_kernelIN5flash11enable_sm90INS1_16FlashAttnFwdSm90INS1_25CollectiveMainloopFwdSm90ILi2EN4cute5tupleIJNS5_1CILi1EEES8_S8_EEENS6_IJNS7_ILi128EEESA_SA_EEELi128ENS_10bfloat16_tEfNS_4arch4Sm90ELb0ELb1ELb0ELb0ELb0ELb0ELb0ELb1ELb1ELb0ELb0ELb0EEENS1_21CollectiveEpilogueFwdISB_S9_SC_SE_Li256ELb0ELb0ELb0ELb0EEENS1_30DynamicPersistentTileSchedulerILi256ELi32ELb0ELb0ELb1EEEEEEEEEvNT_6ParamsE)
        /*008c*/ 	.word	0x00000000


	//----- nvinfo : EIATTR_REGCOUNT
	.align		4
.L_44:
        /*0090*/ 	.byte	0x04, 0x2f
        /*0092*/ 	.short	(.L_46 - .L_45)
	.align		4
.L_45:
        /*0094*/ 	.word	index@(_ZN7cutlass13device_kernelIN5flash11enable_sm90INS1_16FlashAttnFwdSm90INS1_25CollectiveMainloopFwdSm90ILi2EN4cute5tupleIJNS5_1CILi1EEES8_S8_EEENS6_IJNS7_ILi128EEENS7_ILi176EEESA_EEELi128ENS_10bfloat16_tEfNS_4arch4Sm90ELb0ELb0ELb0ELb1ELb0ELb1ELb0ELb1ELb1ELb0ELb0ELb0EEENS1_21CollectiveEpilogueFwdINS6_IJSA_SA_SB_EEES9_SD_SF_Li256ELb1ELb0ELb0ELb0EEENS1_36VarlenDynamicPersistentTileSchedulerILi128ELi176ELi256ELi32ELb0ELb0ELb1ELb0ELb1ELb1EEEEEEEEEvNT_6ParamsE)
        /*0098*/ 	.word	0x000000a8


	//----- nvinfo : EIATTR_FRAME_SIZE
	.align		4
.L_46:
        /*009c*/ 	.byte	0x04, 0x11
        /*009e*/ 	.short	(.L_48 - .L_47)
	.align		4
.L_47:
        /*00a0*/ 	.word	index@(_ZN7cutlass13device_kernelIN5flash11enable_sm90INS1_16FlashAttnFwdSm90INS1_25CollectiveMainloopFwdSm90ILi2EN4cute5tupleIJNS5_1CILi1EEES8_S8_EEENS6_IJNS7_ILi128EEENS7_ILi176EEESA_EEELi128ENS_10bfloat16_tEfNS_4arch4Sm90ELb0ELb0ELb0ELb1ELb0ELb1ELb0ELb1ELb1ELb0ELb0ELb0EEENS1_21CollectiveEpilogueFwdINS6_IJSA_SA_SB_EEES9_SD_SF_Li256ELb1ELb0ELb0ELb0EEENS1_36VarlenDynamicPersistentTileSchedulerILi128ELi176ELi256ELi32ELb0ELb0ELb1ELb0ELb1ELb1EEEEEEEEEvNT_6ParamsE)
        /*00a4*/ 	.word	0x00000098


	//----- nvinfo : EIATTR_REGCOUNT
	.align		4
.L_48:
        /*00a8*/ 	.byte	0x04, 0x2f
        /*00aa*/ 	.short	(.L_50 - .L_49)
	.align		4
.L_49:
        /*00ac*/ 	.word	index@(_ZN7cutlass13device_kernelIN5flash11enable_sm90INS1_16FlashAttnFwdSm90INS1_25CollectiveMainloopFwdSm90ILi2EN4cute5tupleIJNS5_1CILi1EEES8_S8_EEENS6_IJNS7_ILi128EEENS7_ILi176EEESA_EEELi128ENS_10bfloat16_tEfNS_4arch4Sm90ELb0ELb0ELb0ELb1ELb0ELb0ELb0ELb1ELb1ELb0ELb0ELb0EEENS1_21CollectiveEpilogueFwdINS6_IJSA_SA_SB_EEES9_SD_SF_Li256ELb1ELb0ELb0ELb0EEENS1_36VarlenDynamicPersistentTileSchedulerILi128ELi176ELi256ELi32ELb0ELb0ELb1ELb0ELb1ELb1EEEEEEEEEvNT_6ParamsE)
        /*00b0*/ 	.word	0x000000a8


	//----- nvinfo : EIATTR_FRAME_SIZE
	.align		4
.L_50:
        /*00b4*/ 	.byte	0x04, 0x11
        /*00b6*/ 	.short	(.L_52 - .L_51)
	.align		4
.L_51:
        /*00b8*/ 	.word	index@(_ZN7cutlass13device_kernelIN5flash11enable_sm90INS1_16FlashAttnFwdSm90INS1_25CollectiveMainloopFwdSm90ILi2EN4cute5tupleIJNS5_1CILi1EEES8_S8_EEENS6_IJNS7_ILi128EEENS7_ILi176EEESA_EEELi128ENS_10bfloat16_tEfNS_4arch4Sm90ELb0ELb0ELb0ELb1ELb0ELb0ELb0ELb1ELb1ELb0ELb0ELb0EEENS1_21CollectiveEpilogueFwdINS6_IJSA_SA_SB_EEES9_SD_SF_Li256ELb1ELb0ELb0ELb0EEENS1_36VarlenDynamicPersistentTileSchedulerILi128ELi176ELi256ELi32ELb0ELb0ELb1ELb0ELb1ELb1EEEEEEEEEvNT_6ParamsE)
        /*00bc*/ 	.word	0x00000038


	//----- nvinfo : EIATTR_REGCOUNT
	.align		4
.L_52:
        /*00c0*/ 	.byte	0x04, 0x2f
        /*00c2*/ 	.short	(.L_54 - .L_53)
	.align		4
.L_53:
        /*00c4*/ 	.word	index@(_ZN7cutlass13device_kernelIN5flash11enable_sm90INS1_16FlashAttnFwdSm90INS1_25CollectiveMainloopFwdSm90ILi2EN4cute5tupleIJNS5_1CILi2EEENS7_ILi1EEES9_EEENS6_IJNS7_ILi128EEENS7_ILi176EEESB_EEELi128ENS_10bfloat16_tEfNS_4arch4Sm90ELb0ELb0ELb0ELb0ELb0ELb0ELb0ELb1ELb1ELb0ELb0ELb0EEENS1_21CollectiveEpilogueFwdINS6_IJSB_SB_SC_EEESA_SE_SG_Li256ELb0ELb0ELb0ELb0EEENS1_29StaticPersistentTileSchedulerILb0EEEEEEEEEvNT_6ParamsE)
        /*00c8*/ 	.word	0x000000a8


	//----- nvinfo : EIATTR_FRAME_SIZE
	.align		4
.L_54:
        /*00cc*/ 	.byte	0x04, 0x11
        /*00ce*/ 	.short	(.L_56 - .L_55)
	.align		4
.L_55:
        /*00d0*/ 	.word	index@(_ZN7cutlass13device_kernelIN5flash11enable_sm90INS1_16FlashAttnFwdSm90INS1_25CollectiveMainloopFwdSm90ILi2EN4cute5tupleIJNS5_1CILi2EEENS7_ILi1EEES9_EEENS6_IJNS7_ILi128EEENS7_ILi176EEESB_EEELi128ENS_10bfloat16_tEfNS_4arch4Sm90ELb0ELb0ELb0ELb0ELb0ELb0ELb0ELb1ELb1ELb0ELb0ELb0EEENS1_21CollectiveEpilogueFwdINS6_IJSB_SB_SC_EEESA_SE_SG_Li256ELb0ELb0ELb0ELb0EEENS1_29StaticPersistentTileSchedulerILb0EEEEEEEEEvNT_6ParamsE)
        /*00d4*/ 	.word	0x00000030


	//----- nvinfo : EIATTR_REGCOUNT
	.align		4
.L_56:
        /*00d8*/ 	.byte	0x04, 0x2f
        /*00da*/ 	.short	(.L_58 - .L_57)
	.align		4
.L_57:
        /*00dc*/ 	.word	index@(_ZN7cutlass13device_kernelIN5flash11enable_sm90INS1_16FlashAttnFwdSm90INS1_25CollectiveMainloopFwdSm90ILi2EN4cute5tupleIJNS5_1CILi1EEES8_S8_EEENS6_IJNS7_ILi128EEENS7_ILi176EEESA_EEELi128ENS_10bfloat16_tEfNS_4arch4Sm90ELb0ELb0ELb0ELb0ELb0ELb0ELb0ELb1ELb1ELb0ELb0ELb0EEENS1_21CollectiveEpilogueFwdINS6_IJSA_SA_SB_EEES9_SD_SF_Li256ELb0ELb0ELb0ELb0EEENS1_29StaticPersistentTileSchedulerILb0EEEEEEEEEvNT_6ParamsE)
        /*00e0*/ 	.word	0x000000a8


	//----- nvinfo : EIATTR_FRAME_SIZE
	.align		4
.L_58:
        /*00e4*/ 	.byte	0x04, 0x11
        /*00e6*/ 	.short	(.L_60 - .L_59)
	.align		4
.L_59:
        /*00e8*/ 	.word	index@(_ZN7cutlass13device_kernelIN5flash11enable_sm90INS1_16FlashAttnFwdSm90INS1_25CollectiveMainloopFwdSm90ILi2EN4cute5tupleIJNS5_1CILi1EEES8_S8_EEENS6_IJNS7_ILi128EEENS7_ILi176EEESA_EEELi128ENS_10bfloat16_tEfNS_4arch4Sm90ELb0ELb0ELb0ELb0ELb0ELb0ELb0ELb1ELb1ELb0ELb0ELb0EEENS1_21CollectiveEpilogueFwdINS6_IJSA_SA_SB_EEES9_SD_SF_Li256ELb0ELb0ELb0ELb0EEENS1_29StaticPersistentTileSchedulerILb0EEEEEEEEEvNT_6ParamsE)
        /*00ec*/ 	.word	0x00000020


	//----- nvinfo : EIATTR_MIN_STACK_SIZE
	.align		4
.L_60:
        /*00f0*/ 	.byte	0x04, 0x12
        /*00f2*/ 	.short	(.L_62 - .L_61)
	.align		4
.L_61:
        /*00f4*/ 	.word	index@(_ZN7cutlass13device_kernelIN5flash11enable_sm90INS1_16FlashAttnFwdSm90INS1_25CollectiveMainloopFwdSm90ILi2EN4cute5tupleIJNS5_1CILi1EEES8_S8_EEENS6_IJNS7_ILi128EEENS7_ILi176EEESA_EEELi128ENS_10bfloat16_tEfNS_4arch4Sm90ELb0ELb0ELb0ELb0ELb0ELb0ELb0ELb1ELb1ELb0ELb0ELb0EEENS1_21CollectiveEpilogueFwdINS6_IJSA_SA_SB_EEES9_SD_SF_Li256ELb0ELb0ELb0ELb0EEENS1_29StaticPersistentTileSchedulerILb0EEEEEEEEEvNT_6ParamsE)
        /*00f8*/ 	.word	0x00000020


	//----- nvinfo : EIATTR_MIN_STACK_SIZE
	.align		4
.L_62:
        /*00fc*/ 	.byte	0x04, 0x12
        /*00fe*/ 	.short	(.L_64 - .L_63)
	.align		4
.L_63:
        /*0100*/ 	.word	index@(_ZN7cutlass13device_kernelIN5flash11enable_sm90INS1_16FlashAttnFwdSm90INS1_25CollectiveMainloopFwdSm90ILi2EN4cute5tupleIJNS5_1CILi2EEENS7_ILi1EEES9_EEENS6_IJNS7_ILi128EEENS7_ILi176EEESB_EEELi128ENS_10bfloat16_tEfNS_4arch4Sm90ELb0ELb0ELb0ELb0ELb0ELb0ELb0ELb1ELb1ELb0ELb0ELb0EEENS1_21CollectiveEpilogueFwdINS6_IJSB_SB_SC_EEESA_SE_SG_Li256ELb0ELb0ELb0ELb0EEENS1_29StaticPersistentTileSchedulerILb0EEEEEEEEEvNT_6ParamsE)
        /*0104*/ 	.word	0x00000030


	//----- nvinfo : EIATTR_MIN_STACK_SIZE
	.align		4
.L_64:
        /*0108*/ 	.byte	0x04, 0x12
        /*010a*/ 	.short	(.L_66 - .L_65)
	.align		4
.L_65:
        /*010c*/ 	.word	index@(_ZN7cutlass13device_kernelIN5flash11enable_sm90INS1_16FlashAttnFwdSm90INS1_25CollectiveMainloopFwdSm90ILi2EN4cute5tupleIJNS5_1CILi1EEES8_S8_EEENS6_IJNS7_ILi128EEENS7_ILi176EEESA_EEELi128ENS_10bfloat16_tEfNS_4arch4Sm90ELb0ELb0ELb0ELb1ELb0ELb0ELb0ELb1ELb1ELb0ELb0ELb0EEENS1_21CollectiveEpilogueFwdINS6_IJSA_SA_SB_EEES9_SD_SF_Li256ELb1ELb0ELb0ELb0EEENS1_36VarlenDynamicPersistentTileSchedulerILi128ELi176ELi256ELi32ELb0ELb0ELb1ELb0ELb1ELb1EEEEEEEEEvNT_6ParamsE)
        /*0110*/ 	.word	0x00000038


	//----- nvinfo : EIATTR_MIN_STACK_SIZE
	.align		4
.L_66:
        /*0114*/ 	.byte	0x04, 0x12
        /*0116*/ 	.short	(.L_68 - .L_67)
	.align		4
.L_67:
        /*0118*/ 	.word	index@(_ZN7cutlass13device_kernelIN5flash11enable_sm90INS1_16FlashAttnFwdSm90INS1_25CollectiveMainloopFwdSm90ILi2EN4cute5tupleIJNS5_1CILi1EEES8_S8_EEENS6_IJNS7_ILi128EEENS7_ILi176EEESA_EEELi128ENS_10bfloat16_tEfNS_4arch4Sm90ELb0ELb0ELb0ELb1ELb0ELb1ELb0ELb1ELb1ELb0ELb0ELb0EEENS1_21CollectiveEpilogueFwdINS6_IJSA_SA_SB_EEES9_SD_SF_Li256ELb1ELb0ELb0ELb0EEENS1_36VarlenDynamicPersistentTileSchedulerILi128ELi176ELi256ELi32ELb0ELb0ELb1ELb0ELb1ELb1EEEEEEEEEvNT_6ParamsE)
        /*011c*/ 	.word	0x00000098


	//----- nvinfo : EIATTR_MIN_STACK_SIZE
	.align		4
.L_68:
        /*0120*/ 	.byte	0x04, 0x12
        /*0122*/ 	.short	(.L_70 - .L_69)
	.align		4
.L_69:
        /*0124*/ 	.word	index@(_ZN7cutlass13device_kernelIN5flash11enable_sm90INS1_16FlashAttnFwdSm90INS1_25CollectiveMainloopFwdSm90ILi2EN4cute5tupleIJNS5_1CILi1EEES8_S8_EEENS6_IJNS7_ILi128EEESA_SA_EEELi128ENS_10bfloat16_tEfNS_4arch4Sm90ELb0ELb1ELb0ELb0ELb0ELb0ELb0ELb1ELb1ELb0ELb0ELb0EEENS1_21CollectiveEpilogueFwdISB_S9_SC_SE_Li256ELb0ELb0ELb0ELb0EEENS1_30DynamicPersistentTileSchedulerILi256ELi32ELb0ELb0ELb1EEEEEEEEEvNT_6ParamsE)
        /*0128*/ 	.word	0x00000000


	//----- nvinfo : EIATTR_MIN_STACK_SIZE
	.align		4
.L_70:
        /*012c*/ 	.byte	0x04, 0x12
        /*012e*/ 	.short	(.L_72 - .L_71)
	.align		4
.L_71:
        /*0130*/ 	.word	index@(_ZN7cutlass13device_kernelIN5flash11enable_sm90INS1_16FlashAttnFwdSm90INS1_25CollectiveMainloopFwdSm90ILi2EN4cute5tupleIJNS5_1CILi1EEES8_S8_EEENS6_IJNS7_ILi128EEESA_SA_EEELi128ENS_10bfloat16_tEfNS_4arch4Sm90ELb0ELb1ELb0ELb1ELb0ELb0ELb0ELb1ELb1ELb0ELb0ELb0EEENS1_21CollectiveEpilogueFwdISB_S9_SC_SE_Li256ELb1ELb0ELb0ELb0EEENS1_36VarlenDynamicPersistentTileSchedulerILi128ELi128ELi256ELi32ELb0ELb0ELb1ELb1ELb0ELb1EEEEEEEEEvNT_6ParamsE)
        /*0134*/ 	.word	0x00000020


	//----- nvinfo : EIATTR_MIN_STACK_SIZE
	.align		4
.L_72:
        /*0138*/ 	.byte	0x04, 0x12
        /*013a*/ 	.short	(.L_74 - .L_73)
	.align		4
.L_73:
        /*013c*/ 	.word	index@(_ZN7cutlass13device_kernelIN5flash11enable_sm90INS1_16FlashAttnFwdSm90INS1_25CollectiveMainloopFwdSm90ILi2EN4cute5tupleIJNS5_1CILi1EEES8_S8_EEENS6_IJNS7_ILi128EEESA_SA_EEELi128ENS_10bfloat16_tEfNS_4arch4Sm90ELb0ELb1ELb0ELb1ELb0ELb1ELb0ELb1ELb1ELb0ELb0ELb0EEENS1_21CollectiveEpilogueFwdISB_S9_SC_SE_Li256ELb1ELb0ELb0ELb0EEENS1_36VarlenDynamicPersistentTileSchedulerILi128ELi128ELi256ELi32ELb0ELb0ELb1ELb1ELb0ELb1EEEEEEEEEvNT_6ParamsE)
        /*0140*/ 	.word	0x00000028


	//----- nvinfo : EIATTR_MIN_STACK_SIZE
	.align		4
.L_74:
        /*0144*/ 	.byte	0x04, 0x12
        /*0146*/ 	.short	(.L_76 - .L_75)
	.align		4
.L_75:
        /*0148*/ 	.word	index@(_ZN7cutlass13device_kernelIN5flash11enable_sm90INS1_16FlashAttnFwdSm90INS1_25CollectiveMainloopFwdSm90ILi2EN4cute5tupleIJNS5_1CILi1EEES8_S8_EEENS6_IJNS7_ILi128EEESA_SA_EEELi128ENS_10bfloat16_tEfNS_4arch4Sm90ELb1ELb0ELb0ELb0ELb0ELb0ELb0ELb1ELb1ELb0ELb0ELb0EEENS1_21CollectiveEpilogueFwdISB_S9_SC_SE_Li256ELb0ELb0ELb0ELb0EEENS1_30DynamicPersistentTileSchedulerILi256ELi32ELb0ELb0ELb1EEEEEEEEEvNT_6ParamsE)
        /*014c*/ 	.word	0x00000000


	//----- nvinfo : EIATTR_MIN_STACK_SIZE
	.align		4
.L_76:
        /*0150*/ 	.byte	0x04, 0x12
        /*0152*/ 	.short	(.L_78 - .L_77)
	.align		4
.L_77:
        /*0154*/ 	.word	index@(_ZN7cutlass13device_kernelIN5flash11enable_sm90INS1_16FlashAttnFwdSm90INS1_25CollectiveMainloopFwdSm90ILi2EN4cute5tupleIJNS5_1CILi1EEES8_S8_EEENS6_IJNS7_ILi128EEESA_SA_EEELi128ENS_10bfloat16_tEfNS_4arch4Sm90ELb1ELb0ELb0ELb1ELb0ELb0ELb0ELb1ELb1ELb0ELb0ELb0EEENS1_21CollectiveEpilogueFwdISB_S9_SC_SE_Li256ELb1ELb0ELb0ELb0EEENS1_36VarlenDynamicPersistentTileSchedulerILi128ELi128ELi256ELi32ELb0ELb0ELb1ELb1ELb1ELb1EEEEEEEEEvNT_6ParamsE)
        /*0158*/ 	.word	0x00000028


	//----- nvinfo : EIATTR_MIN_STACK_SIZE
	.align		4
.L_78:
        /*015c*/ 	.byte	0x04, 0x12
        /*015e*/ 	.short	(.L_80 - .L_79)
	.align		4
.L_79:
        /*0160*/ 	.word	index@(_ZN7cutlass13device_kernelIN5flash11enable_sm90INS1_16FlashAttnFwdSm90INS1_25CollectiveMainloopFwdSm90ILi2EN4cute5tupleIJNS5_1CILi1EEES8_S8_EEENS6_IJNS7_ILi128EEESA_SA_EEELi128ENS_10bfloat16_tEfNS_4arch4Sm90ELb1ELb0ELb0ELb1ELb0ELb1ELb0ELb1ELb1ELb0ELb0ELb0EEENS1_21CollectiveEpilogueFwdISB_S9_SC_SE_Li256ELb1ELb0ELb0ELb0EEENS1_36VarlenDynamicPersistentTileSchedulerILi128ELi128ELi256ELi32ELb0ELb0ELb1ELb1ELb1ELb1EEEEEEEEEvNT_6ParamsE)
        /*0164*/ 	.word	0x00000038
.L_80:


//--------------------- .nv.compat                --------------------------
	.section	.nv.compat,"",@"SHT_CUDA_COMPAT_INFO"
	.align	4
        /*0000*/ 	.byte	0x02, 0x09, 0x01, 0x00, 0x02, 0x02, 0x04, 0x00, 0x02, 0x05, 0x05, 0x00, 0x03, 0x07, 0x01, 0x01
        /*0010*/ 	.byte	0x02, 0x03, 0x01, 0x00, 0x02, 0x06, 0x01, 0x00, 0x04, 0x0b, 0x08, 0x00, 0x00, 0x00, 0x00, 0x00
        /*0020*/ 	.byte	0x00, 0x00, 0x00, 0x00


//--------------------- .nv.info._ZN7cutlass13device_kernelIN5flash11enable_sm90INS1_16FlashAttnFwdSm90INS1_25CollectiveMainloopFwdSm90ILi2EN4cute5tupleIJNS5_1CILi1EEES8_S8_EEENS6_IJNS7_ILi128EEENS7_ILi176EEESA_EEELi128ENS_10bfloat16_tEfNS_4arch4Sm90ELb0ELb0ELb0ELb0ELb0ELb0ELb0ELb1ELb1ELb0ELb0ELb0EEENS1_21CollectiveEpilogueFwdINS6_IJSA_SA_SB_EEES9_SD_SF_Li256ELb0ELb0ELb0ELb0EEENS1_29StaticPersistentTileSchedulerILb0EEEEEEEEEvNT_6ParamsE --------------------------
	.section	.nv.info._ZN7cutlass13device_kernelIN5flash11enable_sm90INS1_16FlashAttnFwdSm90INS1_25CollectiveMainloopFwdSm90ILi2EN4cute5tupleIJNS5_1CILi1EEES8_S8_EEENS6_IJNS7_ILi128EEENS7_ILi176EEESA_EEELi128ENS_10bfloat16_tEfNS_4arch4Sm90ELb0ELb0ELb0ELb0ELb0ELb0ELb0ELb1ELb1ELb0ELb0ELb0EEENS1_21CollectiveEpilogueFwdINS6_IJSA_SA_SB_EEES9_SD_SF_Li256ELb0ELb0ELb0ELb0EEENS1_29StaticPersistentTileSchedulerILb0EEEEEEEEEvNT_6ParamsE,"",@"SHT_CUDA_INFO"
	.sectionflags	@""
	.align	4


	//----- nvinfo : EIATTR_CUDA_API_VERSION
	.align		4
        /*0000*/ 	.byte	0x04, 0x37
        /*0002*/ 	.short	(.L_82 - .L_81)
.L_81:
        /*0004*/ 	.word	0x00000082


	//----- nvinfo : EIATTR_KPARAM_INFO
	.align		4
.L_82:
        /*0008*/ 	.byte	0x04, 0x17
        /*000a*/ 	.short	(.L_84 - .L_83)
.L_83:
        /*000c*/ 	.word	0x00000000
        /*0010*/ 	.short	0x0000
        /*0012*/ 	.short	0x0070
        /*0014*/ 	.byte	0x00, 0xf0, 0x01, 0x2e


	//----- nvinfo : EIATTR_SPARSE_MMA_MASK
	.align		4
.L_84:
        /*0018*/ 	.byte	0x03, 0x50
        /*001a*/ 	.short	0x0000


	//----- nvinfo : EIATTR_MAXREG_COUNT
	.align		4
        /*001c*/ 	.byte	0x03, 0x1b
        /*001e*/ 	.short	0x00a8


	//----- nvinfo : EIATTR_NUM_BARRIERS
	.align		4
        /*0020*/ 	.byte	0x02, 0x4c
        /*0022*/ 	.byte	0x10
	.zero		1


	//----- nvinfo : EIATTR_EXTERNS
	.align		4
        /*0024*/ 	.byte	0x04, 0x0f
        /*0026*/ 	.short	(.L_86 - .L_85)


	//   ....[0]....
	.align		4
.L_85:
        /*0028*/ 	.word	index@(__assertfail)


	//----- nvinfo : EIATTR_ANNOTATIONS
	.align		4
.L_86:
        /*002c*/ 	.byte	0x04, 0x55
        /*002e*/ 	.short	(.L_88 - .L_87)


	//   ....[0]....
.L_87:
        /*0030*/ 	.word	0x00000001
        /*0034*/ 	.byte	0x70, 0x09, 0x00, 0x00, 0x01, 0x00, 0x00, 0x00, 0x60, 0x0a, 0x00, 0x00, 0x01, 0x00, 0x00, 0x00
        /* <DEDUP_REMOVED lines=12> */
        /*0104*/ 	.byte	0x20, 0xf1, 0x00, 0x00


	//----- nvinfo : EIATTR_MERCURY_ISA_VERSION
	.align		4
.L_88:
        /*0108*/ 	.byte	0x03, 0x5f
        /*010a*/ 	.short	0x0101


	//----- nvinfo : EIATTR_INT_WARP_WIDE_INSTR_OFFSETS
	.align		4
        /*010c*/ 	.byte	0x04, 0x31
        /*010e*/ 	.short	(.L_90 - .L_89)


	//   ....[0]....
.L_89:
        /*0110*/ 	.word	0x00000190


	//   ....[1]....
        /*0114*/ 	.word	0x000001c0


	//   ....[2]....
        /*0118*/ 	.word	0x000001d0


	//   ....[3]....
        /*011c*/ 	.word	0x0000ccb0


	//   ....[4]....
        /*0120*/ 	.word	0x0000cce0


	//   ....[5]....
        /*0124*/ 	.word	0x0000cdb0


	//----- nvinfo : EIATTR_COOP_GROUP_MASK_REGIDS
	.align		4
.L_90:
        /*0128*/ 	.byte	0x04, 0x29
        /*012a*/ 	.short	(.L_92 - .L_91)


	//   ....[0]....
.L_91:
        /*012c*/ 	.word	0xffffffff


	//   ....[1]....
        /*0130*/ 	.word	0xffffffff


	//   ....[2]....
        /*0134*/ 	.word	0xffffffff


	//   ....[3]....
        /*0138*/ 	.word	0xffffffff


	//   ....[4]....
        /*013c*/ 	.word	0xffffffff


	//   ....[5]....
        /*0140*/ 	.word	0xffffffff


	//   ....[6]....
        /*0144*/ 	.word	0xffffffff


	//   ....[7]....
        /*0148*/ 	.word	0xffffffff


	//   ....[8]....
        /*014c*/ 	.word	0xffffffff


	//   ....[9]....
        /*0150*/ 	.word	0xffffffff


	//   ....[10]....
        /*0154*/ 	.word	0xffffffff


	//   ....[11]....
        /*0158*/ 	.word	0xffffffff


	//   ....[12]....
        /*015c*/ 	.word	0xffffffff


	//   ....[13]....
        /*0160*/ 	.word	0xffffffff


	//   ....[14]....
        /*0164*/ 	.word	0xffffffff


	//   ....[15]....
        /*0168*/ 	.word	0xffffffff


	//   ....[16]....
        /*016c*/ 	.word	0xffffffff


	//   ....[17]....
        /*0170*/ 	.word	0xffffffff


	//   ....[18]....
        /*0174*/ 	.word	0xffffffff


	//   ....[19]....
        /*0178*/ 	.word	0xffffffff


	//   ....[20]....
        /*017c*/ 	.word	0xffffffff


	//   ....[21]....
        /*0180*/ 	.word	0xffffffff


	//   ....[22]....
        /*0184*/ 	.word	0xffffffff


	//   ....[23]....
        /*0188*/ 	.word	0x0500000f


	//   ....[24]....
        /*018c*/ 	.word	0x0500000f


	//----- nvinfo : EIATTR_COOP_GROUP_INSTR_OFFSETS
	.align		4
.L_92:
        /*0190*/ 	.byte	0x04, 0x28
        /*0192*/ 	.short	(.L_94 - .L_93)


	//   ....[0]....
.L_93:
        /*0194*/ 	.word	0x00000070


	//   ....[1]....
        /*0198*/ 	.word	0x000001a0


	//   ....[2]....
        /*019c*/ 	.word	0x000001f0


	//   ....[3]....
        /*01a0*/ 	.word	0x000003e0


	//   ....[4]....
        /*01a4*/ 	.word	0x00000540


	//   ....[5]....
        /*01a8*/ 	.word	0x00000660


	//   ....[6]....
        /*01ac*/ 	.word	0x000007c0


	//   ....[7]....
        /*01b0*/ 	.word	0x00000dc0


	//   ....[8]....
        /*01b4*/ 	.word	0x00004570


	//   ....[9]....
        /*01b8*/ 	.word	0x000045f0


	//   ....[10]....
        /*01bc*/ 	.word	0x00004d60


	//   ....[11]....
        /*01c0*/ 	.word	0x00004df0


	//   ....[12]....
        /*01c4*/ 	.word	0x00008f60


	//   ....[13]....
        /*01c8*/ 	.word	0x00008f90


	//   ....[14]....
        /*01cc*/ 	.word	0x00009a10


	//   ....[15]....
        /*01d0*/ 	.word	0x00009a80


	//   ....[16]....
        /*01d4*/ 	.word	0x0000af40


	//   ....[17]....
        /*01d8*/ 	.word	0x0000af80


	//   ....[18]....
        /*01dc*/ 	.word	0x0000b100


	//   ....[19]....
        /*01e0*/ 	.word	0x0000b130


	//   ....[20]....
        /*01e4*/ 	.word	0x0000c180


	//   ....[21]....
        /*01e8*/ 	.word	0x0000c450


	//   ....[22]....
        /*01ec*/ 	.word	0x0000f0a0


	//   ....[23]....
        /*01f0*/ 	.word	0x0000f5a0


	//   ....[24]....
        /*01f4*/ 	.word	0x0000fa40


	//----- nvinfo : EIATTR_REG_RECONFIG
	.align		4
.L_94:
        /*01f8*/ 	.byte	0x01, 0x54
	.zero		2


	//----- nvinfo : EIATTR_SYSCALL_OFFSETS
	.align		4
        /*01fc*/ 	.byte	0x04, 0x46
        /*01fe*/ 	.short	(.L_96 - .L_95)


	//   ....[0]....
.L_95:
        /*0200*/ 	.word	0x00001140


	//   ....[1]....
        /*0204*/ 	.word	0x0000c8c0


	//   ....[2]....
        /*0208*/ 	.word	0x0000ca00


	//   ....[3]....
        /*020c*/ 	.word	0x0000cb00


	//----- nvinfo : EIATTR_MBARRIER_INSTR_OFFSETS
	.align		4
.L_96:
        /*0210*/ 	.byte	0x04, 0x39
        /*0212*/ 	.short	(.L_98 - .L_97)


	//   ....[0]....
.L_97:
        /*0214*/ 	.word	0x00000290
        /*0218*/ 	.word	0x000000ff
        /*021c*/ 	.word	0x00034800
        /*0220*/ 	.short	0x0100
        /*0222*/ 	.byte	0x06
	.zero		1


	//   ....[1]....
        /*0224*/ 	.word	0x000002a0
        /*0228*/ 	.word	0x000000ff
        /*022c*/ 	.word	0x00034820
        /*0230*/ 	.short	0x0100
        /*0232*/ 	.byte	0x06
	.zero		1


	//   ....[2]....
        /*0234*/ 	.word	0x00000390
        /*0238*/ 	.word	0x000000ff
        /*023c*/ 	.word	0x00034830
        /*0240*/ 	.short	0x0100
        /*0242*/ 	.byte	0x08
	.zero		1


	//   ....[3]....
        /*0244*/ 	.word	0x000003a0
        /*0248*/ 	.word	0x000000ff
        /*024c*/ 	.word	0x00034840
        /*0250*/ 	.short	0x0100
        /*0252*/ 	.byte	0x08
	.zero		1


	//   ....[4]....
        /*0254*/ 	.word	0x000003b0
        /*0258*/ 	.word	0x000000ff
        /*025c*/ 	.word	0x00034838
        /*0260*/ 	.short	0x0100
        /*0262*/ 	.byte	0x08
	.zero		1


	//   ....[5]....
        /*0264*/ 	.word	0x000003c0
        /*0268*/ 	.word	0x000000ff
        /*026c*/ 	.word	0x00034848
        /*0270*/ 	.short	0x0100
        /*0272*/ 	.byte	0x08
	.zero		1


	//   ....[6]....
        /*0274*/ 	.word	0x000004f0
        /*0278*/ 	.word	0x000000ff
        /*027c*/ 	.word	0x00034850
        /*0280*/ 	.short	0x0100
        /*0282*/ 	.byte	0x08
	.zero		1


	//   ....[7]....
        /*0284*/ 	.word	0x00000500
        /*0288*/ 	.word	0x000000ff
        /*028c*/ 	.word	0x00034860
        /*0290*/ 	.short	0x0100
        /*0292*/ 	.byte	0x08
	.zero		1


	//   ....[8]....
        /*0294*/ 	.word	0x00000510
        /*0298*/ 	.word	0x000000ff
        /*029c*/ 	.word	0x00034858
        /*02a0*/ 	.short	0x0100
        /*02a2*/ 	.byte	0x08
	.zero		1


	//   ....[9]....
        /*02a4*/ 	.word	0x00000520
        /*02a8*/ 	.word	0x000000ff
        /*02ac*/ 	.word	0x00034868
        /*02b0*/ 	.short	0x0100
        /*02b2*/ 	.byte	0x08
	.zero		1


	//   ....[10]....
        /*02b4*/ 	.word	0x00000610
        /*02b8*/ 	.word	0x000000ff
        /*02bc*/ 	.word	0x00034870
        /*02c0*/ 	.short	0x0100
        /*02c2*/ 	.byte	0x06
	.zero		1


	//   ....[11]....
        /*02c4*/ 	.word	0x00000620
        /*02c8*/ 	.word	0x000000ff
        /*02cc*/ 	.word	0x00034880
        /*02d0*/ 	.short	0x0100
        /*02d2*/ 	.byte	0x06
	.zero		1


	//   ....[12]....
        /*02d4*/ 	.word	0x00000630
        /*02d8*/ 	.word	0x000000ff
        /*02dc*/ 	.word	0x00034878
        /*02e0*/ 	.short	0x0100
        /*02e2*/ 	.byte	0x06
	.zero		1


	//   ....[13]....
        /*02e4*/ 	.word	0x00000640
        /*02e8*/ 	.word	0x000000ff
        /*02ec*/ 	.word	0x00034888
        /*02f0*/ 	.short	0x0100
        /*02f2*/ 	.byte	0x06
	.zero		1


	//   ....[14]....
        /*02f4*/ 	.word	0x00000770
        /*02f8*/ 	.word	0x000000ff
        /*02fc*/ 	.word	0x00034890
        /*0300*/ 	.short	0x0100
        /*0302*/ 	.byte	0x08
	.zero		1


	//   ....[15]....
        /*0304*/ 	.word	0x00000780
        /*0308*/ 	.word	0x000000ff
        /*030c*/ 	.word	0x000348a0
        /*0310*/ 	.short	0x0100
        /*0312*/ 	.byte	0x08
	.zero		1


	//   ....[16]....
        /*0314*/ 	.word	0x00000790
        /*0318*/ 	.word	0x000000ff
        /*031c*/ 	.word	0x00034898
        /*0320*/ 	.short	0x0100
        /*0322*/ 	.byte	0x08
	.zero		1


	//   ....[17]....
        /*0324*/ 	.word	0x000007a0
        /*0328*/ 	.word	0x000000ff
        /*032c*/ 	.word	0x000348a8
        /*0330*/ 	.short	0x0100
        /*0332*/ 	.byte	0x08
	.zero		1


	//   ....[18]....
        /*0334*/ 	.word	0x000008d0
        /*0338*/ 	.word	0x000000ff
        /*033c*/ 	.word	0x000348b0
        /*0340*/ 	.short	0x0100
        /*0342*/ 	.byte	0x08
	.zero		1


	//   ....[19]....
        /*0344*/ 	.word	0x000008e0
        /*0348*/ 	.word	0x000000ff
        /*034c*/ 	.word	0x000348c0
        /*0350*/ 	.short	0x0100
        /*0352*/ 	.byte	0x08
	.zero		1


	//   ....[20]....
        /*0354*/ 	.word	0x000008f0
        /*0358*/ 	.word	0x000000ff
        /*035c*/ 	.word	0x000348b8
        /*0360*/ 	.short	0x0100
        /*0362*/ 	.byte	0x08
	.zero		1


	//   ....[21]....
        /*0364*/ 	.word	0x00000900
        /*0368*/ 	.word	0x000000ff
        /*036c*/ 	.word	0x000348c8
        /*0370*/ 	.short	0x0100
        /*0372*/ 	.byte	0x08
	.zero		1


	//   ....[22]....
        /*0374*/ 	.word	0x000011c0
        /*0378*/ 	.word	0x000000ff
        /*037c*/ 	.word	0x00034800
        /*0380*/ 	.short	0x010a
        /*0382*/ 	.byte	0x27
	.zero		1


	//   ....[23]....
        /*0384*/ 	.word	0x00001240
        /*0388*/ 	.word	0x0000000c
        /*038c*/ 	.word	0x00034830
        /*0390*/ 	.short	0x010a
        /*0392*/ 	.byte	0x3f
	.zero		1


	//   ....[24]....
        /*0394*/ 	.word	0x000012c0
        /*0398*/ 	.word	0x0000000c
        /*039c*/ 	.word	0x00034830
        /*03a0*/ 	.short	0x010a
        /*03a2*/ 	.byte	0x3f
	.zero		1


	//   ....[25]....
        /*03a4*/ 	.word	0x00005160
        /*03a8*/ 	.word	0x00000028
        /*03ac*/ 	.word	0x00000000
        /*03b0*/ 	.short	0x0101
        /*03b2*/ 	.byte	0x3f
	.zero		1


	//   ....[26]....
        /*03b4*/ 	.word	0x00006380
        /*03b8*/ 	.word	0x000000ff
        /*03bc*/ 	.word	0x00034830
        /*03c0*/ 	.short	0x010a
        /*03c2*/ 	.byte	0x06
	.zero		1


	//   ....[27]....
        /*03c4*/ 	.word	0x000063c0
        /*03c8*/ 	.word	0x000000ff
        /*03cc*/ 	.word	0x00034830
        /*03d0*/ 	.short	0x010a
        /*03d2*/ 	.byte	0x06
	.zero		1


	//   ....[28]....
        /*03d4*/ 	.word	0x00008b00
        /*03d8*/ 	.word	0x000000ff
        /*03dc*/ 	.word	0x00034850
        /*03e0*/ 	.short	0x010a
        /*03e2*/ 	.byte	0x06
	.zero		1


	//   ....[29]....
        /*03e4*/ 	.word	0x00008b40
        /*03e8*/ 	.word	0x000000ff
        /*03ec*/ 	.word	0x00034850
        /*03f0*/ 	.short	0x010a
        /*03f2*/ 	.byte	0x06
	.zero		1


	//   ....[30]....
        /*03f4*/ 	.word	0x0000a5f0
        /*03f8*/ 	.word	0x00000085
        /*03fc*/ 	.word	0x00000000
        /*0400*/ 	.short	0x0101
        /*0402*/ 	.byte	0x3f
	.zero		1


	//   ....[31]....
        /*0404*/ 	.word	0x0000a7e0
        /*0408*/ 	.word	0x00000083
        /*040c*/ 	.word	0x00000000
        /*0410*/ 	.short	0x0101
        /*0412*/ 	.byte	0x3f
	.zero		1


	//   ....[32]....
        /*0414*/ 	.word	0x0000aeb0
        /*0418*/ 	.word	0x000000ff
        /*041c*/ 	.word	0x00034850
        /*0420*/ 	.short	0x010a
        /*0422*/ 	.byte	0x07
	.zero		1


	//   ....[33]....
        /*0424*/ 	.word	0x0000aef0
        /*0428*/ 	.word	0x000000ff
        /*042c*/ 	.word	0x00034850
        /*0430*/ 	.short	0x010a
        /*0432*/ 	.byte	0x07
	.zero		1


	//   ....[34]....
        /*0434*/ 	.word	0x0000ba20
        /*0438*/ 	.word	0x00000008
        /*043c*/ 	.word	0x00000000
        /*0440*/ 	.short	0x0101
        /*0442*/ 	.byte	0x3f
	.zero		1


	//   ....[35]....
        /*0444*/ 	.word	0x0000c330
        /*0448*/ 	.word	0x000000ff
        /*044c*/ 	.word	0x00000000
        /*0450*/ 	.short	0x0101
        /*0452*/ 	.byte	0x06
	.zero		1


	//   ....[36]....
        /*0454*/ 	.word	0x0000d0f0
        /*0458*/ 	.word	0x00000006
        /*045c*/ 	.word	0x00034840
        /*0460*/ 	.short	0x010a
        /*0462*/ 	.byte	0x3f
	.zero		1


	//   ....[37]....
        /*0464*/ 	.word	0x0000d570
        /*0468*/ 	.word	0x00000009
        /*046c*/ 	.word	0x00034820
        /*0470*/ 	.short	0x010a
        /*0472*/ 	.byte	0x3f
	.zero		1


	//   ....[38]....
        /*0474*/ 	.word	0x0000d850
        /*0478*/ 	.word	0x00000002
        /*047c*/ 	.word	0x00034840
        /*0480*/ 	.short	0x010a
        /*0482*/ 	.byte	0x3f
	.zero		1


	//   ....[39]....
        /*0484*/ 	.word	0x0000dad0
        /*0488*/ 	.word	0x00000002
        /*048c*/ 	.word	0x00000060
        /*0490*/ 	.short	0x010a
        /*0492*/ 	.byte	0x3f
	.zero		1


	//   ....[40]....
        /*0494*/ 	.word	0x0000e010
        /*0498*/ 	.word	0x00000002
        /*049c*/ 	.word	0x00034840
        /*04a0*/ 	.short	0x010a
        /*04a2*/ 	.byte	0x3f
	.zero		1


	//   ....[41]....
        /*04a4*/ 	.word	0x0000e290
        /*04a8*/ 	.word	0x00000002
        /*04ac*/ 	.word	0x00000060
        /*04b0*/ 	.short	0x010a
        /*04b2*/ 	.byte	0x3f
	.zero		1


	//   ....[42]....
        /*04b4*/ 	.word	0x0000e6f0
        /*04b8*/ 	.word	0x00000002
        /*04bc*/ 	.word	0x00034840
        /*04c0*/ 	.short	0x010a
        /*04c2*/ 	.byte	0x3f
	.zero		1


	//   ....[43]....
        /*04c4*/ 	.word	0x0000e980
        /*04c8*/ 	.word	0x00000002
        /*04cc*/ 	.word	0x00000060
        /*04d0*/ 	.short	0x010a
        /*04d2*/ 	.byte	0x3f
	.zero		1


	//   ....[44]....
        /*04d4*/ 	.word	0x0000ecb0
        /*04d8*/ 	.word	0x00000003
        /*04dc*/ 	.word	0x00034860
        /*04e0*/ 	.short	0x010a
        /*04e2*/ 	.byte	0x3f
	.zero		1


	//   ....[45]....
        /*04e4*/ 	.word	0x0000f020
        /*04e8*/ 	.word	0x00000000
        /*04ec*/ 	.word	0x00034820
        /*04f0*/ 	.short	0x010a
        /*04f2*/ 	.byte	0x3f
	.zero		1


	//   ....[46]....
        /*04f4*/ 	.word	0x0000f1e0
        /*04f8*/ 	.word	0x00000006
        /*04fc*/ 	.word	0x00000000
        /*0500*/ 	.short	0x010a
        /*0502*/ 	.byte	0x3f
	.zero		1


	//   ....[47]....
        /*0504*/ 	.word	0x0000f250
        /*0508*/ 	.word	0x00000003
        /*050c*/ 	.word	0x00000000
        /*0510*/ 	.short	0x010a
        /*0512*/ 	.byte	0x3f
	.zero		1


	//   ....[48]....
        /*0514*/ 	.word	0x0000f2b0
        /*0518*/ 	.word	0x00000010
        /*051c*/ 	.word	0x00000000
        /*0520*/ 	.short	0x010a
        /*0522*/ 	.byte	0x3f
	.zero		1


	//   ....[49]....
        /*0524*/ 	.word	0x0000f2e0
        /*0528*/ 	.word	0x00000003
        /*052c*/ 	.word	0x00000000
        /*0530*/ 	.short	0x010a
        /*0532*/ 	.byte	0x3f
	.zero		1


	//   ....[50]....
        /*0534*/ 	.word	0x0000f350
        /*0538*/ 	.word	0x00000003
        /*053c*/ 	.word	0x00034800
        /*0540*/ 	.short	0x010a
        /*0542*/ 	.byte	0x3f
	.zero		1


	//   ....[51]....
        /*0544*/ 	.word	0x0000f3a0
        /*0548*/ 	.word	0x0000000c
        /*054c*/ 	.word	0x00034830
        /*0550*/ 	.short	0x010a
        /*0552*/ 	.byte	0x3f
	.zero		1


	//   ....[52]....
        /*0554*/ 	.word	0x0000f400
        /*0558*/ 	.word	0x0000000b
        /*055c*/ 	.word	0x00034830
        /*0560*/ 	.short	0x010a
        /*0562*/ 	.byte	0x3f
	.zero		1


	//   ....[53]....
        /*0564*/ 	.word	0x0000f460
        /*0568*/ 	.word	0x0000000b
        /*056c*/ 	.word	0x00034850
        /*0570*/ 	.short	0x010a
        /*0572*/ 	.byte	0x3f
	.zero		1


	//   ....[54]....
        /*0574*/ 	.word	0x0000f4c0
        /*0578*/ 	.word	0x00000003
        /*057c*/ 	.word	0x00034850
        /*0580*/ 	.short	0x010a
        /*0582*/ 	.byte	0x3f
	.zero		1


	//   ....[55]....
        /*0584*/ 	.word	0x0000f660
        /*0588*/ 	.word	0x00000006
        /*058c*/ 	.word	0x00034840
        /*0590*/ 	.short	0x010a
        /*0592*/ 	.byte	0x3f
	.zero		1


	//   ....[56]....
        /*0594*/ 	.word	0x0000f6e0
        /*0598*/ 	.word	0x00000007
        /*059c*/ 	.word	0x00034820
        /*05a0*/ 	.short	0x010a
        /*05a2*/ 	.byte	0x3f
	.zero		1


	//   ....[57]....
        /*05a4*/ 	.word	0x0000f730
        /*05a8*/ 	.word	0x00000002
        /*05ac*/ 	.word	0x00034840
        /*05b0*/ 	.short	0x010a
        /*05b2*/ 	.byte	0x3f
	.zero		1


	//   ....[58]....
        /*05b4*/ 	.word	0x0000f780
        /*05b8*/ 	.word	0x00000002
        /*05bc*/ 	.word	0x00000060
        /*05c0*/ 	.short	0x010a
        /*05c2*/ 	.byte	0x3f
	.zero		1


	//   ....[59]....
        /*05c4*/ 	.word	0x0000f7d0
        /*05c8*/ 	.word	0x00000002
        /*05cc*/ 	.word	0x00034840
        /*05d0*/ 	.short	0x010a
        /*05d2*/ 	.byte	0x3f
	.zero		1


	//   ....[60]....
        /*05d4*/ 	.word	0x0000f820
        /*05d8*/ 	.word	0x00000002
        /*05dc*/ 	.word	0x00000060
        /*05e0*/ 	.short	0x010a
        /*05e2*/ 	.byte	0x3f
	.zero		1


	//   ....[61]....
        /*05e4*/ 	.word	0x0000f870
        /*05e8*/ 	.word	0x00000002
        /*05ec*/ 	.word	0x00034840
        /*05f0*/ 	.short	0x010a
        /*05f2*/ 	.byte	0x3f
	.zero		1


	//   ....[62]....
        /*05f4*/ 	.word	0x0000f8c0
        /*05f8*/ 	.word	0x00000002
        /*05fc*/ 	.word	0x00000060
        /*0600*/ 	.short	0x010a
        /*0602*/ 	.byte	0x3f
	.zero		1


	//   ....[63]....
        /*0604*/ 	.word	0x0000f910
        /*0608*/ 	.word	0x00000003
        /*060c*/ 	.word	0x00034860
        /*0610*/ 	.short	0x010a
        /*0612*/ 	.byte	0x3f
	.zero		1


	//   ....[64]....
        /*0614*/ 	.word	0x0000f960
        /*0618*/ 	.word	0x00000000
        /*061c*/ 	.word	0x00034820
        /*0620*/ 	.short	0x010a
        /*0622*/ 	.byte	0x3f
	.zero		1


	//   ....[65]....
        /*0624*/ 	.word	0x0000fb00
        /*0628*/ 	.word	0x00000006
        /*062c*/ 	.word	0x00000000
        /*0630*/ 	.short	0x010a
        /*0632*/ 	.byte	0x3f
	.zero		1


	//   ....[66]....
        /*0634*/ 	.word	0x0000fb50
        /*0638*/ 	.word	0x00000003
        /*063c*/ 	.word	0x00000000
        /*0640*/ 	.short	0x010a
        /*0642*/ 	.byte	0x3f
	.zero		1


	//   ....[67]....
        /*0644*/ 	.word	0x0000fba0
        /*0648*/ 	.word	0x00000010
        /*064c*/ 	.word	0x00000000
        /*0650*/ 	.short	0x010a
        /*0652*/ 	.byte	0x3f
	.zero		1


	//----- nvinfo : EIATTR_NUM_MBARRIERS
	.align		4
.L_98:
        /*0654*/ 	.byte	0x03, 0x38
        /*0656*/ 	.short	0x0016


	//----- nvinfo : EIATTR_EXIT_INSTR_OFFSETS
	.align		4
        /*0658*/ 	.byte	0x04, 0x1c
        /*065a*/ 	.short	(.L_100 - .L_99)


	//   ....[0]....
.L_99:
        /*065c*/ 	.word	0x00000a50


	//   ....[1]....
        /*0660*/ 	.word	0x0000c410


	//   ....[2]....
        /*0664*/ 	.word	0x0000c470


	//   ....[3]....
        /*0668*/ 	.word	0x0000f330


	//----- nvinfo : EIATTR_MAX_THREADS
	.align		4
.L_100:
        /*066c*/ 	.byte	0x04, 0x05
        /*066e*/ 	.short	(.L_102 - .L_101)
.L_101:
        /*0670*/ 	.word	0x00000180
        /*0674*/ 	.word	0x00000001
        /*0678*/ 	.word	0x00000001


	//----- nvinfo : EIATTR_CRS_STACK_SIZE
	.align		4
.L_102:
        /*067c*/ 	.byte	0x04, 0x1e
        /*067e*/ 	.short	(.L_104 - .L_103)
.L_103:
        /*0680*/ 	.word	0x00000000


	//----- nvinfo : EIATTR_CBANK_PARAM_SIZE
	.align		4
.L_104:
        /*0684*/ 	.byte	0x03, 0x19
        /*0686*/ 	.short	0x0bf0


	//----- nvinfo : EIATTR_PARAM_CBANK
	.align		4
        /*0688*/ 	.byte	0x04, 0x0a
        /*068a*/ 	.short	(.L_106 - .L_105)
	.align		4
.L_105:
        /*068c*/ 	.word	index@(.nv.constant0._ZN7cutlass13device_kernelIN5flash11enable_sm90INS1_16FlashAttnFwdSm90INS1_25CollectiveMainloopFwdSm90ILi2EN4cute5tupleIJNS5_1CILi1EEES8_S8_EEENS6_IJNS7_ILi128EEENS7_ILi176EEESA_EEELi128ENS_10bfloat16_tEfNS_4arch4Sm90ELb0ELb0ELb0ELb0ELb0ELb0ELb0ELb1ELb1ELb0ELb0ELb0EEENS1_21CollectiveEpilogueFwdINS6_IJSA_SA_SB_EEES9_SD_SF_Li256ELb0ELb0ELb0ELb0EEENS1_29StaticPersistentTileSchedulerILb0EEEEEEEEEvNT_6ParamsE)
        /*0690*/ 	.short	0x0210
        /*0692*/ 	.short	0x0bf0


	//----- nvinfo : EIATTR_SW_WAR
	.align		4
.L_106:
        /*0694*/ 	.byte	0x04, 0x36
        /*0696*/ 	.short	(.L_108 - .L_107)
.L_107:
        /*0698*/ 	.word	0x00000008
.L_108:


//--------------------- .nv.info._ZN7cutlass13device_kernelIN5flash11enable_sm90INS1_16FlashAttnFwdSm90INS1_25CollectiveMainloopFwdSm90ILi2EN4cute5tupleIJNS5_1CILi2EEENS7_ILi1EEES9_EEENS6_IJNS7_ILi128EEENS7_ILi176EEESB_EEELi128ENS_10bfloat16_tEfNS_4arch4Sm90ELb0ELb0ELb0ELb0ELb0ELb0ELb0ELb1ELb1ELb0ELb0ELb0EEENS1_21CollectiveEpilogueFwdINS6_IJSB_SB_SC_EEESA_SE_SG_Li256ELb0ELb0ELb0ELb0EEENS1_29StaticPersistentTileSchedulerILb0EEEEEEEEEvNT_6ParamsE --------------------------
	.section	.nv.info._ZN7cutlass13device_kernelIN5flash11enable_sm90INS1_16FlashAttnFwdSm90INS1_25CollectiveMainloopFwdSm90ILi2EN4cute5tupleIJNS5_1CILi2EEENS7_ILi1EEES9_EEENS6_IJNS7_ILi128EEENS7_ILi176EEESB_EEELi128ENS_10bfloat16_tEfNS_4arch4Sm90ELb0ELb0ELb0ELb0ELb0ELb0ELb0ELb1ELb1ELb0ELb0ELb0EEENS1_21CollectiveEpilogueFwdINS6_IJSB_SB_SC_EEESA_SE_SG_Li256ELb0ELb0ELb0ELb0EEENS1_29StaticPersistentTileSchedulerILb0EEEEEEEEEvNT_6ParamsE,"",@"SHT_CUDA_INFO"
	.sectionflags	@""
	.align	4


	//----- nvinfo : EIATTR_CUDA_API_VERSION
	.align		4
        /*0000*/ 	.byte	0x04, 0x37
        /*0002*/ 	.short	(.L_110 - .L_109)
.L_109:
        /*0004*/ 	.word	0x00000082


	//----- nvinfo : EIATTR_KPARAM_INFO
	.align		4
.L_110:
        /*0008*/ 	.byte	0x04, 0x17
        /*000a*/ 	.short	(.L_112 - .L_111)
.L_111:
        /*000c*/ 	.word	0x00000000
        /*0010*/ 	.short	0x0000
        /*0012*/ 	.short	0x0070
        /*0014*/ 	.byte	0x00, 0xf0, 0x01, 0x2e


	//----- nvinfo : EIATTR_SPARSE_MMA_MASK
	.align		4
.L_112:
        /*0018*/ 	.byte	0x03, 0x50
        /*001a*/ 	.short	0x0000


	//----- nvinfo : EIATTR_MAXREG_COUNT
	.align		4
        /*001c*/ 	.byte	0x03, 0x1b
        /*001e*/ 	.short	0x00a8


	//----- nvinfo : EIATTR_NUM_BARRIERS
	.align		4
        /*0020*/ 	.byte	0x02, 0x4c
        /*0022*/ 	.byte	0x10
	.zero		1


	//----- nvinfo : EIATTR_EXTERNS
	.align		4
        /*0024*/ 	.byte	0x04, 0x0f
        /*0026*/ 	.short	(.L_114 - .L_113)


	//   ....[0]....
	.align		4
.L_113:
        /*0028*/ 	.word	index@(__assertfail)


	//----- nvinfo : EIATTR_ANNOTATIONS
	.align		4
.L_114:
        /*002c*/ 	.byte	0x04, 0x55
        /*002e*/ 	.short	(.L_116 - .L_115)


	//   ....[0]....
.L_115:
        /* <DEDUP_REMOVED lines=22> */
        /*0184*/ 	.byte	0xa0, 0xf4, 0x00, 0x00, 0x01, 0x00, 0x00, 0x00, 0x40, 0xf6, 0x00, 0x00


	//----- nvinfo : EIATTR_MERCURY_ISA_VERSION
	.align		4
.L_116:
        /*0190*/ 	.byte	0x03, 0x5f
        /*0192*/ 	.short	0x0101


	//----- nvinfo : EIATTR_INT_WARP_WIDE_INSTR_OFFSETS
	.align		4
        /*0194*/ 	.byte	0x04, 0x31
        /*0196*/ 	.short	(.L_118 - .L_117)


	//   ....[0]....
.L_117:
        /*0198*/ 	.word	0x00000180


	//   ....[1]....
        /*019c*/ 	.word	0x00000220


	//   ....[2]....
        /*01a0*/ 	.word	0x00000290


	//   ....[3]....
        /*01a4*/ 	.word	0x0000cfe0


	//   ....[4]....
        /*01a8*/ 	.word	0x0000d010


	//   ....[5]....
        /*01ac*/ 	.word	0x0000d0f0


	//----- nvinfo : EIATTR_COOP_GROUP_MASK_REGIDS
	.align		4
.L_118:
        /*01b0*/ 	.byte	0x04, 0x29
        /*01b2*/ 	.short	(.L_120 - .L_119)


	//   ....[0]....
.L_119:
        /*01b4*/ 	.word	0xffffffff


	//   ....[1]....
        /*01b8*/ 	.word	0xffffffff


	//   ....[2]....
        /*01bc*/ 	.word	0xffffffff


	//   ....[3]....
        /*01c0*/ 	.word	0xffffffff


	//   ....[4]....
        /*01c4*/ 	.word	0xffffffff


	//   ....[5]....
        /*01c8*/ 	.word	0xffffffff


	//   ....[6]....
        /*01cc*/ 	.word	0xffffffff


	//   ....[7]....
        /*01d0*/ 	.word	0xffffffff


	//   ....[8]....
        /*01d4*/ 	.word	0xffffffff


	//   ....[9]....
        /*01d8*/ 	.word	0xffffffff


	//   ....[10]....
        /*01dc*/ 	.word	0xffffffff


	//   ....[11]....
        /*01e0*/ 	.word	0xffffffff


	//   ....[12]....
        /*01e4*/ 	.word	0xffffffff


	//   ....[13]....
        /*01e8*/ 	.word	0xffffffff


	//   ....[14]....
        /*01ec*/ 	.word	0xffffffff


	//   ....[15]....
        /*01f0*/ 	.word	0xffffffff


	//   ....[16]....
        /*01f4*/ 	.word	0xffffffff


	//   ....[17]....
        /*01f8*/ 	.word	0xffffffff


	//   ....[18]....
        /*01fc*/ 	.word	0xffffffff


	//   ....[19]....
        /*0200*/ 	.word	0xffffffff


	//   ....[20]....
        /*0204*/ 	.word	0xffffffff


	//   ....[21]....
        /*0208*/ 	.word	0xffffffff


	//   ....[22]....
        /*020c*/ 	.word	0xffffffff


	//   ....[23]....
        /*0210*/ 	.word	0xffffffff


	//   ....[24]....
        /*0214*/ 	.word	0x0500000f


	//   ....[25]....
        /*0218*/ 	.word	0x0500000f


	//----- nvinfo : EIATTR_COOP_GROUP_INSTR_OFFSETS
	.align		4
.L_120:
        /*021c*/ 	.byte	0x04, 0x28
        /*021e*/ 	.short	(.L_122 - .L_121)


	//   ....[0]....
.L_121:
        /*0220*/ 	.word	0x00000060


	//   ....[1]....
        /*0224*/ 	.word	0x00000190


	//   ....[2]....
        /*0228*/ 	.word	0x00000230


	//   ....[3]....
        /*022c*/ 	.word	0x00000410


	//   ....[4]....
        /*0230*/ 	.word	0x00000640


	//   ....[5]....
        /*0234*/ 	.word	0x00000890


	//   ....[6]....
        /*0238*/ 	.word	0x00000b10


	//   ....[7]....
        /*023c*/ 	.word	0x00000e30


	//   ....[8]....
        /*0240*/ 	.word	0x000012d0


	//   ....[9]....
        /*0244*/ 	.word	0x00004a50


	//   ....[10]....
        /*0248*/ 	.word	0x00004b10


	//   ....[11]....
        /*024c*/ 	.word	0x00005290


	//   ....[12]....
        /*0250*/ 	.word	0x000052f0


	//   ....[13]....
        /*0254*/ 	.word	0x00009760


	//   ....[14]....
        /*0258*/ 	.word	0x00009770


	//   ....[15]....
        /*025c*/ 	.word	0x000097b0


	//   ....[16]....
        /*0260*/ 	.word	0x000097c0


	//   ....[17]....
        /*0264*/ 	.word	0x0000b1e0


	//   ....[18]....
        /*0268*/ 	.word	0x0000b210


	//   ....[19]....
        /*026c*/ 	.word	0x0000b2c0


	//   ....[20]....
        /*0270*/ 	.word	0x0000b2d0


	//   ....[21]....
        /*0274*/ 	.word	0x0000c3b0


	//   ....[22]....
        /*0278*/ 	.word	0x0000c6a0


	//   ....[23]....
        /*027c*/ 	.word	0x0000f5c0


	//   ....[24]....
        /*0280*/ 	.word	0x0000faa0


	//   ....[25]....
        /*0284*/ 	.word	0x0000ff40


	//----- nvinfo : EIATTR_REG_RECONFIG
	.align		4
.L_122:
        /*0288*/ 	.byte	0x01, 0x54
	.zero		2


	//----- nvinfo : EIATTR_SYSCALL_OFFSETS
	.align		4
        /*028c*/ 	.byte	0x04, 0x46
        /*028e*/ 	.short	(.L_124 - .L_123)


	//   ....[0]....
.L_123:
        /*0290*/ 	.word	0x00001640


	//   ....[1]....
        /*0294*/ 	.word	0x0000cbf0


	//   ....[2]....
        /*0298*/ 	.word	0x0000cd30


	//   ....[3]....
        /*029c*/ 	.word	0x0000ce30


	//----- nvinfo : EIATTR_MBARRIER_INSTR_OFFSETS
	.align		4
.L_124:
        /*02a0*/ 	.byte	0x04, 0x39
        /*02a2*/ 	.short	(.L_126 - .L_125)


	//   ....[0]....
.L_125:
        /*02a4*/ 	.word	0x000002b0
        /*02a8*/ 	.word	0x000000ff
        /*02ac*/ 	.word	0x00034800
        /*02b0*/ 	.short	0x0100
        /*02b2*/ 	.byte	0x08
	.zero		1


	//   ....[1]....
        /*02b4*/ 	.word	0x000002c0
        /*02b8*/ 	.word	0x000000ff
        /*02bc*/ 	.word	0x00034820
        /*02c0*/ 	.short	0x0100
        /*02c2*/ 	.byte	0x08
	.zero		1


	//   ....[2]....
        /*02c4*/ 	.word	0x000003b0
        /*02c8*/ 	.word	0x000000ff
        /*02cc*/ 	.word	0x00034830
        /*02d0*/ 	.short	0x0100
        /*02d2*/ 	.byte	0x08
	.zero		1


	//   ....[3]....
        /*02d4*/ 	.word	0x000003c0
        /*02d8*/ 	.word	0x000000ff
        /*02dc*/ 	.word	0x00034840
        /*02e0*/ 	.short	0x0100
        /*02e2*/ 	.byte	0x08
	.zero		1


	//   ....[4]....
        /*02e4*/ 	.word	0x000003d0
        /*02e8*/ 	.word	0x000000ff
        /*02ec*/ 	.word	0x00034838
        /*02f0*/ 	.short	0x0100
        /*02f2*/ 	.byte	0x08
	.zero		1


	//   ....[5]....
        /*02f4*/ 	.word	0x000003e0
        /*02f8*/ 	.word	0x000000ff
        /*02fc*/ 	.word	0x00034848
        /*0300*/ 	.short	0x0100
        /*0302*/ 	.byte	0x08
	.zero		1


	//   ....[6]....
        /*0304*/ 	.word	0x000005f0
        /*0308*/ 	.word	0x000000ff
        /*030c*/ 	.word	0x00034850
        /*0310*/ 	.short	0x0100
        /*0312*/ 	.byte	0x08
	.zero		1


	//   ....[7]....
        /*0314*/ 	.word	0x00000600
        /*0318*/ 	.word	0x000000ff
        /*031c*/ 	.word	0x00034860
        /*0320*/ 	.short	0x0100
        /*0322*/ 	.byte	0x08
	.zero		1


	//   ....[8]....
        /*0324*/ 	.word	0x00000610
        /*0328*/ 	.word	0x000000ff
        /*032c*/ 	.word	0x00034858
        /*0330*/ 	.short	0x0100
        /*0332*/ 	.byte	0x08
	.zero		1


	//   ....[9]....
        /*0334*/ 	.word	0x00000620
        /*0338*/ 	.word	0x000000ff
        /*033c*/ 	.word	0x00034868
        /*0340*/ 	.short	0x0100
        /*0342*/ 	.byte	0x08
	.zero		1


	//   ....[10]....
        /*0344*/ 	.word	0x00000840
        /*0348*/ 	.word	0x000000ff
        /*034c*/ 	.word	0x00034870
        /*0350*/ 	.short	0x0100
        /*0352*/ 	.byte	0x08
	.zero		1


	//   ....[11]....
        /*0354*/ 	.word	0x00000850
        /*0358*/ 	.word	0x000000ff
        /*035c*/ 	.word	0x00034880
        /*0360*/ 	.short	0x0100
        /*0362*/ 	.byte	0x08
	.zero		1


	//   ....[12]....
        /*0364*/ 	.word	0x00000860
        /*0368*/ 	.word	0x000000ff
        /*036c*/ 	.word	0x00034878
        /*0370*/ 	.short	0x0100
        /*0372*/ 	.byte	0x08
	.zero		1


	//   ....[13]....
        /*0374*/ 	.word	0x00000870
        /*0378*/ 	.word	0x000000ff
        /*037c*/ 	.word	0x00034888
        /*0380*/ 	.short	0x0100
        /*0382*/ 	.byte	0x08
	.zero		1


	//   ....[14]....
        /*0384*/ 	.word	0x00000ac0
        /*0388*/ 	.word	0x000000ff
        /*038c*/ 	.word	0x00034890
        /*0390*/ 	.short	0x0100
        /*0392*/ 	.byte	0x08
	.zero		1


	//   ....[15]....
        /*0394*/ 	.word	0x00000ad0
        /*0398*/ 	.word	0x000000ff
        /*039c*/ 	.word	0x000348a0
        /*03a0*/ 	.short	0x0100
        /*03a2*/ 	.byte	0x08
	.zero		1


	//   ....[16]....
        /*03a4*/ 	.word	0x00000ae0
        /*03a8*/ 	.word	0x000000ff
        /*03ac*/ 	.word	0x00034898
        /*03b0*/ 	.short	0x0100
        /*03b2*/ 	.byte	0x08
	.zero		1


	//   ....[17]....
        /*03b4*/ 	.word	0x00000af0
        /*03b8*/ 	.word	0x000000ff
        /*03bc*/ 	.word	0x000348a8
        /*03c0*/ 	.short	0x0100
        /*03c2*/ 	.byte	0x08
	.zero		1


	//   ....[18]....
        /*03c4*/ 	.word	0x00000d80
        /*03c8*/ 	.word	0x000000ff
        /*03cc*/ 	.word	0x000348b0
        /*03d0*/ 	.short	0x0100
        /*03d2*/ 	.byte	0x08
	.zero		1


	//   ....[19]....
        /*03d4*/ 	.word	0x00000d90
        /*03d8*/ 	.word	0x000000ff
        /*03dc*/ 	.word	0x000348c0
        /*03e0*/ 	.short	0x0100
        /*03e2*/ 	.byte	0x08
	.zero		1


	//   ....[20]....
        /*03e4*/ 	.word	0x00000da0
        /*03e8*/ 	.word	0x000000ff
        /*03ec*/ 	.word	0x000348b8
        /*03f0*/ 	.short	0x0100
        /*03f2*/ 	.byte	0x08
	.zero		1


	//   ....[21]....
        /*03f4*/ 	.word	0x00000db0
        /*03f8*/ 	.word	0x000000ff
        /*03fc*/ 	.word	0x000348c8
        /*0400*/ 	.short	0x0100
        /*0402*/ 	.byte	0x08
	.zero		1


	//   ....[22]....
        /*0404*/ 	.word	0x00001680
        /*0408*/ 	.word	0x000000ff
        /*040c*/ 	.word	0x00034800
        /*0410*/ 	.short	0x010a
        /*0412*/ 	.byte	0x27
	.zero		1


	//   ....[23]....
        /*0414*/ 	.word	0x00001700
        /*0418*/ 	.word	0x0000000c
        /*041c*/ 	.word	0x00034830
        /*0420*/ 	.short	0x010a
        /*0422*/ 	.byte	0x3f
	.zero		1


	//   ....[24]....
        /*0424*/ 	.word	0x00001740
        /*0428*/ 	.word	0x0000000c
        /*042c*/ 	.word	0x00034830
        /*0430*/ 	.short	0x010a
        /*0432*/ 	.byte	0x3f
	.zero		1


	//   ....[25]....
        /*0434*/ 	.word	0x00005a40
        /*0438*/ 	.word	0x0000000f
        /*043c*/ 	.word	0x00000000
        /*0440*/ 	.short	0x0101
        /*0442*/ 	.byte	0x3f
	.zero		1


	//   ....[26]....
        /*0444*/ 	.word	0x000065b0
        /*0448*/ 	.word	0x000000ff
        /*044c*/ 	.word	0x00034830
        /*0450*/ 	.short	0x010a
        /*0452*/ 	.byte	0x06
	.zero		1


	//   ....[27]....
        /*0454*/ 	.word	0x000065f0
        /*0458*/ 	.word	0x000000ff
        /*045c*/ 	.word	0x00034830
        /*0460*/ 	.short	0x010a
        /*0462*/ 	.byte	0x06
	.zero		1


	//   ....[28]....
        /*0464*/ 	.word	0x00008d30
        /*0468*/ 	.word	0x000000ff
        /*046c*/ 	.word	0x00034850
        /*0470*/ 	.short	0x010a
        /*0472*/ 	.byte	0x06
	.zero		1


	//   ....[29]....
        /*0474*/ 	.word	0x00008d70
        /*0478*/ 	.word	0x000000ff
        /*047c*/ 	.word	0x00034850
        /*0480*/ 	.short	0x010a
        /*0482*/ 	.byte	0x06
	.zero		1


	//   ....[30]....
        /*0484*/ 	.word	0x0000a7b0
        /*0488*/ 	.word	0x0000000c
        /*048c*/ 	.word	0x00000000
        /*0490*/ 	.short	0x0101
        /*0492*/ 	.byte	0x3f
	.zero		1


	//   ....[31]....
        /*0494*/ 	.word	0x0000ab10
        /*0498*/ 	.word	0x00000084
        /*049c*/ 	.word	0x00000000
        /*04a0*/ 	.short	0x0101
        /*04a2*/ 	.byte	0x3f
	.zero		1


	//   ....[32]....
        /*04a4*/ 	.word	0x0000b150
        /*04a8*/ 	.word	0x000000ff
        /*04ac*/ 	.word	0x00034850
        /*04b0*/ 	.short	0x010a
        /*04b2*/ 	.byte	0x05
	.zero		1


	//   ....[33]....
        /*04b4*/ 	.word	0x0000b190
        /*04b8*/ 	.word	0x000000ff
        /*04bc*/ 	.word	0x00034850
        /*04c0*/ 	.short	0x010a
        /*04c2*/ 	.byte	0x05
	.zero		1


	//   ....[34]....
        /*04c4*/ 	.word	0x0000ba30
        /*04c8*/ 	.word	0x00000004
        /*04cc*/ 	.word	0x00000000
        /*04d0*/ 	.short	0x0101
        /*04d2*/ 	.byte	0x3f
	.zero		1


	//   ....[35]....
        /*04d4*/ 	.word	0x0000c590
        /*04d8*/ 	.word	0x000000ff
        /*04dc*/ 	.word	0x00000000
        /*04e0*/ 	.short	0x0101
        /*04e2*/ 	.byte	0x07
	.zero		1


	//   ....[36]....
        /*04e4*/ 	.word	0x0000c5a0
        /*04e8*/ 	.word	0x000000ff
        /*04ec*/ 	.word	0x00000000
        /*04f0*/ 	.short	0x0101
        /*04f2*/ 	.byte	0x06
	.zero		1


	//   ....[37]....
        /*04f4*/ 	.word	0x0000d470
        /*04f8*/ 	.word	0x00000005
        /*04fc*/ 	.word	0x00034840
        /*0500*/ 	.short	0x010a
        /*0502*/ 	.byte	0x3f
	.zero		1


	//   ....[38]....
        /*0504*/ 	.word	0x0000d950
        /*0508*/ 	.word	0x0000000a
        /*050c*/ 	.word	0x00034820
        /*0510*/ 	.short	0x010a
        /*0512*/ 	.byte	0x3f
	.zero		1


	//   ....[39]....
        /*0514*/ 	.word	0x0000dc40
        /*0518*/ 	.word	0x00000002
        /*051c*/ 	.word	0x00034840
        /*0520*/ 	.short	0x010a
        /*0522*/ 	.byte	0x3f
	.zero		1


	//   ....[40]....
        /*0524*/ 	.word	0x0000def0
        /*0528*/ 	.word	0x00000002
        /*052c*/ 	.word	0x00034860
        /*0530*/ 	.short	0x010a
        /*0532*/ 	.byte	0x3f
	.zero		1


	//   ....[41]....
        /*0534*/ 	.word	0x0000e420
        /*0538*/ 	.word	0x00000002
        /*053c*/ 	.word	0x00034840
        /*0540*/ 	.short	0x010a
        /*0542*/ 	.byte	0x3f
	.zero		1


	//   ....[42]....
        /*0544*/ 	.word	0x0000e6d0
        /*0548*/ 	.word	0x00000002
        /*054c*/ 	.word	0x00034860
        /*0550*/ 	.short	0x010a
        /*0552*/ 	.byte	0x3f
	.zero		1


	//   ....[43]....
        /*0554*/ 	.word	0x0000eb70
        /*0558*/ 	.word	0x00000002
        /*055c*/ 	.word	0x00034840
        /*0560*/ 	.short	0x010a
        /*0562*/ 	.byte	0x3f
	.zero		1


	//   ....[44]....
        /*0564*/ 	.word	0x0000ee20
        /*0568*/ 	.word	0x00000002
        /*056c*/ 	.word	0x00034860
        /*0570*/ 	.short	0x010a
        /*0572*/ 	.byte	0x3f
	.zero		1


	//   ....[45]....
        /*0574*/ 	.word	0x0000f160
        /*0578*/ 	.word	0x00000002
        /*057c*/ 	.word	0x00034860
        /*0580*/ 	.short	0x010a
        /*0582*/ 	.byte	0x3f
	.zero		1


	//   ....[46]....
        /*0584*/ 	.word	0x0000f540
        /*0588*/ 	.word	0x00000000
        /*058c*/ 	.word	0x00034820
        /*0590*/ 	.short	0x010a
        /*0592*/ 	.byte	0x3f
	.zero		1


	//   ....[47]....
        /*0594*/ 	.word	0x0000f6e0
        /*0598*/ 	.word	0x00000006
        /*059c*/ 	.word	0x00000000
        /*05a0*/ 	.short	0x010a
        /*05a2*/ 	.byte	0x3f
	.zero		1


	//   ....[48]....
        /*05a4*/ 	.word	0x0000f750
        /*05a8*/ 	.word	0x00000003
        /*05ac*/ 	.word	0x00000000
        /*05b0*/ 	.short	0x010a
        /*05b2*/ 	.byte	0x3f
	.zero		1


	//   ....[49]....
        /*05b4*/ 	.word	0x0000f7b0
        /*05b8*/ 	.word	0x00000010
        /*05bc*/ 	.word	0x00000000
        /*05c0*/ 	.short	0x010a
        /*05c2*/ 	.byte	0x3f
	.zero		1


	//   ....[50]....
        /*05c4*/ 	.word	0x0000f7e0
        /*05c8*/ 	.word	0x00000003
        /*05cc*/ 	.word	0x00000000
        /*05d0*/ 	.short	0x010a
        /*05d2*/ 	.byte	0x3f
	.zero		1


	//   ....[51]....
        /*05d4*/ 	.word	0x0000f850
        /*05d8*/ 	.word	0x00000003
        /*05dc*/ 	.word	0x00034800
        /*05e0*/ 	.short	0x010a
        /*05e2*/ 	.byte	0x3f
	.zero		1


	//   ....[52]....
        /*05e4*/ 	.word	0x0000f8a0
        /*05e8*/ 	.word	0x0000000c
        /*05ec*/ 	.word	0x00034830
        /*05f0*/ 	.short	0x010a
        /*05f2*/ 	.byte	0x3f
	.zero		1


	//   ....[53]....
        /*05f4*/ 	.word	0x0000f900
        /*05f8*/ 	.word	0x0000000b
        /*05fc*/ 	.word	0x00034830
        /*0600*/ 	.short	0x010a
        /*0602*/ 	.byte	0x3f
	.zero		1


	//   ....[54]....
        /*0604*/ 	.word	0x0000f960
        /*0608*/ 	.word	0x0000000b
        /*060c*/ 	.word	0x00034850
        /*0610*/ 	.short	0x010a
        /*0612*/ 	.byte	0x3f
	.zero		1


	//   ....[55]....
        /*0614*/ 	.word	0x0000f9c0
        /*0618*/ 	.word	0x00000003
        /*061c*/ 	.word	0x00034850
        /*0620*/ 	.short	0x010a
        /*0622*/ 	.byte	0x3f
	.zero		1


	//   ....[56]....
        /*0624*/ 	.word	0x0000fb60
        /*0628*/ 	.word	0x00000005
        /*062c*/ 	.word	0x00034840
        /*0630*/ 	.short	0x010a
        /*0632*/ 	.byte	0x3f
	.zero		1


	//   ....[57]....
        /*0634*/ 	.word	0x0000fbe0
        /*0638*/ 	.word	0x00000007
        /*063c*/ 	.word	0x00034820
        /*0640*/ 	.short	0x010a
        /*0642*/ 	.byte	0x3f
	.zero		1


	//   ....[58]....
        /*0644*/ 	.word	0x0000fc30
        /*0648*/ 	.word	0x00000002
        /*064c*/ 	.word	0x00034840
        /*0650*/ 	.short	0x010a
        /*0652*/ 	.byte	0x3f
	.zero		1


	//   ....[59]....
        /*0654*/ 	.word	0x0000fc80
        /*0658*/ 	.word	0x00000002
        /*065c*/ 	.word	0x00034860
        /*0660*/ 	.short	0x010a
        /*0662*/ 	.byte	0x3f
	.zero		1


	//   ....[60]....
        /*0664*/ 	.word	0x0000fcd0
        /*0668*/ 	.word	0x00000002
        /*066c*/ 	.word	0x00034840
        /*0670*/ 	.short	0x010a
        /*0672*/ 	.byte	0x3f
	.zero		1


	//   ....[61]....
        /*0674*/ 	.word	0x0000fd20
        /*0678*/ 	.word	0x00000002
        /*067c*/ 	.word	0x00034860
        /*0680*/ 	.short	0x010a
        /*0682*/ 	.byte	0x3f
	.zero		1


	//   ....[62]....
        /*0684*/ 	.word	0x0000fd70
        /*0688*/ 	.word	0x00000002
        /*068c*/ 	.word	0x00034840
        /*0690*/ 	.short	0x010a
        /*0692*/ 	.byte	0x3f
	.zero		1


	//   ....[63]....
        /*0694*/ 	.word	0x0000fdc0
        /*0698*/ 	.word	0x00000002
        /*069c*/ 	.word	0x00034860
        /*06a0*/ 	.short	0x010a
        /*06a2*/ 	.byte	0x3f
	.zero		1


	//   ....[64]....
        /*06a4*/ 	.word	0x0000fe10
        /*06a8*/ 	.word	0x00000002
        /*06ac*/ 	.word	0x00034860
        /*06b0*/ 	.short	0x010a
        /*06b2*/ 	.byte	0x3f
	.zero		1


	//   ....[65]....
        /*06b4*/ 	.word	0x0000fe60
        /*06b8*/ 	.word	0x00000000
        /*06bc*/ 	.word	0x00034820
        /*06c0*/ 	.short	0x010a
        /*06c2*/ 	.byte	0x3f
	.zero		1


	//   ....[66]....
        /*06c4*/ 	.word	0x00010000
        /*06c8*/ 	.word	0x00000006
        /*06cc*/ 	.word	0x00000000
        /*06d0*/ 	.short	0x010a
        /*06d2*/ 	.byte	0x3f
	.zero		1


	//   ....[67]....
        /*06d4*/ 	.word	0x00010050
        /*06d8*/ 	.word	0x00000003
        /*06dc*/ 	.word	0x00000000
        /*06e0*/ 	.short	0x010a
        /*06e2*/ 	.byte	0x3f
	.zero		1


	//   ....[68]....
        /*06e4*/ 	.word	0x000100a0
        /*06e8*/ 	.word	0x00000010
        /*06ec*/ 	.word	0x00000000
        /*06f0*/ 	.short	0x010a
        /*06f2*/ 	.byte	0x3f
	.zero		1


	//----- nvinfo : EIATTR_NUM_MBARRIERS
	.align		4
.L_126:
        /*06f4*/ 	.byte	0x03, 0x38
        /*06f6*/ 	.short	0x0016


	//----- nvinfo : EIATTR_EXIT_INSTR_OFFSETS
	.align		4
        /*06f8*/ 	.byte	0x04, 0x1c
        /*06fa*/ 	.short	(.L_128 - .L_127)


	//   ....[0]....
.L_127:
        /*06fc*/ 	.word	0x00000f90


	//   ....[1]....
        /*0700*/ 	.word	0x0000c660


	//   ....[2]....
        /*0704*/ 	.word	0x0000c6c0


	//   ....[3]....
        /*0708*/ 	.word	0x0000f830


	//----- nvinfo : EIATTR_MAX_THREADS
	.align		4
.L_128:
        /*070c*/ 	.byte	0x04, 0x05
        /*070e*/ 	.short	(.L_130 - .L_129)
.L_129:
        /*0710*/ 	.word	0x00000180
        /*0714*/ 	.word	0x00000001
        /*0718*/ 	.word	0x00000001


	//----- nvinfo : EIATTR_CRS_STACK_SIZE
	.align		4
.L_130:
        /*071c*/ 	.byte	0x04, 0x1e
        /*071e*/ 	.short	(.L_132 - .L_131)
.L_131:
        /*0720*/ 	.word	0x00000000


	//----- nvinfo : EIATTR_CBANK_PARAM_SIZE
	.align		4
.L_132:
        /*0724*/ 	.byte	0x03, 0x19
        /*0726*/ 	.short	0x0bf0


	//----- nvinfo : EIATTR_PARAM_CBANK
	.align		4
        /*0728*/ 	.byte	0x04, 0x0a
        /*072a*/ 	.short	(.L_134 - .L_133)
	.align		4
.L_133:
        /*072c*/ 	.word	index@(.nv.constant0._ZN7cutlass13device_kernelIN5flash11enable_sm90INS1_16FlashAttnFwdSm90INS1_25CollectiveMainloopFwdSm90ILi2EN4cute5tupleIJNS5_1CILi2EEENS7_ILi1EEES9_EEENS6_IJNS7_ILi128EEENS7_ILi176EEESB_EEELi128ENS_10bfloat16_tEfNS_4arch4Sm90ELb0ELb0ELb0ELb0ELb0ELb0ELb0ELb1ELb1ELb0ELb0ELb0EEENS1_21CollectiveEpilogueFwdINS6_IJSB_SB_SC_EEESA_SE_SG_Li256ELb0ELb0ELb0ELb0EEENS1_29StaticPersistentTileSchedulerILb0EEEEEEEEEvNT_6ParamsE)
        /*0730*/ 	.short	0x0210
        /*0732*/ 	.short	0x0bf0


	//----- nvinfo : EIATTR_SW_WAR
	.align		4
.L_134:
        /*0734*/ 	.byte	0x04, 0x36
        /*0736*/ 	.short	(.L_136 - .L_135)
.L_135:
        /*0738*/ 	.word	0x00000008
.L_136:


//--------------------- .nv.info._ZN7cutlass13device_kernelIN5flash11enable_sm90INS1_16FlashAttnFwdSm90INS1_25CollectiveMainloopFwdSm90ILi2EN4cute5tupleIJNS5_1CILi1EEES8_S8_EEENS6_IJNS7_ILi128EEENS7_ILi176EEESA_EEELi128ENS_10bfloat16_tEfNS_4arch4Sm90ELb0ELb0ELb0ELb1ELb0ELb0ELb0ELb1ELb1ELb0ELb0ELb0EEENS1_21CollectiveEpilogueFwdINS6_IJSA_SA_SB_EEES9_SD_SF_Li256ELb1ELb0ELb0ELb0EEENS1_36VarlenDynamicPersistentTileSchedulerILi128ELi176ELi256ELi32ELb0ELb0ELb1ELb0ELb1ELb1EEEEEEEEEvNT_6ParamsE --------------------------
	.section	.nv.info._ZN7cutlass13device_kernelIN5flash11enable_sm90INS1_16FlashAttnFwdSm90INS1_25CollectiveMainloopFwdSm90ILi2EN4cute5tupleIJNS5_1CILi1EEES8_S8_EEENS6_IJNS7_ILi128EEENS7_ILi176EEESA_EEELi128ENS_10bfloat16_tEfNS_4arch4Sm90ELb0ELb0ELb0ELb1ELb0ELb0ELb0ELb1ELb1ELb0ELb0ELb0EEENS1_21CollectiveEpilogueFwdINS6_IJSA_SA_SB_EEES9_SD_SF_Li256ELb1ELb0ELb0ELb0EEENS1_36VarlenDynamicPersistentTileSchedulerILi128ELi176ELi256ELi32ELb0ELb0ELb1ELb0ELb1ELb1EEEEEEEEEvNT_6ParamsE,"",@"SHT_CUDA_INFO"
	.sectionflags	@""
	.align	4


	//----- nvinfo : EIATTR_CUDA_API_VERSION
	.align		4
        /*0000*/ 	.byte	0x04, 0x37
        /*0002*/ 	.short	(.L_138 - .L_137)
.L_137:
        /*0004*/ 	.word	0x00000082


	//----- nvinfo : EIATTR_KPARAM_INFO
	.align		4
.L_138:
        /*0008*/ 	.byte	0x04, 0x17
        /*000a*/ 	.short	(.L_140 - .L_139)
.L_139:
        /*000c*/ 	.word	0x00000000
        /*0010*/ 	.short	0x0000
        /*0012*/ 	.short	0x0070
        /*0014*/ 	.byte	0x00, 0xf0, 0x01, 0x28


	//----- nvinfo : EIATTR_SPARSE_MMA_MASK
	.align		4
.L_140:
        /*0018*/ 	.byte	0x03, 0x50
        /*001a*/ 	.short	0x0000


	//----- nvinfo : EIATTR_MAXREG_COUNT
	.align		4
        /*001c*/ 	.byte	0x03, 0x1b
        /*001e*/ 	.short	0x00a8


	//----- nvinfo : EIATTR_NUM_BARRIERS
	.align		4
        /*0020*/ 	.byte	0x02, 0x4c
        /*0022*/ 	.byte	0x10
	.zero		1


	//----- nvinfo : EIATTR_EXTERNS
	.align		4
        /*0024*/ 	.byte	0x04, 0x0f
        /*0026*/ 	.short	(.L_142 - .L_141)


	//   ....[0]....
	.align		4
.L_141:
        /*0028*/ 	.word	index@(__assertfail)


	//----- nvinfo : EIATTR_ANNOTATIONS
	.align		4
.L_142:
        /*002c*/ 	.byte	0x04, 0x55
        /*002e*/ 	.short	(.L_144 - .L_143)


	//   ....[0]....
.L_143:
        /* <DEDUP_REMOVED lines=39> */


	//----- nvinfo : EIATTR_MERCURY_ISA_VERSION
	.align		4
.L_144:
        /*0290*/ 	.byte	0x03, 0x5f
        /*0292*/ 	.short	0x0101


	//----- nvinfo : EIATTR_UNUSED_LOAD_BYTE_OFFSET
	.align		4
        /*0294*/ 	.byte	0x04, 0x44
        /*0296*/ 	.short	(.L_146 - .L_145)


	//   ....[0]....
.L_145:
        /*0298*/ 	.word	0x00000a60
        /*029c*/ 	.word	0x0000fff0


	//   ....[1]....
        /*02a0*/ 	.word	0x0000bd90
        /*02a4*/ 	.word	0x0000fff0


	//----- nvinfo : EIATTR_INT_WARP_WIDE_INSTR_OFFSETS
	.align		4
.L_146:
        /*02a8*/ 	.byte	0x04, 0x31
        /*02aa*/ 	.short	(.L_148 - .L_147)


	//   ....[0]....
.L_147:
        /*02ac*/ 	.word	0x00000150


	//   ....[1]....
        /*02b0*/ 	.word	0x000001f0


	//   ....[2]....
        /*02b4*/ 	.word	0x00000260


	//   ....[3]....
        /*02b8*/ 	.word	0x0000e9f0


	//   ....[4]....
        /*02bc*/ 	.word	0x0000ea80


	//   ....[5]....
        /*02c0*/ 	.word	0x0000ef00


	//   ....[6]....
        /*02c4*/ 	.word	0x0000ef30


	//   ....[7]....
        /*02c8*/ 	.word	0x0000f140


	//   ....[8]....
        /*02cc*/ 	.word	0x000112b0


	//   ....[9]....
        /*02d0*/ 	.word	0x00011340


	//----- nvinfo : EIATTR_COOP_GROUP_MASK_REGIDS
	.align		4
.L_148:
        /*02d4*/ 	.byte	0x04, 0x29
        /*02d6*/ 	.short	(.L_150 - .L_149)


	//   ....[0]....
.L_149:
        /*02d8*/ 	.word	0xffffffff


	//   ....[1]....
        /*02dc*/ 	.word	0xffffffff


	//   ....[2]....
        /*02e0*/ 	.word	0xffffffff


	//   ....[3]....
        /*02e4*/ 	.word	0xffffffff


	//   ....[4]....
        /*02e8*/ 	.word	0xffffffff


	//   ....[5]....
        /*02ec*/ 	.word	0xffffffff


	//   ....[6]....
        /*02f0*/ 	.word	0xffffffff


	//   ....[7]....
        /*02f4*/ 	.word	0xffffffff


	//   ....[8]....
        /*02f8*/ 	.word	0xffffffff


	//   ....[9]....
        /*02fc*/ 	.word	0xffffffff


	//   ....[10]....
        /*0300*/ 	.word	0xffffffff


	//   ....[11]....
        /*0304*/ 	.word	0xffffffff


	//   ....[12]....
        /*0308*/ 	.word	0xffffffff


	//   ....[13]....
        /*030c*/ 	.word	0xffffffff


	//   ....[14]....
        /*0310*/ 	.word	0xffffffff


	//   ....[15]....
        /*0314*/ 	.word	0xffffffff


	//   ....[16]....
        /*0318*/ 	.word	0xffffffff


	//   ....[17]....
        /*031c*/ 	.word	0xffffffff


	//   ....[18]....
        /*0320*/ 	.word	0xffffffff


	//   ....[19]....
        /*0324*/ 	.word	0xffffffff


	//   ....[20]....
        /*0328*/ 	.word	0xffffffff


	//   ....[21]....
        /*032c*/ 	.word	0xffffffff


	//   ....[22]....
        /*0330*/ 	.word	0xffffffff


	//   ....[23]....
        /*0334*/ 	.word	0xffffffff


	//   ....[24]....
        /*0338*/ 	.word	0xffffffff


	//   ....[25]....
        /*033c*/ 	.word	0xffffffff


	//   ....[26]....
        /*0340*/ 	.word	0xffffffff


	//   ....[27]....
        /*0344*/ 	.word	0xffffffff


	//   ....[28]....
        /*0348*/ 	.word	0xffffffff


	//   ....[29]....
        /*034c*/ 	.word	0xffffffff


	//   ....[30]....
        /*0350*/ 	.word	0xffffffff


	//   ....[31]....
        /*0354*/ 	.word	0xffffffff


	//   ....[32]....
        /*0358*/ 	.word	0xffffffff


	//   ....[33]....
        /*035c*/ 	.word	0xffffffff


	//   ....[34]....
        /*0360*/ 	.word	0xffffffff


	//   ....[35]....
        /*0364*/ 	.word	0xffffffff


	//   ....[36]....
        /*0368*/ 	.word	0xffffffff


	//   ....[37]....
        /*036c*/ 	.word	0xffffffff


	//   ....[38]....
        /*0370*/ 	.word	0xffffffff


	//   ....[39]....
        /*0374*/ 	.word	0xffffffff


	//   ....[40]....
        /*0378*/ 	.word	0xffffffff


	//   ....[41]....
        /*037c*/ 	.word	0xffffffff


	//   ....[42]....
        /*0380*/ 	.word	0xffffffff


	//   ....[43]....
        /*0384*/ 	.word	0xffffffff


	//   ....[44]....
        /*0388*/ 	.word	0xffffffff


	//   ....[45]....
        /*038c*/ 	.word	0xffffffff


	//   ....[46]....
        /*0390*/ 	.word	0xffffffff


	//   ....[47]....
        /*0394*/ 	.word	0xffffffff


	//   ....[48]....
        /*0398*/ 	.word	0xffffffff


	//   ....[49]....
        /*039c*/ 	.word	0xffffffff


	//   ....[50]....
        /*03a0*/ 	.word	0xffffffff


	//   ....[51]....
        /*03a4*/ 	.word	0xffffffff


	//   ....[52]....
        /*03a8*/ 	.word	0xffffffff


	//   ....[53]....
        /*03ac*/ 	.word	0xffffffff


	//   ....[54]....
        /*03b0*/ 	.word	0x0500000f


	//   ....[55]....
        /*03b4*/ 	.word	0x0500000f


	//   ....[56]....
        /*03b8*/ 	.word	0x0500000f


	//   ....[57]....
        /*03bc*/ 	.word	0x0500000f


	//   ....[58]....
        /*03c0*/ 	.word	0x0500000f


	//   ....[59]....
        /*03c4*/ 	.word	0x0500000f


	//   ....[60]....
        /*03c8*/ 	.word	0x0500000f


	//   ....[61]....
        /*03cc*/ 	.word	0x0500000f


	//   ....[62]....
        /*03d0*/ 	.word	0x0500000f


	//   ....[63]....
        /*03d4*/ 	.word	0x0500000f


	//   ....[64]....
        /*03d8*/ 	.word	0x0500000f


	//   ....[65]....
        /*03dc*/ 	.word	0x0500000f


	//   ....[66]....
        /*03e0*/ 	.word	0x0500000f


	//   ....[67]....
        /*03e4*/ 	.word	0x0500000f


	//   ....[68]....
        /*03e8*/ 	.word	0x0500000f


	//   ....[69]....
        /*03ec*/ 	.word	0x0500000f


	//   ....[70]....
        /*03f0*/ 	.word	0x0500000f


	//   ....[71]....
        /*03f4*/ 	.word	0x0500000f


	//   ....[72]....
        /*03f8*/ 	.word	0x0500000f


	//----- nvinfo : EIATTR_COOP_GROUP_INSTR_OFFSETS
	.align		4
.L_150:
        /*03fc*/ 	.byte	0x04, 0x28
        /*03fe*/ 	.short	(.L_152 - .L_151)


	//   ....[0]....
.L_151:
        /*0400*/ 	.word	0x00000060


	//   ....[1]....
        /*0404*/ 	.word	0x00000160


	//   ....[2]....
        /*0408*/ 	.word	0x00000210


	//   ....[3]....
        /*040c*/ 	.word	0x000003d0


	//   ....[4]....
        /*0410*/ 	.word	0x00000530


	//   ....[5]....
        /*0414*/ 	.word	0x00000650


	//   ....[6]....
        /*0418*/ 	.word	0x000007b0


	//   ....[7]....
        /*041c*/ 	.word	0x000012a0


	//   ....[8]....
        /*0420*/ 	.word	0x000048e0


	//   ....[9]....
        /*0424*/ 	.word	0x00004970


	//   ....[10]....
        /*0428*/ 	.word	0x00004f10


	//   ....[11]....
        /*042c*/ 	.word	0x00004fd0


	//   ....[12]....
        /*0430*/ 	.word	0x00009270


	//   ....[13]....
        /*0434*/ 	.word	0x000092a0


	//   ....[14]....
        /*0438*/ 	.word	0x00009d30


	//   ....[15]....
        /*043c*/ 	.word	0x00009de0


	//   ....[16]....
        /*0440*/ 	.word	0x0000b240


	//   ....[17]....
        /*0444*/ 	.word	0x0000b2a0


	//   ....[18]....
        /*0448*/ 	.word	0x0000b790


	//   ....[19]....
        /*044c*/ 	.word	0x0000b7a0


	//   ....[20]....
        /*0450*/ 	.word	0x0000db60


	//   ....[21]....
        /*0454*/ 	.word	0x0000dcf0


	//   ....[22]....
        /*0458*/ 	.word	0x0000dd20


	//   ....[23]....
        /*045c*/ 	.word	0x0000dd60


	//   ....[24]....
        /*0460*/ 	.word	0x0000ddc0


	//   ....[25]....
        /*0464*/ 	.word	0x0000de20


	//   ....[26]....
        /*0468*/ 	.word	0x0000de60


	//   ....[27]....
        /*046c*/ 	.word	0x0000e010


	//   ....[28]....
        /*0470*/ 	.word	0x0000e070


	//   ....[29]....
        /*0474*/ 	.word	0x0000e0b0


	//   ....[30]....
        /*0478*/ 	.word	0x0000e0f0


	//   ....[31]....
        /*047c*/ 	.word	0x0000e120


	//   ....[32]....
        /*0480*/ 	.word	0x0000e150


	//   ....[33]....
        /*0484*/ 	.word	0x0000e1e0


	//   ....[34]....
        /*0488*/ 	.word	0x0000e210


	//   ....[35]....
        /*048c*/ 	.word	0x0000e2a0


	//   ....[36]....
        /*0490*/ 	.word	0x00011760


	//   ....[37]....
        /*0494*/ 	.word	0x00011770


	//   ....[38]....
        /*0498*/ 	.word	0x00011880


	//   ....[39]....
        /*049c*/ 	.word	0x000118e0


	//   ....[40]....
        /*04a0*/ 	.word	0x00011920


	//   ....[41]....
        /*04a4*/ 	.word	0x00011960


	//   ....[42]....
        /*04a8*/ 	.word	0x00011990


	//   ....[43]....
        /*04ac*/ 	.word	0x000119c0


	//   ....[44]....
        /*04b0*/ 	.word	0x00011b50


	//   ....[45]....
        /*04b4*/ 	.word	0x00011bb0


	//   ....[46]....
        /*04b8*/ 	.word	0x00011bf0


	//   ....[47]....
        /*04bc*/ 	.word	0x00011c30


	//   ....[48]....
        /*04c0*/ 	.word	0x00011c60


	//   ....[49]....
        /*04c4*/ 	.word	0x00011c90


	//   ....[50]....
        /*04c8*/ 	.word	0x00011d50


	//   ....[51]....
        /*04cc*/ 	.word	0x00011d70


	//   ....[52]....
        /*04d0*/ 	.word	0x00011de0


	//   ....[53]....
        /*04d4*/ 	.word	0x00012230


	//   ....[54]....
        /*04d8*/ 	.word	0x00012710


	//   ....[55]....
        /*04dc*/ 	.word	0x00012b30


	//   ....[56]....
        /*04e0*/ 	.word	0x00012bc0


	//   ....[57]....
        /*04e4*/ 	.word	0x00012c60


	//   ....[58]....
        /*04e8*/ 	.word	0x00012d10


	//   ....[59]....
        /*04ec*/ 	.word	0x00012d90


	//   ....[60]....
        /*04f0*/ 	.word	0x00012e10


	//   ....[61]....
        /*04f4*/ 	.word	0x00012e90


	//   ....[62]....
        /*04f8*/ 	.word	0x00012f10


	//   ....[63]....
        /*04fc*/ 	.word	0x00012fa0


	//   ....[64]....
        /*0500*/ 	.word	0x00013050


	//   ....[65]....
        /*0504*/ 	.word	0x000130d0


	//   ....[66]....
        /*0508*/ 	.word	0x00013150


	//   ....[67]....
        /*050c*/ 	.word	0x000131d0


	//   ....[68]....
        /*0510*/ 	.word	0x00013250


	//   ....[69]....
        /*0514*/ 	.word	0x000132c0


	//   ....[70]....
        /*0518*/ 	.word	0x00013360


	//   ....[71]....
        /*051c*/ 	.word	0x000133f0


	//   ....[72]....
        /*0520*/ 	.word	0x00013510


	//----- nvinfo : EIATTR_REG_RECONFIG
	.align		4
.L_152:
        /*0524*/ 	.byte	0x01, 0x54
	.zero		2


	//----- nvinfo : EIATTR_SYSCALL_OFFSETS
	.align		4
        /*0528*/ 	.byte	0x04, 0x46
        /*052a*/ 	.short	(.L_154 - .L_153)


	//   ....[0]....
.L_153:
        /*052c*/ 	.word	0x00001490


	//   ....[1]....
        /*0530*/ 	.word	0x0000ec10


	//   ....[2]....
        /*0534*/ 	.word	0x0000ed50


	//   ....[3]....
        /*0538*/ 	.word	0x0000ee50


	//----- nvinfo : EIATTR_MBARRIER_INSTR_OFFSETS
	.align		4
.L_154:
        /*053c*/ 	.byte	0x04, 0x39
        /*053e*/ 	.short	(.L_156 - .L_155)


	//   ....[0]....
.L_155:
        /*0540*/ 	.word	0x00000280
        /*0544*/ 	.word	0x000000ff
        /*0548*/ 	.word	0x00034800
        /*054c*/ 	.short	0x0100
        /*054e*/ 	.byte	0x08
	.zero		1


	//   ....[1]....
        /*0550*/ 	.word	0x00000290
        /*0554*/ 	.word	0x000000ff
        /*0558*/ 	.word	0x00034820
        /*055c*/ 	.short	0x0100
        /*055e*/ 	.byte	0x08
	.zero		1


	//   ....[2]....
        /*0560*/ 	.word	0x00000380
        /*0564*/ 	.word	0x000000ff
        /*0568*/ 	.word	0x00034830
        /*056c*/ 	.short	0x0100
        /*056e*/ 	.byte	0x08
	.zero		1


	//   ....[3]....
        /*0570*/ 	.word	0x00000390
        /*0574*/ 	.word	0x000000ff
        /*0578*/ 	.word	0x00034840
        /*057c*/ 	.short	0x0100
        /*057e*/ 	.byte	0x08
	.zero		1


	//   ....[4]....
        /*0580*/ 	.word	0x000003a0
        /*0584*/ 	.word	0x000000ff
        /*0588*/ 	.word	0x00034838
        /*058c*/ 	.short	0x0100
        /*058e*/ 	.byte	0x08
	.zero		1


	//   ....[5]....
        /*0590*/ 	.word	0x000003b0
        /*0594*/ 	.word	0x000000ff
        /*0598*/ 	.word	0x00034848
        /*059c*/ 	.short	0x0100
        /*059e*/ 	.byte	0x08
	.zero		1


	//   ....[6]....
        /*05a0*/ 	.word	0x000004e0
        /*05a4*/ 	.word	0x000000ff
        /*05a8*/ 	.word	0x00034850
        /*05ac*/ 	.short	0x0100
        /*05ae*/ 	.byte	0x08
	.zero		1


	//   ....[7]....
        /*05b0*/ 	.word	0x000004f0
        /*05b4*/ 	.word	0x000000ff
        /*05b8*/ 	.word	0x00034860
        /*05bc*/ 	.short	0x0100
        /*05be*/ 	.byte	0x08
	.zero		1


	//   ....[8]....
        /*05c0*/ 	.word	0x00000500
        /*05c4*/ 	.word	0x000000ff
        /*05c8*/ 	.word	0x00034858
        /*05cc*/ 	.short	0x0100
        /*05ce*/ 	.byte	0x08
	.zero		1


	//   ....[9]....
        /*05d0*/ 	.word	0x00000510
        /*05d4*/ 	.word	0x000000ff
        /*05d8*/ 	.word	0x00034868
        /*05dc*/ 	.short	0x0100
        /*05de*/ 	.byte	0x08
	.zero		1


	//   ....[10]....
        /*05e0*/ 	.word	0x00000600
        /*05e4*/ 	.word	0x000000ff
        /*05e8*/ 	.word	0x00034870
        /*05ec*/ 	.short	0x0100
        /*05ee*/ 	.byte	0x06
	.zero		1


	//   ....[11]....
        /*05f0*/ 	.word	0x00000610
        /*05f4*/ 	.word	0x000000ff
        /*05f8*/ 	.word	0x00034880
        /*05fc*/ 	.short	0x0100
        /*05fe*/ 	.byte	0x06
	.zero		1


	//   ....[12]....
        /*0600*/ 	.word	0x00000620
        /*0604*/ 	.word	0x000000ff
        /*0608*/ 	.word	0x00034878
        /*060c*/ 	.short	0x0100
        /*060e*/ 	.byte	0x06
	.zero		1


	//   ....[13]....
        /*0610*/ 	.word	0x00000630
        /*0614*/ 	.word	0x000000ff
        /*0618*/ 	.word	0x00034888
        /*061c*/ 	.short	0x0100
        /*061e*/ 	.byte	0x06
	.zero		1


	//   ....[14]....
        /*0620*/ 	.word	0x00000760
        /*0624*/ 	.word	0x000000ff
        /*0628*/ 	.word	0x00034890
        /*062c*/ 	.short	0x0100
        /*062e*/ 	.byte	0x08
	.zero		1


	//   ....[15]....
        /*0630*/ 	.word	0x00000770
        /*0634*/ 	.word	0x000000ff
        /*0638*/ 	.word	0x000348a0
        /*063c*/ 	.short	0x0100
        /*063e*/ 	.byte	0x08
	.zero		1


	//   ....[16]....
        /*0640*/ 	.word	0x00000780
        /*0644*/ 	.word	0x000000ff
        /*0648*/ 	.word	0x00034898
        /*064c*/ 	.short	0x0100
        /*064e*/ 	.byte	0x08
	.zero		1


	//   ....[17]....
        /*0650*/ 	.word	0x00000790
        /*0654*/ 	.word	0x000000ff
        /*0658*/ 	.word	0x000348a8
        /*065c*/ 	.short	0x0100
        /*065e*/ 	.byte	0x08
	.zero		1


	//   ....[18]....
        /*0660*/ 	.word	0x000008c0
        /*0664*/ 	.word	0x000000ff
        /*0668*/ 	.word	0x000348b0
        /*066c*/ 	.short	0x0100
        /*066e*/ 	.byte	0x08
	.zero		1


	//   ....[19]....
        /*0670*/ 	.word	0x000008d0
        /*0674*/ 	.word	0x000000ff
        /*0678*/ 	.word	0x000348c0
        /*067c*/ 	.short	0x0100
        /*067e*/ 	.byte	0x08
	.zero		1


	//   ....[20]....
        /*0680*/ 	.word	0x000008e0
        /*0684*/ 	.word	0x000000ff
        /*0688*/ 	.word	0x000348b8
        /*068c*/ 	.short	0x0100
        /*068e*/ 	.byte	0x08
	.zero		1


	//   ....[21]....
        /*0690*/ 	.word	0x000008f0
        /*0694*/ 	.word	0x000000ff
        /*0698*/ 	.word	0x000348c8
        /*069c*/ 	.short	0x0100
        /*069e*/ 	.byte	0x08
	.zero		1


	//   ....[22]....
        /*06a0*/ 	.word	0x00001540
        /*06a4*/ 	.word	0x00000000
        /*06a8*/ 	.word	0x00034800
        /*06ac*/ 	.short	0x010a
        /*06ae*/ 	.byte	0x3f
	.zero		1


	//   ....[23]....
        /*06b0*/ 	.word	0x000015b0
        /*06b4*/ 	.word	0x0000000c
        /*06b8*/ 	.word	0x00034830
        /*06bc*/ 	.short	0x010a
        /*06be*/ 	.byte	0x3f
	.zero		1


	//   ....[24]....
        /*06c0*/ 	.word	0x00001620
        /*06c4*/ 	.word	0x0000000c
        /*06c8*/ 	.word	0x00034830
        /*06cc*/ 	.short	0x010a
        /*06ce*/ 	.byte	0x3f
	.zero		1


	//   ....[25]....
        /*06d0*/ 	.word	0x00005870
        /*06d4*/ 	.word	0x0000000d
        /*06d8*/ 	.word	0x00000000
        /*06dc*/ 	.short	0x0101
        /*06de*/ 	.byte	0x3f
	.zero		1


	//   ....[26]....
        /*06e0*/ 	.word	0x000066a0
        /*06e4*/ 	.word	0x00000000
        /*06e8*/ 	.word	0x00034830
        /*06ec*/ 	.short	0x010a
        /*06ee*/ 	.byte	0x3f
	.zero		1


	//   ....[27]....
        /*06f0*/ 	.word	0x000066e0
        /*06f4*/ 	.word	0x00000000
        /*06f8*/ 	.word	0x00034830
        /*06fc*/ 	.short	0x010a
        /*06fe*/ 	.byte	0x3f
	.zero		1


	//   ....[28]....
        /*0700*/ 	.word	0x00008dc0
        /*0704*/ 	.word	0x000000ff
        /*0708*/ 	.word	0x00034850
        /*070c*/ 	.short	0x010a
        /*070e*/ 	.byte	0x06
	.zero		1


	//   ....[29]....
        /*0710*/ 	.word	0x00008e00
        /*0714*/ 	.word	0x000000ff
        /*0718*/ 	.word	0x00034850
        /*071c*/ 	.short	0x010a
        /*071e*/ 	.byte	0x06
	.zero		1


	//   ....[30]....
        /*0720*/ 	.word	0x0000a420
        /*0724*/ 	.word	0x00000086
        /*0728*/ 	.word	0x00000000
        /*072c*/ 	.short	0x0101
        /*072e*/ 	.byte	0x3f
	.zero		1


	//   ....[31]....
        /*0730*/ 	.word	0x0000a5a0
        /*0734*/ 	.word	0x00000083
        /*0738*/ 	.word	0x00000000
        /*073c*/ 	.short	0x0101
        /*073e*/ 	.byte	0x3f
	.zero		1


	//   ....[32]....
        /*0740*/ 	.word	0x0000b1a0
        /*0744*/ 	.word	0x00000008
        /*0748*/ 	.word	0x00034850
        /*074c*/ 	.short	0x010a
        /*074e*/ 	.byte	0x3f
	.zero		1


	//   ....[33]....
        /*0750*/ 	.word	0x0000b1e0
        /*0754*/ 	.word	0x00000008
        /*0758*/ 	.word	0x00034850
        /*075c*/ 	.short	0x010a
        /*075e*/ 	.byte	0x3f
	.zero		1


	//   ....[34]....
        /*0760*/ 	.word	0x0000b9b0
        /*0764*/ 	.word	0x00000007
        /*0768*/ 	.word	0x00000000
        /*076c*/ 	.short	0x0101
        /*076e*/ 	.byte	0x3f
	.zero		1


	//   ....[35]....
        /*0770*/ 	.word	0x0000cb70
        /*0774*/ 	.word	0x00000016
        /*0778*/ 	.word	0x00000000
        /*077c*/ 	.short	0x0101
        /*077e*/ 	.byte	0x3f
	.zero		1


	//   ....[36]....
        /*0780*/ 	.word	0x0000f4a0
        /*0784*/ 	.word	0x00000008
        /*0788*/ 	.word	0x00034840
        /*078c*/ 	.short	0x010a
        /*078e*/ 	.byte	0x3f
	.zero		1


	//   ....[37]....
        /*0790*/ 	.word	0x0000f970
        /*0794*/ 	.word	0x00000009
        /*0798*/ 	.word	0x00034820
        /*079c*/ 	.short	0x010a
        /*079e*/ 	.byte	0x3f
	.zero		1


	//   ....[38]....
        /*07a0*/ 	.word	0x0000fcb0
        /*07a4*/ 	.word	0x00000002
        /*07a8*/ 	.word	0x00034840
        /*07ac*/ 	.short	0x010a
        /*07ae*/ 	.byte	0x3f
	.zero		1


	//   ....[39]....
        /*07b0*/ 	.word	0x0000ff70
        /*07b4*/ 	.word	0x00000003
        /*07b8*/ 	.word	0x00000060
        /*07bc*/ 	.short	0x010a
        /*07be*/ 	.byte	0x3f
	.zero		1


	//   ....[40]....
        /*07c0*/ 	.word	0x00010540
        /*07c4*/ 	.word	0x00000002
        /*07c8*/ 	.word	0x00034840
        /*07cc*/ 	.short	0x010a
        /*07ce*/ 	.byte	0x3f
	.zero		1


	//   ....[41]....
        /*07d0*/ 	.word	0x00010800
        /*07d4*/ 	.word	0x00000002
        /*07d8*/ 	.word	0x00000060
        /*07dc*/ 	.short	0x010a
        /*07de*/ 	.byte	0x3f
	.zero		1


	//   ....[42]....
        /*07e0*/ 	.word	0x00010cd0
        /*07e4*/ 	.word	0x00000002
        /*07e8*/ 	.word	0x00034840
        /*07ec*/ 	.short	0x010a
        /*07ee*/ 	.byte	0x3f
	.zero		1


	//   ....[43]....
        /*07f0*/ 	.word	0x00010f90
        /*07f4*/ 	.word	0x00000002
        /*07f8*/ 	.word	0x00000060
        /*07fc*/ 	.short	0x010a
        /*07fe*/ 	.byte	0x3f
	.zero		1


	//   ....[44]....
        /*0800*/ 	.word	0x00011400
        /*0804*/ 	.word	0x00000003
        /*0808*/ 	.word	0x00034860
        /*080c*/ 	.short	0x010a
        /*080e*/ 	.byte	0x3f
	.zero		1


	//   ....[45]....
        /*0810*/ 	.word	0x000121b0
        /*0814*/ 	.word	0x00000000
        /*0818*/ 	.word	0x00034820
        /*081c*/ 	.short	0x010a
        /*081e*/ 	.byte	0x3f
	.zero		1


	//   ....[46]....
        /*0820*/ 	.word	0x00012370
        /*0824*/ 	.word	0x00000006
        /*0828*/ 	.word	0x00000000
        /*082c*/ 	.short	0x010a
        /*082e*/ 	.byte	0x3f
	.zero		1


	//   ....[47]....
        /*0830*/ 	.word	0x000123e0
        /*0834*/ 	.word	0x00000007
        /*0838*/ 	.word	0x00000000
        /*083c*/ 	.short	0x010a
        /*083e*/ 	.byte	0x3f
	.zero		1


	//   ....[48]....
        /*0840*/ 	.word	0x00012450
        /*0844*/ 	.word	0x00000004
        /*0848*/ 	.word	0x00000000
        /*084c*/ 	.short	0x010a
        /*084e*/ 	.byte	0x3f
	.zero		1


	//   ....[49]....
        /*0850*/ 	.word	0x00012480
        /*0854*/ 	.word	0x00000003
        /*0858*/ 	.word	0x00000000
        /*085c*/ 	.short	0x010a
        /*085e*/ 	.byte	0x3f
	.zero		1


	//   ....[50]....
        /*0860*/ 	.word	0x000124e0
        /*0864*/ 	.word	0x00000000
        /*0868*/ 	.word	0x00034800
        /*086c*/ 	.short	0x010a
        /*086e*/ 	.byte	0x3f
	.zero		1


	//   ....[51]....
        /*0870*/ 	.word	0x00012530
        /*0874*/ 	.word	0x0000000c
        /*0878*/ 	.word	0x00034830
        /*087c*/ 	.short	0x010a
        /*087e*/ 	.byte	0x3f
	.zero		1


	//   ....[52]....
        /*0880*/ 	.word	0x00012580
        /*0884*/ 	.word	0x00000000
        /*0888*/ 	.word	0x00034830
        /*088c*/ 	.short	0x010a
        /*088e*/ 	.byte	0x3f
	.zero		1


	//   ....[53]....
        /*0890*/ 	.word	0x000125e0
        /*0894*/ 	.word	0x0000000b
        /*0898*/ 	.word	0x00034850
        /*089c*/ 	.short	0x010a
        /*089e*/ 	.byte	0x3f
	.zero		1


	//   ....[54]....
        /*08a0*/ 	.word	0x00012630
        /*08a4*/ 	.word	0x00000008
        /*08a8*/ 	.word	0x00034850
        /*08ac*/ 	.short	0x010a
        /*08ae*/ 	.byte	0x3f
	.zero		1


	//   ....[55]....
        /*08b0*/ 	.word	0x000127d0
        /*08b4*/ 	.word	0x00000008
        /*08b8*/ 	.word	0x00034840
        /*08bc*/ 	.short	0x010a
        /*08be*/ 	.byte	0x3f
	.zero		1


	//   ....[56]....
        /*08c0*/ 	.word	0x00012850
        /*08c4*/ 	.word	0x00000008
        /*08c8*/ 	.word	0x00034820
        /*08cc*/ 	.short	0x010a
        /*08ce*/ 	.byte	0x3f
	.zero		1


	//   ....[57]....
        /*08d0*/ 	.word	0x000128a0
        /*08d4*/ 	.word	0x00000002
        /*08d8*/ 	.word	0x00034840
        /*08dc*/ 	.short	0x010a
        /*08de*/ 	.byte	0x3f
	.zero		1


	//   ....[58]....
        /*08e0*/ 	.word	0x000128f0
        /*08e4*/ 	.word	0x00000003
        /*08e8*/ 	.word	0x00000060
        /*08ec*/ 	.short	0x010a
        /*08ee*/ 	.byte	0x3f
	.zero		1


	//   ....[59]....
        /*08f0*/ 	.word	0x00012940
        /*08f4*/ 	.word	0x00000002
        /*08f8*/ 	.word	0x00034840
        /*08fc*/ 	.short	0x010a
        /*08fe*/ 	.byte	0x3f
	.zero		1


	//   ....[60]....
        /*0900*/ 	.word	0x00012990
        /*0904*/ 	.word	0x00000002
        /*0908*/ 	.word	0x00000060
        /*090c*/ 	.short	0x010a
        /*090e*/ 	.byte	0x3f
	.zero		1


	//   ....[61]....
        /*0910*/ 	.word	0x000129e0
        /*0914*/ 	.word	0x00000002
        /*0918*/ 	.word	0x00034840
        /*091c*/ 	.short	0x010a
        /*091e*/ 	.byte	0x3f
	.zero		1


	//   ....[62]....
        /*0920*/ 	.word	0x00012a30
        /*0924*/ 	.word	0x00000002
        /*0928*/ 	.word	0x00000060
        /*092c*/ 	.short	0x010a
        /*092e*/ 	.byte	0x3f
	.zero		1


	//   ....[63]....
        /*0930*/ 	.word	0x00012a80
        /*0934*/ 	.word	0x00000003
        /*0938*/ 	.word	0x00034860
        /*093c*/ 	.short	0x010a
        /*093e*/ 	.byte	0x3f
	.zero		1


	//   ....[64]....
        /*0940*/ 	.word	0x00013430
        /*0944*/ 	.word	0x00000000
        /*0948*/ 	.word	0x00034820
        /*094c*/ 	.short	0x010a
        /*094e*/ 	.byte	0x3f
	.zero		1


	//   ....[65]....
        /*0950*/ 	.word	0x000135d0
        /*0954*/ 	.word	0x00000006
        /*0958*/ 	.word	0x00000000
        /*095c*/ 	.short	0x010a
        /*095e*/ 	.byte	0x3f
	.zero		1


	//   ....[66]....
        /*0960*/ 	.word	0x00013620
        /*0964*/ 	.word	0x00000007
        /*0968*/ 	.word	0x00000000
        /*096c*/ 	.short	0x010a
        /*096e*/ 	.byte	0x3f
	.zero		1


	//   ....[67]....
        /*0970*/ 	.word	0x00013670
        /*0974*/ 	.word	0x00000004
        /*0978*/ 	.word	0x00000000
        /*097c*/ 	.short	0x010a
        /*097e*/ 	.byte	0x3f
	.zero		1


	//----- nvinfo : EIATTR_NUM_MBARRIERS
	.align		4
.L_156:
        /*0980*/ 	.byte	0x03, 0x38
        /*0982*/ 	.short	0x0016


	//----- nvinfo : EIATTR_EXIT_INSTR_OFFSETS
	.align		4
        /*0984*/ 	.byte	0x04, 0x1c
        /*0986*/ 	.short	(.L_158 - .L_157)


	//   ....[0]....
.L_157:
        /*0988*/ 	.word	0x00000aa0


	//   ....[1]....
        /*098c*/ 	.word	0x0000db20


	//   ....[2]....
        /*0990*/ 	.word	0x0000db80


	//   ....[3]....
        /*0994*/ 	.word	0x000124d0


	//----- nvinfo : EIATTR_MAX_THREADS
	.align		4
.L_158:
        /*0998*/ 	.byte	0x04, 0x05
        /*099a*/ 	.short	(.L_160 - .L_159)
.L_159:
        /*099c*/ 	.word	0x00000180
        /*09a0*/ 	.word	0x00000001
        /*09a4*/ 	.word	0x00000001


	//----- nvinfo : EIATTR_CRS_STACK_SIZE
	.align		4
.L_160:
        /*09a8*/ 	.byte	0x04, 0x1e
        /*09aa*/ 	.short	(.L_162 - .L_161)
.L_161:
        /*09ac*/ 	.word	0x00000000


	//----- nvinfo : EIATTR_CBANK_PARAM_SIZE
	.align		4
.L_162:
        /*09b0*/ 	.byte	0x03, 0x19
        /*09b2*/ 	.short	0x0a70


	//----- nvinfo : EIATTR_PARAM_CBANK
	.align		4
        /*09b4*/ 	.byte	0x04, 0x0a
        /*09b6*/ 	.short	(.L_164 - .L_163)
	.align		4
.L_163:
        /*09b8*/ 	.word	index@(.nv.constant0._ZN7cutlass13device_kernelIN5flash11enable_sm90INS1_16FlashAttnFwdSm90INS1_25CollectiveMainloopFwdSm90ILi2EN4cute5tupleIJNS5_1CILi1EEES8_S8_EEENS6_IJNS7_ILi128EEENS7_ILi176EEESA_EEELi128ENS_10bfloat16_tEfNS_4arch4Sm90ELb0ELb0ELb0ELb1ELb0ELb0ELb0ELb1ELb1ELb0ELb0ELb0EEENS1_21CollectiveEpilogueFwdINS6_IJSA_SA_SB_EEES9_SD_SF_Li256ELb1ELb0ELb0ELb0EEENS1_36VarlenDynamicPersistentTileSchedulerILi128ELi176ELi256ELi32ELb0ELb0ELb1ELb0ELb1ELb1EEEEEEEEEvNT_6ParamsE)
        /*09bc*/ 	.short	0x0210
        /*09be*/ 	.short	0x0a70


	//----- nvinfo : EIATTR_SW_WAR
	.align		4
.L_164:
        /*09c0*/ 	.byte	0x04, 0x36
        /*09c2*/ 	.short	(.L_166 - .L_165)
.L_165:
        /*09c4*/ 	.word	0x00000008
.L_166:


//--------------------- .nv.info._ZN7cutlass13device_kernelIN5flash11enable_sm90INS1_16FlashAttnFwdSm90INS1_25CollectiveMainloopFwdSm90ILi2EN4cute5tupleIJNS5_1CILi1EEES8_S8_EEENS6_IJNS7_ILi128EEENS7_ILi176EEESA_EEELi128ENS_10bfloat16_tEfNS_4arch4Sm90ELb0ELb0ELb0ELb1ELb0ELb1ELb0ELb1ELb1ELb0ELb0ELb0EEENS1_21CollectiveEpilogueFwdINS6_IJSA_SA_SB_EEES9_SD_SF_Li256ELb1ELb0ELb0ELb0EEENS1_36VarlenDynamicPersistentTileSchedulerILi128ELi176ELi256ELi32ELb0ELb0ELb1ELb0ELb1ELb1EEEEEEEEEvNT_6ParamsE --------------------------
	.section	.nv.info._ZN7cutlass13device_kernelIN5flash11enable_sm90INS1_16FlashAttnFwdSm90INS1_25CollectiveMainloopFwdSm90ILi2EN4cute5tupleIJNS5_1CILi1EEES8_S8_EEENS6_IJNS7_ILi128EEENS7_ILi176EEESA_EEELi128ENS_10bfloat16_tEfNS_4arch4Sm90ELb0ELb0ELb0ELb1ELb0ELb1ELb0ELb1ELb1ELb0ELb0ELb0EEENS1_21CollectiveEpilogueFwdINS6_IJSA_SA_SB_EEES9_SD_SF_Li256ELb1ELb0ELb0ELb0EEENS1_36VarlenDynamicPersistentTileSchedulerILi128ELi176ELi256ELi32ELb0ELb0ELb1ELb0ELb1ELb1EEEEEEEEEvNT_6ParamsE,"",@"SHT_CUDA_INFO"
	.sectionflags	@""
	.align	4


	//----- nvinfo : EIATTR_CUDA_API_VERSION
	.align		4
        /*0000*/ 	.byte	0x04, 0x37
        /*0002*/ 	.short	(.L_168 - .L_167)
.L_167:
        /*0004*/ 	.word	0x00000082


	//----- nvinfo : EIATTR_KPARAM_INFO
	.align		4
.L_168:
        /*0008*/ 	.byte	0x04, 0x17
        /*000a*/ 	.short	(.L_170 - .L_169)
.L_169:
        /*000c*/ 	.word	0x00000000
        /*0010*/ 	.short	0x0000
        /*0012*/ 	.short	0x0070
        /*0014*/ 	.byte	0x00, 0xf0, 0x01, 0x28


	//----- nvinfo : EIATTR_SPARSE_MMA_MASK
	.align		4
.L_170:
        /*0018*/ 	.byte	0x03, 0x50
        /*001a*/ 	.short	0x0000


	//----- nvinfo : EIATTR_MAXREG_COUNT
	.align		4
        /*001c*/ 	.byte	0x03, 0x1b
        /*001e*/ 	.short	0x00a8


	//----- nvinfo : EIATTR_NUM_BARRIERS
	.align		4
        /*0020*/ 	.byte	0x02, 0x4c
        /*0022*/ 	.byte	0x10
	.zero		1


	//----- nvinfo : EIATTR_EXTERNS
	.align		4
        /*0024*/ 	.byte	0x04, 0x0f
        /*0026*/ 	.short	(.L_172 - .L_171)


	//   ....[0]....
	.align		4
.L_171:
        /*0028*/ 	.word	index@(__assertfail)


	//----- nvinfo : EIATTR_ANNOTATIONS
	.align		4
.L_172:
        /*002c*/ 	.byte	0x04, 0x55
        /*002e*/ 	.short	(.L_174 - .L_173)


	//   ....[0]....
.L_173:
        /* <DEDUP_REMOVED lines=109> */


	//----- nvinfo : EIATTR_MERCURY_ISA_VERSION
	.align		4
.L_174:
        /*06f0*/ 	.byte	0x03, 0x5f
        /*06f2*/ 	.short	0x0101


	//----- nvinfo : EIATTR_UNUSED_LOAD_BYTE_OFFSET
	.align		4
        /*06f4*/ 	.byte	0x04, 0x44
        /*06f6*/ 	.short	(.L_176 - .L_175)


	//   ....[0]....
.L_175:
        /*06f8*/ 	.word	0x00000af0
        /*06fc*/ 	.word	0x0000fff0


	//   ....[1]....
        /*0700*/ 	.word	0x0001c890
        /*0704*/ 	.word	0x0000fff0


	//----- nvinfo : EIATTR_INT_WARP_WIDE_INSTR_OFFSETS
	.align		4
.L_176:
        /*0708*/ 	.byte	0x04, 0x31
        /*070a*/ 	.short	(.L_178 - .L_177)


	//   ....[0]....
.L_177:
        /*070c*/ 	.word	0x000001c0


	//   ....[1]....
        /*0710*/ 	.word	0x00000200


	//   ....[2]....
        /*0714*/ 	.word	0x00000270


	//   ....[3]....
        /*0718*/ 	.word	0x00020660


	//   ....[4]....
        /*071c*/ 	.word	0x00020700


	//   ....[5]....
        /*0720*/ 	.word	0x00020b90


	//   ....[6]....
        /*0724*/ 	.word	0x00020bc0


	//   ....[7]....
        /*0728*/ 	.word	0x00020dd0


	//   ....[8]....
        /*072c*/ 	.word	0x00022fa0


	//   ....[9]....
        /*0730*/ 	.word	0x00023040


	//----- nvinfo : EIATTR_COOP_GROUP_MASK_REGIDS
	.align		4
.L_178:
        /*0734*/ 	.byte	0x04, 0x29
        /*0736*/ 	.short	(.L_180 - .L_179)


	//   ....[0]....
.L_179:
        /*0738*/ 	.word	0xffffffff


	//   ....[1]....
        /*073c*/ 	.word	0xffffffff


	//   ....[2]....
        /*0740*/ 	.word	0xffffffff


	//   ....[3]....
        /*0744*/ 	.word	0xffffffff


	//   ....[4]....
        /*0748*/ 	.word	0xffffffff


	//   ....[5]....
        /*074c*/ 	.word	0xffffffff


	//   ....[6]....
        /*0750*/ 	.word	0xffffffff


	//   ....[7]....
        /*0754*/ 	.word	0xffffffff


	//   ....[8]....
        /*0758*/ 	.word	0xffffffff


	//   ....[9]....
        /*075c*/ 	.word	0xffffffff


	//   ....[10]....
        /*0760*/ 	.word	0xffffffff


	//   ....[11]....
        /*0764*/ 	.word	0xffffffff


	//   ....[12]....
        /*0768*/ 	.word	0xffffffff


	//   ....[13]....
        /*076c*/ 	.word	0xffffffff


	//   ....[14]....
        /*0770*/ 	.word	0xffffffff


	//   ....[15]....
        /*0774*/ 	.word	0xffffffff


	//   ....[16]....
        /*0778*/ 	.word	0xffffffff


	//   ....[17]....
        /*077c*/ 	.word	0xffffffff


	//   ....[18]....
        /*0780*/ 	.word	0xffffffff


	//   ....[19]....
        /*0784*/ 	.word	0xffffffff


	//   ....[20]....
        /*0788*/ 	.word	0xffffffff


	//   ....[21]....
        /*078c*/ 	.word	0xffffffff


	//   ....[22]....
        /*0790*/ 	.word	0xffffffff


	//   ....[23]....
        /*0794*/ 	.word	0xffffffff


	//   ....[24]....
        /*0798*/ 	.word	0xffffffff


	//   ....[25]....
        /*079c*/ 	.word	0xffffffff


	//   ....[26]....
        /*07a0*/ 	.word	0xffffffff


	//   ....[27]....
        /*07a4*/ 	.word	0xffffffff


	//   ....[28]....
        /*07a8*/ 	.word	0xffffffff


	//   ....[29]....
        /*07ac*/ 	.word	0xffffffff


	//   ....[30]....
        /*07b0*/ 	.word	0xffffffff


	//   ....[31]....
        /*07b4*/ 	.word	0xffffffff


	//   ....[32]....
        /*07b8*/ 	.word	0xffffffff


	//   ....[33]....
        /*07bc*/ 	.word	0xffffffff


	//   ....[34]....
        /*07c0*/ 	.word	0xffffffff


	//   ....[35]....
        /*07c4*/ 	.word	0xffffffff


	//   ....[36]....
        /*07c8*/ 	.word	0xffffffff


	//   ....[37]....
        /*07cc*/ 	.word	0xffffffff


	//   ....[38]....
        /*07d0*/ 	.word	0xffffffff


	//   ....[39]....
        /*07d4*/ 	.word	0xffffffff


	//   ....[40]....
        /*07d8*/ 	.word	0xffffffff


	//   ....[41]....
        /*07dc*/ 	.word	0xffffffff


	//   ....[42]....
        /*07e0*/ 	.word	0xffffffff


	//   ....[43]....
        /*07e4*/ 	.word	0xffffffff


	//   ....[44]....
        /*07e8*/ 	.word	0xffffffff


	//   ....[45]....
        /*07ec*/ 	.word	0xffffffff


	//   ....[46]....
        /*07f0*/ 	.word	0xffffffff


	//   ....[47]....
        /*07f4*/ 	.word	0xffffffff


	//   ....[48]....
        /*07f8*/ 	.word	0xffffffff


	//   ....[49]....
        /*07fc*/ 	.word	0xffffffff


	//   ....[50]....
        /*0800*/ 	.word	0xffffffff


	//   ....[51]....
        /*0804*/ 	.word	0xffffffff


	//   ....[52]....
        /*0808*/ 	.word	0xffffffff


	//   ....[53]....
        /*080c*/ 	.word	0xffffffff


	//   ....[54]....
        /*0810*/ 	.word	0x0500000f


	//   ....[55]....
        /*0814*/ 	.word	0x0500000f


	//   ....[56]....
        /*0818*/ 	.word	0x0500000f


	//   ....[57]....
        /*081c*/ 	.word	0x0500000f


	//   ....[58]....
        /*0820*/ 	.word	0x0500000f


	//   ....[59]....
        /*0824*/ 	.word	0x0500000f


	//   ....[60]....
        /*0828*/ 	.word	0x0500000f


	//   ....[61]....
        /*082c*/ 	.word	0x0500000f


	//   ....[62]....
        /*0830*/ 	.word	0x0500000f


	//   ....[63]....
        /*0834*/ 	.word	0x0500000f


	//   ....[64]....
        /*0838*/ 	.word	0x0500000f


	//   ....[65]....
        /*083c*/ 	.word	0x0500000f


	//   ....[66]....
        /*0840*/ 	.word	0x0500000f


	//   ....[67]....
        /*0844*/ 	.word	0x0500000f


	//   ....[68]....
        /*0848*/ 	.word	0x0500000f


	//   ....[69]....
        /*084c*/ 	.word	0x0500000f


	//   ....[70]....
        /*0850*/ 	.word	0x0500000f


	//   ....[71]....
        /*0854*/ 	.word	0x0500000f


	//   ....[72]....
        /*0858*/ 	.word	0x0500000f


	//   ....[73]....
        /*085c*/ 	.word	0x0500000f


	//   ....[74]....
        /*0860*/ 	.word	0x0500000f


	//   ....[75]....
        /*0864*/ 	.word	0x0500000f


	//   ....[76]....
        /*0868*/ 	.word	0x0500000f


	//   ....[77]....
        /*086c*/ 	.word	0x0500000f


	//   ....[78]....
        /*0870*/ 	.word	0x0500000f


	//   ....[79]....
        /*0874*/ 	.word	0x0500000f


	//   ....[80]....
        /*0878*/ 	.word	0x0500000f


	//   ....[81]....
        /*087c*/ 	.word	0x0500000f


	//   ....[82]....
        /*0880*/ 	.word	0x0500000f


	//----- nvinfo : EIATTR_COOP_GROUP_INSTR_OFFSETS
	.align		4
.L_180:
        /*0884*/ 	.byte	0x04, 0x28
        /*0886*/ 	.short	(.L_182 - .L_181)


	//   ....[0]....
.L_181:
        /*0888*/ 	.word	0x00000070


	//   ....[1]....
        /*088c*/ 	.word	0x000001d0


	//   ....[2]....
        /*0890*/ 	.word	0x00000220


	//   ....[3]....
        /*0894*/ 	.word	0x00000450


	//   ....[4]....
        /*0898*/ 	.word	0x000005b0


	//   ....[5]....
        /*089c*/ 	.word	0x000006d0


	//   ....[6]....
        /*08a0*/ 	.word	0x00000830


	//   ....[7]....
        /*08a4*/ 	.word	0x0000c610


	//   ....[8]....
        /*08a8*/ 	.word	0x00014520


	//   ....[9]....
        /*08ac*/ 	.word	0x000145f0


	//   ....[10]....
        /*08b0*/ 	.word	0x000148f0


	//   ....[11]....
        /*08b4*/ 	.word	0x00014ac0


	//   ....[12]....
        /*08b8*/ 	.word	0x00019c70


	//   ....[13]....
        /*08bc*/ 	.word	0x00019c90


	//   ....[14]....
        /*08c0*/ 	.word	0x0001a670


	//   ....[15]....
        /*08c4*/ 	.word	0x0001a700


	//   ....[16]....
        /*08c8*/ 	.word	0x0001bd50


	//   ....[17]....
        /*08cc*/ 	.word	0x0001c1c0


	//   ....[18]....
        /*08d0*/ 	.word	0x0001c200


	//   ....[19]....
        /*08d4*/ 	.word	0x0001c210


	//   ....[20]....
        /*08d8*/ 	.word	0x0001e8e0


	//   ....[21]....
        /*08dc*/ 	.word	0x0001ea80


	//   ....[22]....
        /*08e0*/ 	.word	0x0001eab0


	//   ....[23]....
        /*08e4*/ 	.word	0x0001eaf0


	//   ....[24]....
        /*08e8*/ 	.word	0x0001eb50


	//   ....[25]....
        /*08ec*/ 	.word	0x0001ebb0


	//   ....[26]....
        /*08f0*/ 	.word	0x0001ec00


	//   ....[27]....
        /*08f4*/ 	.word	0x0001edc0


	//   ....[28]....
        /*08f8*/ 	.word	0x0001ee20


	//   ....[29]....
        /*08fc*/ 	.word	0x0001ee60


	//   ....[30]....
        /*0900*/ 	.word	0x0001eea0


	//   ....[31]....
        /*0904*/ 	.word	0x0001eed0


	//   ....[32]....
        /*0908*/ 	.word	0x0001ef00


	//   ....[33]....
        /*090c*/ 	.word	0x0001efa0


	//   ....[34]....
        /*0910*/ 	.word	0x0001efd0


	//   ....[35]....
        /*0914*/ 	.word	0x0001f060


	//   ....[36]....
        /*0918*/ 	.word	0x00023460


	//   ....[37]....
        /*091c*/ 	.word	0x00023470


	//   ....[38]....
        /*0920*/ 	.word	0x00023590


	//   ....[39]....
        /*0924*/ 	.word	0x000235f0


	//   ....[40]....
        /*0928*/ 	.word	0x00023630


	//   ....[41]....
        /*092c*/ 	.word	0x00023670


	//   ....[42]....
        /*0930*/ 	.word	0x000236a0


	//   ....[43]....
        /*0934*/ 	.word	0x000236d0


	//   ....[44]....
        /*0938*/ 	.word	0x00023870


	//   ....[45]....
        /*093c*/ 	.word	0x000238d0


	//   ....[46]....
        /*0940*/ 	.word	0x00023910


	//   ....[47]....
        /*0944*/ 	.word	0x00023950


	//   ....[48]....
        /*0948*/ 	.word	0x00023980


	//   ....[49]....
        /*094c*/ 	.word	0x000239b0


	//   ....[50]....
        /*0950*/ 	.word	0x00023a70


	//   ....[51]....
        /*0954*/ 	.word	0x00023a90


	//   ....[52]....
        /*0958*/ 	.word	0x00023b00


	//   ....[53]....
        /*095c*/ 	.word	0x00023f50


	//   ....[54]....
        /*0960*/ 	.word	0x00024380


	//   ....[55]....
        /*0964*/ 	.word	0x00024430


	//   ....[56]....
        /*0968*/ 	.word	0x000244d0


	//   ....[57]....
        /*096c*/ 	.word	0x00024570


	//   ....[58]....
        /*0970*/ 	.word	0x00024610


	//   ....[59]....
        /*0974*/ 	.word	0x00024700


	//   ....[60]....
        /*0978*/ 	.word	0x000247a0


	//   ....[61]....
        /*097c*/ 	.word	0x00024840


	//   ....[62]....
        /*0980*/ 	.word	0x000248e0


	//   ....[63]....
        /*0984*/ 	.word	0x00024b40


	//   ....[64]....
        /*0988*/ 	.word	0x00024e20


	//   ....[65]....
        /*098c*/ 	.word	0x00025240


	//   ....[66]....
        /*0990*/ 	.word	0x000252d0


	//   ....[67]....
        /*0994*/ 	.word	0x00025370


	//   ....[68]....
        /*0998*/ 	.word	0x00025420


	//   ....[69]....
        /*099c*/ 	.word	0x000254a0


	//   ....[70]....
        /*09a0*/ 	.word	0x00025520


	//   ....[71]....
        /*09a4*/ 	.word	0x000255a0


	//   ....[72]....
        /*09a8*/ 	.word	0x00025620


	//   ....[73]....
        /*09ac*/ 	.word	0x000256b0


	//   ....[74]....
        /*09b0*/ 	.word	0x00025760


	//   ....[75]....
        /*09b4*/ 	.word	0x000257e0


	//   ....[76]....
        /*09b8*/ 	.word	0x00025860


	//   ....[77]....
        /*09bc*/ 	.word	0x000258e0


	//   ....[78]....
        /*09c0*/ 	.word	0x00025960


	//   ....[79]....
        /*09c4*/ 	.word	0x000259d0


	//   ....[80]....
        /*09c8*/ 	.word	0x00025a70


	//   ....[81]....
        /*09cc*/ 	.word	0x00025b00


	//   ....[82]....
        /*09d0*/ 	.word	0x00025c20


	//----- nvinfo : EIATTR_REG_RECONFIG
	.align		4
.L_182:
        /*09d4*/ 	.byte	0x01, 0x54
	.zero		2


	//----- nvinfo : EIATTR_SYSCALL_OFFSETS
	.align		4
        /*09d8*/ 	.byte	0x04, 0x46
        /*09da*/ 	.short	(.L_184 - .L_183)


	//   ....[0]....
.L_183:
        /*09dc*/ 	.word	0x000018e0


	//   ....[1]....
        /*09e0*/ 	.word	0x00001a30


	//   ....[2]....
        /*09e4*/ 	.word	0x0000c7e0


	//   ....[3]....
        /*09e8*/ 	.word	0x0000cc80


	//   ....[4]....
        /*09ec*/ 	.word	0x00020890


	//   ....[5]....
        /*09f0*/ 	.word	0x000209d0


	//   ....[6]....
        /*09f4*/ 	.word	0x00020ad0


	//----- nvinfo : EIATTR_MBARRIER_INSTR_OFFSETS
	.align		4
.L_184:
        /*09f8*/ 	.byte	0x04, 0x39
        /*09fa*/ 	.short	(.L_186 - .L_185)


	//   ....[0]....
.L_185:
        /*09fc*/ 	.word	0x00000300
        /*0a00*/ 	.word	0x000000ff
        /*0a04*/ 	.word	0x00034800
        /*0a08*/ 	.short	0x0100
        /*0a0a*/ 	.byte	0x08
	.zero		1


	//   ....[1]....
        /*0a0c*/ 	.word	0x00000310
        /*0a10*/ 	.word	0x000000ff
        /*0a14*/ 	.word	0x00034820
        /*0a18*/ 	.short	0x0100
        /*0a1a*/ 	.byte	0x08
	.zero		1


	//   ....[2]....
        /*0a1c*/ 	.word	0x00000400
        /*0a20*/ 	.word	0x000000ff
        /*0a24*/ 	.word	0x00034830
        /*0a28*/ 	.short	0x0100
        /*0a2a*/ 	.byte	0x08
	.zero		1


	//   ....[3]....
        /*0a2c*/ 	.word	0x00000410
        /*0a30*/ 	.word	0x000000ff
        /*0a34*/ 	.word	0x00034840
        /*0a38*/ 	.short	0x0100
        /*0a3a*/ 	.byte	0x08
	.zero		1


	//   ....[4]....
        /*0a3c*/ 	.word	0x00000420
        /*0a40*/ 	.word	0x000000ff
        /*0a44*/ 	.word	0x00034838
        /*0a48*/ 	.short	0x0100
        /*0a4a*/ 	.byte	0x08
	.zero		1


	//   ....[5]....
        /*0a4c*/ 	.word	0x00000430
        /*0a50*/ 	.word	0x000000ff
        /*0a54*/ 	.word	0x00034848
        /*0a58*/ 	.short	0x0100
        /*0a5a*/ 	.byte	0x08
	.zero		1


	//   ....[6]....
        /*0a5c*/ 	.word	0x00000560
        /*0a60*/ 	.word	0x000000ff
        /*0a64*/ 	.word	0x00034850
        /*0a68*/ 	.short	0x0100
        /*0a6a*/ 	.byte	0x08
	.zero		1


	//   ....[7]....
        /*0a6c*/ 	.word	0x00000570
        /*0a70*/ 	.word	0x000000ff
        /*0a74*/ 	.word	0x00034860
        /*0a78*/ 	.short	0x0100
        /*0a7a*/ 	.byte	0x08
	.zero		1


	//   ....[8]....
        /*0a7c*/ 	.word	0x00000580
        /*0a80*/ 	.word	0x000000ff
        /*0a84*/ 	.word	0x00034858
        /*0a88*/ 	.short	0x0100
        /*0a8a*/ 	.byte	0x08
	.zero		1


	//   ....[9]....
        /*0a8c*/ 	.word	0x00000590
        /*0a90*/ 	.word	0x000000ff
        /*0a94*/ 	.word	0x00034868
        /*0a98*/ 	.short	0x0100
        /*0a9a*/ 	.byte	0x08
	.zero		1


	//   ....[10]....
        /*0a9c*/ 	.word	0x00000680
        /*0aa0*/ 	.word	0x000000ff
        /*0aa4*/ 	.word	0x00034870
        /*0aa8*/ 	.short	0x0100
        /*0aaa*/ 	.byte	0x06
	.zero		1


	//   ....[11]....
        /*0aac*/ 	.word	0x00000690
        /*0ab0*/ 	.word	0x000000ff
        /*0ab4*/ 	.word	0x00034880
        /*0ab8*/ 	.short	0x0100
        /*0aba*/ 	.byte	0x06
	.zero		1


	//   ....[12]....
        /*0abc*/ 	.word	0x000006a0
        /*0ac0*/ 	.word	0x000000ff
        /*0ac4*/ 	.word	0x00034878
        /*0ac8*/ 	.short	0x0100
        /*0aca*/ 	.byte	0x06
	.zero		1


	//   ....[13]....
        /*0acc*/ 	.word	0x000006b0
        /*0ad0*/ 	.word	0x000000ff
        /*0ad4*/ 	.word	0x00034888
        /*0ad8*/ 	.short	0x0100
        /*0ada*/ 	.byte	0x06
	.zero		1


	//   ....[14]....
        /*0adc*/ 	.word	0x000007e0
        /*0ae0*/ 	.word	0x000000ff
        /*0ae4*/ 	.word	0x00034890
        /*0ae8*/ 	.short	0x0100
        /*0aea*/ 	.byte	0x08
	.zero		1


	//   ....[15]....
        /*0aec*/ 	.word	0x000007f0
        /*0af0*/ 	.word	0x000000ff
        /*0af4*/ 	.word	0x000348a0
        /*0af8*/ 	.short	0x0100
        /*0afa*/ 	.byte	0x08
	.zero		1


	//   ....[16]....
        /*0afc*/ 	.word	0x00000800
        /*0b00*/ 	.word	0x000000ff
        /*0b04*/ 	.word	0x00034898
        /*0b08*/ 	.short	0x0100
        /*0b0a*/ 	.byte	0x08
	.zero		1


	//   ....[17]....
        /*0b0c*/ 	.word	0x00000810
        /*0b10*/ 	.word	0x000000ff
        /*0b14*/ 	.word	0x000348a8
        /*0b18*/ 	.short	0x0100
        /*0b1a*/ 	.byte	0x08
	.zero		1


	//   ....[18]....
        /*0b1c*/ 	.word	0x00000940
        /*0b20*/ 	.word	0x000000ff
        /*0b24*/ 	.word	0x000348b0
        /*0b28*/ 	.short	0x0100
        /*0b2a*/ 	.byte	0x08
	.zero		1


	//   ....[19]....
        /*0b2c*/ 	.word	0x00000950
        /*0b30*/ 	.word	0x000000ff
        /*0b34*/ 	.word	0x000348c0
        /*0b38*/ 	.short	0x0100
        /*0b3a*/ 	.byte	0x08
	.zero		1


	//   ....[20]....
        /*0b3c*/ 	.word	0x00000960
        /*0b40*/ 	.word	0x000000ff
        /*0b44*/ 	.word	0x000348b8
        /*0b48*/ 	.short	0x0100
        /*0b4a*/ 	.byte	0x08
	.zero		1


	//   ....[21]....
        /*0b4c*/ 	.word	0x00000970
        /*0b50*/ 	.word	0x000000ff
        /*0b54*/ 	.word	0x000348c8
        /*0b58*/ 	.short	0x0100
        /*0b5a*/ 	.byte	0x08
	.zero		1


	//   ....[22]....
        /*0b5c*/ 	.word	0x00003b60
        /*0b60*/ 	.word	0x00000003
        /*0b64*/ 	.word	0x00034890
        /*0b68*/ 	.short	0x010a
        /*0b6a*/ 	.byte	0x3f
	.zero		1


	//   ....[23]....
        /*0b6c*/ 	.word	0x00007960
        /*0b70*/ 	.word	0x00000003
        /*0b74*/ 	.word	0x00034890
        /*0b78*/ 	.short	0x010a
        /*0b7a*/ 	.byte	0x3f
	.zero		1


	//   ....[24]....
        /*0b7c*/ 	.word	0x0000af60
        /*0b80*/ 	.word	0x00000003
        /*0b84*/ 	.word	0x00034890
        /*0b88*/ 	.short	0x010a
        /*0b8a*/ 	.byte	0x3f
	.zero		1


	//   ....[25]....
        /*0b8c*/ 	.word	0x0000b8e0
        /*0b90*/ 	.word	0x00000028
        /*0b94*/ 	.word	0x00000000
        /*0b98*/ 	.short	0x0101
        /*0b9a*/ 	.byte	0x3f
	.zero		1


	//   ....[26]....
        /*0b9c*/ 	.word	0x0000b920
        /*0ba0*/ 	.word	0x00000003
        /*0ba4*/ 	.word	0x000348b0
        /*0ba8*/ 	.short	0x010a
        /*0baa*/ 	.byte	0x3f
	.zero		1


	//   ....[27]....
        /*0bac*/ 	.word	0x0000c230
        /*0bb0*/ 	.word	0x00000003
        /*0bb4*/ 	.word	0x00000000
        /*0bb8*/ 	.short	0x0101
        /*0bba*/ 	.byte	0x3f
	.zero		1


	//   ....[28]....
        /*0bbc*/ 	.word	0x0000c870
        /*0bc0*/ 	.word	0x00000002
        /*0bc4*/ 	.word	0x00034800
        /*0bc8*/ 	.short	0x010a
        /*0bca*/ 	.byte	0x3f
	.zero		1


	//   ....[29]....
        /*0bcc*/ 	.word	0x0000c8c0
        /*0bd0*/ 	.word	0x00000002
        /*0bd4*/ 	.word	0x00034800
        /*0bd8*/ 	.short	0x010a
        /*0bda*/ 	.byte	0x3f
	.zero		1


	//   ....[30]....
        /*0bdc*/ 	.word	0x0000cf30
        /*0be0*/ 	.word	0x00000002
        /*0be4*/ 	.word	0x00034800
        /*0be8*/ 	.short	0x010a
        /*0bea*/ 	.byte	0x3f
	.zero		1


	//   ....[31]....
        /*0bec*/ 	.word	0x0000e850
        /*0bf0*/ 	.word	0x00000002
        /*0bf4*/ 	.word	0x00034800
        /*0bf8*/ 	.short	0x010a
        /*0bfa*/ 	.byte	0x3f
	.zero		1


	//   ....[32]....
        /*0bfc*/ 	.word	0x000103b0
        /*0c00*/ 	.word	0x00000000
        /*0c04*/ 	.word	0x00034830
        /*0c08*/ 	.short	0x010a
        /*0c0a*/ 	.byte	0x3f
	.zero		1


	//   ....[33]....
        /*0c0c*/ 	.word	0x00010430
        /*0c10*/ 	.word	0x00000000
        /*0c14*/ 	.word	0x00034830
        /*0c18*/ 	.short	0x010a
        /*0c1a*/ 	.byte	0x3f
	.zero		1


	//   ....[34]....
        /*0c1c*/ 	.word	0x000153b0
        /*0c20*/ 	.word	0x00000003
        /*0c24*/ 	.word	0x00000000
        /*0c28*/ 	.short	0x0101
        /*0c2a*/ 	.byte	0x3f
	.zero		1


	//   ....[35]....
        /*0c2c*/ 	.word	0x000161b0
        /*0c30*/ 	.word	0x00000006
        /*0c34*/ 	.word	0x00034830
        /*0c38*/ 	.short	0x010a
        /*0c3a*/ 	.byte	0x3f
	.zero		1


	//   ....[36]....
        /*0c3c*/ 	.word	0x00016200
        /*0c40*/ 	.word	0x00000006
        /*0c44*/ 	.word	0x00034830
        /*0c48*/ 	.short	0x010a
        /*0c4a*/ 	.byte	0x3f
	.zero		1


	//   ....[37]....
        /*0c4c*/ 	.word	0x00019730
        /*0c50*/ 	.word	0x00000006
        /*0c54*/ 	.word	0x00034850
        /*0c58*/ 	.short	0x010a
        /*0c5a*/ 	.byte	0x3f
	.zero		1


	//   ....[38]....
        /*0c5c*/ 	.word	0x00019770
        /*0c60*/ 	.word	0x00000006
        /*0c64*/ 	.word	0x00034850
        /*0c68*/ 	.short	0x010a
        /*0c6a*/ 	.byte	0x3f
	.zero		1


	//   ....[39]....
        /*0c6c*/ 	.word	0x0001af70
        /*0c70*/ 	.word	0x00000082
        /*0c74*/ 	.word	0x00000000
        /*0c78*/ 	.short	0x0101
        /*0c7a*/ 	.byte	0x3f
	.zero		1


	//   ....[40]....
        /*0c7c*/ 	.word	0x0001b120
        /*0c80*/ 	.word	0x00000082
        /*0c84*/ 	.word	0x00000000
        /*0c88*/ 	.short	0x0101
        /*0c8a*/ 	.byte	0x3f
	.zero		1


	//   ....[41]....
        /*0c8c*/ 	.word	0x0001bc30
        /*0c90*/ 	.word	0x00000009
        /*0c94*/ 	.word	0x00034850
        /*0c98*/ 	.short	0x010a
        /*0c9a*/ 	.byte	0x3f
	.zero		1


	//   ....[42]....
        /*0c9c*/ 	.word	0x0001bcb0
        /*0ca0*/ 	.word	0x00000009
        /*0ca4*/ 	.word	0x00034850
        /*0ca8*/ 	.short	0x010a
        /*0caa*/ 	.byte	0x3f
	.zero		1


	//   ....[43]....
        /*0cac*/ 	.word	0x0001c4c0
        /*0cb0*/ 	.word	0x0000000a
        /*0cb4*/ 	.word	0x00000000
        /*0cb8*/ 	.short	0x0101
        /*0cba*/ 	.byte	0x3f
	.zero		1


	//   ....[44]....
        /*0cbc*/ 	.word	0x0001d8c0
        /*0cc0*/ 	.word	0x00000000
        /*0cc4*/ 	.word	0x00000000
        /*0cc8*/ 	.short	0x0101
        /*0cca*/ 	.byte	0x3f
	.zero		1


	//   ....[45]....
        /*0ccc*/ 	.word	0x0001fad0
        /*0cd0*/ 	.word	0x00000009
        /*0cd4*/ 	.word	0x00034820
        /*0cd8*/ 	.short	0x010a
        /*0cda*/ 	.byte	0x3f
	.zero		1


	//   ....[46]....
        /*0cdc*/ 	.word	0x0001fb60
        /*0ce0*/ 	.word	0x00000005
        /*0ce4*/ 	.word	0x000348a0
        /*0ce8*/ 	.short	0x010a
        /*0cea*/ 	.byte	0x3f
	.zero		1


	//   ....[47]....
        /*0cec*/ 	.word	0x0001fd90
        /*0cf0*/ 	.word	0x00000005
        /*0cf4*/ 	.word	0x000348c0
        /*0cf8*/ 	.short	0x010a
        /*0cfa*/ 	.byte	0x3f
	.zero		1


	//   ....[48]....
        /*0cfc*/ 	.word	0x000200e0
        /*0d00*/ 	.word	0x00000006
        /*0d04*/ 	.word	0x000348a0
        /*0d08*/ 	.short	0x010a
        /*0d0a*/ 	.byte	0x3f
	.zero		1


	//   ....[49]....
        /*0d0c*/ 	.word	0x000202f0
        /*0d10*/ 	.word	0x00000006
        /*0d14*/ 	.word	0x000348c0
        /*0d18*/ 	.short	0x010a
        /*0d1a*/ 	.byte	0x3f
	.zero		1


	//   ....[50]....
        /*0d1c*/ 	.word	0x00021140
        /*0d20*/ 	.word	0x00000006
        /*0d24*/ 	.word	0x00034840
        /*0d28*/ 	.short	0x010a
        /*0d2a*/ 	.byte	0x3f
	.zero		1


	//   ....[51]....
        /*0d2c*/ 	.word	0x00021620
        /*0d30*/ 	.word	0x00000007
        /*0d34*/ 	.word	0x00034820
        /*0d38*/ 	.short	0x010a
        /*0d3a*/ 	.byte	0x3f
	.zero		1


	//   ....[52]....
        /*0d3c*/ 	.word	0x00021980
        /*0d40*/ 	.word	0x00000008
        /*0d44*/ 	.word	0x00034840
        /*0d48*/ 	.short	0x010a
        /*0d4a*/ 	.byte	0x3f
	.zero		1


	//   ....[53]....
        /*0d4c*/ 	.word	0x00021c40
        /*0d50*/ 	.word	0x00000009
        /*0d54*/ 	.word	0x00000060
        /*0d58*/ 	.short	0x010a
        /*0d5a*/ 	.byte	0x3f
	.zero		1


	//   ....[54]....
        /*0d5c*/ 	.word	0x00022220
        /*0d60*/ 	.word	0x00000002
        /*0d64*/ 	.word	0x00034840
        /*0d68*/ 	.short	0x010a
        /*0d6a*/ 	.byte	0x3f
	.zero		1


	//   ....[55]....
        /*0d6c*/ 	.word	0x000224e0
        /*0d70*/ 	.word	0x00000002
        /*0d74*/ 	.word	0x00000060
        /*0d78*/ 	.short	0x010a
        /*0d7a*/ 	.byte	0x3f
	.zero		1


	//   ....[56]....
        /*0d7c*/ 	.word	0x000229c0
        /*0d80*/ 	.word	0x00000002
        /*0d84*/ 	.word	0x00034840
        /*0d88*/ 	.short	0x010a
        /*0d8a*/ 	.byte	0x3f
	.zero		1


	//   ....[57]....
        /*0d8c*/ 	.word	0x00022c80
        /*0d90*/ 	.word	0x00000002
        /*0d94*/ 	.word	0x00000060
        /*0d98*/ 	.short	0x010a
        /*0d9a*/ 	.byte	0x3f
	.zero		1


	//   ....[58]....
        /*0d9c*/ 	.word	0x00023100
        /*0da0*/ 	.word	0x00000003
        /*0da4*/ 	.word	0x00034860
        /*0da8*/ 	.short	0x010a
        /*0daa*/ 	.byte	0x3f
	.zero		1


	//   ....[59]....
        /*0dac*/ 	.word	0x00023ed0
        /*0db0*/ 	.word	0x00000000
        /*0db4*/ 	.word	0x00034820
        /*0db8*/ 	.short	0x010a
        /*0dba*/ 	.byte	0x3f
	.zero		1


	//   ....[60]....
        /*0dbc*/ 	.word	0x00024080
        /*0dc0*/ 	.word	0x00000006
        /*0dc4*/ 	.word	0x00000000
        /*0dc8*/ 	.short	0x010a
        /*0dca*/ 	.byte	0x3f
	.zero		1


	//   ....[61]....
        /*0dcc*/ 	.word	0x000240f0
        /*0dd0*/ 	.word	0x00000007
        /*0dd4*/ 	.word	0x00000000
        /*0dd8*/ 	.short	0x010a
        /*0dda*/ 	.byte	0x3f
	.zero		1


	//   ....[62]....
        /*0ddc*/ 	.word	0x00024160
        /*0de0*/ 	.word	0x00000004
        /*0de4*/ 	.word	0x00000000
        /*0de8*/ 	.short	0x010a
        /*0dea*/ 	.byte	0x3f
	.zero		1


	//   ....[63]....
        /*0dec*/ 	.word	0x00024190
        /*0df0*/ 	.word	0x00000003
        /*0df4*/ 	.word	0x00000000
        /*0df8*/ 	.short	0x010a
        /*0dfa*/ 	.byte	0x3f
	.zero		1


	//   ....[64]....
        /*0dfc*/ 	.word	0x000241f0
        /*0e00*/ 	.word	0x00000003
        /*0e04*/ 	.word	0x00034890
        /*0e08*/ 	.short	0x010a
        /*0e0a*/ 	.byte	0x3f
	.zero		1


	//   ....[65]....
        /*0e0c*/ 	.word	0x00024240
        /*0e10*/ 	.word	0x00000003
        /*0e14*/ 	.word	0x00034890
        /*0e18*/ 	.short	0x010a
        /*0e1a*/ 	.byte	0x3f
	.zero		1


	//   ....[66]....
        /*0e1c*/ 	.word	0x00024290
        /*0e20*/ 	.word	0x00000003
        /*0e24*/ 	.word	0x00034890
        /*0e28*/ 	.short	0x010a
        /*0e2a*/ 	.byte	0x3f
	.zero		1


	//   ....[67]....
        /*0e2c*/ 	.word	0x000242e0
        /*0e30*/ 	.word	0x00000003
        /*0e34*/ 	.word	0x000348b0
        /*0e38*/ 	.short	0x010a
        /*0e3a*/ 	.byte	0x3f
	.zero		1


	//   ....[68]....
        /*0e3c*/ 	.word	0x00024650
        /*0e40*/ 	.word	0x00000002
        /*0e44*/ 	.word	0x00034800
        /*0e48*/ 	.short	0x010a
        /*0e4a*/ 	.byte	0x3f
	.zero		1


	//   ....[69]....
        /*0e4c*/ 	.word	0x00024920
        /*0e50*/ 	.word	0x00000002
        /*0e54*/ 	.word	0x00034800
        /*0e58*/ 	.short	0x010a
        /*0e5a*/ 	.byte	0x3f
	.zero		1


	//   ....[70]....
        /*0e5c*/ 	.word	0x00024970
        /*0e60*/ 	.word	0x00000000
        /*0e64*/ 	.word	0x00034830
        /*0e68*/ 	.short	0x010a
        /*0e6a*/ 	.byte	0x3f
	.zero		1


	//   ....[71]....
        /*0e6c*/ 	.word	0x000249c0
        /*0e70*/ 	.word	0x00000006
        /*0e74*/ 	.word	0x00034830
        /*0e78*/ 	.short	0x010a
        /*0e7a*/ 	.byte	0x3f
	.zero		1


	//   ....[72]....
        /*0e7c*/ 	.word	0x00024a10
        /*0e80*/ 	.word	0x00000006
        /*0e84*/ 	.word	0x00034850
        /*0e88*/ 	.short	0x010a
        /*0e8a*/ 	.byte	0x3f
	.zero		1


	//   ....[73]....
        /*0e8c*/ 	.word	0x00024a60
        /*0e90*/ 	.word	0x00000009
        /*0e94*/ 	.word	0x00034850
        /*0e98*/ 	.short	0x010a
        /*0e9a*/ 	.byte	0x3f
	.zero		1


	//   ....[74]....
        /*0e9c*/ 	.word	0x00024c00
        /*0ea0*/ 	.word	0x00000009
        /*0ea4*/ 	.word	0x00034820
        /*0ea8*/ 	.short	0x010a
        /*0eaa*/ 	.byte	0x3f
	.zero		1


	//   ....[75]....
        /*0eac*/ 	.word	0x00024c50
        /*0eb0*/ 	.word	0x00000005
        /*0eb4*/ 	.word	0x000348a0
        /*0eb8*/ 	.short	0x010a
        /*0eba*/ 	.byte	0x3f
	.zero		1


	//   ....[76]....
        /*0ebc*/ 	.word	0x00024ca0
        /*0ec0*/ 	.word	0x00000005
        /*0ec4*/ 	.word	0x000348c0
        /*0ec8*/ 	.short	0x010a
        /*0eca*/ 	.byte	0x3f
	.zero		1


	//   ....[77]....
        /*0ecc*/ 	.word	0x00024cf0
        /*0ed0*/ 	.word	0x00000006
        /*0ed4*/ 	.word	0x000348a0
        /*0ed8*/ 	.short	0x010a
        /*0eda*/ 	.byte	0x3f
	.zero		1


	//   ....[78]....
        /*0edc*/ 	.word	0x00024d40
        /*0ee0*/ 	.word	0x00000006
        /*0ee4*/ 	.word	0x000348c0
        /*0ee8*/ 	.short	0x010a
        /*0eea*/ 	.byte	0x3f
	.zero		1


	//   ....[79]....
        /*0eec*/ 	.word	0x00024ee0
        /*0ef0*/ 	.word	0x00000006
        /*0ef4*/ 	.word	0x00034840
        /*0ef8*/ 	.short	0x010a
        /*0efa*/ 	.byte	0x3f
	.zero		1


	//   ....[80]....
        /*0efc*/ 	.word	0x00024f60
        /*0f00*/ 	.word	0x00000006
        /*0f04*/ 	.word	0x00034820
        /*0f08*/ 	.short	0x010a
        /*0f0a*/ 	.byte	0x3f
	.zero		1


	//   ....[81]....
        /*0f0c*/ 	.word	0x00024fb0
        /*0f10*/ 	.word	0x00000008
        /*0f14*/ 	.word	0x00034840
        /*0f18*/ 	.short	0x010a
        /*0f1a*/ 	.byte	0x3f
	.zero		1


	//   ....[82]....
        /*0f1c*/ 	.word	0x00025000
        /*0f20*/ 	.word	0x00000009
        /*0f24*/ 	.word	0x00000060
        /*0f28*/ 	.short	0x010a
        /*0f2a*/ 	.byte	0x3f
	.zero		1


	//   ....[83]....
        /*0f2c*/ 	.word	0x00025050
        /*0f30*/ 	.word	0x00000002
        /*0f34*/ 	.word	0x00034840
        /*0f38*/ 	.short	0x010a
        /*0f3a*/ 	.byte	0x3f
	.zero		1


	//   ....[84]....
        /*0f3c*/ 	.word	0x000250a0
        /*0f40*/ 	.word	0x00000002
        /*0f44*/ 	.word	0x00000060
        /*0f48*/ 	.short	0x010a
        /*0f4a*/ 	.byte	0x3f
	.zero		1


	//   ....[85]....
        /*0f4c*/ 	.word	0x000250f0
        /*0f50*/ 	.word	0x00000002
        /*0f54*/ 	.word	0x00034840
        /*0f58*/ 	.short	0x010a
        /*0f5a*/ 	.byte	0x3f
	.zero		1


	//   ....[86]....
        /*0f5c*/ 	.word	0x00025140
        /*0f60*/ 	.word	0x00000002
        /*0f64*/ 	.word	0x00000060
        /*0f68*/ 	.short	0x010a
        /*0f6a*/ 	.byte	0x3f
	.zero		1


	//   ....[87]....
        /*0f6c*/ 	.word	0x00025190
        /*0f70*/ 	.word	0x00000003
        /*0f74*/ 	.word	0x00034860
        /*0f78*/ 	.short	0x010a
        /*0f7a*/ 	.byte	0x3f
	.zero		1


	//   ....[88]....
        /*0f7c*/ 	.word	0x00025b40
        /*0f80*/ 	.word	0x00000000
        /*0f84*/ 	.word	0x00034820
        /*0f88*/ 	.short	0x010a
        /*0f8a*/ 	.byte	0x3f
	.zero		1


	//   ....[89]....
        /*0f8c*/ 	.word	0x00025ce0
        /*0f90*/ 	.word	0x00000006
        /*0f94*/ 	.word	0x00000000
        /*0f98*/ 	.short	0x010a
        /*0f9a*/ 	.byte	0x3f
	.zero		1


	//   ....[90]....
        /*0f9c*/ 	.word	0x00025d30
        /*0fa0*/ 	.word	0x00000007
        /*0fa4*/ 	.word	0x00000000
        /*0fa8*/ 	.short	0x010a
        /*0faa*/ 	.byte	0x3f
	.zero		1


	//   ....[91]....
        /*0fac*/ 	.word	0x00025d80
        /*0fb0*/ 	.word	0x00000004
        /*0fb4*/ 	.word	0x00000000
        /*0fb8*/ 	.short	0x010a
        /*0fba*/ 	.byte	0x3f
	.zero		1


	//----- nvinfo : EIATTR_NUM_MBARRIERS
	.align		4
.L_186:
        /*0fbc*/ 	.byte	0x03, 0x38
        /*0fbe*/ 	.short	0x0016


	//----- nvinfo : EIATTR_EXIT_INSTR_OFFSETS
	.align		4
        /*0fc0*/ 	.byte	0x04, 0x1c
        /*0fc2*/ 	.short	(.L_188 - .L_187)


	//   ....[0]....
.L_187:
        /*0fc4*/ 	.word	0x000241e0


	//----- nvinfo : EIATTR_MAX_THREADS
	.align		4
.L_188:
        /*0fc8*/ 	.byte	0x04, 0x05
        /*0fca*/ 	.short	(.L_190 - .L_189)
.L_189:
        /*0fcc*/ 	.word	0x00000180
        /*0fd0*/ 	.word	0x00000001
        /*0fd4*/ 	.word	0x00000001


	//----- nvinfo : EIATTR_CRS_STACK_SIZE
	.align		4
.L_190:
        /*0fd8*/ 	.byte	0x04, 0x1e
        /*0fda*/ 	.short	(.L_192 - .L_191)
.L_191:
        /*0fdc*/ 	.word	0x00000000


	//----- nvinfo : EIATTR_CBANK_PARAM_SIZE
	.align		4
.L_192:
        /*0fe0*/ 	.byte	0x03, 0x19
        /*0fe2*/ 	.short	0x0a70


	//----- nvinfo : EIATTR_PARAM_CBANK
	.align		4
        /*0fe4*/ 	.byte	0x04, 0x0a
        /*0fe6*/ 	.short	(.L_194 - .L_193)
	.align		4
.L_193:
        /*0fe8*/ 	.word	index@(.nv.constant0._ZN7cutlass13device_kernelIN5flash11enable_sm90INS1_16FlashAttnFwdSm90INS1_25CollectiveMainloopFwdSm90ILi2EN4cute5tupleIJNS5_1CILi1EEES8_S8_EEENS6_IJNS7_ILi128EEENS7_ILi176EEESA_EEELi128ENS_10bfloat16_tEfNS_4arch4Sm90ELb0ELb0ELb0ELb1ELb0ELb1ELb0ELb1ELb1ELb0ELb0ELb0EEENS1_21CollectiveEpilogueFwdINS6_IJSA_SA_SB_EEES9_SD_SF_Li256ELb1ELb0ELb0ELb0EEENS1_36VarlenDynamicPersistentTileSchedulerILi128ELi176ELi256ELi32ELb0ELb0ELb1ELb0ELb1ELb1EEEEEEEEEvNT_6ParamsE)
        /*0fec*/ 	.short	0x0210
        /*0fee*/ 	.short	0x0a70


	//----- nvinfo : EIATTR_SW_WAR
	.align		4
.L_194:
        /*0ff0*/ 	.byte	0x04, 0x36
        /*0ff2*/ 	.short	(.L_196 - .L_195)
.L_195:
        /*0ff4*/ 	.word	0x00000008
.L_196:


//--------------------- .nv.info._ZN7cutlass13device_kernelIN5flash11enable_sm90INS1_16FlashAttnFwdSm90INS1_25CollectiveMainloopFwdSm90ILi2EN4cute5tupleIJNS5_1CILi1EEES8_S8_EEENS6_IJNS7_ILi128EEESA_SA_EEELi128ENS_10bfloat16_tEfNS_4arch4Sm90ELb0ELb1ELb0ELb0ELb0ELb0ELb0ELb1ELb1ELb0ELb0ELb0EEENS1_21CollectiveEpilogueFwdISB_S9_SC_SE_Li256ELb0ELb0ELb0ELb0EEENS1_30DynamicPersistentTileSchedulerILi256ELi32ELb0ELb0ELb1EEEEEEEEEvNT_6ParamsE --------------------------
	.section	.nv.info._ZN7cutlass13device_kernelIN5flash11enable_sm90INS1_16FlashAttnFwdSm90INS1_25CollectiveMainloopFwdSm90ILi2EN4cute5tupleIJNS5_1CILi1EEES8_S8_EEENS6_IJNS7_ILi128EEESA_SA_EEELi128ENS_10bfloat16_tEfNS_4arch4Sm90ELb0ELb1ELb0ELb0ELb0ELb0ELb0ELb1ELb1ELb0ELb0ELb0EEENS1_21CollectiveEpilogueFwdISB_S9_SC_SE_Li256ELb0ELb0ELb0ELb0EEENS1_30DynamicPersistentTileSchedulerILi256ELi32ELb0ELb0ELb1EEEEEEEEEvNT_6ParamsE,"",@"SHT_CUDA_INFO"
	.sectionflags	@""
	.align	4


	//----- nvinfo : EIATTR_CUDA_API_VERSION
	.align		4
        /*0000*/ 	.byte	0x04, 0x37
        /*0002*/ 	.short	(.L_198 - .L_197)
.L_197:
        /*0004*/ 	.word	0x00000082


	//----- nvinfo : EIATTR_KPARAM_INFO
	.align		4
.L_198:
        /*0008*/ 	.byte	0x04, 0x17
        /*000a*/ 	.short	(.L_200 - .L_199)
.L_199:
        /*000c*/ 	.word	0x00000000
        /*0010*/ 	.short	0x0000
        /*0012*/ 	.short	0x0070
        /*0014*/ 	.byte	0x00, 0xf0, 0x01, 0x2e


	//----- nvinfo : EIATTR_SPARSE_MMA_MASK
	.align		4
.L_200:
        /*0018*/ 	.byte	0x03, 0x50
        /*001a*/ 	.short	0x0000


	//----- nvinfo : EIATTR_MAXREG_COUNT
	.align		4
        /*001c*/ 	.byte	0x03, 0x1b
        /*001e*/ 	.short	0x00a8


	//----- nvinfo : EIATTR_NUM_BARRIERS
	.align		4
        /*0020*/ 	.byte	0x02, 0x4c
        /*0022*/ 	.byte	0x10
	.zero		1


	//----- nvinfo : EIATTR_EXTERNS
	.align		4
        /*0024*/ 	.byte	0x04, 0x0f
        /*0026*/ 	.short	(.L_202 - .L_201)


	//   ....[0]....
	.align		4
.L_201:
        /*0028*/ 	.word	index@(__assertfail)


	//----- nvinfo : EIATTR_MERCURY_ISA_VERSION
	.align		4
.L_202:
        /*002c*/ 	.byte	0x03, 0x5f
        /*002e*/ 	.short	0x0101


	//----- nvinfo : EIATTR_INT_WARP_WIDE_INSTR_OFFSETS
	.align		4
        /*0030*/ 	.byte	0x04, 0x31
        /*0032*/ 	.short	(.L_204 - .L_203)


	//   ....[0]....
.L_203:
        /*0034*/ 	.word	0x00000180


	//   ....[1]....
        /*0038*/ 	.word	0x000001b0


	//   ....[2]....
        /*003c*/ 	.word	0x000001c0


	//   ....[3]....
        /*0040*/ 	.word	0x0000f1f0


	//   ....[4]....
        /*0044*/ 	.word	0x0000f280


	//   ....[5]....
        /*0048*/ 	.word	0x0000f7b0


	//   ....[6]....
        /*004c*/ 	.word	0x000112f0


	//   ....[7]....
        /*0050*/ 	.word	0x00011380


	//----- nvinfo : EIATTR_COOP_GROUP_MASK_REGIDS
	.align		4
.L_204:
        /*0054*/ 	.byte	0x04, 0x29
        /*0056*/ 	.short	(.L_206 - .L_205)


	//   ....[0]....
.L_205:
        /*0058*/ 	.word	0xffffffff


	//   ....[1]....
        /*005c*/ 	.word	0xffffffff


	//   ....[2]....
        /*0060*/ 	.word	0xffffffff


	//   ....[3]....
        /*0064*/ 	.word	0xffffffff


	//   ....[4]....
        /*0068*/ 	.word	0xffffffff


	//   ....[5]....
        /*006c*/ 	.word	0xffffffff


	//   ....[6]....
        /*0070*/ 	.word	0xffffffff


	//   ....[7]....
        /*0074*/ 	.word	0xffffffff


	//   ....[8]....
        /*0078*/ 	.word	0xffffffff


	//   ....[9]....
        /*007c*/ 	.word	0xffffffff


	//   ....[10]....
        /*0080*/ 	.word	0xffffffff


	//   ....[11]....
        /*0084*/ 	.word	0xffffffff


	//   ....[12]....
        /*0088*/ 	.word	0xffffffff


	//   ....[13]....
        /*008c*/ 	.word	0xffffffff


	//   ....[14]....
        /*0090*/ 	.word	0xffffffff


	//   ....[15]....
        /*0094*/ 	.word	0xffffffff


	//   ....[16]....
        /*0098*/ 	.word	0xffffffff


	//   ....[17]....
        /*009c*/ 	.word	0xffffffff


	//   ....[18]....
        /*00a0*/ 	.word	0xffffffff


	//   ....[19]....
        /*00a4*/ 	.word	0xffffffff


	//   ....[20]....
        /*00a8*/ 	.word	0xffffffff


	//   ....[21]....
        /*00ac*/ 	.word	0xffffffff


	//   ....[22]....
        /*00b0*/ 	.word	0xffffffff


	//   ....[23]....
        /*00b4*/ 	.word	0xffffffff


	//   ....[24]....
        /*00b8*/ 	.word	0xffffffff


	//   ....[25]....
        /*00bc*/ 	.word	0xffffffff


	//   ....[26]....
        /*00c0*/ 	.word	0xffffffff


	//   ....[27]....
        /*00c4*/ 	.word	0xffffffff


	//   ....[28]....
        /*00c8*/ 	.word	0xffffffff


	//   ....[29]....
        /*00cc*/ 	.word	0xffffffff


	//   ....[30]....
        /*00d0*/ 	.word	0xffffffff


	//   ....[31]....
        /*00d4*/ 	.word	0xffffffff


	//   ....[32]....
        /*00d8*/ 	.word	0x0500000f


	//   ....[33]....
        /*00dc*/ 	.word	0x0500000f


	//----- nvinfo : EIATTR_COOP_GROUP_INSTR_OFFSETS
	.align		4
.L_206:
        /*00e0*/ 	.byte	0x04, 0x28
        /*00e2*/ 	.short	(.L_208 - .L_207)


	//   ....[0]....
.L_207:
        /*00e4*/ 	.word	0x00000060


	//   ....[1]....
        /*00e8*/ 	.word	0x00000190


	//   ....[2]....
        /*00ec*/ 	.word	0x000001e0


	//   ....[3]....
        /*00f0*/ 	.word	0x000003d0


	//   ....[4]....
        /*00f4*/ 	.word	0x00000530


	//   ....[5]....
        /*00f8*/ 	.word	0x00000650


	//   ....[6]....
        /*00fc*/ 	.word	0x000007b0


	//   ....[7]....
        /*0100*/ 	.word	0x00001710


	//   ....[8]....
        /*0104*/ 	.word	0x000033d0


	//   ....[9]....
        /*0108*/ 	.word	0x00003480


	//   ....[10]....
        /*010c*/ 	.word	0x00003b60


	//   ....[11]....
        /*0110*/ 	.word	0x00003bc0


	//   ....[12]....
        /*0114*/ 	.word	0x00006060


	//   ....[13]....
        /*0118*/ 	.word	0x00006080


	//   ....[14]....
        /*011c*/ 	.word	0x00006a60


	//   ....[15]....
        /*0120*/ 	.word	0x00006ad0


	//   ....[16]....
        /*0124*/ 	.word	0x00008450


	//   ....[17]....
        /*0128*/ 	.word	0x00008470


	//   ....[18]....
        /*012c*/ 	.word	0x00008730


	//   ....[19]....
        /*0130*/ 	.word	0x00008870


	//   ....[20]....
        /*0134*/ 	.word	0x0000b2c0


	//   ....[21]....
        /*0138*/ 	.word	0x0000b2e0


	//   ....[22]....
        /*013c*/ 	.word	0x0000bcb0


	//   ....[23]....
        /*0140*/ 	.word	0x0000bd20


	//   ....[24]....
        /*0144*/ 	.word	0x0000cdd0


	//   ....[25]....
        /*0148*/ 	.word	0x0000ce10


	//   ....[26]....
        /*014c*/ 	.word	0x0000cf00


	//   ....[27]....
        /*0150*/ 	.word	0x0000cf20


	//   ....[28]....
        /*0154*/ 	.word	0x0000dec0


	//   ....[29]....
        /*0158*/ 	.word	0x0000e950


	//   ....[30]....
        /*015c*/ 	.word	0x000116b0


	//   ....[31]....
        /*0160*/ 	.word	0x00011880


	//   ....[32]....
        /*0164*/ 	.word	0x00011eb0


	//   ....[33]....
        /*0168*/ 	.word	0x00012290


	//----- nvinfo : EIATTR_REG_RECONFIG
	.align		4
.L_208:
        /*016c*/ 	.byte	0x01, 0x54
	.zero		2


	//----- nvinfo : EIATTR_SYSCALL_OFFSETS
	.align		4
        /*0170*/ 	.byte	0x04, 0x46
        /*0172*/ 	.short	(.L_210 - .L_209)


	//   ....[0]....
.L_209:
        /*0174*/ 	.word	0x000018c0


	//   ....[1]....
        /*0178*/ 	.word	0x0000f410


	//   ....[2]....
        /*017c*/ 	.word	0x0000f550


	//   ....[3]....
        /*0180*/ 	.word	0x0000f640


	//----- nvinfo : EIATTR_MBARRIER_INSTR_OFFSETS
	.align		4
.L_210:
        /*0184*/ 	.byte	0x04, 0x39
        /*0186*/ 	.short	(.L_212 - .L_211)


	//   ....[0]....
.L_211:
        /*0188*/ 	.word	0x00000280
        /*018c*/ 	.word	0x000000ff
        /*0190*/ 	.word	0x00028800
        /*0194*/ 	.short	0x0100
        /*0196*/ 	.byte	0x06
	.zero		1


	//   ....[1]....
        /*0198*/ 	.word	0x00000290
        /*019c*/ 	.word	0x000000ff
        /*01a0*/ 	.word	0x00028820
        /*01a4*/ 	.short	0x0100
        /*01a6*/ 	.byte	0x06
	.zero		1


	//   ....[2]....
        /*01a8*/ 	.word	0x00000380
        /*01ac*/ 	.word	0x000000ff
        /*01b0*/ 	.word	0x00028830
        /*01b4*/ 	.short	0x0100
        /*01b6*/ 	.byte	0x08
	.zero		1


	//   ....[3]....
        /*01b8*/ 	.word	0x00000390
        /*01bc*/ 	.word	0x000000ff
        /*01c0*/ 	.word	0x00028840
        /*01c4*/ 	.short	0x0100
        /*01c6*/ 	.byte	0x08
	.zero		1


	//   ....[4]....
        /*01c8*/ 	.word	0x000003a0
        /*01cc*/ 	.word	0x000000ff
        /*01d0*/ 	.word	0x00028838
        /*01d4*/ 	.short	0x0100
        /*01d6*/ 	.byte	0x08
	.zero		1


	//   ....[5]....
        /*01d8*/ 	.word	0x000003b0
        /*01dc*/ 	.word	0x000000ff
        /*01e0*/ 	.word	0x00028848
        /*01e4*/ 	.short	0x0100
        /*01e6*/ 	.byte	0x08
	.zero		1


	//   ....[6]....
        /*01e8*/ 	.word	0x000004e0
        /*01ec*/ 	.word	0x000000ff
        /*01f0*/ 	.word	0x00028850
        /*01f4*/ 	.short	0x0100
        /*01f6*/ 	.byte	0x08
	.zero		1


	//   ....[7]....
        /*01f8*/ 	.word	0x000004f0
        /*01fc*/ 	.word	0x000000ff
        /*0200*/ 	.word	0x00028860
        /*0204*/ 	.short	0x0100
        /*0206*/ 	.byte	0x08
	.zero		1


	//   ....[8]....
        /*0208*/ 	.word	0x00000500
        /*020c*/ 	.word	0x000000ff
        /*0210*/ 	.word	0x00028858
        /*0214*/ 	.short	0x0100
        /*0216*/ 	.byte	0x08
	.zero		1


	//   ....[9]....
        /*0218*/ 	.word	0x00000510
        /*021c*/ 	.word	0x000000ff
        /*0220*/ 	.word	0x00028868
        /*0224*/ 	.short	0x0100
        /*0226*/ 	.byte	0x08
	.zero		1


	//   ....[10]....
        /*0228*/ 	.word	0x00000600
        /*022c*/ 	.word	0x000000ff
        /*0230*/ 	.word	0x00028870
        /*0234*/ 	.short	0x0100
        /*0236*/ 	.byte	0x06
	.zero		1


	//   ....[11]....
        /*0238*/ 	.word	0x00000610
        /*023c*/ 	.word	0x000000ff
        /*0240*/ 	.word	0x00028880
        /*0244*/ 	.short	0x0100
        /*0246*/ 	.byte	0x06
	.zero		1


	//   ....[12]....
        /*0248*/ 	.word	0x00000620
        /*024c*/ 	.word	0x000000ff
        /*0250*/ 	.word	0x00028878
        /*0254*/ 	.short	0x0100
        /*0256*/ 	.byte	0x06
	.zero		1


	//   ....[13]....
        /*0258*/ 	.word	0x00000630
        /*025c*/ 	.word	0x000000ff
        /*0260*/ 	.word	0x00028888
        /*0264*/ 	.short	0x0100
        /*0266*/ 	.byte	0x06
	.zero		1


	//   ....[14]....
        /*0268*/ 	.word	0x00000760
        /*026c*/ 	.word	0x000000ff
        /*0270*/ 	.word	0x00028890
        /*0274*/ 	.short	0x0100
        /*0276*/ 	.byte	0x08
	.zero		1


	//   ....[15]....
        /*0278*/ 	.word	0x00000770
        /*027c*/ 	.word	0x000000ff
        /*0280*/ 	.word	0x000288a0
        /*0284*/ 	.short	0x0100
        /*0286*/ 	.byte	0x08
	.zero		1


	//   ....[16]....
        /*0288*/ 	.word	0x00000780
        /*028c*/ 	.word	0x000000ff
        /*0290*/ 	.word	0x00028898
        /*0294*/ 	.short	0x0100
        /*0296*/ 	.byte	0x08
	.zero		1


	//   ....[17]....
        /*0298*/ 	.word	0x00000790
        /*029c*/ 	.word	0x000000ff
        /*02a0*/ 	.word	0x000288a8
        /*02a4*/ 	.short	0x0100
        /*02a6*/ 	.byte	0x08
	.zero		1


	//   ....[18]....
        /*02a8*/ 	.word	0x000008c0
        /*02ac*/ 	.word	0x000000ff
        /*02b0*/ 	.word	0x000288b0
        /*02b4*/ 	.short	0x0100
        /*02b6*/ 	.byte	0x08
	.zero		1


	//   ....[19]....
        /*02b8*/ 	.word	0x000008d0
        /*02bc*/ 	.word	0x000000ff
        /*02c0*/ 	.word	0x000288c0
        /*02c4*/ 	.short	0x0100
        /*02c6*/ 	.byte	0x08
	.zero		1


	//   ....[20]....
        /*02c8*/ 	.word	0x000008e0
        /*02cc*/ 	.word	0x000000ff
        /*02d0*/ 	.word	0x000288b8
        /*02d4*/ 	.short	0x0100
        /*02d6*/ 	.byte	0x08
	.zero		1


	//   ....[21]....
        /*02d8*/ 	.word	0x000008f0
        /*02dc*/ 	.word	0x000000ff
        /*02e0*/ 	.word	0x000288c8
        /*02e4*/ 	.short	0x0100
        /*02e6*/ 	.byte	0x08
	.zero		1


	//   ....[22]....
        /*02e8*/ 	.word	0x00001940
        /*02ec*/ 	.word	0x000000ff
        /*02f0*/ 	.word	0x00028800
        /*02f4*/ 	.short	0x010a
        /*02f6*/ 	.byte	0x27
	.zero		1


	//   ....[23]....
        /*02f8*/ 	.word	0x000019c0
        /*02fc*/ 	.word	0x00000007
        /*0300*/ 	.word	0x00028830
        /*0304*/ 	.short	0x010a
        /*0306*/ 	.byte	0x3f
	.zero		1


	//   ....[24]....
        /*0308*/ 	.word	0x00001a20
        /*030c*/ 	.word	0x00000007
        /*0310*/ 	.word	0x00028830
        /*0314*/ 	.short	0x010a
        /*0316*/ 	.byte	0x3f
	.zero		1


	//   ....[25]....
        /*0318*/ 	.word	0x00001f40
        /*031c*/ 	.word	0x00000000
        /*0320*/ 	.word	0x00000000
        /*0324*/ 	.short	0x0101
        /*0326*/ 	.byte	0x3f
	.zero		1


	//   ....[26]....
        /*0328*/ 	.word	0x00004b80
        /*032c*/ 	.word	0x000000ff
        /*0330*/ 	.word	0x00028830
        /*0334*/ 	.short	0x010a
        /*0336*/ 	.byte	0x06
	.zero		1


	//   ....[27]....
        /*0338*/ 	.word	0x00004bc0
        /*033c*/ 	.word	0x000000ff
        /*0340*/ 	.word	0x00028830
        /*0344*/ 	.short	0x010a
        /*0346*/ 	.byte	0x06
	.zero		1


	//   ....[28]....
        /*0348*/ 	.word	0x00004ee0
        /*034c*/ 	.word	0x000000ff
        /*0350*/ 	.word	0x00028850
        /*0354*/ 	.short	0x010a
        /*0356*/ 	.byte	0x06
	.zero		1


	//   ....[29]....
        /*0358*/ 	.word	0x00004f20
        /*035c*/ 	.word	0x000000ff
        /*0360*/ 	.word	0x00028850
        /*0364*/ 	.short	0x010a
        /*0366*/ 	.byte	0x06
	.zero		1


	//   ....[30]....
        /*0368*/ 	.word	0x000052e0
        /*036c*/ 	.word	0x0000000b
        /*0370*/ 	.word	0x00000000
        /*0374*/ 	.short	0x0101
        /*0376*/ 	.byte	0x3f
	.zero		1


	//   ....[31]....
        /*0378*/ 	.word	0x00007010
        /*037c*/ 	.word	0x00000024
        /*0380*/ 	.word	0x00000000
        /*0384*/ 	.short	0x0101
        /*0386*/ 	.byte	0x3f
	.zero		1


	//   ....[32]....
        /*0388*/ 	.word	0x00007da0
        /*038c*/ 	.word	0x000000ff
        /*0390*/ 	.word	0x00028830
        /*0394*/ 	.short	0x010a
        /*0396*/ 	.byte	0x06
	.zero		1


	//   ....[33]....
        /*0398*/ 	.word	0x00007de0
        /*039c*/ 	.word	0x000000ff
        /*03a0*/ 	.word	0x00028830
        /*03a4*/ 	.short	0x010a
        /*03a6*/ 	.byte	0x06
	.zero		1


	//   ....[34]....
        /*03a8*/ 	.word	0x00008100
        /*03ac*/ 	.word	0x000000ff
        /*03b0*/ 	.word	0x00028850
        /*03b4*/ 	.short	0x010a
        /*03b6*/ 	.byte	0x06
	.zero		1


	//   ....[35]....
        /*03b8*/ 	.word	0x00008140
        /*03bc*/ 	.word	0x000000ff
        /*03c0*/ 	.word	0x00028850
        /*03c4*/ 	.short	0x010a
        /*03c6*/ 	.byte	0x06
	.zero		1


	//   ....[36]....
        /*03c8*/ 	.word	0x00009500
        /*03cc*/ 	.word	0x0000001b
        /*03d0*/ 	.word	0x00000000
        /*03d4*/ 	.short	0x0101
        /*03d6*/ 	.byte	0x3f
	.zero		1


	//   ....[37]....
        /*03d8*/ 	.word	0x000096b0
        /*03dc*/ 	.word	0x0000001f
        /*03e0*/ 	.word	0x00000000
        /*03e4*/ 	.short	0x0101
        /*03e6*/ 	.byte	0x3f
	.zero		1


	//   ....[38]....
        /*03e8*/ 	.word	0x00009de0
        /*03ec*/ 	.word	0x000000ff
        /*03f0*/ 	.word	0x00028830
        /*03f4*/ 	.short	0x010a
        /*03f6*/ 	.byte	0x06
	.zero		1


	//   ....[39]....
        /*03f8*/ 	.word	0x00009e20
        /*03fc*/ 	.word	0x000000ff
        /*0400*/ 	.word	0x00028830
        /*0404*/ 	.short	0x010a
        /*0406*/ 	.byte	0x06
	.zero		1


	//   ....[40]....
        /*0408*/ 	.word	0x0000a140
        /*040c*/ 	.word	0x000000ff
        /*0410*/ 	.word	0x00028850
        /*0414*/ 	.short	0x010a
        /*0416*/ 	.byte	0x06
	.zero		1


	//   ....[41]....
        /*0418*/ 	.word	0x0000a180
        /*041c*/ 	.word	0x000000ff
        /*0420*/ 	.word	0x00028850
        /*0424*/ 	.short	0x010a
        /*0426*/ 	.byte	0x06
	.zero		1


	//   ....[42]....
        /*0428*/ 	.word	0x0000a510
        /*042c*/ 	.word	0x00000006
        /*0430*/ 	.word	0x00000000
        /*0434*/ 	.short	0x0101
        /*0436*/ 	.byte	0x3f
	.zero		1


	//   ....[43]....
        /*0438*/ 	.word	0x0000c1e0
        /*043c*/ 	.word	0x00000022
        /*0440*/ 	.word	0x00000000
        /*0444*/ 	.short	0x0101
        /*0446*/ 	.byte	0x3f
	.zero		1


	//   ....[44]....
        /*0448*/ 	.word	0x0000cd40
        /*044c*/ 	.word	0x000000ff
        /*0450*/ 	.word	0x00028850
        /*0454*/ 	.short	0x010a
        /*0456*/ 	.byte	0x05
	.zero		1


	//   ....[45]....
        /*0458*/ 	.word	0x0000cd80
        /*045c*/ 	.word	0x000000ff
        /*0460*/ 	.word	0x00028850
        /*0464*/ 	.short	0x010a
        /*0466*/ 	.byte	0x05
	.zero		1


	//   ....[46]....
        /*0468*/ 	.word	0x0000d2a0
        /*046c*/ 	.word	0x00000004
        /*0470*/ 	.word	0x00000000
        /*0474*/ 	.short	0x0101
        /*0476*/ 	.byte	0x3f
	.zero		1


	//   ....[47]....
        /*0478*/ 	.word	0x0000e040
        /*047c*/ 	.word	0x000000ff
        /*0480*/ 	.word	0x00000000
        /*0484*/ 	.short	0x0101
        /*0486*/ 	.byte	0x05
	.zero		1


	//   ....[48]....
        /*0488*/ 	.word	0x0000fa70
        /*048c*/ 	.word	0x00000008
        /*0490*/ 	.word	0x00028840
        /*0494*/ 	.short	0x010a
        /*0496*/ 	.byte	0x3f
	.zero		1


	//   ....[49]....
        /*0498*/ 	.word	0x0000fe30
        /*049c*/ 	.word	0x000000ff
        /*04a0*/ 	.word	0x00028820
        /*04a4*/ 	.short	0x010a
        /*04a6*/ 	.byte	0x27
	.zero		1


	//   ....[50]....
        /*04a8*/ 	.word	0x00010110
        /*04ac*/ 	.word	0x00000003
        /*04b0*/ 	.word	0x00028840
        /*04b4*/ 	.short	0x010a
        /*04b6*/ 	.byte	0x3f
	.zero		1


	//   ....[51]....
        /*04b8*/ 	.word	0x00010330
        /*04bc*/ 	.word	0x00000002
        /*04c0*/ 	.word	0x00000060
        /*04c4*/ 	.short	0x010a
        /*04c6*/ 	.byte	0x3f
	.zero		1


	//   ....[52]....
        /*04c8*/ 	.word	0x00010800
        /*04cc*/ 	.word	0x00000003
        /*04d0*/ 	.word	0x00028840
        /*04d4*/ 	.short	0x010a
        /*04d6*/ 	.byte	0x3f
	.zero		1


	//   ....[53]....
        /*04d8*/ 	.word	0x00010a20
        /*04dc*/ 	.word	0x00000002
        /*04e0*/ 	.word	0x00000060
        /*04e4*/ 	.short	0x010a
        /*04e6*/ 	.byte	0x3f
	.zero		1


	//   ....[54]....
        /*04e8*/ 	.word	0x00010e10
        /*04ec*/ 	.word	0x00000002
        /*04f0*/ 	.word	0x00028840
        /*04f4*/ 	.short	0x010a
        /*04f6*/ 	.byte	0x3f
	.zero		1


	//   ....[55]....
        /*04f8*/ 	.word	0x00011060
        /*04fc*/ 	.word	0x00000002
        /*0500*/ 	.word	0x00000060
        /*0504*/ 	.short	0x010a
        /*0506*/ 	.byte	0x3f
	.zero		1


	//   ....[56]....
        /*0508*/ 	.word	0x00011420
        /*050c*/ 	.word	0x00000003
        /*0510*/ 	.word	0x00028860
        /*0514*/ 	.short	0x010a
        /*0516*/ 	.byte	0x3f
	.zero		1


	//   ....[57]....
        /*0518*/ 	.word	0x00011830
        /*051c*/ 	.word	0x00000007
        /*0520*/ 	.word	0x00028820
        /*0524*/ 	.short	0x010a
        /*0526*/ 	.byte	0x3f
	.zero		1


	//   ....[58]....
        /*0528*/ 	.word	0x00011980
        /*052c*/ 	.word	0x00000005
        /*0530*/ 	.word	0x00000000
        /*0534*/ 	.short	0x010a
        /*0536*/ 	.byte	0x3f
	.zero		1


	//   ....[59]....
        /*0538*/ 	.word	0x000119f0
        /*053c*/ 	.word	0x00000003
        /*0540*/ 	.word	0x00000000
        /*0544*/ 	.short	0x010a
        /*0546*/ 	.byte	0x3f
	.zero		1


	//   ....[60]....
        /*0548*/ 	.word	0x00011a50
        /*054c*/ 	.word	0x00000005
        /*0550*/ 	.word	0x00000000
        /*0554*/ 	.short	0x010a
        /*0556*/ 	.byte	0x3f
	.zero		1


	//   ....[61]....
        /*0558*/ 	.word	0x00011a80
        /*055c*/ 	.word	0x00000003
        /*0560*/ 	.word	0x00000000
        /*0564*/ 	.short	0x010a
        /*0566*/ 	.byte	0x3f
	.zero		1


	//   ....[62]....
        /*0568*/ 	.word	0x00011af0
        /*056c*/ 	.word	0x00000003
        /*0570*/ 	.word	0x00028800
        /*0574*/ 	.short	0x010a
        /*0576*/ 	.byte	0x3f
	.zero		1


	//   ....[63]....
        /*0578*/ 	.word	0x00011b40
        /*057c*/ 	.word	0x00000007
        /*0580*/ 	.word	0x00028830
        /*0584*/ 	.short	0x010a
        /*0586*/ 	.byte	0x3f
	.zero		1


	//   ....[64]....
        /*0588*/ 	.word	0x00011ba0
        /*058c*/ 	.word	0x0000000b
        /*0590*/ 	.word	0x00028830
        /*0594*/ 	.short	0x010a
        /*0596*/ 	.byte	0x3f
	.zero		1


	//   ....[65]....
        /*0598*/ 	.word	0x00011c00
        /*059c*/ 	.word	0x0000000b
        /*05a0*/ 	.word	0x00028850
        /*05a4*/ 	.short	0x010a
        /*05a6*/ 	.byte	0x3f
	.zero		1


	//   ....[66]....
        /*05a8*/ 	.word	0x00011c60
        /*05ac*/ 	.word	0x00000009
        /*05b0*/ 	.word	0x00028830
        /*05b4*/ 	.short	0x010a
        /*05b6*/ 	.byte	0x3f
	.zero		1


	//   ....[67]....
        /*05b8*/ 	.word	0x00011cc0
        /*05bc*/ 	.word	0x00000009
        /*05c0*/ 	.word	0x00028850
        /*05c4*/ 	.short	0x010a
        /*05c6*/ 	.byte	0x3f
	.zero		1


	//   ....[68]....
        /*05c8*/ 	.word	0x00011d20
        /*05cc*/ 	.word	0x00000009
        /*05d0*/ 	.word	0x00028830
        /*05d4*/ 	.short	0x010a
        /*05d6*/ 	.byte	0x3f
	.zero		1


	//   ....[69]....
        /*05d8*/ 	.word	0x00011d80
        /*05dc*/ 	.word	0x00000009
        /*05e0*/ 	.word	0x00028850
        /*05e4*/ 	.short	0x010a
        /*05e6*/ 	.byte	0x3f
	.zero		1


	//   ....[70]....
        /*05e8*/ 	.word	0x00011de0
        /*05ec*/ 	.word	0x00000005
        /*05f0*/ 	.word	0x00028850
        /*05f4*/ 	.short	0x010a
        /*05f6*/ 	.byte	0x3f
	.zero		1


	//   ....[71]....
        /*05f8*/ 	.word	0x00011f60
        /*05fc*/ 	.word	0x00000008
        /*0600*/ 	.word	0x00028840
        /*0604*/ 	.short	0x010a
        /*0606*/ 	.byte	0x3f
	.zero		1


	//   ....[72]....
        /*0608*/ 	.word	0x00011fc0
        /*060c*/ 	.word	0x00000008
        /*0610*/ 	.word	0x00028820
        /*0614*/ 	.short	0x010a
        /*0616*/ 	.byte	0x3f
	.zero		1


	//   ....[73]....
        /*0618*/ 	.word	0x00012010
        /*061c*/ 	.word	0x00000003
        /*0620*/ 	.word	0x00028840
        /*0624*/ 	.short	0x010a
        /*0626*/ 	.byte	0x3f
	.zero		1


	//   ....[74]....
        /*0628*/ 	.word	0x00012060
        /*062c*/ 	.word	0x00000002
        /*0630*/ 	.word	0x00000060
        /*0634*/ 	.short	0x010a
        /*0636*/ 	.byte	0x3f
	.zero		1


	//   ....[75]....
        /*0638*/ 	.word	0x000120b0
        /*063c*/ 	.word	0x00000003
        /*0640*/ 	.word	0x00028840
        /*0644*/ 	.short	0x010a
        /*0646*/ 	.byte	0x3f
	.zero		1


	//   ....[76]....
        /*0648*/ 	.word	0x00012100
        /*064c*/ 	.word	0x00000002
        /*0650*/ 	.word	0x00000060
        /*0654*/ 	.short	0x010a
        /*0656*/ 	.byte	0x3f
	.zero		1


	//   ....[77]....
        /*0658*/ 	.word	0x00012150
        /*065c*/ 	.word	0x00000002
        /*0660*/ 	.word	0x00028840
        /*0664*/ 	.short	0x010a
        /*0666*/ 	.byte	0x3f
	.zero		1


	//   ....[78]....
        /*0668*/ 	.word	0x000121a0
        /*066c*/ 	.word	0x00000002
        /*0670*/ 	.word	0x00000060
        /*0674*/ 	.short	0x010a
        /*0676*/ 	.byte	0x3f
	.zero		1


	//   ....[79]....
        /*0678*/ 	.word	0x000121f0
        /*067c*/ 	.word	0x00000003
        /*0680*/ 	.word	0x00028860
        /*0684*/ 	.short	0x010a
        /*0686*/ 	.byte	0x3f
	.zero		1


	//   ....[80]....
        /*0688*/ 	.word	0x000122d0
        /*068c*/ 	.word	0x00000007
        /*0690*/ 	.word	0x00028820
        /*0694*/ 	.short	0x010a
        /*0696*/ 	.byte	0x3f
	.zero		1


	//   ....[81]....
        /*0698*/ 	.word	0x00012320
        /*069c*/ 	.word	0x00000005
        /*06a0*/ 	.word	0x00000000
        /*06a4*/ 	.short	0x010a
        /*06a6*/ 	.byte	0x3f
	.zero		1


	//   ....[82]....
        /*06a8*/ 	.word	0x00012370
        /*06ac*/ 	.word	0x00000003
        /*06b0*/ 	.word	0x00000000
        /*06b4*/ 	.short	0x010a
        /*06b6*/ 	.byte	0x3f
	.zero		1


	//   ....[83]....
        /*06b8*/ 	.word	0x000123c0
        /*06bc*/ 	.word	0x00000005
        /*06c0*/ 	.word	0x00000000
        /*06c4*/ 	.short	0x010a
        /*06c6*/ 	.byte	0x3f
	.zero		1


	//----- nvinfo : EIATTR_NUM_MBARRIERS
	.align		4
.L_212:
        /*06c8*/ 	.byte	0x03, 0x38
        /*06ca*/ 	.short	0x0016


	//----- nvinfo : EIATTR_EXIT_INSTR_OFFSETS
	.align		4
        /*06cc*/ 	.byte	0x04, 0x1c
        /*06ce*/ 	.short	(.L_214 - .L_213)


	//   ....[0]....
.L_213:
        /*06d0*/ 	.word	0x00000a50


	//   ....[1]....
        /*06d4*/ 	.word	0x0000e910


	//   ....[2]....
        /*06d8*/ 	.word	0x0000e970


	//   ....[3]....
        /*06dc*/ 	.word	0x000118a0


	//   ....[4]....
        /*06e0*/ 	.word	0x00011ad0


	//----- nvinfo : EIATTR_MAX_THREADS
	.align		4
.L_214:
        /*06e4*/ 	.byte	0x04, 0x05
        /*06e6*/ 	.short	(.L_216 - .L_215)
.L_215:
        /*06e8*/ 	.word	0x00000180
        /*06ec*/ 	.word	0x00000001
        /*06f0*/ 	.word	0x00000001


	//----- nvinfo : EIATTR_CRS_STACK_SIZE
	.align		4
.L_216:
        /*06f4*/ 	.byte	0x04, 0x1e
        /*06f6*/ 	.short	(.L_218 - .L_217)
.L_217:
        /*06f8*/ 	.word	0x00000000


	//----- nvinfo : EIATTR_CBANK_PARAM_SIZE
	.align		4
.L_218:
        /*06fc*/ 	.byte	0x03, 0x19
        /*06fe*/ 	.short	0x0bf0


	//----- nvinfo : EIATTR_PARAM_CBANK
	.align		4
        /*0700*/ 	.byte	0x04, 0x0a
        /*0702*/ 	.short	(.L_220 - .L_219)
	.align		4
.L_219:
        /*0704*/ 	.word	index@(.nv.constant0._ZN7cutlass13device_kernelIN5flash11enable_sm90INS1_16FlashAttnFwdSm90INS1_25CollectiveMainloopFwdSm90ILi2EN4cute5tupleIJNS5_1CILi1EEES8_S8_EEENS6_IJNS7_ILi128EEESA_SA_EEELi128ENS_10bfloat16_tEfNS_4arch4Sm90ELb0ELb1ELb0ELb0ELb0ELb0ELb0ELb1ELb1ELb0ELb0ELb0EEENS1_21CollectiveEpilogueFwdISB_S9_SC_SE_Li256ELb0ELb0ELb0ELb0EEENS1_30DynamicPersistentTileSchedulerILi256ELi32ELb0ELb0ELb1EEEEEEEEEvNT_6ParamsE)
        /*0708*/ 	.short	0x0210
        /*070a*/ 	.short	0x0bf0


	//----- nvinfo : EIATTR_SW_WAR
	.align		4
.L_220:
        /*070c*/ 	.byte	0x04, 0x36
        /*070e*/ 	.short	(.L_222 - .L_221)
.L_221:
        /*0710*/ 	.word	0x00000008
.L_222:


//--------------------- .nv.info._ZN7cutlass13device_kernelIN5flash11enable_sm90INS1_16FlashAttnFwdSm90INS1_25CollectiveMainloopFwdSm90ILi2EN4cute5tupleIJNS5_1CILi1EEES8_S8_EEENS6_IJNS7_ILi128EEESA_SA_EEELi128ENS_10bfloat16_tEfNS_4arch4Sm90ELb0ELb1ELb0ELb1ELb0ELb0ELb0ELb1ELb1ELb0ELb0ELb0EEENS1_21CollectiveEpilogueFwdISB_S9_SC_SE_Li256ELb1ELb0ELb0ELb0EEENS1_36VarlenDynamicPersistentTileSchedulerILi128ELi128ELi256ELi32ELb0ELb0ELb1ELb1ELb0ELb1EEEEEEEEEvNT_6ParamsE --------------------------
	.section	.nv.info._ZN7cutlass13device_kernelIN5flash11enable_sm90INS1_16FlashAttnFwdSm90INS1_25CollectiveMainloopFwdSm90ILi2EN4cute5tupleIJNS5_1CILi1EEES8_S8_EEENS6_IJNS7_ILi128EEESA_SA_EEELi128ENS_10bfloat16_tEfNS_4arch4Sm90ELb0ELb1ELb0ELb1ELb0ELb0ELb0ELb1ELb1ELb0ELb0ELb0EEENS1_21CollectiveEpilogueFwdISB_S9_SC_SE_Li256ELb1ELb0ELb0ELb0EEENS1_36VarlenDynamicPersistentTileSchedulerILi128ELi128ELi256ELi32ELb0ELb0ELb1ELb1ELb0ELb1EEEEEEEEEvNT_6ParamsE,"",@"SHT_CUDA_INFO"
	.sectionflags	@""
	.align	4


	//----- nvinfo : EIATTR_CUDA_API_VERSION
	.align		4
        /*0000*/ 	.byte	0x04, 0x37
        /*0002*/ 	.short	(.L_224 - .L_223)
.L_223:
        /*0004*/ 	.word	0x00000082


	//----- nvinfo : EIATTR_KPARAM_INFO
	.align		4
.L_224:
        /*0008*/ 	.byte	0x04, 0x17
        /*000a*/ 	.short	(.L_226 - .L_225)
.L_225:
        /*000c*/ 	.word	0x00000000
        /*0010*/ 	.short	0x0000
        /*0012*/ 	.short	0x0070
        /*0014*/ 	.byte	0x00, 0xf0, 0x01, 0x28


	//----- nvinfo : EIATTR_SPARSE_MMA_MASK
	.align		4
.L_226:
        /*0018*/ 	.byte	0x03, 0x50
        /*001a*/ 	.short	0x0000


	//----- nvinfo : EIATTR_MAXREG_COUNT
	.align		4
        /*001c*/ 	.byte	0x03, 0x1b
        /*001e*/ 	.short	0x00a8


	//----- nvinfo : EIATTR_NUM_BARRIERS
	.align		4
        /*0020*/ 	.byte	0x02, 0x4c
        /*0022*/ 	.byte	0x10
	.zero		1


	//----- nvinfo : EIATTR_EXTERNS
	.align		4
        /*0024*/ 	.byte	0x04, 0x0f
        /*0026*/ 	.short	(.L_228 - .L_227)


	//   ....[0]....
	.align		4
.L_227:
        /*0028*/ 	.word	index@(__assertfail)


	//----- nvinfo : EIATTR_ANNOTATIONS
	.align		4
.L_228:
        /*002c*/ 	.byte	0x04, 0x55
        /*002e*/ 	.short	(.L_230 - .L_229)


	//   ....[0]....
.L_229:
        /* <DEDUP_REMOVED lines=31> */


	//----- nvinfo : EIATTR_MERCURY_ISA_VERSION
	.align		4
.L_230:
        /*0208*/ 	.byte	0x03, 0x5f
        /*020a*/ 	.short	0x0101


	//----- nvinfo : EIATTR_UNUSED_LOAD_BYTE_OFFSET
	.align		4
        /*020c*/ 	.byte	0x04, 0x44
        /*020e*/ 	.short	(.L_232 - .L_231)


	//   ....[0]....
.L_231:
        /*0210*/ 	.word	0x00000a70
        /*0214*/ 	.word	0x0000fff0


	//   ....[1]....
        /*0218*/ 	.word	0x0000d940
        /*021c*/ 	.word	0x0000fff0


	//----- nvinfo : EIATTR_INT_WARP_WIDE_INSTR_OFFSETS
	.align		4
.L_232:
        /*0220*/ 	.byte	0x04, 0x31
        /*0222*/ 	.short	(.L_234 - .L_233)


	//   ....[0]....
.L_233:
        /*0224*/ 	.word	0x00000160


	//   ....[1]....
        /*0228*/ 	.word	0x000001a0


	//   ....[2]....
        /*022c*/ 	.word	0x00000210


	//   ....[3]....
        /*0230*/ 	.word	0x00010cd0


	//   ....[4]....
        /*0234*/ 	.word	0x00010d60


	//   ....[5]....
        /*0238*/ 	.word	0x00011260


	//   ....[6]....
        /*023c*/ 	.word	0x000112e0


	//   ....[7]....
        /*0240*/ 	.word	0x000113f0


	//   ....[8]....
        /*0244*/ 	.word	0x00013560


	//   ....[9]....
        /*0248*/ 	.word	0x000135f0


	//----- nvinfo : EIATTR_COOP_GROUP_MASK_REGIDS
	.align		4
.L_234:
        /*024c*/ 	.byte	0x04, 0x29
        /*024e*/ 	.short	(.L_236 - .L_235)


	//   ....[0]....
.L_235:
        /*0250*/ 	.word	0xffffffff


	//   ....[1]....
        /*0254*/ 	.word	0xffffffff


	//   ....[2]....
        /*0258*/ 	.word	0xffffffff


	//   ....[3]....
        /*025c*/ 	.word	0xffffffff


	//   ....[4]....
        /*0260*/ 	.word	0xffffffff


	//   ....[5]....
        /*0264*/ 	.word	0xffffffff


	//   ....[6]....
        /*0268*/ 	.word	0xffffffff


	//   ....[7]....
        /*026c*/ 	.word	0xffffffff


	//   ....[8]....
        /*0270*/ 	.word	0xffffffff


	//   ....[9]....
        /*0274*/ 	.word	0xffffffff


	//   ....[10]....
        /*0278*/ 	.word	0xffffffff


	//   ....[11]....
        /*027c*/ 	.word	0xffffffff


	//   ....[12]....
        /*0280*/ 	.word	0xffffffff


	//   ....[13]....
        /*0284*/ 	.word	0xffffffff


	//   ....[14]....
        /*0288*/ 	.word	0xffffffff


	//   ....[15]....
        /*028c*/ 	.word	0xffffffff


	//   ....[16]....
        /*0290*/ 	.word	0xffffffff


	//   ....[17]....
        /*0294*/ 	.word	0xffffffff


	//   ....[18]....
        /*0298*/ 	.word	0xffffffff


	//   ....[19]....
        /*029c*/ 	.word	0xffffffff


	//   ....[20]....
        /*02a0*/ 	.word	0xffffffff


	//   ....[21]....
        /*02a4*/ 	.word	0xffffffff


	//   ....[22]....
        /*02a8*/ 	.word	0xffffffff


	//   ....[23]....
        /*02ac*/ 	.word	0xffffffff


	//   ....[24]....
        /*02b0*/ 	.word	0xffffffff


	//   ....[25]....
        /*02b4*/ 	.word	0xffffffff


	//   ....[26]....
        /*02b8*/ 	.word	0xffffffff


	//   ....[27]....
        /*02bc*/ 	.word	0xffffffff


	//   ....[28]....
        /*02c0*/ 	.word	0xffffffff


	//   ....[29]....
        /*02c4*/ 	.word	0xffffffff


	//   ....[30]....
        /*02c8*/ 	.word	0xffffffff


	//   ....[31]....
        /*02cc*/ 	.word	0xffffffff


	//   ....[32]....
        /*02d0*/ 	.word	0xffffffff


	//   ....[33]....
        /*02d4*/ 	.word	0xffffffff


	//   ....[34]....
        /*02d8*/ 	.word	0xffffffff


	//   ....[35]....
        /*02dc*/ 	.word	0xffffffff


	//   ....[36]....
        /*02e0*/ 	.word	0xffffffff


	//   ....[37]....
        /*02e4*/ 	.word	0xffffffff


	//   ....[38]....
        /*02e8*/ 	.word	0xffffffff


	//   ....[39]....
        /*02ec*/ 	.word	0xffffffff


	//   ....[40]....
        /*02f0*/ 	.word	0xffffffff


	//   ....[41]....
        /*02f4*/ 	.word	0xffffffff


	//   ....[42]....
        /*02f8*/ 	.word	0xffffffff


	//   ....[43]....
        /*02fc*/ 	.word	0xffffffff


	//   ....[44]....
        /*0300*/ 	.word	0xffffffff


	//   ....[45]....
        /*0304*/ 	.word	0xffffffff


	//   ....[46]....
        /*0308*/ 	.word	0xffffffff


	//   ....[47]....
        /*030c*/ 	.word	0xffffffff


	//   ....[48]....
        /*0310*/ 	.word	0xffffffff


	//   ....[49]....
        /*0314*/ 	.word	0xffffffff


	//   ....[50]....
        /*0318*/ 	.word	0xffffffff


	//   ....[51]....
        /*031c*/ 	.word	0xffffffff


	//   ....[52]....
        /*0320*/ 	.word	0xffffffff


	//   ....[53]....
        /*0324*/ 	.word	0xffffffff


	//   ....[54]....
        /*0328*/ 	.word	0xffffffff


	//   ....[55]....
        /*032c*/ 	.word	0xffffffff


	//   ....[56]....
        /*0330*/ 	.word	0xffffffff


	//   ....[57]....
        /*0334*/ 	.word	0xffffffff


	//   ....[58]....
        /*0338*/ 	.word	0xffffffff


	//   ....[59]....
        /*033c*/ 	.word	0xffffffff


	//   ....[60]....
        /*0340*/ 	.word	0xffffffff


	//   ....[61]....
        /*0344*/ 	.word	0xffffffff


	//   ....[62]....
        /*0348*/ 	.word	0x0500000f


	//   ....[63]....
        /*034c*/ 	.word	0x0500000f


	//   ....[64]....
        /*0350*/ 	.word	0x0500000f


	//   ....[65]....
        /*0354*/ 	.word	0x0500000f


	//   ....[66]....
        /*0358*/ 	.word	0x0500000f


	//   ....[67]....
        /*035c*/ 	.word	0x0500000f


	//   ....[68]....
        /*0360*/ 	.word	0x0500000f


	//   ....[69]....
        /*0364*/ 	.word	0x0500000f


	//   ....[70]....
        /*0368*/ 	.word	0x0500000f


	//   ....[71]....
        /*036c*/ 	.word	0x0500000f


	//   ....[72]....
        /*0370*/ 	.word	0x0500000f


	//   ....[73]....
        /*0374*/ 	.word	0x0500000f


	//   ....[74]....
        /*0378*/ 	.word	0x0500000f


	//   ....[75]....
        /*037c*/ 	.word	0x0500000f


	//   ....[76]....
        /*0380*/ 	.word	0x0500000f


	//   ....[77]....
        /*0384*/ 	.word	0x0500000f


	//   ....[78]....
        /*0388*/ 	.word	0x0500000f


	//   ....[79]....
        /*038c*/ 	.word	0x0500000f


	//   ....[80]....
        /*0390*/ 	.word	0x0500000f


	//----- nvinfo : EIATTR_COOP_GROUP_INSTR_OFFSETS
	.align		4
.L_236:
        /*0394*/ 	.byte	0x04, 0x28
        /*0396*/ 	.short	(.L_238 - .L_237)


	//   ....[0]....
.L_237:
        /*0398*/ 	.word	0x00000070


	//   ....[1]....
        /*039c*/ 	.word	0x00000170


	//   ....[2]....
        /*03a0*/ 	.word	0x000001c0


	//   ....[3]....
        /*03a4*/ 	.word	0x000003f0


	//   ....[4]....
        /*03a8*/ 	.word	0x00000550


	//   ....[5]....
        /*03ac*/ 	.word	0x00000670


	//   ....[6]....
        /*03b0*/ 	.word	0x000007d0


	//   ....[7]....
        /*03b4*/ 	.word	0x000017a0


	//   ....[8]....
        /*03b8*/ 	.word	0x00003220


	//   ....[9]....
        /*03bc*/ 	.word	0x00003330


	//   ....[10]....
        /*03c0*/ 	.word	0x00003c70


	//   ....[11]....
        /*03c4*/ 	.word	0x00003cc0


	//   ....[12]....
        /*03c8*/ 	.word	0x00006150


	//   ....[13]....
        /*03cc*/ 	.word	0x00006170


	//   ....[14]....
        /*03d0*/ 	.word	0x00006c20


	//   ....[15]....
        /*03d4*/ 	.word	0x00006cc0


	//   ....[16]....
        /*03d8*/ 	.word	0x00008640


	//   ....[17]....
        /*03dc*/ 	.word	0x00008680


	//   ....[18]....
        /*03e0*/ 	.word	0x00008b80


	//   ....[19]....
        /*03e4*/ 	.word	0x00008c40


	//   ....[20]....
        /*03e8*/ 	.word	0x0000b500


	//   ....[21]....
        /*03ec*/ 	.word	0x0000b520


	//   ....[22]....
        /*03f0*/ 	.word	0x0000bf40


	//   ....[23]....
        /*03f4*/ 	.word	0x0000bfe0


	//   ....[24]....
        /*03f8*/ 	.word	0x0000d010


	//   ....[25]....
        /*03fc*/ 	.word	0x0000d050


	//   ....[26]....
        /*0400*/ 	.word	0x0000d140


	//   ....[27]....
        /*0404*/ 	.word	0x0000d160


	//   ....[28]....
        /*0408*/ 	.word	0x0000f870


	//   ....[29]....
        /*040c*/ 	.word	0x0000f9f0


	//   ....[30]....
        /*0410*/ 	.word	0x0000fa20


	//   ....[31]....
        /*0414*/ 	.word	0x0000fa60


	//   ....[32]....
        /*0418*/ 	.word	0x0000fad0


	//   ....[33]....
        /*041c*/ 	.word	0x0000fb30


	//   ....[34]....
        /*0420*/ 	.word	0x0000fb70


	//   ....[35]....
        /*0424*/ 	.word	0x0000fd10


	//   ....[36]....
        /*0428*/ 	.word	0x0000fd70


	//   ....[37]....
        /*042c*/ 	.word	0x0000fdb0


	//   ....[38]....
        /*0430*/ 	.word	0x0000fdf0


	//   ....[39]....
        /*0434*/ 	.word	0x0000fe20


	//   ....[40]....
        /*0438*/ 	.word	0x0000fe50


	//   ....[41]....
        /*043c*/ 	.word	0x0000fee0


	//   ....[42]....
        /*0440*/ 	.word	0x0000ff40


	//   ....[43]....
        /*0444*/ 	.word	0x0000ffd0


	//   ....[44]....
        /*0448*/ 	.word	0x00013a00


	//   ....[45]....
        /*044c*/ 	.word	0x00013a10


	//   ....[46]....
        /*0450*/ 	.word	0x00013b20


	//   ....[47]....
        /*0454*/ 	.word	0x00013b80


	//   ....[48]....
        /*0458*/ 	.word	0x00013bc0


	//   ....[49]....
        /*045c*/ 	.word	0x00013c00


	//   ....[50]....
        /*0460*/ 	.word	0x00013c30


	//   ....[51]....
        /*0464*/ 	.word	0x00013c60


	//   ....[52]....
        /*0468*/ 	.word	0x00013df0


	//   ....[53]....
        /*046c*/ 	.word	0x00013e50


	//   ....[54]....
        /*0470*/ 	.word	0x00013e90


	//   ....[55]....
        /*0474*/ 	.word	0x00013ed0


	//   ....[56]....
        /*0478*/ 	.word	0x00013f00


	//   ....[57]....
        /*047c*/ 	.word	0x00013f30


	//   ....[58]....
        /*0480*/ 	.word	0x00013ff0


	//   ....[59]....
        /*0484*/ 	.word	0x00014010


	//   ....[60]....
        /*0488*/ 	.word	0x00014080


	//   ....[61]....
        /*048c*/ 	.word	0x00014710


	//   ....[62]....
        /*0490*/ 	.word	0x00014da0


	//   ....[63]....
        /*0494*/ 	.word	0x000151c0


	//   ....[64]....
        /*0498*/ 	.word	0x00015250


	//   ....[65]....
        /*049c*/ 	.word	0x000152f0


	//   ....[66]....
        /*04a0*/ 	.word	0x000153a0


	//   ....[67]....
        /*04a4*/ 	.word	0x00015420


	//   ....[68]....
        /*04a8*/ 	.word	0x000154a0


	//   ....[69]....
        /*04ac*/ 	.word	0x00015520


	//   ....[70]....
        /*04b0*/ 	.word	0x000155a0


	//   ....[71]....
        /*04b4*/ 	.word	0x00015630


	//   ....[72]....
        /*04b8*/ 	.word	0x000156e0


	//   ....[73]....
        /*04bc*/ 	.word	0x00015760


	//   ....[74]....
        /*04c0*/ 	.word	0x000157e0


	//   ....[75]....
        /*04c4*/ 	.word	0x00015860


	//   ....[76]....
        /*04c8*/ 	.word	0x000158e0


	//   ....[77]....
        /*04cc*/ 	.word	0x00015950


	//   ....[78]....
        /*04d0*/ 	.word	0x000159f0


	//   ....[79]....
        /*04d4*/ 	.word	0x00015a80


	//   ....[80]....
        /*04d8*/ 	.word	0x00015bb0


	//----- nvinfo : EIATTR_REG_RECONFIG
	.align		4
.L_238:
        /*04dc*/ 	.byte	0x01, 0x54
	.zero		2


	//----- nvinfo : EIATTR_SYSCALL_OFFSETS
	.align		4
        /*04e0*/ 	.byte	0x04, 0x46
        /*04e2*/ 	.short	(.L_240 - .L_239)


	//   ....[0]....
.L_239:
        /*04e4*/ 	.word	0x00001980


	//   ....[1]....
        /*04e8*/ 	.word	0x00010ef0


	//   ....[2]....
        /*04ec*/ 	.word	0x00011030


	//   ....[3]....
        /*04f0*/ 	.word	0x00011130


	//----- nvinfo : EIATTR_MBARRIER_INSTR_OFFSETS
	.align		4
.L_240:
        /*04f4*/ 	.byte	0x04, 0x39
        /*04f6*/ 	.short	(.L_242 - .L_241)


	//   ....[0]....
.L_241:
        /*04f8*/ 	.word	0x000002a0
        /*04fc*/ 	.word	0x000000ff
        /*0500*/ 	.word	0x00028800
        /*0504*/ 	.short	0x0100
        /*0506*/ 	.byte	0x08
	.zero		1


	//   ....[1]....
        /*0508*/ 	.word	0x000002b0
        /*050c*/ 	.word	0x000000ff
        /*0510*/ 	.word	0x00028820
        /*0514*/ 	.short	0x0100
        /*0516*/ 	.byte	0x08
	.zero		1


	//   ....[2]....
        /*0518*/ 	.word	0x000003a0
        /*051c*/ 	.word	0x000000ff
        /*0520*/ 	.word	0x00028830
        /*0524*/ 	.short	0x0100
        /*0526*/ 	.byte	0x08
	.zero		1


	//   ....[3]....
        /*0528*/ 	.word	0x000003b0
        /*052c*/ 	.word	0x000000ff
        /*0530*/ 	.word	0x00028840
        /*0534*/ 	.short	0x0100
        /*0536*/ 	.byte	0x08
	.zero		1


	//   ....[4]....
        /*0538*/ 	.word	0x000003c0
        /*053c*/ 	.word	0x000000ff
        /*0540*/ 	.word	0x00028838
        /*0544*/ 	.short	0x0100
        /*0546*/ 	.byte	0x08
	.zero		1


	//   ....[5]....
        /*0548*/ 	.word	0x000003d0
        /*054c*/ 	.word	0x000000ff
        /*0550*/ 	.word	0x00028848
        /*0554*/ 	.short	0x0100
        /*0556*/ 	.byte	0x08
	.zero		1


	//   ....[6]....
        /*0558*/ 	.word	0x00000500
        /*055c*/ 	.word	0x000000ff
        /*0560*/ 	.word	0x00028850
        /*0564*/ 	.short	0x0100
        /*0566*/ 	.byte	0x08
	.zero		1


	//   ....[7]....
        /*0568*/ 	.word	0x00000510
        /*056c*/ 	.word	0x000000ff
        /*0570*/ 	.word	0x00028860
        /*0574*/ 	.short	0x0100
        /*0576*/ 	.byte	0x08
	.zero		1


	//   ....[8]....
        /*0578*/ 	.word	0x00000520
        /*057c*/ 	.word	0x000000ff
        /*0580*/ 	.word	0x00028858
        /*0584*/ 	.short	0x0100
        /*0586*/ 	.byte	0x08
	.zero		1


	//   ....[9]....
        /*0588*/ 	.word	0x00000530
        /*058c*/ 	.word	0x000000ff
        /*0590*/ 	.word	0x00028868
        /*0594*/ 	.short	0x0100
        /*0596*/ 	.byte	0x08
	.zero		1


	//   ....[10]....
        /*0598*/ 	.word	0x00000620
        /*059c*/ 	.word	0x000000ff
        /*05a0*/ 	.word	0x00028870
        /*05a4*/ 	.short	0x0100
        /*05a6*/ 	.byte	0x06
	.zero		1


	//   ....[11]....
        /*05a8*/ 	.word	0x00000630
        /*05ac*/ 	.word	0x000000ff
        /*05b0*/ 	.word	0x00028880
        /*05b4*/ 	.short	0x0100
        /*05b6*/ 	.byte	0x06
	.zero		1


	//   ....[12]....
        /*05b8*/ 	.word	0x00000640
        /*05bc*/ 	.word	0x000000ff
        /*05c0*/ 	.word	0x00028878
        /*05c4*/ 	.short	0x0100
        /*05c6*/ 	.byte	0x06
	.zero		1


	//   ....[13]....
        /*05c8*/ 	.word	0x00000650
        /*05cc*/ 	.word	0x000000ff
        /*05d0*/ 	.word	0x00028888
        /*05d4*/ 	.short	0x0100
        /*05d6*/ 	.byte	0x06
	.zero		1


	//   ....[14]....
        /*05d8*/ 	.word	0x00000780
        /*05dc*/ 	.word	0x000000ff
        /*05e0*/ 	.word	0x00028890
        /*05e4*/ 	.short	0x0100
        /*05e6*/ 	.byte	0x08
	.zero		1


	//   ....[15]....
        /*05e8*/ 	.word	0x00000790
        /*05ec*/ 	.word	0x000000ff
        /*05f0*/ 	.word	0x000288a0
        /*05f4*/ 	.short	0x0100
        /*05f6*/ 	.byte	0x08
	.zero		1


	//   ....[16]....
        /*05f8*/ 	.word	0x000007a0
        /*05fc*/ 	.word	0x000000ff
        /*0600*/ 	.word	0x00028898
        /*0604*/ 	.short	0x0100
        /*0606*/ 	.byte	0x08
	.zero		1


	//   ....[17]....
        /*0608*/ 	.word	0x000007b0
        /*060c*/ 	.word	0x000000ff
        /*0610*/ 	.word	0x000288a8
        /*0614*/ 	.short	0x0100
        /*0616*/ 	.byte	0x08
	.zero		1


	//   ....[18]....
        /*0618*/ 	.word	0x000008e0
        /*061c*/ 	.word	0x000000ff
        /*0620*/ 	.word	0x000288b0
        /*0624*/ 	.short	0x0100
        /*0626*/ 	.byte	0x08
	.zero		1


	//   ....[19]....
        /*0628*/ 	.word	0x000008f0
        /*062c*/ 	.word	0x000000ff
        /*0630*/ 	.word	0x000288c0
        /*0634*/ 	.short	0x0100
        /*0636*/ 	.byte	0x08
	.zero		1


	//   ....[20]....
        /*0638*/ 	.word	0x00000900
        /*063c*/ 	.word	0x000000ff
        /*0640*/ 	.word	0x000288b8
        /*0644*/ 	.short	0x0100
        /*0646*/ 	.byte	0x08
	.zero		1


	//   ....[21]....
        /*0648*/ 	.word	0x00000910
        /*064c*/ 	.word	0x000000ff
        /*0650*/ 	.word	0x000288c8
        /*0654*/ 	.short	0x0100
        /*0656*/ 	.byte	0x08
	.zero		1


	//   ....[22]....
        /*0658*/ 	.word	0x00001a00
        /*065c*/ 	.word	0x000000ff
        /*0660*/ 	.word	0x00028800
        /*0664*/ 	.short	0x010a
        /*0666*/ 	.byte	0x29
	.zero		1


	//   ....[23]....
        /*0668*/ 	.word	0x00001a80
        /*066c*/ 	.word	0x00000005
        /*0670*/ 	.word	0x00028830
        /*0674*/ 	.short	0x010a
        /*0676*/ 	.byte	0x3f
	.zero		1


	//   ....[24]....
        /*0678*/ 	.word	0x00001ae0
        /*067c*/ 	.word	0x00000005
        /*0680*/ 	.word	0x00028830
        /*0684*/ 	.short	0x010a
        /*0686*/ 	.byte	0x3f
	.zero		1


	//   ....[25]....
        /*0688*/ 	.word	0x00001ff0
        /*068c*/ 	.word	0x00000000
        /*0690*/ 	.word	0x00000000
        /*0694*/ 	.short	0x0101
        /*0696*/ 	.byte	0x3f
	.zero		1


	//   ....[26]....
        /*0698*/ 	.word	0x00004cd0
        /*069c*/ 	.word	0x000000ff
        /*06a0*/ 	.word	0x00028830
        /*06a4*/ 	.short	0x010a
        /*06a6*/ 	.byte	0x06
	.zero		1


	//   ....[27]....
        /*06a8*/ 	.word	0x00004d10
        /*06ac*/ 	.word	0x000000ff
        /*06b0*/ 	.word	0x00028830
        /*06b4*/ 	.short	0x010a
        /*06b6*/ 	.byte	0x06
	.zero		1


	//   ....[28]....
        /*06b8*/ 	.word	0x00005050
        /*06bc*/ 	.word	0x000000ff
        /*06c0*/ 	.word	0x00028850
        /*06c4*/ 	.short	0x010a
        /*06c6*/ 	.byte	0x06
	.zero		1


	//   ....[29]....
        /*06c8*/ 	.word	0x00005090
        /*06cc*/ 	.word	0x000000ff
        /*06d0*/ 	.word	0x00028850
        /*06d4*/ 	.short	0x010a
        /*06d6*/ 	.byte	0x06
	.zero		1


	//   ....[30]....
        /*06d8*/ 	.word	0x00005480
        /*06dc*/ 	.word	0x0000000a
        /*06e0*/ 	.word	0x00000000
        /*06e4*/ 	.short	0x0101
        /*06e6*/ 	.byte	0x3f
	.zero		1


	//   ....[31]....
        /*06e8*/ 	.word	0x00007060
        /*06ec*/ 	.word	0x00000023
        /*06f0*/ 	.word	0x00000000
        /*06f4*/ 	.short	0x0101
        /*06f6*/ 	.byte	0x3f
	.zero		1


	//   ....[32]....
        /*06f8*/ 	.word	0x00007f60
        /*06fc*/ 	.word	0x000000ff
        /*0700*/ 	.word	0x00028830
        /*0704*/ 	.short	0x010a
        /*0706*/ 	.byte	0x06
	.zero		1


	//   ....[33]....
        /*0708*/ 	.word	0x00007fa0
        /*070c*/ 	.word	0x000000ff
        /*0710*/ 	.word	0x00028830
        /*0714*/ 	.short	0x010a
        /*0716*/ 	.byte	0x06
	.zero		1


	//   ....[34]....
        /*0718*/ 	.word	0x000082e0
        /*071c*/ 	.word	0x000000ff
        /*0720*/ 	.word	0x00028850
        /*0724*/ 	.short	0x010a
        /*0726*/ 	.byte	0x06
	.zero		1


	//   ....[35]....
        /*0728*/ 	.word	0x00008320
        /*072c*/ 	.word	0x000000ff
        /*0730*/ 	.word	0x00028850
        /*0734*/ 	.short	0x010a
        /*0736*/ 	.byte	0x06
	.zero		1


	//   ....[36]....
        /*0738*/ 	.word	0x00009440
        /*073c*/ 	.word	0x0000001b
        /*0740*/ 	.word	0x00000000
        /*0744*/ 	.short	0x0101
        /*0746*/ 	.byte	0x3f
	.zero		1


	//   ....[37]....
        /*0748*/ 	.word	0x000094f0
        /*074c*/ 	.word	0x0000001f
        /*0750*/ 	.word	0x00000000
        /*0754*/ 	.short	0x0101
        /*0756*/ 	.byte	0x3f
	.zero		1


	//   ....[38]....
        /*0758*/ 	.word	0x0000a000
        /*075c*/ 	.word	0x000000ff
        /*0760*/ 	.word	0x00028830
        /*0764*/ 	.short	0x010a
        /*0766*/ 	.byte	0x06
	.zero		1


	//   ....[39]....
        /*0768*/ 	.word	0x0000a040
        /*076c*/ 	.word	0x000000ff
        /*0770*/ 	.word	0x00028830
        /*0774*/ 	.short	0x010a
        /*0776*/ 	.byte	0x06
	.zero		1


	//   ....[40]....
        /*0778*/ 	.word	0x0000a380
        /*077c*/ 	.word	0x000000ff
        /*0780*/ 	.word	0x00028850
        /*0784*/ 	.short	0x010a
        /*0786*/ 	.byte	0x06
	.zero		1


	//   ....[41]....
        /*0788*/ 	.word	0x0000a3c0
        /*078c*/ 	.word	0x000000ff
        /*0790*/ 	.word	0x00028850
        /*0794*/ 	.short	0x010a
        /*0796*/ 	.byte	0x06
	.zero		1


	//   ....[42]....
        /*0798*/ 	.word	0x0000a790
        /*079c*/ 	.word	0x00000000
        /*07a0*/ 	.word	0x00000000
        /*07a4*/ 	.short	0x0101
        /*07a6*/ 	.byte	0x3f
	.zero		1


	//   ....[43]....
        /*07a8*/ 	.word	0x0000c330
        /*07ac*/ 	.word	0x00000036
        /*07b0*/ 	.word	0x00000000
        /*07b4*/ 	.short	0x0101
        /*07b6*/ 	.byte	0x3f
	.zero		1


	//   ....[44]....
        /*07b8*/ 	.word	0x0000cf80
        /*07bc*/ 	.word	0x000000ff
        /*07c0*/ 	.word	0x00028850
        /*07c4*/ 	.short	0x010a
        /*07c6*/ 	.byte	0x05
	.zero		1


	//   ....[45]....
        /*07c8*/ 	.word	0x0000cfc0
        /*07cc*/ 	.word	0x000000ff
        /*07d0*/ 	.word	0x00028850
        /*07d4*/ 	.short	0x010a
        /*07d6*/ 	.byte	0x05
	.zero		1


	//   ....[46]....
        /*07d8*/ 	.word	0x0000d4e0
        /*07dc*/ 	.word	0x00000005
        /*07e0*/ 	.word	0x00000000
        /*07e4*/ 	.short	0x0101
        /*07e6*/ 	.byte	0x3f
	.zero		1


	//   ....[47]....
        /*07e8*/ 	.word	0x0000e800
        /*07ec*/ 	.word	0x00000000
        /*07f0*/ 	.word	0x00000000
        /*07f4*/ 	.short	0x0101
        /*07f6*/ 	.byte	0x3f
	.zero		1


	//   ....[48]....
        /*07f8*/ 	.word	0x00011730
        /*07fc*/ 	.word	0x00000009
        /*0800*/ 	.word	0x00028840
        /*0804*/ 	.short	0x010a
        /*0806*/ 	.byte	0x3f
	.zero		1


	//   ....[49]....
        /*0808*/ 	.word	0x00011c00
        /*080c*/ 	.word	0x0000000a
        /*0810*/ 	.word	0x00028820
        /*0814*/ 	.short	0x010a
        /*0816*/ 	.byte	0x3f
	.zero		1


	//   ....[50]....
        /*0818*/ 	.word	0x00011f40
        /*081c*/ 	.word	0x00000002
        /*0820*/ 	.word	0x00028840
        /*0824*/ 	.short	0x010a
        /*0826*/ 	.byte	0x3f
	.zero		1


	//   ....[51]....
        /*0828*/ 	.word	0x00012200
        /*082c*/ 	.word	0x00000003
        /*0830*/ 	.word	0x00000060
        /*0834*/ 	.short	0x010a
        /*0836*/ 	.byte	0x3f
	.zero		1


	//   ....[52]....
        /*0838*/ 	.word	0x000127f0
        /*083c*/ 	.word	0x00000002
        /*0840*/ 	.word	0x00028840
        /*0844*/ 	.short	0x010a
        /*0846*/ 	.byte	0x3f
	.zero		1


	//   ....[53]....
        /*0848*/ 	.word	0x00012ab0
        /*084c*/ 	.word	0x00000002
        /*0850*/ 	.word	0x00000060
        /*0854*/ 	.short	0x010a
        /*0856*/ 	.byte	0x3f
	.zero		1


	//   ....[54]....
        /*0858*/ 	.word	0x00012f80
        /*085c*/ 	.word	0x00000002
        /*0860*/ 	.word	0x00028840
        /*0864*/ 	.short	0x010a
        /*0866*/ 	.byte	0x3f
	.zero		1


	//   ....[55]....
        /*0868*/ 	.word	0x00013240
        /*086c*/ 	.word	0x00000002
        /*0870*/ 	.word	0x00000060
        /*0874*/ 	.short	0x010a
        /*0876*/ 	.byte	0x3f
	.zero		1


	//   ....[56]....
        /*0878*/ 	.word	0x000136b0
        /*087c*/ 	.word	0x00000003
        /*0880*/ 	.word	0x00028860
        /*0884*/ 	.short	0x010a
        /*0886*/ 	.byte	0x3f
	.zero		1


	//   ....[57]....
        /*0888*/ 	.word	0x00014690
        /*088c*/ 	.word	0x00000000
        /*0890*/ 	.word	0x00028820
        /*0894*/ 	.short	0x010a
        /*0896*/ 	.byte	0x3f
	.zero		1


	//   ....[58]....
        /*0898*/ 	.word	0x00014850
        /*089c*/ 	.word	0x00000006
        /*08a0*/ 	.word	0x00000000
        /*08a4*/ 	.short	0x010a
        /*08a6*/ 	.byte	0x3f
	.zero		1


	//   ....[59]....
        /*08a8*/ 	.word	0x000148c0
        /*08ac*/ 	.word	0x00000007
        /*08b0*/ 	.word	0x00000000
        /*08b4*/ 	.short	0x010a
        /*08b6*/ 	.byte	0x3f
	.zero		1


	//   ....[60]....
        /*08b8*/ 	.word	0x00014930
        /*08bc*/ 	.word	0x00000004
        /*08c0*/ 	.word	0x00000000
        /*08c4*/ 	.short	0x010a
        /*08c6*/ 	.byte	0x3f
	.zero		1


	//   ....[61]....
        /*08c8*/ 	.word	0x00014960
        /*08cc*/ 	.word	0x00000003
        /*08d0*/ 	.word	0x00000000
        /*08d4*/ 	.short	0x010a
        /*08d6*/ 	.byte	0x3f
	.zero		1


	//   ....[62]....
        /*08d8*/ 	.word	0x000149d0
        /*08dc*/ 	.word	0x00000003
        /*08e0*/ 	.word	0x00028800
        /*08e4*/ 	.short	0x010a
        /*08e6*/ 	.byte	0x3f
	.zero		1


	//   ....[63]....
        /*08e8*/ 	.word	0x00014a20
        /*08ec*/ 	.word	0x00000005
        /*08f0*/ 	.word	0x00028830
        /*08f4*/ 	.short	0x010a
        /*08f6*/ 	.byte	0x3f
	.zero		1


	//   ....[64]....
        /*08f8*/ 	.word	0x00014a80
        /*08fc*/ 	.word	0x0000000a
        /*0900*/ 	.word	0x00028830
        /*0904*/ 	.short	0x010a
        /*0906*/ 	.byte	0x3f
	.zero		1


	//   ....[65]....
        /*0908*/ 	.word	0x00014ae0
        /*090c*/ 	.word	0x0000000a
        /*0910*/ 	.word	0x00028850
        /*0914*/ 	.short	0x010a
        /*0916*/ 	.byte	0x3f
	.zero		1


	//   ....[66]....
        /*0918*/ 	.word	0x00014b40
        /*091c*/ 	.word	0x00000005
        /*0920*/ 	.word	0x00028830
        /*0924*/ 	.short	0x010a
        /*0926*/ 	.byte	0x3f
	.zero		1


	//   ....[67]....
        /*0928*/ 	.word	0x00014ba0
        /*092c*/ 	.word	0x00000005
        /*0930*/ 	.word	0x00028850
        /*0934*/ 	.short	0x010a
        /*0936*/ 	.byte	0x3f
	.zero		1


	//   ....[68]....
        /*0938*/ 	.word	0x00014c00
        /*093c*/ 	.word	0x00000005
        /*0940*/ 	.word	0x00028830
        /*0944*/ 	.short	0x010a
        /*0946*/ 	.byte	0x3f
	.zero		1


	//   ....[69]....
        /*0948*/ 	.word	0x00014c60
        /*094c*/ 	.word	0x00000005
        /*0950*/ 	.word	0x00028850
        /*0954*/ 	.short	0x010a
        /*0956*/ 	.byte	0x3f
	.zero		1


	//   ....[70]....
        /*0958*/ 	.word	0x00014cc0
        /*095c*/ 	.word	0x00000007
        /*0960*/ 	.word	0x00028850
        /*0964*/ 	.short	0x010a
        /*0966*/ 	.byte	0x3f
	.zero		1


	//   ....[71]....
        /*0968*/ 	.word	0x00014e60
        /*096c*/ 	.word	0x00000009
        /*0970*/ 	.word	0x00028840
        /*0974*/ 	.short	0x010a
        /*0976*/ 	.byte	0x3f
	.zero		1


	//   ....[72]....
        /*0978*/ 	.word	0x00014ee0
        /*097c*/ 	.word	0x00000008
        /*0980*/ 	.word	0x00028820
        /*0984*/ 	.short	0x010a
        /*0986*/ 	.byte	0x3f
	.zero		1


	//   ....[73]....
        /*0988*/ 	.word	0x00014f30
        /*098c*/ 	.word	0x00000002
        /*0990*/ 	.word	0x00028840
        /*0994*/ 	.short	0x010a
        /*0996*/ 	.byte	0x3f
	.zero		1


	//   ....[74]....
        /*0998*/ 	.word	0x00014f80
        /*099c*/ 	.word	0x00000003
        /*09a0*/ 	.word	0x00000060
        /*09a4*/ 	.short	0x010a
        /*09a6*/ 	.byte	0x3f
	.zero		1


	//   ....[75]....
        /*09a8*/ 	.word	0x00014fd0
        /*09ac*/ 	.word	0x00000002
        /*09b0*/ 	.word	0x00028840
        /*09b4*/ 	.short	0x010a
        /*09b6*/ 	.byte	0x3f
	.zero		1


	//   ....[76]....
        /*09b8*/ 	.word	0x00015020
        /*09bc*/ 	.word	0x00000002
        /*09c0*/ 	.word	0x00000060
        /*09c4*/ 	.short	0x010a
        /*09c6*/ 	.byte	0x3f
	.zero		1


	//   ....[77]....
        /*09c8*/ 	.word	0x00015070
        /*09cc*/ 	.word	0x00000002
        /*09d0*/ 	.word	0x00028840
        /*09d4*/ 	.short	0x010a
        /*09d6*/ 	.byte	0x3f
	.zero		1


	//   ....[78]....
        /*09d8*/ 	.word	0x000150c0
        /*09dc*/ 	.word	0x00000002
        /*09e0*/ 	.word	0x00000060
        /*09e4*/ 	.short	0x010a
        /*09e6*/ 	.byte	0x3f
	.zero		1


	//   ....[79]....
        /*09e8*/ 	.word	0x00015110
        /*09ec*/ 	.word	0x00000003
        /*09f0*/ 	.word	0x00028860
        /*09f4*/ 	.short	0x010a
        /*09f6*/ 	.byte	0x3f
	.zero		1


	//   ....[80]....
        /*09f8*/ 	.word	0x00015ad0
        /*09fc*/ 	.word	0x00000000
        /*0a00*/ 	.word	0x00028820
        /*0a04*/ 	.short	0x010a
        /*0a06*/ 	.byte	0x3f
	.zero		1


	//   ....[81]....
        /*0a08*/ 	.word	0x00015c70
        /*0a0c*/ 	.word	0x00000006
        /*0a10*/ 	.word	0x00000000
        /*0a14*/ 	.short	0x010a
        /*0a16*/ 	.byte	0x3f
	.zero		1


	//   ....[82]....
        /*0a18*/ 	.word	0x00015cc0
        /*0a1c*/ 	.word	0x00000007
        /*0a20*/ 	.word	0x00000000
        /*0a24*/ 	.short	0x010a
        /*0a26*/ 	.byte	0x3f
	.zero		1


	//   ....[83]....
        /*0a28*/ 	.word	0x00015d10
        /*0a2c*/ 	.word	0x00000004
        /*0a30*/ 	.word	0x00000000
        /*0a34*/ 	.short	0x010a
        /*0a36*/ 	.byte	0x3f
	.zero		1


	//----- nvinfo : EIATTR_NUM_MBARRIERS
	.align		4
.L_242:
        /*0a38*/ 	.byte	0x03, 0x38
        /*0a3a*/ 	.short	0x0016


	//----- nvinfo : EIATTR_EXIT_INSTR_OFFSETS
	.align		4
        /*0a3c*/ 	.byte	0x04, 0x1c
        /*0a3e*/ 	.short	(.L_244 - .L_243)


	//   ....[0]....
.L_243:
        /*0a40*/ 	.word	0x00000ab0


	//   ....[1]....
        /*0a44*/ 	.word	0x0000f830


	//   ....[2]....
        /*0a48*/ 	.word	0x0000f890


	//   ....[3]....
        /*0a4c*/ 	.word	0x000149b0


	//----- nvinfo : EIATTR_MAX_THREADS
	.align		4
.L_244:
        /*0a50*/ 	.byte	0x04, 0x05
        /*0a52*/ 	.short	(.L_246 - .L_245)
.L_245:
        /*0a54*/ 	.word	0x00000180
        /*0a58*/ 	.word	0x00000001
        /*0a5c*/ 	.word	0x00000001


	//----- nvinfo : EIATTR_CRS_STACK_SIZE
	.align		4
.L_246:
        /*0a60*/ 	.byte	0x04, 0x1e
        /*0a62*/ 	.short	(.L_248 - .L_247)
.L_247:
        /*0a64*/ 	.word	0x00000000


	//----- nvinfo : EIATTR_CBANK_PARAM_SIZE
	.align		4
.L_248:
        /*0a68*/ 	.byte	0x03, 0x19
        /*0a6a*/ 	.short	0x0a70


	//----- nvinfo : EIATTR_PARAM_CBANK
	.align		4
        /*0a6c*/ 	.byte	0x04, 0x0a
        /*0a6e*/ 	.short	(.L_250 - .L_249)
	.align		4
.L_249:
        /*0a70*/ 	.word	index@(.nv.constant0._ZN7cutlass13device_kernelIN5flash11enable_sm90INS1_16FlashAttnFwdSm90INS1_25CollectiveMainloopFwdSm90ILi2EN4cute5tupleIJNS5_1CILi1EEES8_S8_EEENS6_IJNS7_ILi128EEESA_SA_EEELi128ENS_10bfloat16_tEfNS_4arch4Sm90ELb0ELb1ELb0ELb1ELb0ELb0ELb0ELb1ELb1ELb0ELb0ELb0EEENS1_21CollectiveEpilogueFwdISB_S9_SC_SE_Li256ELb1ELb0ELb0ELb0EEENS1_36VarlenDynamicPersistentTileSchedulerILi128ELi128ELi256ELi32ELb0ELb0ELb1ELb1ELb0ELb1EEEEEEEEEvNT_6ParamsE)
        /*0a74*/ 	.short	0x0210
        /*0a76*/ 	.short	0x0a70


	//----- nvinfo : EIATTR_SW_WAR
	.align		4
.L_250:
        /*0a78*/ 	.byte	0x04, 0x36
        /*0a7a*/ 	.short	(.L_252 - .L_251)
.L_251:
        /*0a7c*/ 	.word	0x00000008
.L_252:


//--------------------- .nv.info._ZN7cutlass13device_kernelIN5flash11enable_sm90INS1_16FlashAttnFwdSm90INS1_25CollectiveMainloopFwdSm90ILi2EN4cute5tupleIJNS5_1CILi1EEES8_S8_EEENS6_IJNS7_ILi128EEESA_SA_EEELi128ENS_10bfloat16_tEfNS_4arch4Sm90ELb0ELb1ELb0ELb1ELb0ELb1ELb0ELb1ELb1ELb0ELb0ELb0EEENS1_21CollectiveEpilogueFwdISB_S9_SC_SE_Li256ELb1ELb0ELb0ELb0EEENS1_36VarlenDynamicPersistentTileSchedulerILi128ELi128ELi256ELi32ELb0ELb0ELb1ELb1ELb0ELb1EEEEEEEEEvNT_6ParamsE --------------------------
	.section	.nv.info._ZN7cutlass13device_kernelIN5flash11enable_sm90INS1_16FlashAttnFwdSm90INS1_25CollectiveMainloopFwdSm90ILi2EN4cute5tupleIJNS5_1CILi1EEES8_S8_EEENS6_IJNS7_ILi128EEESA_SA_EEELi128ENS_10bfloat16_tEfNS_4arch4Sm90ELb0ELb1ELb0ELb1ELb0ELb1ELb0ELb1ELb1ELb0ELb0ELb0EEENS1_21CollectiveEpilogueFwdISB_S9_SC_SE_Li256ELb1ELb0ELb0ELb0EEENS1_36VarlenDynamicPersistentTileSchedulerILi128ELi128ELi256ELi32ELb0ELb0ELb1ELb1ELb0ELb1EEEEEEEEEvNT_6ParamsE,"",@"SHT_CUDA_INFO"
	.sectionflags	@""
	.align	4


	//----- nvinfo : EIATTR_CUDA_API_VERSION
	.align		4
        /*0000*/ 	.byte	0x04, 0x37
        /*0002*/ 	.short	(.L_254 - .L_253)
.L_253:
        /*0004*/ 	.word	0x00000082


	//----- nvinfo : EIATTR_KPARAM_INFO
	.align		4
.L_254:
        /*0008*/ 	.byte	0x04, 0x17
        /*000a*/ 	.short	(.L_256 - .L_255)
.L_255:
        /*000c*/ 	.word	0x00000000
        /*0010*/ 	.short	0x0000
        /*0012*/ 	.short	0x0070
        /*0014*/ 	.byte	0x00, 0xf0, 0x01, 0x28


	//----- nvinfo : EIATTR_SPARSE_MMA_MASK
	.align		4
.L_256:
        /*0018*/ 	.byte	0x03, 0x50
        /*001a*/ 	.short	0x0000


	//----- nvinfo : EIATTR_MAXREG_COUNT
	.align		4
        /*001c*/ 	.byte	0x03, 0x1b
        /*001e*/ 	.short	0x00a8


	//----- nvinfo : EIATTR_NUM_BARRIERS
	.align		4
        /*0020*/ 	.byte	0x02, 0x4c
        /*0022*/ 	.byte	0x10
	.zero		1


	//----- nvinfo : EIATTR_EXTERNS
	.align		4
        /*0024*/ 	.byte	0x04, 0x0f
        /*0026*/ 	.short	(.L_258 - .L_257)


	//   ....[0]....
	.align		4
.L_257:
        /*0028*/ 	.word	index@(__assertfail)


	//----- nvinfo : EIATTR_ANNOTATIONS
	.align		4
.L_258:
        /*002c*/ 	.byte	0x04, 0x55
        /*002e*/ 	.short	(.L_260 - .L_259)


	//   ....[0]....
.L_259:
        /* <DEDUP_REMOVED lines=40> */


	//----- nvinfo : EIATTR_MERCURY_ISA_VERSION
	.align		4
.L_260:
        /*0298*/ 	.byte	0x03, 0x5f
        /*029a*/ 	.short	0x0101


	//----- nvinfo : EIATTR_UNUSED_LOAD_BYTE_OFFSET
	.align		4
        /*029c*/ 	.byte	0x04, 0x44
        /*029e*/ 	.short	(.L_262 - .L_261)


	//   ....[0]....
.L_261:
        /*02a0*/ 	.word	0x00000af0
        /*02a4*/ 	.word	0x0000fff0


	//   ....[1]....
        /*02a8*/ 	.word	0x0001b290
        /*02ac*/ 	.word	0x0000fff0


	//----- nvinfo : EIATTR_INT_WARP_WIDE_INSTR_OFFSETS
	.align		4
.L_262:
        /*02b0*/ 	.byte	0x04, 0x31
        /*02b2*/ 	.short	(.L_264 - .L_263)


	//   ....[0]....
.L_263:
        /*02b4*/ 	.word	0x000001c0


	//   ....[1]....
        /*02b8*/ 	.word	0x00000200


	//   ....[2]....
        /*02bc*/ 	.word	0x00000270


	//   ....[3]....
        /*02c0*/ 	.word	0x0001f550


	//   ....[4]....
        /*02c4*/ 	.word	0x0001f5e0


	//   ....[5]....
        /*02c8*/ 	.word	0x0001fb40


	//   ....[6]....
        /*02cc*/ 	.word	0x0001fb70


	//   ....[7]....
        /*02d0*/ 	.word	0x0001fc70


	//   ....[8]....
        /*02d4*/ 	.word	0x00021dd0


	//   ....[9]....
        /*02d8*/ 	.word	0x00021e60


	//----- nvinfo : EIATTR_COOP_GROUP_MASK_REGIDS
	.align		4
.L_264:
        /*02dc*/ 	.byte	0x04, 0x29
        /*02de*/ 	.short	(.L_266 - .L_265)


	//   ....[0]....
.L_265:
        /*02e0*/ 	.word	0xffffffff


	//   ....[1]....
        /*02e4*/ 	.word	0xffffffff


	//   ....[2]....
        /*02e8*/ 	.word	0xffffffff


	//   ....[3]....
        /*02ec*/ 	.word	0xffffffff


	//   ....[4]....
        /*02f0*/ 	.word	0xffffffff


	//   ....[5]....
        /*02f4*/ 	.word	0xffffffff


	//   ....[6]....
        /*02f8*/ 	.word	0xffffffff


	//   ....[7]....
        /*02fc*/ 	.word	0xffffffff


	//   ....[8]....
        /*0300*/ 	.word	0xffffffff


	//   ....[9]....
        /*0304*/ 	.word	0xffffffff


	//   ....[10]....
        /*0308*/ 	.word	0xffffffff


	//   ....[11]....
        /*030c*/ 	.word	0xffffffff


	//   ....[12]....
        /*0310*/ 	.word	0xffffffff


	//   ....[13]....
        /*0314*/ 	.word	0xffffffff


	//   ....[14]....
        /*0318*/ 	.word	0xffffffff


	//   ....[15]....
        /*031c*/ 	.word	0xffffffff


	//   ....[16]....
        /*0320*/ 	.word	0xffffffff


	//   ....[17]....
        /*0324*/ 	.word	0xffffffff


	//   ....[18]....
        /*0328*/ 	.word	0xffffffff


	//   ....[19]....
        /*032c*/ 	.word	0xffffffff


	//   ....[20]....
        /*0330*/ 	.word	0xffffffff


	//   ....[21]....
        /*0334*/ 	.word	0xffffffff


	//   ....[22]....
        /*0338*/ 	.word	0xffffffff


	//   ....[23]....
        /*033c*/ 	.word	0xffffffff


	//   ....[24]....
        /*0340*/ 	.word	0xffffffff


	//   ....[25]....
        /*0344*/ 	.word	0xffffffff


	//   ....[26]....
        /*0348*/ 	.word	0xffffffff


	//   ....[27]....
        /*034c*/ 	.word	0xffffffff


	//   ....[28]....
        /*0350*/ 	.word	0xffffffff


	//   ....[29]....
        /*0354*/ 	.word	0xffffffff


	//   ....[30]....
        /*0358*/ 	.word	0xffffffff


	//   ....[31]....
        /*035c*/ 	.word	0xffffffff


	//   ....[32]....
        /*0360*/ 	.word	0xffffffff


	//   ....[33]....
        /*0364*/ 	.word	0xffffffff


	//   ....[34]....
        /*0368*/ 	.word	0xffffffff


	//   ....[35]....
        /*036c*/ 	.word	0xffffffff


	//   ....[36]....
        /*0370*/ 	.word	0xffffffff


	//   ....[37]....
        /*0374*/ 	.word	0xffffffff


	//   ....[38]....
        /*0378*/ 	.word	0xffffffff


	//   ....[39]....
        /*037c*/ 	.word	0xffffffff


	//   ....[40]....
        /*0380*/ 	.word	0xffffffff


	//   ....[41]....
        /*0384*/ 	.word	0xffffffff


	//   ....[42]....
        /*0388*/ 	.word	0xffffffff


	//   ....[43]....
        /*038c*/ 	.word	0xffffffff


	//   ....[44]....
        /*0390*/ 	.word	0xffffffff


	//   ....[45]....
        /*0394*/ 	.word	0xffffffff


	//   ....[46]....
        /*0398*/ 	.word	0xffffffff


	//   ....[47]....
        /*039c*/ 	.word	0xffffffff


	//   ....[48]....
        /*03a0*/ 	.word	0xffffffff


	//   ....[49]....
        /*03a4*/ 	.word	0xffffffff


	//   ....[50]....
        /*03a8*/ 	.word	0xffffffff


	//   ....[51]....
        /*03ac*/ 	.word	0xffffffff


	//   ....[52]....
        /*03b0*/ 	.word	0xffffffff


	//   ....[53]....
        /*03b4*/ 	.word	0xffffffff


	//   ....[54]....
        /*03b8*/ 	.word	0xffffffff


	//   ....[55]....
        /*03bc*/ 	.word	0xffffffff


	//   ....[56]....
        /*03c0*/ 	.word	0xffffffff


	//   ....[57]....
        /*03c4*/ 	.word	0xffffffff


	//   ....[58]....
        /*03c8*/ 	.word	0xffffffff


	//   ....[59]....
        /*03cc*/ 	.word	0xffffffff


	//   ....[60]....
        /*03d0*/ 	.word	0xffffffff


	//   ....[61]....
        /*03d4*/ 	.word	0xffffffff


	//   ....[62]....
        /*03d8*/ 	.word	0x0500000f


	//   ....[63]....
        /*03dc*/ 	.word	0x0500000f


	//   ....[64]....
        /*03e0*/ 	.word	0x0500000f


	//   ....[65]....
        /*03e4*/ 	.word	0x0500000f


	//   ....[66]....
        /*03e8*/ 	.word	0x0500000f


	//   ....[67]....
        /*03ec*/ 	.word	0x0500000f


	//   ....[68]....
        /*03f0*/ 	.word	0x0500000f


	//   ....[69]....
        /*03f4*/ 	.word	0x0500000f


	//   ....[70]....
        /*03f8*/ 	.word	0x0500000f


	//   ....[71]....
        /*03fc*/ 	.word	0x0500000f


	//   ....[72]....
        /*0400*/ 	.word	0x0500000f


	//   ....[73]....
        /*0404*/ 	.word	0x0500000f


	//   ....[74]....
        /*0408*/ 	.word	0x0500000f


	//   ....[75]....
        /*040c*/ 	.word	0x0500000f


	//   ....[76]....
        /*0410*/ 	.word	0x0500000f


	//   ....[77]....
        /*0414*/ 	.word	0x0500000f


	//   ....[78]....
        /*0418*/ 	.word	0x0500000f


	//   ....[79]....
        /*041c*/ 	.word	0x0500000f


	//   ....[80]....
        /*0420*/ 	.word	0x0500000f


	//   ....[81]....
        /*0424*/ 	.word	0x0500000f


	//   ....[82]....
        /*0428*/ 	.word	0x0500000f


	//   ....[83]....
        /*042c*/ 	.word	0x0500000f


	//   ....[84]....
        /*0430*/ 	.word	0x0500000f


	//   ....[85]....
        /*0434*/ 	.word	0x0500000f


	//   ....[86]....
        /*0438*/ 	.word	0x0500000f


	//   ....[87]....
        /*043c*/ 	.word	0x0500000f


	//   ....[88]....
        /*0440*/ 	.word	0x0500000f


	//   ....[89]....
        /*0444*/ 	.word	0x0500000f


	//   ....[90]....
        /*0448*/ 	.word	0x0500000f


	//   ....[91]....
        /*044c*/ 	.word	0x0500000f


	//   ....[92]....
        /*0450*/ 	.word	0x0500000f


	//   ....[93]....
        /*0454*/ 	.word	0x0500000f


	//   ....[94]....
        /*0458*/ 	.word	0x0500000f


	//   ....[95]....
        /*045c*/ 	.word	0x0500000f


	//   ....[96]....
        /*0460*/ 	.word	0x0500000f


	//   ....[97]....
        /*0464*/ 	.word	0x0500000f


	//   ....[98]....
        /*0468*/ 	.word	0x0500000f


	//   ....[99]....
        /*046c*/ 	.word	0x0500000f


	//   ....[100]....
        /*0470*/ 	.word	0x0500000f


	//   ....[101]....
        /*0474*/ 	.word	0x0500000f


	//   ....[102]....
        /*0478*/ 	.word	0x0500000f


	//   ....[103]....
        /*047c*/ 	.word	0x0500000f


	//   ....[104]....
        /*0480*/ 	.word	0x0500000f


	//   ....[105]....
        /*0484*/ 	.word	0x0500000f


	//   ....[106]....
        /*0488*/ 	.word	0x0500000f


	//   ....[107]....
        /*048c*/ 	.word	0x0500000f


	//   ....[108]....
        /*0490*/ 	.word	0x0500000f


	//   ....[109]....
        /*0494*/ 	.word	0x0500000f


	//   ....[110]....
        /*0498*/ 	.word	0x0500000f


	//   ....[111]....
        /*049c*/ 	.word	0x0500000f


	//   ....[112]....
        /*04a0*/ 	.word	0x0500000f


	//   ....[113]....
        /*04a4*/ 	.word	0x0500000f


	//   ....[114]....
        /*04a8*/ 	.word	0x0500000f


	//----- nvinfo : EIATTR_COOP_GROUP_INSTR_OFFSETS
	.align		4
.L_266:
        /*04ac*/ 	.byte	0x04, 0x28
        /*04ae*/ 	.short	(.L_268 - .L_267)


	//   ....[0]....
.L_267:
        /*04b0*/ 	.word	0x00000070


	//   ....[1]....
        /*04b4*/ 	.word	0x000001d0


	//   ....[2]....
        /*04b8*/ 	.word	0x00000220


	//   ....[3]....
        /*04bc*/ 	.word	0x00000450


	//   ....[4]....
        /*04c0*/ 	.word	0x000005b0


	//   ....[5]....
        /*04c4*/ 	.word	0x000006d0


	//   ....[6]....
        /*04c8*/ 	.word	0x00000830


	//   ....[7]....
        /*04cc*/ 	.word	0x00009300


	//   ....[8]....
        /*04d0*/ 	.word	0x00010470


	//   ....[9]....
        /*04d4*/ 	.word	0x00010580


	//   ....[10]....
        /*04d8*/ 	.word	0x00010e90


	//   ....[11]....
        /*04dc*/ 	.word	0x00010f00


	//   ....[12]....
        /*04e0*/ 	.word	0x00013690


	//   ....[13]....
        /*04e4*/ 	.word	0x00013790


	//   ....[14]....
        /*04e8*/ 	.word	0x00014010


	//   ....[15]....
        /*04ec*/ 	.word	0x00014080


	//   ....[16]....
        /*04f0*/ 	.word	0x00015c00


	//   ....[17]....
        /*04f4*/ 	.word	0x00015c90


	//   ....[18]....
        /*04f8*/ 	.word	0x000163b0


	//   ....[19]....
        /*04fc*/ 	.word	0x000163e0


	//   ....[20]....
        /*0500*/ 	.word	0x00018d70


	//   ....[21]....
        /*0504*/ 	.word	0x00018e70


	//   ....[22]....
        /*0508*/ 	.word	0x000196c0


	//   ....[23]....
        /*050c*/ 	.word	0x00019740


	//   ....[24]....
        /*0510*/ 	.word	0x0001ac20


	//   ....[25]....
        /*0514*/ 	.word	0x0001ac30


	//   ....[26]....
        /*0518*/ 	.word	0x0001ac70


	//   ....[27]....
        /*051c*/ 	.word	0x0001ac80


	//   ....[28]....
        /*0520*/ 	.word	0x0001cf70


	//   ....[29]....
        /*0524*/ 	.word	0x0001d0e0


	//   ....[30]....
        /*0528*/ 	.word	0x0001d110


	//   ....[31]....
        /*052c*/ 	.word	0x0001d150


	//   ....[32]....
        /*0530*/ 	.word	0x0001d1c0


	//   ....[33]....
        /*0534*/ 	.word	0x0001d220


	//   ....[34]....
        /*0538*/ 	.word	0x0001d260


	//   ....[35]....
        /*053c*/ 	.word	0x0001d400


	//   ....[36]....
        /*0540*/ 	.word	0x0001d460


	//   ....[37]....
        /*0544*/ 	.word	0x0001d4a0


	//   ....[38]....
        /*0548*/ 	.word	0x0001d4e0


	//   ....[39]....
        /*054c*/ 	.word	0x0001d510


	//   ....[40]....
        /*0550*/ 	.word	0x0001d540


	//   ....[41]....
        /*0554*/ 	.word	0x0001d5d0


	//   ....[42]....
        /*0558*/ 	.word	0x0001d630


	//   ....[43]....
        /*055c*/ 	.word	0x0001d6c0


	//   ....[44]....
        /*0560*/ 	.word	0x00022270


	//   ....[45]....
        /*0564*/ 	.word	0x00022280


	//   ....[46]....
        /*0568*/ 	.word	0x00022390


	//   ....[47]....
        /*056c*/ 	.word	0x000223f0


	//   ....[48]....
        /*0570*/ 	.word	0x00022430


	//   ....[49]....
        /*0574*/ 	.word	0x00022470


	//   ....[50]....
        /*0578*/ 	.word	0x000224a0


	//   ....[51]....
        /*057c*/ 	.word	0x000224d0


	//   ....[52]....
        /*0580*/ 	.word	0x00022660


	//   ....[53]....
        /*0584*/ 	.word	0x000226c0


	//   ....[54]....
        /*0588*/ 	.word	0x00022700


	//   ....[55]....
        /*058c*/ 	.word	0x00022740


	//   ....[56]....
        /*0590*/ 	.word	0x00022770


	//   ....[57]....
        /*0594*/ 	.word	0x000227a0


	//   ....[58]....
        /*0598*/ 	.word	0x00022860


	//   ....[59]....
        /*059c*/ 	.word	0x00022880


	//   ....[60]....
        /*05a0*/ 	.word	0x000228f0


	//   ....[61]....
        /*05a4*/ 	.word	0x00022f80


	//   ....[62]....
        /*05a8*/ 	.word	0x000233c0


	//   ....[63]....
        /*05ac*/ 	.word	0x00023470


	//   ....[64]....
        /*05b0*/ 	.word	0x00023510


	//   ....[65]....
        /*05b4*/ 	.word	0x000235b0


	//   ....[66]....
        /*05b8*/ 	.word	0x00023650


	//   ....[67]....
        /*05bc*/ 	.word	0x000236f0


	//   ....[68]....
        /*05c0*/ 	.word	0x00023790


	//   ....[69]....
        /*05c4*/ 	.word	0x00023830


	//   ....[70]....
        /*05c8*/ 	.word	0x000238d0


	//   ....[71]....
        /*05cc*/ 	.word	0x00023970


	//   ....[72]....
        /*05d0*/ 	.word	0x00023a10


	//   ....[73]....
        /*05d4*/ 	.word	0x00023ab0


	//   ....[74]....
        /*05d8*/ 	.word	0x00023b50


	//   ....[75]....
        /*05dc*/ 	.word	0x00023bf0


	//   ....[76]....
        /*05e0*/ 	.word	0x00023c90


	//   ....[77]....
        /*05e4*/ 	.word	0x00023d30


	//   ....[78]....
        /*05e8*/ 	.word	0x00023dd0


	//   ....[79]....
        /*05ec*/ 	.word	0x00023ec0


	//   ....[80]....
        /*05f0*/ 	.word	0x00023f60


	//   ....[81]....
        /*05f4*/ 	.word	0x00024000


	//   ....[82]....
        /*05f8*/ 	.word	0x000240a0


	//   ....[83]....
        /*05fc*/ 	.word	0x00024140


	//   ....[84]....
        /*0600*/ 	.word	0x000241e0


	//   ....[85]....
        /*0604*/ 	.word	0x00024280


	//   ....[86]....
        /*0608*/ 	.word	0x00024320


	//   ....[87]....
        /*060c*/ 	.word	0x000243c0


	//   ....[88]....
        /*0610*/ 	.word	0x00024460


	//   ....[89]....
        /*0614*/ 	.word	0x00024500


	//   ....[90]....
        /*0618*/ 	.word	0x000245a0


	//   ....[91]....
        /*061c*/ 	.word	0x00024640


	//   ....[92]....
        /*0620*/ 	.word	0x000246e0


	//   ....[93]....
        /*0624*/ 	.word	0x00024780


	//   ....[94]....
        /*0628*/ 	.word	0x00024820


	//   ....[95]....
        /*062c*/ 	.word	0x00024bc0


	//   ....[96]....
        /*0630*/ 	.word	0x00024ea0


	//   ....[97]....
        /*0634*/ 	.word	0x000252c0


	//   ....[98]....
        /*0638*/ 	.word	0x00025350


	//   ....[99]....
        /*063c*/ 	.word	0x000253f0


	//   ....[100]....
        /*0640*/ 	.word	0x000254a0


	//   ....[101]....
        /*0644*/ 	.word	0x00025520


	//   ....[102]....
        /*0648*/ 	.word	0x000255a0


	//   ....[103]....
        /*064c*/ 	.word	0x00025620


	//   ....[104]....
        /*0650*/ 	.word	0x000256a0


	//   ....[105]....
        /*0654*/ 	.word	0x00025730


	//   ....[106]....
        /*0658*/ 	.word	0x000257e0


	//   ....[107]....
        /*065c*/ 	.word	0x00025860


	//   ....[108]....
        /*0660*/ 	.word	0x000258e0


	//   ....[109]....
        /*0664*/ 	.word	0x00025960


	//   ....[110]....
        /*0668*/ 	.word	0x000259e0


	//   ....[111]....
        /*066c*/ 	.word	0x00025a50


	//   ....[112]....
        /*0670*/ 	.word	0x00025af0


	//   ....[113]....
        /*0674*/ 	.word	0x00025b80


	//   ....[114]....
        /*0678*/ 	.word	0x00025cb0


	//----- nvinfo : EIATTR_REG_RECONFIG
	.align		4
.L_268:
        /*067c*/ 	.byte	0x01, 0x54
	.zero		2


	//----- nvinfo : EIATTR_SYSCALL_OFFSETS
	.align		4
        /*0680*/ 	.byte	0x04, 0x46
        /*0682*/ 	.short	(.L_270 - .L_269)


	//   ....[0]....
.L_269:
        /*0684*/ 	.word	0x00001bb0


	//   ....[1]....
        /*0688*/ 	.word	0x00001d00


	//   ....[2]....
        /*068c*/ 	.word	0x000094a0


	//   ....[3]....
        /*0690*/ 	.word	0x00009910


	//   ....[4]....
        /*0694*/ 	.word	0x0001f770


	//   ....[5]....
        /*0698*/ 	.word	0x0001f8b0


	//   ....[6]....
        /*069c*/ 	.word	0x0001f9b0


	//----- nvinfo : EIATTR_MBARRIER_INSTR_OFFSETS
	.align		4
.L_270:
        /*06a0*/ 	.byte	0x04, 0x39
        /*06a2*/ 	.short	(.L_272 - .L_271)


	//   ....[0]....
.L_271:
        /*06a4*/ 	.word	0x00000300
        /*06a8*/ 	.word	0x000000ff
        /*06ac*/ 	.word	0x00028800
        /*06b0*/ 	.short	0x0100
        /*06b2*/ 	.byte	0x08
	.zero		1


	//   ....[1]....
        /*06b4*/ 	.word	0x00000310
        /*06b8*/ 	.word	0x000000ff
        /*06bc*/ 	.word	0x00028820
        /*06c0*/ 	.short	0x0100
        /*06c2*/ 	.byte	0x08
	.zero		1


	//   ....[2]....
        /*06c4*/ 	.word	0x00000400
        /*06c8*/ 	.word	0x000000ff
        /*06cc*/ 	.word	0x00028830
        /*06d0*/ 	.short	0x0100
        /*06d2*/ 	.byte	0x08
	.zero		1


	//   ....[3]....
        /*06d4*/ 	.word	0x00000410
        /*06d8*/ 	.word	0x000000ff
        /*06dc*/ 	.word	0x00028840
        /*06e0*/ 	.short	0x0100
        /*06e2*/ 	.byte	0x08
	.zero		1


	//   ....[4]....
        /*06e4*/ 	.word	0x00000420
        /*06e8*/ 	.word	0x000000ff
        /*06ec*/ 	.word	0x00028838
        /*06f0*/ 	.short	0x0100
        /*06f2*/ 	.byte	0x08
	.zero		1


	//   ....[5]....
        /*06f4*/ 	.word	0x00000430
        /*06f8*/ 	.word	0x000000ff
        /*06fc*/ 	.word	0x00028848
        /*0700*/ 	.short	0x0100
        /*0702*/ 	.byte	0x08
	.zero		1


	//   ....[6]....
        /*0704*/ 	.word	0x00000560
        /*0708*/ 	.word	0x000000ff
        /*070c*/ 	.word	0x00028850
        /*0710*/ 	.short	0x0100
        /*0712*/ 	.byte	0x08
	.zero		1


	//   ....[7]....
        /*0714*/ 	.word	0x00000570
        /*0718*/ 	.word	0x000000ff
        /*071c*/ 	.word	0x00028860
        /*0720*/ 	.short	0x0100
        /*0722*/ 	.byte	0x08
	.zero		1


	//   ....[8]....
        /*0724*/ 	.word	0x00000580
        /*0728*/ 	.word	0x000000ff
        /*072c*/ 	.word	0x00028858
        /*0730*/ 	.short	0x0100
        /*0732*/ 	.byte	0x08
	.zero		1


	//   ....[9]....
        /*0734*/ 	.word	0x00000590
        /*0738*/ 	.word	0x000000ff
        /*073c*/ 	.word	0x00028868
        /*0740*/ 	.short	0x0100
        /*0742*/ 	.byte	0x08
	.zero		1


	//   ....[10]....
        /*0744*/ 	.word	0x00000680
        /*0748*/ 	.word	0x000000ff
        /*074c*/ 	.word	0x00028870
        /*0750*/ 	.short	0x0100
        /*0752*/ 	.byte	0x06
	.zero		1


	//   ....[11]....
        /*0754*/ 	.word	0x00000690
        /*0758*/ 	.word	0x000000ff
        /*075c*/ 	.word	0x00028880
        /*0760*/ 	.short	0x0100
        /*0762*/ 	.byte	0x06
	.zero		1


	//   ....[12]....
        /*0764*/ 	.word	0x000006a0
        /*0768*/ 	.word	0x000000ff
        /*076c*/ 	.word	0x00028878
        /*0770*/ 	.short	0x0100
        /*0772*/ 	.byte	0x06
	.zero		1


	//   ....[13]....
        /*0774*/ 	.word	0x000006b0
        /*0778*/ 	.word	0x000000ff
        /*077c*/ 	.word	0x00028888
        /*0780*/ 	.short	0x0100
        /*0782*/ 	.byte	0x06
	.zero		1


	//   ....[14]....
        /*0784*/ 	.word	0x000007e0
        /*0788*/ 	.word	0x000000ff
        /*078c*/ 	.word	0x00028890
        /*0790*/ 	.short	0x0100
        /*0792*/ 	.byte	0x08
	.zero		1


	//   ....[15]....
        /*0794*/ 	.word	0x000007f0
        /*0798*/ 	.word	0x000000ff
        /*079c*/ 	.word	0x000288a0
        /*07a0*/ 	.short	0x0100
        /*07a2*/ 	.byte	0x08
	.zero		1


	//   ....[16]....
        /*07a4*/ 	.word	0x00000800
        /*07a8*/ 	.word	0x000000ff
        /*07ac*/ 	.word	0x00028898
        /*07b0*/ 	.short	0x0100
        /*07b2*/ 	.byte	0x08
	.zero		1


	//   ....[17]....
        /*07b4*/ 	.word	0x00000810
        /*07b8*/ 	.word	0x000000ff
        /*07bc*/ 	.word	0x000288a8
        /*07c0*/ 	.short	0x0100
        /*07c2*/ 	.byte	0x08
	.zero		1


	//   ....[18]....
        /*07c4*/ 	.word	0x00000940
        /*07c8*/ 	.word	0x000000ff
        /*07cc*/ 	.word	0x000288b0
        /*07d0*/ 	.short	0x0100
        /*07d2*/ 	.byte	0x08
	.zero		1


	//   ....[19]....
        /*07d4*/ 	.word	0x00000950
        /*07d8*/ 	.word	0x000000ff
        /*07dc*/ 	.word	0x000288c0
        /*07e0*/ 	.short	0x0100
        /*07e2*/ 	.byte	0x08
	.zero		1


	//   ....[20]....
        /*07e4*/ 	.word	0x00000960
        /*07e8*/ 	.word	0x000000ff
        /*07ec*/ 	.word	0x000288b8
        /*07f0*/ 	.short	0x0100
        /*07f2*/ 	.byte	0x08
	.zero		1


	//   ....[21]....
        /*07f4*/ 	.word	0x00000970
        /*07f8*/ 	.word	0x000000ff
        /*07fc*/ 	.word	0x000288c8
        /*0800*/ 	.short	0x0100
        /*0802*/ 	.byte	0x08
	.zero		1


	//   ....[22]....
        /*0804*/ 	.word	0x00003410
        /*0808*/ 	.word	0x00000067
        /*080c*/ 	.word	0x00028890
        /*0810*/ 	.short	0x010a
        /*0812*/ 	.byte	0x3f
	.zero		1


	//   ....[23]....
        /*0814*/ 	.word	0x00005ce0
        /*0818*/ 	.word	0x00000067
        /*081c*/ 	.word	0x00028890
        /*0820*/ 	.short	0x010a
        /*0822*/ 	.byte	0x3f
	.zero		1


	//   ....[24]....
        /*0824*/ 	.word	0x00007f80
        /*0828*/ 	.word	0x00000067
        /*082c*/ 	.word	0x00028890
        /*0830*/ 	.short	0x010a
        /*0832*/ 	.byte	0x3f
	.zero		1


	//   ....[25]....
        /*0834*/ 	.word	0x000085e0
        /*0838*/ 	.word	0x0000002c
        /*083c*/ 	.word	0x00000000
        /*0840*/ 	.short	0x0101
        /*0842*/ 	.byte	0x3f
	.zero		1


	//   ....[26]....
        /*0844*/ 	.word	0x00008620
        /*0848*/ 	.word	0x00000067
        /*084c*/ 	.word	0x000288b0
        /*0850*/ 	.short	0x010a
        /*0852*/ 	.byte	0x3f
	.zero		1


	//   ....[27]....
        /*0854*/ 	.word	0x00008c70
        /*0858*/ 	.word	0x00000067
        /*085c*/ 	.word	0x00000000
        /*0860*/ 	.short	0x0101
        /*0862*/ 	.byte	0x3f
	.zero		1


	//   ....[28]....
        /*0864*/ 	.word	0x00009520
        /*0868*/ 	.word	0x00000002
        /*086c*/ 	.word	0x00028800
        /*0870*/ 	.short	0x010a
        /*0872*/ 	.byte	0x3f
	.zero		1


	//   ....[29]....
        /*0874*/ 	.word	0x00009570
        /*0878*/ 	.word	0x00000002
        /*087c*/ 	.word	0x00028800
        /*0880*/ 	.short	0x010a
        /*0882*/ 	.byte	0x3f
	.zero		1


	//   ....[30]....
        /*0884*/ 	.word	0x0000a7d0
        /*0888*/ 	.word	0x00000002
        /*088c*/ 	.word	0x00028800
        /*0890*/ 	.short	0x010a
        /*0892*/ 	.byte	0x3f
	.zero		1


	//   ....[31]....
        /*0894*/ 	.word	0x0000ce40
        /*0898*/ 	.word	0x00000002
        /*089c*/ 	.word	0x00028800
        /*08a0*/ 	.short	0x010a
        /*08a2*/ 	.byte	0x3f
	.zero		1


	//   ....[32]....
        /*08a4*/ 	.word	0x0000ec10
        /*08a8*/ 	.word	0x00000003
        /*08ac*/ 	.word	0x00028830
        /*08b0*/ 	.short	0x010a
        /*08b2*/ 	.byte	0x3f
	.zero		1


	//   ....[33]....
        /*08b4*/ 	.word	0x0000ec80
        /*08b8*/ 	.word	0x00000003
        /*08bc*/ 	.word	0x00028830
        /*08c0*/ 	.short	0x010a
        /*08c2*/ 	.byte	0x3f
	.zero		1


	//   ....[34]....
        /*08c4*/ 	.word	0x0000f240
        /*08c8*/ 	.word	0x00000000
        /*08cc*/ 	.word	0x00000000
        /*08d0*/ 	.short	0x0101
        /*08d2*/ 	.byte	0x3f
	.zero		1


	//   ....[35]....
        /*08d4*/ 	.word	0x00011f40
        /*08d8*/ 	.word	0x0000000a
        /*08dc*/ 	.word	0x00028830
        /*08e0*/ 	.short	0x010a
        /*08e2*/ 	.byte	0x3f
	.zero		1


	//   ....[36]....
        /*08e4*/ 	.word	0x00011f90
        /*08e8*/ 	.word	0x0000000a
        /*08ec*/ 	.word	0x00028830
        /*08f0*/ 	.short	0x010a
        /*08f2*/ 	.byte	0x3f
	.zero		1


	//   ....[37]....
        /*08f4*/ 	.word	0x000123e0
        /*08f8*/ 	.word	0x0000000a
        /*08fc*/ 	.word	0x00028850
        /*0900*/ 	.short	0x010a
        /*0902*/ 	.byte	0x3f
	.zero		1


	//   ....[38]....
        /*0904*/ 	.word	0x00012420
        /*0908*/ 	.word	0x0000000a
        /*090c*/ 	.word	0x00028850
        /*0910*/ 	.short	0x010a
        /*0912*/ 	.byte	0x3f
	.zero		1


	//   ....[39]....
        /*0914*/ 	.word	0x000128c0
        /*0918*/ 	.word	0x00000007
        /*091c*/ 	.word	0x00000000
        /*0920*/ 	.short	0x0101
        /*0922*/ 	.byte	0x3f
	.zero		1


	//   ....[40]....
        /*0924*/ 	.word	0x00014750
        /*0928*/ 	.word	0x0000001f
        /*092c*/ 	.word	0x00000000
        /*0930*/ 	.short	0x0101
        /*0932*/ 	.byte	0x3f
	.zero		1


	//   ....[41]....
        /*0934*/ 	.word	0x000153a0
        /*0938*/ 	.word	0x00000000
        /*093c*/ 	.word	0x00028830
        /*0940*/ 	.short	0x010a
        /*0942*/ 	.byte	0x3f
	.zero		1


	//   ....[42]....
        /*0944*/ 	.word	0x000153f0
        /*0948*/ 	.word	0x00000000
        /*094c*/ 	.word	0x00028830
        /*0950*/ 	.short	0x010a
        /*0952*/ 	.byte	0x3f
	.zero		1


	//   ....[43]....
        /*0954*/ 	.word	0x00015840
        /*0958*/ 	.word	0x00000009
        /*095c*/ 	.word	0x00028850
        /*0960*/ 	.short	0x010a
        /*0962*/ 	.byte	0x3f
	.zero		1


	//   ....[44]....
        /*0964*/ 	.word	0x00015880
        /*0968*/ 	.word	0x00000009
        /*096c*/ 	.word	0x00028850
        /*0970*/ 	.short	0x010a
        /*0972*/ 	.byte	0x3f
	.zero		1


	//   ....[45]....
        /*0974*/ 	.word	0x00016be0
        /*0978*/ 	.word	0x0000000d
        /*097c*/ 	.word	0x00000000
        /*0980*/ 	.short	0x0101
        /*0982*/ 	.byte	0x3f
	.zero		1


	//   ....[46]....
        /*0984*/ 	.word	0x00016c80
        /*0988*/ 	.word	0x0000001b
        /*098c*/ 	.word	0x00000000
        /*0990*/ 	.short	0x0101
        /*0992*/ 	.byte	0x3f
	.zero		1


	//   ....[47]....
        /*0994*/ 	.word	0x00017600
        /*0998*/ 	.word	0x00000000
        /*099c*/ 	.word	0x00028830
        /*09a0*/ 	.short	0x010a
        /*09a2*/ 	.byte	0x3f
	.zero		1


	//   ....[48]....
        /*09a4*/ 	.word	0x00017650
        /*09a8*/ 	.word	0x00000000
        /*09ac*/ 	.word	0x00028830
        /*09b0*/ 	.short	0x010a
        /*09b2*/ 	.byte	0x3f
	.zero		1


	//   ....[49]....
        /*09b4*/ 	.word	0x00017aa0
        /*09b8*/ 	.word	0x00000009
        /*09bc*/ 	.word	0x00028850
        /*09c0*/ 	.short	0x010a
        /*09c2*/ 	.byte	0x3f
	.zero		1


	//   ....[50]....
        /*09c4*/ 	.word	0x00017ae0
        /*09c8*/ 	.word	0x00000009
        /*09cc*/ 	.word	0x00028850
        /*09d0*/ 	.short	0x010a
        /*09d2*/ 	.byte	0x3f
	.zero		1


	//   ....[51]....
        /*09d4*/ 	.word	0x00017fa0
        /*09d8*/ 	.word	0x00000009
        /*09dc*/ 	.word	0x00000000
        /*09e0*/ 	.short	0x0101
        /*09e2*/ 	.byte	0x3f
	.zero		1


	//   ....[52]....
        /*09e4*/ 	.word	0x000192d0
        /*09e8*/ 	.word	0x0000000e
        /*09ec*/ 	.word	0x00000000
        /*09f0*/ 	.short	0x0101
        /*09f2*/ 	.byte	0x3f
	.zero		1


	//   ....[53]....
        /*09f4*/ 	.word	0x0001a7b0
        /*09f8*/ 	.word	0x0000000a
        /*09fc*/ 	.word	0x00028850
        /*0a00*/ 	.short	0x010a
        /*0a02*/ 	.byte	0x3f
	.zero		1


	//   ....[54]....
        /*0a04*/ 	.word	0x0001a830
        /*0a08*/ 	.word	0x0000000a
        /*0a0c*/ 	.word	0x00028850
        /*0a10*/ 	.short	0x010a
        /*0a12*/ 	.byte	0x3f
	.zero		1


	//   ....[55]....
        /*0a14*/ 	.word	0x0001ae10
        /*0a18*/ 	.word	0x0000000a
        /*0a1c*/ 	.word	0x00000000
        /*0a20*/ 	.short	0x0101
        /*0a22*/ 	.byte	0x3f
	.zero		1


	//   ....[56]....
        /*0a24*/ 	.word	0x0001c040
        /*0a28*/ 	.word	0x00000000
        /*0a2c*/ 	.word	0x00000000
        /*0a30*/ 	.short	0x0101
        /*0a32*/ 	.byte	0x3f
	.zero		1


	//   ....[57]....
        /*0a34*/ 	.word	0x0001e680
        /*0a38*/ 	.word	0x0000000c
        /*0a3c*/ 	.word	0x00028820
        /*0a40*/ 	.short	0x010a
        /*0a42*/ 	.byte	0x3f
	.zero		1


	//   ....[58]....
        /*0a44*/ 	.word	0x0001e710
        /*0a48*/ 	.word	0x00000008
        /*0a4c*/ 	.word	0x000288a0
        /*0a50*/ 	.short	0x010a
        /*0a52*/ 	.byte	0x3f
	.zero		1


	//   ....[59]....
        /*0a54*/ 	.word	0x0001e940
        /*0a58*/ 	.word	0x00000008
        /*0a5c*/ 	.word	0x000288c0
        /*0a60*/ 	.short	0x010a
        /*0a62*/ 	.byte	0x3f
	.zero		1


	//   ....[60]....
        /*0a64*/ 	.word	0x0001ec90
        /*0a68*/ 	.word	0x00000008
        /*0a6c*/ 	.word	0x000288a0
        /*0a70*/ 	.short	0x010a
        /*0a72*/ 	.byte	0x3f
	.zero		1


	//   ....[61]....
        /*0a74*/ 	.word	0x0001eeb0
        /*0a78*/ 	.word	0x00000008
        /*0a7c*/ 	.word	0x000288c0
        /*0a80*/ 	.short	0x010a
        /*0a82*/ 	.byte	0x3f
	.zero		1


	//   ....[62]....
        /*0a84*/ 	.word	0x0001ffa0
        /*0a88*/ 	.word	0x00000007
        /*0a8c*/ 	.word	0x00028840
        /*0a90*/ 	.short	0x010a
        /*0a92*/ 	.byte	0x3f
	.zero		1


	//   ....[63]....
        /*0a94*/ 	.word	0x00020470
        /*0a98*/ 	.word	0x0000000a
        /*0a9c*/ 	.word	0x00028820
        /*0aa0*/ 	.short	0x010a
        /*0aa2*/ 	.byte	0x3f
	.zero		1


	//   ....[64]....
        /*0aa4*/ 	.word	0x000207b0
        /*0aa8*/ 	.word	0x00000003
        /*0aac*/ 	.word	0x00028840
        /*0ab0*/ 	.short	0x010a
        /*0ab2*/ 	.byte	0x3f
	.zero		1


	//   ....[65]....
        /*0ab4*/ 	.word	0x00020a70
        /*0ab8*/ 	.word	0x00000008
        /*0abc*/ 	.word	0x00000060
        /*0ac0*/ 	.short	0x010a
        /*0ac2*/ 	.byte	0x3f
	.zero		1


	//   ....[66]....
        /*0ac4*/ 	.word	0x00021060
        /*0ac8*/ 	.word	0x00000002
        /*0acc*/ 	.word	0x00028840
        /*0ad0*/ 	.short	0x010a
        /*0ad2*/ 	.byte	0x3f
	.zero		1


	//   ....[67]....
        /*0ad4*/ 	.word	0x00021320
        /*0ad8*/ 	.word	0x00000002
        /*0adc*/ 	.word	0x00000060
        /*0ae0*/ 	.short	0x010a
        /*0ae2*/ 	.byte	0x3f
	.zero		1


	//   ....[68]....
        /*0ae4*/ 	.word	0x000217f0
        /*0ae8*/ 	.word	0x00000002
        /*0aec*/ 	.word	0x00028840
        /*0af0*/ 	.short	0x010a
        /*0af2*/ 	.byte	0x3f
	.zero		1


	//   ....[69]....
        /*0af4*/ 	.word	0x00021ab0
        /*0af8*/ 	.word	0x00000003
        /*0afc*/ 	.word	0x00000060
        /*0b00*/ 	.short	0x010a
        /*0b02*/ 	.byte	0x3f
	.zero		1


	//   ....[70]....
        /*0b04*/ 	.word	0x00021f20
        /*0b08*/ 	.word	0x00000003
        /*0b0c*/ 	.word	0x00028860
        /*0b10*/ 	.short	0x010a
        /*0b12*/ 	.byte	0x3f
	.zero		1


	//   ....[71]....
        /*0b14*/ 	.word	0x00022f00
        /*0b18*/ 	.word	0x00000000
        /*0b1c*/ 	.word	0x00028820
        /*0b20*/ 	.short	0x010a
        /*0b22*/ 	.byte	0x3f
	.zero		1


	//   ....[72]....
        /*0b24*/ 	.word	0x000230b0
        /*0b28*/ 	.word	0x00000006
        /*0b2c*/ 	.word	0x00000000
        /*0b30*/ 	.short	0x010a
        /*0b32*/ 	.byte	0x3f
	.zero		1


	//   ....[73]....
        /*0b34*/ 	.word	0x00023120
        /*0b38*/ 	.word	0x00000007
        /*0b3c*/ 	.word	0x00000000
        /*0b40*/ 	.short	0x010a
        /*0b42*/ 	.byte	0x3f
	.zero		1


	//   ....[74]....
        /*0b44*/ 	.word	0x00023190
        /*0b48*/ 	.word	0x00000004
        /*0b4c*/ 	.word	0x00000000
        /*0b50*/ 	.short	0x010a
        /*0b52*/ 	.byte	0x3f
	.zero		1


	//   ....[75]....
        /*0b54*/ 	.word	0x000231c0
        /*0b58*/ 	.word	0x00000003
        /*0b5c*/ 	.word	0x00000000
        /*0b60*/ 	.short	0x010a
        /*0b62*/ 	.byte	0x3f
	.zero		1


	//   ....[76]....
        /*0b64*/ 	.word	0x00023220
        /*0b68*/ 	.word	0x00000067
        /*0b6c*/ 	.word	0x00028890
        /*0b70*/ 	.short	0x010a
        /*0b72*/ 	.byte	0x3f
	.zero		1


	//   ....[77]....
        /*0b74*/ 	.word	0x00023270
        /*0b78*/ 	.word	0x00000067
        /*0b7c*/ 	.word	0x00028890
        /*0b80*/ 	.short	0x010a
        /*0b82*/ 	.byte	0x3f
	.zero		1


	//   ....[78]....
        /*0b84*/ 	.word	0x000232c0
        /*0b88*/ 	.word	0x00000067
        /*0b8c*/ 	.word	0x00028890
        /*0b90*/ 	.short	0x010a
        /*0b92*/ 	.byte	0x3f
	.zero		1


	//   ....[79]....
        /*0b94*/ 	.word	0x00023310
        /*0b98*/ 	.word	0x00000067
        /*0b9c*/ 	.word	0x000288b0
        /*0ba0*/ 	.short	0x010a
        /*0ba2*/ 	.byte	0x3f
	.zero		1


	//   ....[80]....
        /*0ba4*/ 	.word	0x00023e10
        /*0ba8*/ 	.word	0x00000002
        /*0bac*/ 	.word	0x00028800
        /*0bb0*/ 	.short	0x010a
        /*0bb2*/ 	.byte	0x3f
	.zero		1


	//   ....[81]....
        /*0bb4*/ 	.word	0x00024860
        /*0bb8*/ 	.word	0x00000002
        /*0bbc*/ 	.word	0x00028800
        /*0bc0*/ 	.short	0x010a
        /*0bc2*/ 	.byte	0x3f
	.zero		1


	//   ....[82]....
        /*0bc4*/ 	.word	0x000248b0
        /*0bc8*/ 	.word	0x00000003
        /*0bcc*/ 	.word	0x00028830
        /*0bd0*/ 	.short	0x010a
        /*0bd2*/ 	.byte	0x3f
	.zero		1


	//   ....[83]....
        /*0bd4*/ 	.word	0x00024900
        /*0bd8*/ 	.word	0x0000000a
        /*0bdc*/ 	.word	0x00028830
        /*0be0*/ 	.short	0x010a
        /*0be2*/ 	.byte	0x3f
	.zero		1


	//   ....[84]....
        /*0be4*/ 	.word	0x00024950
        /*0be8*/ 	.word	0x0000000a
        /*0bec*/ 	.word	0x00028850
        /*0bf0*/ 	.short	0x010a
        /*0bf2*/ 	.byte	0x3f
	.zero		1


	//   ....[85]....
        /*0bf4*/ 	.word	0x000249a0
        /*0bf8*/ 	.word	0x00000000
        /*0bfc*/ 	.word	0x00028830
        /*0c00*/ 	.short	0x010a
        /*0c02*/ 	.byte	0x3f
	.zero		1


	//   ....[86]....
        /*0c04*/ 	.word	0x000249f0
        /*0c08*/ 	.word	0x00000009
        /*0c0c*/ 	.word	0x00028850
        /*0c10*/ 	.short	0x010a
        /*0c12*/ 	.byte	0x3f
	.zero		1


	//   ....[87]....
        /*0c14*/ 	.word	0x00024a40
        /*0c18*/ 	.word	0x00000000
        /*0c1c*/ 	.word	0x00028830
        /*0c20*/ 	.short	0x010a
        /*0c22*/ 	.byte	0x3f
	.zero		1


	//   ....[88]....
        /*0c24*/ 	.word	0x00024a90
        /*0c28*/ 	.word	0x00000009
        /*0c2c*/ 	.word	0x00028850
        /*0c30*/ 	.short	0x010a
        /*0c32*/ 	.byte	0x3f
	.zero		1


	//   ....[89]....
        /*0c34*/ 	.word	0x00024ae0
        /*0c38*/ 	.word	0x0000000a
        /*0c3c*/ 	.word	0x00028850
        /*0c40*/ 	.short	0x010a
        /*0c42*/ 	.byte	0x3f
	.zero		1


	//   ....[90]....
        /*0c44*/ 	.word	0x00024c80
        /*0c48*/ 	.word	0x0000000c
        /*0c4c*/ 	.word	0x00028820
        /*0c50*/ 	.short	0x010a
        /*0c52*/ 	.byte	0x3f
	.zero		1


	//   ....[91]....
        /*0c54*/ 	.word	0x00024cd0
        /*0c58*/ 	.word	0x00000008
        /*0c5c*/ 	.word	0x000288a0
        /*0c60*/ 	.short	0x010a
        /*0c62*/ 	.byte	0x3f
	.zero		1


	//   ....[92]....
        /*0c64*/ 	.word	0x00024d20
        /*0c68*/ 	.word	0x00000008
        /*0c6c*/ 	.word	0x000288c0
        /*0c70*/ 	.short	0x010a
        /*0c72*/ 	.byte	0x3f
	.zero		1


	//   ....[93]....
        /*0c74*/ 	.word	0x00024d70
        /*0c78*/ 	.word	0x00000008
        /*0c7c*/ 	.word	0x000288a0
        /*0c80*/ 	.short	0x010a
        /*0c82*/ 	.byte	0x3f
	.zero		1


	//   ....[94]....
        /*0c84*/ 	.word	0x00024dc0
        /*0c88*/ 	.word	0x00000008
        /*0c8c*/ 	.word	0x000288c0
        /*0c90*/ 	.short	0x010a
        /*0c92*/ 	.byte	0x3f
	.zero		1


	//   ....[95]....
        /*0c94*/ 	.word	0x00024f60
        /*0c98*/ 	.word	0x00000007
        /*0c9c*/ 	.word	0x00028840
        /*0ca0*/ 	.short	0x010a
        /*0ca2*/ 	.byte	0x3f
	.zero		1


	//   ....[96]....
        /*0ca4*/ 	.word	0x00024fe0
        /*0ca8*/ 	.word	0x00000003
        /*0cac*/ 	.word	0x00028820
        /*0cb0*/ 	.short	0x010a
        /*0cb2*/ 	.byte	0x3f
	.zero		1


	//   ....[97]....
        /*0cb4*/ 	.word	0x00025030
        /*0cb8*/ 	.word	0x00000003
        /*0cbc*/ 	.word	0x00028840
        /*0cc0*/ 	.short	0x010a
        /*0cc2*/ 	.byte	0x3f
	.zero		1


	//   ....[98]....
        /*0cc4*/ 	.word	0x00025080
        /*0cc8*/ 	.word	0x00000008
        /*0ccc*/ 	.word	0x00000060
        /*0cd0*/ 	.short	0x010a
        /*0cd2*/ 	.byte	0x3f
	.zero		1


	//   ....[99]....
        /*0cd4*/ 	.word	0x000250d0
        /*0cd8*/ 	.word	0x00000002
        /*0cdc*/ 	.word	0x00028840
        /*0ce0*/ 	.short	0x010a
        /*0ce2*/ 	.byte	0x3f
	.zero		1


	//   ....[100]....
        /*0ce4*/ 	.word	0x00025120
        /*0ce8*/ 	.word	0x00000002
        /*0cec*/ 	.word	0x00000060
        /*0cf0*/ 	.short	0x010a
        /*0cf2*/ 	.byte	0x3f
	.zero		1


	//   ....[101]....
        /*0cf4*/ 	.word	0x00025170
        /*0cf8*/ 	.word	0x00000002
        /*0cfc*/ 	.word	0x00028840
        /*0d00*/ 	.short	0x010a
        /*0d02*/ 	.byte	0x3f
	.zero		1


	//   ....[102]....
        /*0d04*/ 	.word	0x000251c0
        /*0d08*/ 	.word	0x00000003
        /*0d0c*/ 	.word	0x00000060
        /*0d10*/ 	.short	0x010a
        /*0d12*/ 	.byte	0x3f
	.zero		1


	//   ....[103]....
        /*0d14*/ 	.word	0x00025210
        /*0d18*/ 	.word	0x00000003
        /*0d1c*/ 	.word	0x00028860
        /*0d20*/ 	.short	0x010a
        /*0d22*/ 	.byte	0x3f
	.zero		1


	//   ....[104]....
        /*0d24*/ 	.word	0x00025bd0
        /*0d28*/ 	.word	0x00000000
        /*0d2c*/ 	.word	0x00028820
        /*0d30*/ 	.short	0x010a
        /*0d32*/ 	.byte	0x3f
	.zero		1


	//   ....[105]....
        /*0d34*/ 	.word	0x00025d70
        /*0d38*/ 	.word	0x00000006
        /*0d3c*/ 	.word	0x00000000
        /*0d40*/ 	.short	0x010a
        /*0d42*/ 	.byte	0x3f
	.zero		1


	//   ....[106]....
        /*0d44*/ 	.word	0x00025dc0
        /*0d48*/ 	.word	0x00000007
        /*0d4c*/ 	.word	0x00000000
        /*0d50*/ 	.short	0x010a
        /*0d52*/ 	.byte	0x3f
	.zero		1


	//   ....[107]....
        /*0d54*/ 	.word	0x00025e10
        /*0d58*/ 	.word	0x00000004
        /*0d5c*/ 	.word	0x00000000
        /*0d60*/ 	.short	0x010a
        /*0d62*/ 	.byte	0x3f
	.zero		1


	//----- nvinfo : EIATTR_NUM_MBARRIERS
	.align		4
.L_272:
        /*0d64*/ 	.byte	0x03, 0x38
        /*0d66*/ 	.short	0x0016


	//----- nvinfo : EIATTR_EXIT_INSTR_OFFSETS
	.align		4
        /*0d68*/ 	.byte	0x04, 0x1c
        /*0d6a*/ 	.short	(.L_274 - .L_273)


	//   ....[0]....
.L_273:
        /*0d6c*/ 	.word	0x00023210


	//----- nvinfo : EIATTR_MAX_THREADS
	.align		4
.L_274:
        /*0d70*/ 	.byte	0x04, 0x05
        /*0d72*/ 	.short	(.L_276 - .L_275)
.L_275:
        /*0d74*/ 	.word	0x00000180
        /*0d78*/ 	.word	0x00000001
        /*0d7c*/ 	.word	0x00000001


	//----- nvinfo : EIATTR_CRS_STACK_SIZE
	.align		4
.L_276:
        /*0d80*/ 	.byte	0x04, 0x1e
        /*0d82*/ 	.short	(.L_278 - .L_277)
.L_277:
        /*0d84*/ 	.word	0x00000000


	//----- nvinfo : EIATTR_CBANK_PARAM_SIZE
	.align		4
.L_278:
        /*0d88*/ 	.byte	0x03, 0x19
        /*0d8a*/ 	.short	0x0a70


	//----- nvinfo : EIATTR_PARAM_CBANK
	.align		4
        /*0d8c*/ 	.byte	0x04, 0x0a
        /*0d8e*/ 	.short	(.L_280 - .L_279)
	.align		4
.L_279:
        /*0d90*/ 	.word	index@(.nv.constant0._ZN7cutlass13device_kernelIN5flash11enable_sm90INS1_16FlashAttnFwdSm90INS1_25CollectiveMainloopFwdSm90ILi2EN4cute5tupleIJNS5_1CILi1EEES8_S8_EEENS6_IJNS7_ILi128EEESA_SA_EEELi128ENS_10bfloat16_tEfNS_4arch4Sm90ELb0ELb1ELb0ELb1ELb0ELb1ELb0ELb1ELb1ELb0ELb0ELb0EEENS1_21CollectiveEpilogueFwdISB_S9_SC_SE_Li256ELb1ELb0ELb0ELb0EEENS1_36VarlenDynamicPersistentTileSchedulerILi128ELi128ELi256ELi32ELb0ELb0ELb1ELb1ELb0ELb1EEEEEEEEEvNT_6ParamsE)
        /*0d94*/ 	.short	0x0210
        /*0d96*/ 	.short	0x0a70


	//----- nvinfo : EIATTR_SW_WAR
	.align		4
.L_280:
        /*0d98*/ 	.byte	0x04, 0x36
        /*0d9a*/ 	.short	(.L_282 - .L_281)
.L_281:
        /*0d9c*/ 	.word	0x00000008
.L_282:


//--------------------- .nv.info._ZN7cutlass13device_kernelIN5flash11enable_sm90INS1_16FlashAttnFwdSm90INS1_25CollectiveMainloopFwdSm90ILi2EN4cute5tupleIJNS5_1CILi1EEES8_S8_EEENS6_IJNS7_ILi128EEESA_SA_EEELi128ENS_10bfloat16_tEfNS_4arch4Sm90ELb1ELb0ELb0ELb0ELb0ELb0ELb0ELb1ELb1ELb0ELb0ELb0EEENS1_21CollectiveEpilogueFwdISB_S9_SC_SE_Li256ELb0ELb0ELb0ELb0EEENS1_30DynamicPersistentTileSchedulerILi256ELi32ELb0ELb0ELb1EEEEEEEEEvNT_6ParamsE --------------------------
	.section	.nv.info._ZN7cutlass13device_kernelIN5flash11enable_sm90INS1_16FlashAttnFwdSm90INS1_25CollectiveMainloopFwdSm90ILi2EN4cute5tupleIJNS5_1CILi1EEES8_S8_EEENS6_IJNS7_ILi128EEESA_SA_EEELi128ENS_10bfloat16_tEfNS_4arch4Sm90ELb1ELb0ELb0ELb0ELb0ELb0ELb0ELb1ELb1ELb0ELb0ELb0EEENS1_21CollectiveEpilogueFwdISB_S9_SC_SE_Li256ELb0ELb0ELb0ELb0EEENS1_30DynamicPersistentTileSchedulerILi256ELi32ELb0ELb0ELb1EEEEEEEEEvNT_6ParamsE,"",@"SHT_CUDA_INFO"
	.sectionflags	@""
	.align	4


	//----- nvinfo : EIATTR_CUDA_API_VERSION
	.align		4
        /*0000*/ 	.byte	0x04, 0x37
        /*0002*/ 	.short	(.L_284 - .L_283)
.L_283:
        /*0004*/ 	.word	0x00000082


	//----- nvinfo : EIATTR_KPARAM_INFO
	.align		4
.L_284:
        /*0008*/ 	.byte	0x04, 0x17
        /*000a*/ 	.short	(.L_286 - .L_285)
.L_285:
        /*000c*/ 	.word	0x00000000
        /*0010*/ 	.short	0x0000
        /*0012*/ 	.short	0x0070
        /*0014*/ 	.byte	0x00, 0xf0, 0x01, 0x2e


	//----- nvinfo : EIATTR_SPARSE_MMA_MASK
	.align		4
.L_286:
        /*0018*/ 	.byte	0x03, 0x50
        /*001a*/ 	.short	0x0000


	//----- nvinfo : EIATTR_MAXREG_COUNT
	.align		4
        /*001c*/ 	.byte	0x03, 0x1b
        /*001e*/ 	.short	0x00a8


	//----- nvinfo : EIATTR_NUM_BARRIERS
	.align		4
        /*0020*/ 	.byte	0x02, 0x4c
        /*0022*/ 	.byte	0x10
	.zero		1


	//----- nvinfo : EIATTR_EXTERNS
	.align		4
        /*0024*/ 	.byte	0x04, 0x0f
        /*0026*/ 	.short	(.L_288 - .L_287)


	//   ....[0]....
	.align		4
.L_287:
        /*0028*/ 	.word	index@(__assertfail)


	//----- nvinfo : EIATTR_MERCURY_ISA_VERSION
	.align		4
.L_288:
        /*002c*/ 	.byte	0x03, 0x5f
        /*002e*/ 	.short	0x0101


	//----- nvinfo : EIATTR_INT_WARP_WIDE_INSTR_OFFSETS
	.align		4
        /*0030*/ 	.byte	0x04, 0x31
        /*0032*/ 	.short	(.L_290 - .L_289)


	//   ....[0]....
.L_289:
        /*0034*/ 	.word	0x00000180


	//   ....[1]....
        /*0038*/ 	.word	0x000001b0


	//   ....[2]....
        /*003c*/ 	.word	0x000001c0


	//   ....[3]....
        /*0040*/ 	.word	0x0000a8c0


	//   ....[4]....
        /*0044*/ 	.word	0x0000a950


	//   ....[5]....
        /*0048*/ 	.word	0x0000ae60


	//   ....[6]....
        /*004c*/ 	.word	0x0000c8b0


	//   ....[7]....
        /*0050*/ 	.word	0x0000c940


	//----- nvinfo : EIATTR_COOP_GROUP_MASK_REGIDS
	.align		4
.L_290:
        /*0054*/ 	.byte	0x04, 0x29
        /*0056*/ 	.short	(.L_292 - .L_291)


	//   ....[0]....
.L_291:
        /*0058*/ 	.word	0xffffffff


	//   ....[1]....
        /*005c*/ 	.word	0xffffffff


	//   ....[2]....
        /*0060*/ 	.word	0xffffffff


	//   ....[3]....
        /*0064*/ 	.word	0xffffffff


	//   ....[4]....
        /*0068*/ 	.word	0xffffffff


	//   ....[5]....
        /*006c*/ 	.word	0xffffffff


	//   ....[6]....
        /*0070*/ 	.word	0xffffffff


	//   ....[7]....
        /*0074*/ 	.word	0xffffffff


	//   ....[8]....
        /*0078*/ 	.word	0xffffffff


	//   ....[9]....
        /*007c*/ 	.word	0xffffffff


	//   ....[10]....
        /*0080*/ 	.word	0xffffffff


	//   ....[11]....
        /*0084*/ 	.word	0xffffffff


	//   ....[12]....
        /*0088*/ 	.word	0xffffffff


	//   ....[13]....
        /*008c*/ 	.word	0xffffffff


	//   ....[14]....
        /*0090*/ 	.word	0xffffffff


	//   ....[15]....
        /*0094*/ 	.word	0xffffffff


	//   ....[16]....
        /*0098*/ 	.word	0xffffffff


	//   ....[17]....
        /*009c*/ 	.word	0xffffffff


	//   ....[18]....
        /*00a0*/ 	.word	0xffffffff


	//   ....[19]....
        /*00a4*/ 	.word	0xffffffff


	//   ....[20]....
        /*00a8*/ 	.word	0xffffffff


	//   ....[21]....
        /*00ac*/ 	.word	0xffffffff


	//   ....[22]....
        /*00b0*/ 	.word	0xffffffff


	//   ....[23]....
        /*00b4*/ 	.word	0xffffffff


	//   ....[24]....
        /*00b8*/ 	.word	0xffffffff


	//   ....[25]....
        /*00bc*/ 	.word	0xffffffff


	//   ....[26]....
        /*00c0*/ 	.word	0xffffffff


	//   ....[27]....
        /*00c4*/ 	.word	0xffffffff


	//   ....[28]....
        /*00c8*/ 	.word	0x0500000f


	//   ....[29]....
        /*00cc*/ 	.word	0x0500000f


	//----- nvinfo : EIATTR_COOP_GROUP_INSTR_OFFSETS
	.align		4
.L_292:
        /*00d0*/ 	.byte	0x04, 0x28
        /*00d2*/ 	.short	(.L_294 - .L_293)


	//   ....[0]....
.L_293:
        /*00d4*/ 	.word	0x00000060


	//   ....[1]....
        /*00d8*/ 	.word	0x00000190


	//   ....[2]....
        /*00dc*/ 	.word	0x000001e0


	//   ....[3]....
        /*00e0*/ 	.word	0x000003d0


	//   ....[4]....
        /*00e4*/ 	.word	0x00000530


	//   ....[5]....
        /*00e8*/ 	.word	0x00000650


	//   ....[6]....
        /*00ec*/ 	.word	0x000007b0


	//   ....[7]....
        /*00f0*/ 	.word	0x00001410


	//   ....[8]....
        /*00f4*/ 	.word	0x00002560


	//   ....[9]....
        /*00f8*/ 	.word	0x000025b0


	//   ....[10]....
        /*00fc*/ 	.word	0x00003030


	//   ....[11]....
        /*0100*/ 	.word	0x000030c0


	//   ....[12]....
        /*0104*/ 	.word	0x00004b50


	//   ....[13]....
        /*0108*/ 	.word	0x00004be0


	//   ....[14]....
        /*010c*/ 	.word	0x000055b0


	//   ....[15]....
        /*0110*/ 	.word	0x000056d0


	//   ....[16]....
        /*0114*/ 	.word	0x00006ea0


	//   ....[17]....
        /*0118*/ 	.word	0x00006ed0


	//   ....[18]....
        /*011c*/ 	.word	0x00007160


	//   ....[19]....
        /*0120*/ 	.word	0x000071d0


	//   ....[20]....
        /*0124*/ 	.word	0x000087e0


	//   ....[21]....
        /*0128*/ 	.word	0x00008820


	//   ....[22]....
        /*012c*/ 	.word	0x00008920


	//   ....[23]....
        /*0130*/ 	.word	0x00008930


	//   ....[24]....
        /*0134*/ 	.word	0x00009840


	//   ....[25]....
        /*0138*/ 	.word	0x0000a350


	//   ....[26]....
        /*013c*/ 	.word	0x0000cc50


	//   ....[27]....
        /*0140*/ 	.word	0x0000ce00


	//   ....[28]....
        /*0144*/ 	.word	0x0000d370


	//   ....[29]....
        /*0148*/ 	.word	0x0000d750


	//----- nvinfo : EIATTR_REG_RECONFIG
	.align		4
.L_294:
        /*014c*/ 	.byte	0x01, 0x54
	.zero		2


	//----- nvinfo : EIATTR_SYSCALL_OFFSETS
	.align		4
        /*0150*/ 	.byte	0x04, 0x46
        /*0152*/ 	.short	(.L_296 - .L_295)


	//   ....[0]....
.L_295:
        /*0154*/ 	.word	0x000015c0


	//   ....[1]....
        /*0158*/ 	.word	0x0000aae0


	//   ....[2]....
        /*015c*/ 	.word	0x0000ac20


	//   ....[3]....
        /*0160*/ 	.word	0x0000ad20


	//----- nvinfo : EIATTR_MBARRIER_INSTR_OFFSETS
	.align		4
.L_296:
        /*0164*/ 	.byte	0x04, 0x39
        /*0166*/ 	.short	(.L_298 - .L_297)


	//   ....[0]....
.L_297:
        /*0168*/ 	.word	0x00000280
        /*016c*/ 	.word	0x000000ff
        /*0170*/ 	.word	0x00028800
        /*0174*/ 	.short	0x0100
        /*0176*/ 	.byte	0x06
	.zero		1


	//   ....[1]....
        /*0178*/ 	.word	0x00000290
        /*017c*/ 	.word	0x000000ff
        /*0180*/ 	.word	0x00028820
        /*0184*/ 	.short	0x0100
        /*0186*/ 	.byte	0x06
	.zero		1


	//   ....[2]....
        /*0188*/ 	.word	0x00000380
        /*018c*/ 	.word	0x000000ff
        /*0190*/ 	.word	0x00028830
        /*0194*/ 	.short	0x0100
        /*0196*/ 	.byte	0x08
	.zero		1


	//   ....[3]....
        /*0198*/ 	.word	0x00000390
        /*019c*/ 	.word	0x000000ff
        /*01a0*/ 	.word	0x00028840
        /*01a4*/ 	.short	0x0100
        /*01a6*/ 	.byte	0x08
	.zero		1


	//   ....[4]....
        /*01a8*/ 	.word	0x000003a0
        /*01ac*/ 	.word	0x000000ff
        /*01b0*/ 	.word	0x00028838
        /*01b4*/ 	.short	0x0100
        /*01b6*/ 	.byte	0x08
	.zero		1


	//   ....[5]....
        /*01b8*/ 	.word	0x000003b0
        /*01bc*/ 	.word	0x000000ff
        /*01c0*/ 	.word	0x00028848
        /*01c4*/ 	.short	0x0100
        /*01c6*/ 	.byte	0x08
	.zero		1


	//   ....[6]....
        /*01c8*/ 	.word	0x000004e0
        /*01cc*/ 	.word	0x000000ff
        /*01d0*/ 	.word	0x00028850
        /*01d4*/ 	.short	0x0100
        /*01d6*/ 	.byte	0x08
	.zero		1


	//   ....[7]....
        /*01d8*/ 	.word	0x000004f0
        /*01dc*/ 	.word	0x000000ff
        /*01e0*/ 	.word	0x00028860
        /*01e4*/ 	.short	0x0100
        /*01e6*/ 	.byte	0x08
	.zero		1


	//   ....[8]....
        /*01e8*/ 	.word	0x00000500
        /*01ec*/ 	.word	0x000000ff
        /*01f0*/ 	.word	0x00028858
        /*01f4*/ 	.short	0x0100
        /*01f6*/ 	.byte	0x08
	.zero		1


	//   ....[9]....
        /*01f8*/ 	.word	0x00000510
        /*01fc*/ 	.word	0x000000ff
        /*0200*/ 	.word	0x00028868
        /*0204*/ 	.short	0x0100
        /*0206*/ 	.byte	0x08
	.zero		1


	//   ....[10]....
        /*0208*/ 	.word	0x00000600
        /*020c*/ 	.word	0x000000ff
        /*0210*/ 	.word	0x00028870
        /*0214*/ 	.short	0x0100
        /*0216*/ 	.byte	0x06
	.zero		1


	//   ....[11]....
        /*0218*/ 	.word	0x00000610
        /*021c*/ 	.word	0x000000ff
        /*0220*/ 	.word	0x00028880
        /*0224*/ 	.short	0x0100
        /*0226*/ 	.byte	0x06
	.zero		1


	//   ....[12]....
        /*0228*/ 	.word	0x00000620
        /*022c*/ 	.word	0x000000ff
        /*0230*/ 	.word	0x00028878
        /*0234*/ 	.short	0x0100
        /*0236*/ 	.byte	0x06
	.zero		1


	//   ....[13]....
        /*0238*/ 	.word	0x00000630
        /*023c*/ 	.word	0x000000ff
        /*0240*/ 	.word	0x00028888
        /*0244*/ 	.short	0x0100
        /*0246*/ 	.byte	0x06
	.zero		1


	//   ....[14]....
        /*0248*/ 	.word	0x00000760
        /*024c*/ 	.word	0x000000ff
        /*0250*/ 	.word	0x00028890
        /*0254*/ 	.short	0x0100
        /*0256*/ 	.byte	0x08
	.zero		1


	//   ....[15]....
        /*0258*/ 	.word	0x00000770
        /*025c*/ 	.word	0x000000ff
        /*0260*/ 	.word	0x000288a0
        /*0264*/ 	.short	0x0100
        /*0266*/ 	.byte	0x08
	.zero		1


	//   ....[16]....
        /*0268*/ 	.word	0x00000780
        /*026c*/ 	.word	0x000000ff
        /*0270*/ 	.word	0x00028898
        /*0274*/ 	.short	0x0100
        /*0276*/ 	.byte	0x08
	.zero		1


	//   ....[17]....
        /*0278*/ 	.word	0x00000790
        /*027c*/ 	.word	0x000000ff
        /*0280*/ 	.word	0x000288a8
        /*0284*/ 	.short	0x0100
        /*0286*/ 	.byte	0x08
	.zero		1


	//   ....[18]....
        /*0288*/ 	.word	0x000008c0
        /*028c*/ 	.word	0x000000ff
        /*0290*/ 	.word	0x000288b0
        /*0294*/ 	.short	0x0100
        /*0296*/ 	.byte	0x08
	.zero		1


	//   ....[19]....
        /*0298*/ 	.word	0x000008d0
        /*029c*/ 	.word	0x000000ff
        /*02a0*/ 	.word	0x000288c0
        /*02a4*/ 	.short	0x0100
        /*02a6*/ 	.byte	0x08
	.zero		1


	//   ....[20]....
        /*02a8*/ 	.word	0x000008e0
        /*02ac*/ 	.word	0x000000ff
        /*02b0*/ 	.word	0x000288b8
        /*02b4*/ 	.short	0x0100
        /*02b6*/ 	.byte	0x08
	.zero		1


	//   ....[21]....
        /*02b8*/ 	.word	0x000008f0
        /*02bc*/ 	.word	0x000000ff
        /*02c0*/ 	.word	0x000288c8
        /*02c4*/ 	.short	0x0100
        /*02c6*/ 	.byte	0x08
	.zero		1


	//   ....[22]....
        /*02c8*/ 	.word	0x00001640
        /*02cc*/ 	.word	0x000000ff
        /*02d0*/ 	.word	0x00028800
        /*02d4*/ 	.short	0x010a
        /*02d6*/ 	.byte	0x26
	.zero		1


	//   ....[23]....
        /*02d8*/ 	.word	0x000016c0
        /*02dc*/ 	.word	0x00000003
        /*02e0*/ 	.word	0x00028830
        /*02e4*/ 	.short	0x010a
        /*02e6*/ 	.byte	0x3f
	.zero		1


	//   ....[24]....
        /*02e8*/ 	.word	0x00001730
        /*02ec*/ 	.word	0x00000003
        /*02f0*/ 	.word	0x00028830
        /*02f4*/ 	.short	0x010a
        /*02f6*/ 	.byte	0x3f
	.zero		1


	//   ....[25]....
        /*02f8*/ 	.word	0x00001f70
        /*02fc*/ 	.word	0x00000003
        /*0300*/ 	.word	0x00000000
        /*0304*/ 	.short	0x0101
        /*0306*/ 	.byte	0x3f
	.zero		1


	//   ....[26]....
        /*0308*/ 	.word	0x00003ed0
        /*030c*/ 	.word	0x000000ff
        /*0310*/ 	.word	0x00028830
        /*0314*/ 	.short	0x010a
        /*0316*/ 	.byte	0x0a
	.zero		1


	//   ....[27]....
        /*0318*/ 	.word	0x00003f10
        /*031c*/ 	.word	0x000000ff
        /*0320*/ 	.word	0x00028830
        /*0324*/ 	.short	0x010a
        /*0326*/ 	.byte	0x0a
	.zero		1


	//   ....[28]....
        /*0328*/ 	.word	0x00004240
        /*032c*/ 	.word	0x000000ff
        /*0330*/ 	.word	0x00028850
        /*0334*/ 	.short	0x010a
        /*0336*/ 	.byte	0x0a
	.zero		1


	//   ....[29]....
        /*0338*/ 	.word	0x00004280
        /*033c*/ 	.word	0x000000ff
        /*0340*/ 	.word	0x00028850
        /*0344*/ 	.short	0x010a
        /*0346*/ 	.byte	0x0a
	.zero		1


	//   ....[30]....
        /*0348*/ 	.word	0x00005dd0
        /*034c*/ 	.word	0x0000002e
        /*0350*/ 	.word	0x00000000
        /*0354*/ 	.short	0x0101
        /*0356*/ 	.byte	0x3f
	.zero		1


	//   ....[31]....
        /*0358*/ 	.word	0x00005e50
        /*035c*/ 	.word	0x00000030
        /*0360*/ 	.word	0x00000000
        /*0364*/ 	.short	0x0101
        /*0366*/ 	.byte	0x3f
	.zero		1


	//   ....[32]....
        /*0368*/ 	.word	0x00006800
        /*036c*/ 	.word	0x000000ff
        /*0370*/ 	.word	0x00028830
        /*0374*/ 	.short	0x010a
        /*0376*/ 	.byte	0x0a
	.zero		1


	//   ....[33]....
        /*0378*/ 	.word	0x00006840
        /*037c*/ 	.word	0x000000ff
        /*0380*/ 	.word	0x00028830
        /*0384*/ 	.short	0x010a
        /*0386*/ 	.byte	0x0a
	.zero		1


	//   ....[34]....
        /*0388*/ 	.word	0x00006b70
        /*038c*/ 	.word	0x000000ff
        /*0390*/ 	.word	0x00028850
        /*0394*/ 	.short	0x010a
        /*0396*/ 	.byte	0x0a
	.zero		1


	//   ....[35]....
        /*0398*/ 	.word	0x00006bb0
        /*039c*/ 	.word	0x000000ff
        /*03a0*/ 	.word	0x00028850
        /*03a4*/ 	.short	0x010a
        /*03a6*/ 	.byte	0x0a
	.zero		1


	//   ....[36]....
        /*03a8*/ 	.word	0x00007cb0
        /*03ac*/ 	.word	0x0000001b
        /*03b0*/ 	.word	0x00000000
        /*03b4*/ 	.short	0x0101
        /*03b6*/ 	.byte	0x3f
	.zero		1


	//   ....[37]....
        /*03b8*/ 	.word	0x00007d60
        /*03bc*/ 	.word	0x0000001f
        /*03c0*/ 	.word	0x00000000
        /*03c4*/ 	.short	0x0101
        /*03c6*/ 	.byte	0x3f
	.zero		1


	//   ....[38]....
        /*03c8*/ 	.word	0x00008750
        /*03cc*/ 	.word	0x000000ff
        /*03d0*/ 	.word	0x00028850
        /*03d4*/ 	.short	0x010a
        /*03d6*/ 	.byte	0x05
	.zero		1


	//   ....[39]....
        /*03d8*/ 	.word	0x00008790
        /*03dc*/ 	.word	0x000000ff
        /*03e0*/ 	.word	0x00028850
        /*03e4*/ 	.short	0x010a
        /*03e6*/ 	.byte	0x05
	.zero		1


	//   ....[40]....
        /*03e8*/ 	.word	0x00008ea0
        /*03ec*/ 	.word	0x00000000
        /*03f0*/ 	.word	0x00000000
        /*03f4*/ 	.short	0x0101
        /*03f6*/ 	.byte	0x3f
	.zero		1


	//   ....[41]....
        /*03f8*/ 	.word	0x00009a40
        /*03fc*/ 	.word	0x000000ff
        /*0400*/ 	.word	0x00000000
        /*0404*/ 	.short	0x0101
        /*0406*/ 	.byte	0x05
	.zero		1


	//   ....[42]....
        /*0408*/ 	.word	0x0000b130
        /*040c*/ 	.word	0x00000008
        /*0410*/ 	.word	0x00028840
        /*0414*/ 	.short	0x010a
        /*0416*/ 	.byte	0x3f
	.zero		1


	//   ....[43]....
        /*0418*/ 	.word	0x0000b4d0
        /*041c*/ 	.word	0x000000ff
        /*0420*/ 	.word	0x00028820
        /*0424*/ 	.short	0x010a
        /*0426*/ 	.byte	0x26
	.zero		1


	//   ....[44]....
        /*0428*/ 	.word	0x0000b7c0
        /*042c*/ 	.word	0x00000003
        /*0430*/ 	.word	0x00028840
        /*0434*/ 	.short	0x010a
        /*0436*/ 	.byte	0x3f
	.zero		1


	//   ....[45]....
        /*0438*/ 	.word	0x0000b9c0
        /*043c*/ 	.word	0x00000002
        /*0440*/ 	.word	0x00000060
        /*0444*/ 	.short	0x010a
        /*0446*/ 	.byte	0x3f
	.zero		1


	//   ....[46]....
        /*0448*/ 	.word	0x0000be50
        /*044c*/ 	.word	0x00000003
        /*0450*/ 	.word	0x00028840
        /*0454*/ 	.short	0x010a
        /*0456*/ 	.byte	0x3f
	.zero		1


	//   ....[47]....
        /*0458*/ 	.word	0x0000c050
        /*045c*/ 	.word	0x00000002
        /*0460*/ 	.word	0x00000060
        /*0464*/ 	.short	0x010a
        /*0466*/ 	.byte	0x3f
	.zero		1


	//   ....[48]....
        /*0468*/ 	.word	0x0000c440
        /*046c*/ 	.word	0x00000002
        /*0470*/ 	.word	0x00028840
        /*0474*/ 	.short	0x010a
        /*0476*/ 	.byte	0x3f
	.zero		1


	//   ....[49]....
        /*0478*/ 	.word	0x0000c640
        /*047c*/ 	.word	0x00000002
        /*0480*/ 	.word	0x00000060
        /*0484*/ 	.short	0x010a
        /*0486*/ 	.byte	0x3f
	.zero		1


	//   ....[50]....
        /*0488*/ 	.word	0x0000c9e0
        /*048c*/ 	.word	0x00000003
        /*0490*/ 	.word	0x00028860
        /*0494*/ 	.short	0x010a
        /*0496*/ 	.byte	0x3f
	.zero		1


	//   ....[51]....
        /*0498*/ 	.word	0x0000cdb0
        /*049c*/ 	.word	0x00000007
        /*04a0*/ 	.word	0x00028820
        /*04a4*/ 	.short	0x010a
        /*04a6*/ 	.byte	0x3f
	.zero		1


	//   ....[52]....
        /*04a8*/ 	.word	0x0000cf00
        /*04ac*/ 	.word	0x00000005
        /*04b0*/ 	.word	0x00000000
        /*04b4*/ 	.short	0x010a
        /*04b6*/ 	.byte	0x3f
	.zero		1


	//   ....[53]....
        /*04b8*/ 	.word	0x0000cf70
        /*04bc*/ 	.word	0x00000003
        /*04c0*/ 	.word	0x00000000
        /*04c4*/ 	.short	0x010a
        /*04c6*/ 	.byte	0x3f
	.zero		1


	//   ....[54]....
        /*04c8*/ 	.word	0x0000cfd0
        /*04cc*/ 	.word	0x00000005
        /*04d0*/ 	.word	0x00000000
        /*04d4*/ 	.short	0x010a
        /*04d6*/ 	.byte	0x3f
	.zero		1


	//   ....[55]....
        /*04d8*/ 	.word	0x0000d000
        /*04dc*/ 	.word	0x00000003
        /*04e0*/ 	.word	0x00000000
        /*04e4*/ 	.short	0x010a
        /*04e6*/ 	.byte	0x3f
	.zero		1


	//   ....[56]....
        /*04e8*/ 	.word	0x0000d070
        /*04ec*/ 	.word	0x00000003
        /*04f0*/ 	.word	0x00028800
        /*04f4*/ 	.short	0x010a
        /*04f6*/ 	.byte	0x3f
	.zero		1


	//   ....[57]....
        /*04f8*/ 	.word	0x0000d0c0
        /*04fc*/ 	.word	0x00000003
        /*0500*/ 	.word	0x00028830
        /*0504*/ 	.short	0x010a
        /*0506*/ 	.byte	0x3f
	.zero		1


	//   ....[58]....
        /*0508*/ 	.word	0x0000d120
        /*050c*/ 	.word	0x00000005
        /*0510*/ 	.word	0x00028830
        /*0514*/ 	.short	0x010a
        /*0516*/ 	.byte	0x3f
	.zero		1


	//   ....[59]....
        /*0518*/ 	.word	0x0000d180
        /*051c*/ 	.word	0x00000005
        /*0520*/ 	.word	0x00028850
        /*0524*/ 	.short	0x010a
        /*0526*/ 	.byte	0x3f
	.zero		1


	//   ....[60]....
        /*0528*/ 	.word	0x0000d1e0
        /*052c*/ 	.word	0x00000005
        /*0530*/ 	.word	0x00028830
        /*0534*/ 	.short	0x010a
        /*0536*/ 	.byte	0x3f
	.zero		1


	//   ....[61]....
        /*0538*/ 	.word	0x0000d240
        /*053c*/ 	.word	0x00000005
        /*0540*/ 	.word	0x00028850
        /*0544*/ 	.short	0x010a
        /*0546*/ 	.byte	0x3f
	.zero		1


	//   ....[62]....
        /*0548*/ 	.word	0x0000d2a0
        /*054c*/ 	.word	0x00000007
        /*0550*/ 	.word	0x00028850
        /*0554*/ 	.short	0x010a
        /*0556*/ 	.byte	0x3f
	.zero		1


	//   ....[63]....
        /*0558*/ 	.word	0x0000d420
        /*055c*/ 	.word	0x00000008
        /*0560*/ 	.word	0x00028840
        /*0564*/ 	.short	0x010a
        /*0566*/ 	.byte	0x3f
	.zero		1


	//   ....[64]....
        /*0568*/ 	.word	0x0000d480
        /*056c*/ 	.word	0x00000008
        /*0570*/ 	.word	0x00028820
        /*0574*/ 	.short	0x010a
        /*0576*/ 	.byte	0x3f
	.zero		1


	//   ....[65]....
        /*0578*/ 	.word	0x0000d4d0
        /*057c*/ 	.word	0x00000003
        /*0580*/ 	.word	0x00028840
        /*0584*/ 	.short	0x010a
        /*0586*/ 	.byte	0x3f
	.zero		1


	//   ....[66]....
        /*0588*/ 	.word	0x0000d520
        /*058c*/ 	.word	0x00000002
        /*0590*/ 	.word	0x00000060
        /*0594*/ 	.short	0x010a
        /*0596*/ 	.byte	0x3f
	.zero		1


	//   ....[67]....
        /*0598*/ 	.word	0x0000d570
        /*059c*/ 	.word	0x00000003
        /*05a0*/ 	.word	0x00028840
        /*05a4*/ 	.short	0x010a
        /*05a6*/ 	.byte	0x3f
	.zero		1


	//   ....[68]....
        /*05a8*/ 	.word	0x0000d5c0
        /*05ac*/ 	.word	0x00000002
        /*05b0*/ 	.word	0x00000060
        /*05b4*/ 	.short	0x010a
        /*05b6*/ 	.byte	0x3f
	.zero		1


	//   ....[69]....
        /*05b8*/ 	.word	0x0000d610
        /*05bc*/ 	.word	0x00000002
        /*05c0*/ 	.word	0x00028840
        /*05c4*/ 	.short	0x010a
        /*05c6*/ 	.byte	0x3f
	.zero		1


	//   ....[70]....
        /*05c8*/ 	.word	0x0000d660
        /*05cc*/ 	.word	0x00000002
        /*05d0*/ 	.word	0x00000060
        /*05d4*/ 	.short	0x010a
        /*05d6*/ 	.byte	0x3f
	.zero		1


	//   ....[71]....
        /*05d8*/ 	.word	0x0000d6b0
        /*05dc*/ 	.word	0x00000003
        /*05e0*/ 	.word	0x00028860
        /*05e4*/ 	.short	0x010a
        /*05e6*/ 	.byte	0x3f
	.zero		1


	//   ....[72]....
        /*05e8*/ 	.word	0x0000d790
        /*05ec*/ 	.word	0x00000007
        /*05f0*/ 	.word	0x00028820
        /*05f4*/ 	.short	0x010a
        /*05f6*/ 	.byte	0x3f
	.zero		1


	//   ....[73]....
        /*05f8*/ 	.word	0x0000d7e0
        /*05fc*/ 	.word	0x00000005
        /*0600*/ 	.word	0x00000000
        /*0604*/ 	.short	0x010a
        /*0606*/ 	.byte	0x3f
	.zero		1


	//   ....[74]....
        /*0608*/ 	.word	0x0000d830
        /*060c*/ 	.word	0x00000003
        /*0610*/ 	.word	0x00000000
        /*0614*/ 	.short	0x010a
        /*0616*/ 	.byte	0x3f
	.zero		1


	//   ....[75]....
        /*0618*/ 	.word	0x0000d880
        /*061c*/ 	.word	0x00000005
        /*0620*/ 	.word	0x00000000
        /*0624*/ 	.short	0x010a
        /*0626*/ 	.byte	0x3f
	.zero		1


	//----- nvinfo : EIATTR_NUM_MBARRIERS
	.align		4
.L_298:
        /*0628*/ 	.byte	0x03, 0x38
        /*062a*/ 	.short	0x0016


	//----- nvinfo : EIATTR_EXIT_INSTR_OFFSETS
	.align		4
        /*062c*/ 	.byte	0x04, 0x1c
        /*062e*/ 	.short	(.L_300 - .L_299)


	//   ....[0]....
.L_299:
        /*0630*/ 	.word	0x00000a50


	//   ....[1]....
        /*0634*/ 	.word	0x0000a310


	//   ....[2]....
        /*0638*/ 	.word	0x0000a370


	//   ....[3]....
        /*063c*/ 	.word	0x0000ce20


	//   ....[4]....
        /*0640*/ 	.word	0x0000d050


	//----- nvinfo : EIATTR_MAX_THREADS
	.align		4
.L_300:
        /*0644*/ 	.byte	0x04, 0x05
        /*0646*/ 	.short	(.L_302 - .L_301)
.L_301:
        /*0648*/ 	.word	0x00000180
        /*064c*/ 	.word	0x00000001
        /*0650*/ 	.word	0x00000001


	//----- nvinfo : EIATTR_CRS_STACK_SIZE
	.align		4
.L_302:
        /*0654*/ 	.byte	0x04, 0x1e
        /*0656*/ 	.short	(.L_304 - .L_303)
.L_303:
        /*0658*/ 	.word	0x00000000


	//----- nvinfo : EIATTR_CBANK_PARAM_SIZE
	.align		4
.L_304:
        /*065c*/ 	.byte	0x03, 0x19
        /*065e*/ 	.short	0x0bf0


	//----- nvinfo : EIATTR_PARAM_CBANK
	.align		4
        /*0660*/ 	.byte	0x04, 0x0a
        /*0662*/ 	.short	(.L_306 - .L_305)
	.align		4
.L_305:
        /*0664*/ 	.word	index@(.nv.constant0._ZN7cutlass13device_kernelIN5flash11enable_sm90INS1_16FlashAttnFwdSm90INS1_25CollectiveMainloopFwdSm90ILi2EN4cute5tupleIJNS5_1CILi1EEES8_S8_EEENS6_IJNS7_ILi128EEESA_SA_EEELi128ENS_10bfloat16_tEfNS_4arch4Sm90ELb1ELb0ELb0ELb0ELb0ELb0ELb0ELb1ELb1ELb0ELb0ELb0EEENS1_21CollectiveEpilogueFwdISB_S9_SC_SE_Li256ELb0ELb0ELb0ELb0EEENS1_30DynamicPersistentTileSchedulerILi256ELi32ELb0ELb0ELb1EEEEEEEEEvNT_6ParamsE)
        /*0668*/ 	.short	0x0210
        /*066a*/ 	.short	0x0bf0


	//----- nvinfo : EIATTR_SW_WAR
	.align		4
.L_306:
        /*066c*/ 	.byte	0x04, 0x36
        /*066e*/ 	.short	(.L_308 - .L_307)
.L_307:
        /*0670*/ 	.word	0x00000008
.L_308:


//--------------------- .nv.info._ZN7cutlass13device_kernelIN5flash11enable_sm90INS1_16FlashAttnFwdSm90INS1_25CollectiveMainloopFwdSm90ILi2EN4cute5tupleIJNS5_1CILi1EEES8_S8_EEENS6_IJNS7_ILi128EEESA_SA_EEELi128ENS_10bfloat16_tEfNS_4arch4Sm90ELb1ELb0ELb0ELb1ELb0ELb0ELb0ELb1ELb1ELb0ELb0ELb0EEENS1_21CollectiveEpilogueFwdISB_S9_SC_SE_Li256ELb1ELb0ELb0ELb0EEENS1_36VarlenDynamicPersistentTileSchedulerILi128ELi128ELi256ELi32ELb0ELb0ELb1ELb1ELb1ELb1EEEEEEEEEvNT_6ParamsE --------------------------
	.section	.nv.info._ZN7cutlass13device_kernelIN5flash11enable_sm90INS1_16FlashAttnFwdSm90INS1_25CollectiveMainloopFwdSm90ILi2EN4cute5tupleIJNS5_1CILi1EEES8_S8_EEENS6_IJNS7_ILi128EEESA_SA_EEELi128ENS_10bfloat16_tEfNS_4arch4Sm90ELb1ELb0ELb0ELb1ELb0ELb0ELb0ELb1ELb1ELb0ELb0ELb0EEENS1_21CollectiveEpilogueFwdISB_S9_SC_SE_Li256ELb1ELb0ELb0ELb0EEENS1_36VarlenDynamicPersistentTileSchedulerILi128ELi128ELi256ELi32ELb0ELb0ELb1ELb1ELb1ELb1EEEEEEEEEvNT_6ParamsE,"",@"SHT_CUDA_INFO"
	.sectionflags	@""
	.align	4


	//----- nvinfo : EIATTR_CUDA_API_VERSION
	.align		4
        /*0000*/ 	.byte	0x04, 0x37
        /*0002*/ 	.short	(.L_310 - .L_309)
.L_309:
        /*0004*/ 	.word	0x00000082


	//----- nvinfo : EIATTR_KPARAM_INFO
	.align		4
.L_310:
        /*0008*/ 	.byte	0x04, 0x17
        /*000a*/ 	.short	(.L_312 - .L_311)
.L_311:
        /*000c*/ 	.word	0x00000000
        /*0010*/ 	.short	0x0000
        /*0012*/ 	.short	0x0070
        /*0014*/ 	.byte	0x00, 0xf0, 0x01, 0x28


	//----- nvinfo : EIATTR_SPARSE_MMA_MASK
	.align		4
.L_312:
        /*0018*/ 	.byte	0x03, 0x50
        /*001a*/ 	.short	0x0000


	//----- nvinfo : EIATTR_MAXREG_COUNT
	.align		4
        /*001c*/ 	.byte	0x03, 0x1b
        /*001e*/ 	.short	0x00a8


	//----- nvinfo : EIATTR_NUM_BARRIERS
	.align		4
        /*0020*/ 	.byte	0x02, 0x4c
        /*0022*/ 	.byte	0x10
	.zero		1


	//----- nvinfo : EIATTR_EXTERNS
	.align		4
        /*0024*/ 	.byte	0x04, 0x0f
        /*0026*/ 	.short	(.L_314 - .L_313)


	//   ....[0]....
	.align		4
.L_313:
        /*0028*/ 	.word	index@(__assertfail)


	//----- nvinfo : EIATTR_ANNOTATIONS
	.align		4
.L_314:
        /*002c*/ 	.byte	0x04, 0x55
        /*002e*/ 	.short	(.L_316 - .L_315)


	//   ....[0]....
.L_315:
        /* <DEDUP_REMOVED lines=32> */


	//----- nvinfo : EIATTR_MERCURY_ISA_VERSION
	.align		4
.L_316:
        /*0218*/ 	.byte	0x03, 0x5f
        /*021a*/ 	.short	0x0101


	//----- nvinfo : EIATTR_UNUSED_LOAD_BYTE_OFFSET
	.align		4
        /*021c*/ 	.byte	0x04, 0x44
        /*021e*/ 	.short	(.L_318 - .L_317)


	//   ....[0]....
.L_317:
        /*0220*/ 	.word	0x00000a70
        /*0224*/ 	.word	0x0000fff0


	//   ....[1]....
        /*0228*/ 	.word	0x000091f0
        /*022c*/ 	.word	0x0000fff0


	//----- nvinfo : EIATTR_INT_WARP_WIDE_INSTR_OFFSETS
	.align		4
.L_318:
        /*0230*/ 	.byte	0x04, 0x31
        /*0232*/ 	.short	(.L_320 - .L_319)


	//   ....[0]....
.L_319:
        /*0234*/ 	.word	0x00000160


	//   ....[1]....
        /*0238*/ 	.word	0x000001a0


	//   ....[2]....
        /*023c*/ 	.word	0x00000210


	//   ....[3]....
        /*0240*/ 	.word	0x0000c380


	//   ....[4]....
        /*0244*/ 	.word	0x0000c410


	//   ....[5]....
        /*0248*/ 	.word	0x0000c890


	//   ....[6]....
        /*024c*/ 	.word	0x0000c8c0


	//   ....[7]....
        /*0250*/ 	.word	0x0000cad0


	//   ....[8]....
        /*0254*/ 	.word	0x0000ebe0


	//   ....[9]....
        /*0258*/ 	.word	0x0000ec70


	//----- nvinfo : EIATTR_COOP_GROUP_MASK_REGIDS
	.align		4
.L_320:
        /*025c*/ 	.byte	0x04, 0x29
        /*025e*/ 	.short	(.L_322 - .L_321)


	//   ....[0]....
.L_321:
        /*0260*/ 	.word	0xffffffff


	//   ....[1]....
        /*0264*/ 	.word	0xffffffff


	//   ....[2]....
        /*0268*/ 	.word	0xffffffff


	//   ....[3]....
        /*026c*/ 	.word	0xffffffff


	//   ....[4]....
        /*0270*/ 	.word	0xffffffff


	//   ....[5]....
        /*0274*/ 	.word	0xffffffff


	//   ....[6]....
        /*0278*/ 	.word	0xffffffff


	//   ....[7]....
        /*027c*/ 	.word	0xffffffff


	//   ....[8]....
        /*0280*/ 	.word	0xffffffff


	//   ....[9]....
        /*0284*/ 	.word	0xffffffff


	//   ....[10]....
        /*0288*/ 	.word	0xffffffff


	//   ....[11]....
        /*028c*/ 	.word	0xffffffff


	//   ....[12]....
        /*0290*/ 	.word	0xffffffff


	//   ....[13]....
        /*0294*/ 	.word	0xffffffff


	//   ....[14]....
        /*0298*/ 	.word	0xffffffff


	//   ....[15]....
        /*029c*/ 	.word	0xffffffff


	//   ....[16]....
        /*02a0*/ 	.word	0xffffffff


	//   ....[17]....
        /*02a4*/ 	.word	0xffffffff


	//   ....[18]....
        /*02a8*/ 	.word	0xffffffff


	//   ....[19]....
        /*02ac*/ 	.word	0xffffffff


	//   ....[20]....
        /*02b0*/ 	.word	0xffffffff


	//   ....[21]....
        /*02b4*/ 	.word	0xffffffff


	//   ....[22]....
        /*02b8*/ 	.word	0xffffffff


	//   ....[23]....
        /*02bc*/ 	.word	0xffffffff


	//   ....[24]....
        /*02c0*/ 	.word	0xffffffff


	//   ....[25]....
        /*02c4*/ 	.word	0xffffffff


	//   ....[26]....
        /*02c8*/ 	.word	0xffffffff


	//   ....[27]....
        /*02cc*/ 	.word	0xffffffff


	//   ....[28]....
        /*02d0*/ 	.word	0xffffffff


	//   ....[29]....
        /*02d4*/ 	.word	0xffffffff


	//   ....[30]....
        /*02d8*/ 	.word	0xffffffff


	//   ....[31]....
        /*02dc*/ 	.word	0xffffffff


	//   ....[32]....
        /*02e0*/ 	.word	0xffffffff


	//   ....[33]....
        /*02e4*/ 	.word	0xffffffff


	//   ....[34]....
        /*02e8*/ 	.word	0xffffffff


	//   ....[35]....
        /*02ec*/ 	.word	0xffffffff


	//   ....[36]....
        /*02f0*/ 	.word	0xffffffff


	//   ....[37]....
        /*02f4*/ 	.word	0xffffffff


	//   ....[38]....
        /*02f8*/ 	.word	0xffffffff


	//   ....[39]....
        /*02fc*/ 	.word	0xffffffff


	//   ....[40]....
        /*0300*/ 	.word	0xffffffff


	//   ....[41]....
        /*0304*/ 	.word	0xffffffff


	//   ....[42]....
        /*0308*/ 	.word	0xffffffff


	//   ....[43]....
        /*030c*/ 	.word	0xffffffff


	//   ....[44]....
        /*0310*/ 	.word	0xffffffff


	//   ....[45]....
        /*0314*/ 	.word	0xffffffff


	//   ....[46]....
        /*0318*/ 	.word	0xffffffff


	//   ....[47]....
        /*031c*/ 	.word	0xffffffff


	//   ....[48]....
        /*0320*/ 	.word	0xffffffff


	//   ....[49]....
        /*0324*/ 	.word	0xffffffff


	//   ....[50]....
        /*0328*/ 	.word	0xffffffff


	//   ....[51]....
        /*032c*/ 	.word	0xffffffff


	//   ....[52]....
        /*0330*/ 	.word	0xffffffff


	//   ....[53]....
        /*0334*/ 	.word	0xffffffff


	//   ....[54]....
        /*0338*/ 	.word	0xffffffff


	//   ....[55]....
        /*033c*/ 	.word	0xffffffff


	//   ....[56]....
        /*0340*/ 	.word	0xffffffff


	//   ....[57]....
        /*0344*/ 	.word	0xffffffff


	//   ....[58]....
        /*0348*/ 	.word	0x0500000f


	//   ....[59]....
        /*034c*/ 	.word	0x0500000f


	//   ....[60]....
        /*0350*/ 	.word	0x0500000f


	//   ....[61]....
        /*0354*/ 	.word	0x0500000f


	//   ....[62]....
        /*0358*/ 	.word	0x0500000f


	//   ....[63]....
        /*035c*/ 	.word	0x0500000f


	//   ....[64]....
        /*0360*/ 	.word	0x0500000f


	//   ....[65]....
        /*0364*/ 	.word	0x0500000f


	//   ....[66]....
        /*0368*/ 	.word	0x0500000f


	//   ....[67]....
        /*036c*/ 	.word	0x0500000f


	//   ....[68]....
        /*0370*/ 	.word	0x0500000f


	//   ....[69]....
        /*0374*/ 	.word	0x0500000f


	//   ....[70]....
        /*0378*/ 	.word	0x0500000f


	//   ....[71]....
        /*037c*/ 	.word	0x0500000f


	//   ....[72]....
        /*0380*/ 	.word	0x0500000f


	//   ....[73]....
        /*0384*/ 	.word	0x0500000f


	//   ....[74]....
        /*0388*/ 	.word	0x0500000f


	//   ....[75]....
        /*038c*/ 	.word	0x0500000f


	//   ....[76]....
        /*0390*/ 	.word	0x0500000f


	//----- nvinfo : EIATTR_COOP_GROUP_INSTR_OFFSETS
	.align		4
.L_322:
        /*0394*/ 	.byte	0x04, 0x28
        /*0396*/ 	.short	(.L_324 - .L_323)


	//   ....[0]....
.L_323:
        /*0398*/ 	.word	0x00000070


	//   ....[1]....
        /*039c*/ 	.word	0x00000170


	//   ....[2]....
        /*03a0*/ 	.word	0x000001c0


	//   ....[3]....
        /*03a4*/ 	.word	0x000003f0


	//   ....[4]....
        /*03a8*/ 	.word	0x00000550


	//   ....[5]....
        /*03ac*/ 	.word	0x00000670


	//   ....[6]....
        /*03b0*/ 	.word	0x000007d0


	//   ....[7]....
        /*03b4*/ 	.word	0x00001570


	//   ....[8]....
        /*03b8*/ 	.word	0x000026c0


	//   ....[9]....
        /*03bc*/ 	.word	0x00002710


	//   ....[10]....
        /*03c0*/ 	.word	0x000031b0


	//   ....[11]....
        /*03c4*/ 	.word	0x00003240


	//   ....[12]....
        /*03c8*/ 	.word	0x00004c50


	//   ....[13]....
        /*03cc*/ 	.word	0x00004ce0


	//   ....[14]....
        /*03d0*/ 	.word	0x000056b0


	//   ....[15]....
        /*03d4*/ 	.word	0x000057c0


	//   ....[16]....
        /*03d8*/ 	.word	0x00006f90


	//   ....[17]....
        /*03dc*/ 	.word	0x00006fc0


	//   ....[18]....
        /*03e0*/ 	.word	0x00007250


	//   ....[19]....
        /*03e4*/ 	.word	0x000072c0


	//   ....[20]....
        /*03e8*/ 	.word	0x000088c0


	//   ....[21]....
        /*03ec*/ 	.word	0x00008900


	//   ....[22]....
        /*03f0*/ 	.word	0x00008a00


	//   ....[23]....
        /*03f4*/ 	.word	0x00008a10


	//   ....[24]....
        /*03f8*/ 	.word	0x0000b1b0


	//   ....[25]....
        /*03fc*/ 	.word	0x0000b330


	//   ....[26]....
        /*0400*/ 	.word	0x0000b360


	//   ....[27]....
        /*0404*/ 	.word	0x0000b3a0


	//   ....[28]....
        /*0408*/ 	.word	0x0000b410


	//   ....[29]....
        /*040c*/ 	.word	0x0000b470


	//   ....[30]....
        /*0410*/ 	.word	0x0000b4b0


	//   ....[31]....
        /*0414*/ 	.word	0x0000b650


	//   ....[32]....
        /*0418*/ 	.word	0x0000b6b0


	//   ....[33]....
        /*041c*/ 	.word	0x0000b6f0


	//   ....[34]....
        /*0420*/ 	.word	0x0000b730


	//   ....[35]....
        /*0424*/ 	.word	0x0000b760


	//   ....[36]....
        /*0428*/ 	.word	0x0000b790


	//   ....[37]....
        /*042c*/ 	.word	0x0000b820


	//   ....[38]....
        /*0430*/ 	.word	0x0000b880


	//   ....[39]....
        /*0434*/ 	.word	0x0000b910


	//   ....[40]....
        /*0438*/ 	.word	0x0000f080


	//   ....[41]....
        /*043c*/ 	.word	0x0000f090


	//   ....[42]....
        /*0440*/ 	.word	0x0000f1a0


	//   ....[43]....
        /*0444*/ 	.word	0x0000f200


	//   ....[44]....
        /*0448*/ 	.word	0x0000f240


	//   ....[45]....
        /*044c*/ 	.word	0x0000f280


	//   ....[46]....
        /*0450*/ 	.word	0x0000f2b0


	//   ....[47]....
        /*0454*/ 	.word	0x0000f2e0


	//   ....[48]....
        /*0458*/ 	.word	0x0000f470


	//   ....[49]....
        /*045c*/ 	.word	0x0000f4d0


	//   ....[50]....
        /*0460*/ 	.word	0x0000f510


	//   ....[51]....
        /*0464*/ 	.word	0x0000f550


	//   ....[52]....
        /*0468*/ 	.word	0x0000f580


	//   ....[53]....
        /*046c*/ 	.word	0x0000f5b0


	//   ....[54]....
        /*0470*/ 	.word	0x0000f670


	//   ....[55]....
        /*0474*/ 	.word	0x0000f690


	//   ....[56]....
        /*0478*/ 	.word	0x0000f700


	//   ....[57]....
        /*047c*/ 	.word	0x0000fd90


	//   ....[58]....
        /*0480*/ 	.word	0x00010360


	//   ....[59]....
        /*0484*/ 	.word	0x00010780


	//   ....[60]....
        /*0488*/ 	.word	0x00010810


	//   ....[61]....
        /*048c*/ 	.word	0x000108b0


	//   ....[62]....
        /*0490*/ 	.word	0x00010960


	//   ....[63]....
        /*0494*/ 	.word	0x000109e0


	//   ....[64]....
        /*0498*/ 	.word	0x00010a60


	//   ....[65]....
        /*049c*/ 	.word	0x00010ae0


	//   ....[66]....
        /*04a0*/ 	.word	0x00010b60


	//   ....[67]....
        /*04a4*/ 	.word	0x00010bf0


	//   ....[68]....
        /*04a8*/ 	.word	0x00010ca0


	//   ....[69]....
        /*04ac*/ 	.word	0x00010d20


	//   ....[70]....
        /*04b0*/ 	.word	0x00010da0


	//   ....[71]....
        /*04b4*/ 	.word	0x00010e20


	//   ....[72]....
        /*04b8*/ 	.word	0x00010ea0


	//   ....[73]....
        /*04bc*/ 	.word	0x00010f10


	//   ....[74]....
        /*04c0*/ 	.word	0x00010fb0


	//   ....[75]....
        /*04c4*/ 	.word	0x00011040


	//   ....[76]....
        /*04c8*/ 	.word	0x00011170


	//----- nvinfo : EIATTR_REG_RECONFIG
	.align		4
.L_324:
        /*04cc*/ 	.byte	0x01, 0x54
	.zero		2


	//----- nvinfo : EIATTR_SYSCALL_OFFSETS
	.align		4
        /*04d0*/ 	.byte	0x04, 0x46
        /*04d2*/ 	.short	(.L_326 - .L_325)


	//   ....[0]....
.L_325:
        /*04d4*/ 	.word	0x00001750


	//   ....[1]....
        /*04d8*/ 	.word	0x0000c5a0


	//   ....[2]....
        /*04dc*/ 	.word	0x0000c6e0


	//   ....[3]....
        /*04e0*/ 	.word	0x0000c7e0


	//----- nvinfo : EIATTR_MBARRIER_INSTR_OFFSETS
	.align		4
.L_326:
        /*04e4*/ 	.byte	0x04, 0x39
        /*04e6*/ 	.short	(.L_328 - .L_327)


	//   ....[0]....
.L_327:
        /*04e8*/ 	.word	0x000002a0
        /*04ec*/ 	.word	0x000000ff
        /*04f0*/ 	.word	0x00028800
        /*04f4*/ 	.short	0x0100
        /*04f6*/ 	.byte	0x08
	.zero		1


	//   ....[1]....
        /*04f8*/ 	.word	0x000002b0
        /*04fc*/ 	.word	0x000000ff
        /*0500*/ 	.word	0x00028820
        /*0504*/ 	.short	0x0100
        /*0506*/ 	.byte	0x08
	.zero		1


	//   ....[2]....
        /*0508*/ 	.word	0x000003a0
        /*050c*/ 	.word	0x000000ff
        /*0510*/ 	.word	0x00028830
        /*0514*/ 	.short	0x0100
        /*0516*/ 	.byte	0x08
	.zero		1


	//   ....[3]....
        /*0518*/ 	.word	0x000003b0
        /*051c*/ 	.word	0x000000ff
        /*0520*/ 	.word	0x00028840
        /*0524*/ 	.short	0x0100
        /*0526*/ 	.byte	0x08
	.zero		1


	//   ....[4]....
        /*0528*/ 	.word	0x000003c0
        /*052c*/ 	.word	0x000000ff
        /*0530*/ 	.word	0x00028838
        /*0534*/ 	.short	0x0100
        /*0536*/ 	.byte	0x08
	.zero		1


	//   ....[5]....
        /*0538*/ 	.word	0x000003d0
        /*053c*/ 	.word	0x000000ff
        /*0540*/ 	.word	0x00028848
        /*0544*/ 	.short	0x0100
        /*0546*/ 	.byte	0x08
	.zero		1


	//   ....[6]....
        /*0548*/ 	.word	0x00000500
        /*054c*/ 	.word	0x000000ff
        /*0550*/ 	.word	0x00028850
        /*0554*/ 	.short	0x0100
        /*0556*/ 	.byte	0x08
	.zero		1


	//   ....[7]....
        /*0558*/ 	.word	0x00000510
        /*055c*/ 	.word	0x000000ff
        /*0560*/ 	.word	0x00028860
        /*0564*/ 	.short	0x0100
        /*0566*/ 	.byte	0x08
	.zero		1


	//   ....[8]....
        /*0568*/ 	.word	0x00000520
        /*056c*/ 	.word	0x000000ff
        /*0570*/ 	.word	0x00028858
        /*0574*/ 	.short	0x0100
        /*0576*/ 	.byte	0x08
	.zero		1


	//   ....[9]....
        /*0578*/ 	.word	0x00000530
        /*057c*/ 	.word	0x000000ff
        /*0580*/ 	.word	0x00028868
        /*0584*/ 	.short	0x0100
        /*0586*/ 	.byte	0x08
	.zero		1


	//   ....[10]....
        /*0588*/ 	.word	0x00000620
        /*058c*/ 	.word	0x000000ff
        /*0590*/ 	.word	0x00028870
        /*0594*/ 	.short	0x0100
        /*0596*/ 	.byte	0x06
	.zero		1


	//   ....[11]....
        /*0598*/ 	.word	0x00000630
        /*059c*/ 	.word	0x000000ff
        /*05a0*/ 	.word	0x00028880
        /*05a4*/ 	.short	0x0100
        /*05a6*/ 	.byte	0x06
	.zero		1


	//   ....[12]....
        /*05a8*/ 	.word	0x00000640
        /*05ac*/ 	.word	0x000000ff
        /*05b0*/ 	.word	0x00028878
        /*05b4*/ 	.short	0x0100
        /*05b6*/ 	.byte	0x06
	.zero		1


	//   ....[13]....
        /*05b8*/ 	.word	0x00000650
        /*05bc*/ 	.word	0x000000ff
        /*05c0*/ 	.word	0x00028888
        /*05c4*/ 	.short	0x0100
        /*05c6*/ 	.byte	0x06
	.zero		1


	//   ....[14]....
        /*05c8*/ 	.word	0x00000780
        /*05cc*/ 	.word	0x000000ff
        /*05d0*/ 	.word	0x00028890
        /*05d4*/ 	.short	0x0100
        /*05d6*/ 	.byte	0x08
	.zero		1


	//   ....[15]....
        /*05d8*/ 	.word	0x00000790
        /*05dc*/ 	.word	0x000000ff
        /*05e0*/ 	.word	0x000288a0
        /*05e4*/ 	.short	0x0100
        /*05e6*/ 	.byte	0x08
	.zero		1


	//   ....[16]....
        /*05e8*/ 	.word	0x000007a0
        /*05ec*/ 	.word	0x000000ff
        /*05f0*/ 	.word	0x00028898
        /*05f4*/ 	.short	0x0100
        /*05f6*/ 	.byte	0x08
	.zero		1


	//   ....[17]....
        /*05f8*/ 	.word	0x000007b0
        /*05fc*/ 	.word	0x000000ff
        /*0600*/ 	.word	0x000288a8
        /*0604*/ 	.short	0x0100
        /*0606*/ 	.byte	0x08
	.zero		1


	//   ....[18]....
        /*0608*/ 	.word	0x000008e0
        /*060c*/ 	.word	0x000000ff
        /*0610*/ 	.word	0x000288b0
        /*0614*/ 	.short	0x0100
        /*0616*/ 	.byte	0x08
	.zero		1


	//   ....[19]....
        /*0618*/ 	.word	0x000008f0
        /*061c*/ 	.word	0x000000ff
        /*0620*/ 	.word	0x000288c0
        /*0624*/ 	.short	0x0100
        /*0626*/ 	.byte	0x08
	.zero		1


	//   ....[20]....
        /*0628*/ 	.word	0x00000900
        /*062c*/ 	.word	0x000000ff
        /*0630*/ 	.word	0x000288b8
        /*0634*/ 	.short	0x0100
        /*0636*/ 	.byte	0x08
	.zero		1


	//   ....[21]....
        /*0638*/ 	.word	0x00000910
        /*063c*/ 	.word	0x000000ff
        /*0640*/ 	.word	0x000288c8
        /*0644*/ 	.short	0x0100
        /*0646*/ 	.byte	0x08
	.zero		1


	//   ....[22]....
        /*0648*/ 	.word	0x000017d0
        /*064c*/ 	.word	0x000000ff
        /*0650*/ 	.word	0x00028800
        /*0654*/ 	.short	0x010a
        /*0656*/ 	.byte	0x29
	.zero		1


	//   ....[23]....
        /*0658*/ 	.word	0x00001850
        /*065c*/ 	.word	0x00000003
        /*0660*/ 	.word	0x00028830
        /*0664*/ 	.short	0x010a
        /*0666*/ 	.byte	0x3f
	.zero		1


	//   ....[24]....
        /*0668*/ 	.word	0x000018c0
        /*066c*/ 	.word	0x00000003
        /*0670*/ 	.word	0x00028830
        /*0674*/ 	.short	0x010a
        /*0676*/ 	.byte	0x3f
	.zero		1


	//   ....[25]....
        /*0678*/ 	.word	0x000020d0
        /*067c*/ 	.word	0x00000003
        /*0680*/ 	.word	0x00000000
        /*0684*/ 	.short	0x0101
        /*0686*/ 	.byte	0x3f
	.zero		1


	//   ....[26]....
        /*0688*/ 	.word	0x00004010
        /*068c*/ 	.word	0x000000ff
        /*0690*/ 	.word	0x00028830
        /*0694*/ 	.short	0x010a
        /*0696*/ 	.byte	0x06
	.zero		1


	//   ....[27]....
        /*0698*/ 	.word	0x00004050
        /*069c*/ 	.word	0x000000ff
        /*06a0*/ 	.word	0x00028830
        /*06a4*/ 	.short	0x010a
        /*06a6*/ 	.byte	0x06
	.zero		1


	//   ....[28]....
        /*06a8*/ 	.word	0x00004370
        /*06ac*/ 	.word	0x000000ff
        /*06b0*/ 	.word	0x00028850
        /*06b4*/ 	.short	0x010a
        /*06b6*/ 	.byte	0x06
	.zero		1


	//   ....[29]....
        /*06b8*/ 	.word	0x000043b0
        /*06bc*/ 	.word	0x000000ff
        /*06c0*/ 	.word	0x00028850
        /*06c4*/ 	.short	0x010a
        /*06c6*/ 	.byte	0x06
	.zero		1


	//   ....[30]....
        /*06c8*/ 	.word	0x00005ec0
        /*06cc*/ 	.word	0x0000002e
        /*06d0*/ 	.word	0x00000000
        /*06d4*/ 	.short	0x0101
        /*06d6*/ 	.byte	0x3f
	.zero		1


	//   ....[31]....
        /*06d8*/ 	.word	0x00005f40
        /*06dc*/ 	.word	0x00000030
        /*06e0*/ 	.word	0x00000000
        /*06e4*/ 	.short	0x0101
        /*06e6*/ 	.byte	0x3f
	.zero		1


	//   ....[32]....
        /*06e8*/ 	.word	0x000068f0
        /*06ec*/ 	.word	0x000000ff
        /*06f0*/ 	.word	0x00028830
        /*06f4*/ 	.short	0x010a
        /*06f6*/ 	.byte	0x06
	.zero		1


	//   ....[33]....
        /*06f8*/ 	.word	0x00006930
        /*06fc*/ 	.word	0x000000ff
        /*0700*/ 	.word	0x00028830
        /*0704*/ 	.short	0x010a
        /*0706*/ 	.byte	0x06
	.zero		1


	//   ....[34]....
        /*0708*/ 	.word	0x00006c50
        /*070c*/ 	.word	0x000000ff
        /*0710*/ 	.word	0x00028850
        /*0714*/ 	.short	0x010a
        /*0716*/ 	.byte	0x06
	.zero		1


	//   ....[35]....
        /*0718*/ 	.word	0x00006c90
        /*071c*/ 	.word	0x000000ff
        /*0720*/ 	.word	0x00028850
        /*0724*/ 	.short	0x010a
        /*0726*/ 	.byte	0x06
	.zero		1


	//   ....[36]....
        /*0728*/ 	.word	0x00007d90
        /*072c*/ 	.word	0x0000001b
        /*0730*/ 	.word	0x00000000
        /*0734*/ 	.short	0x0101
        /*0736*/ 	.byte	0x3f
	.zero		1


	//   ....[37]....
        /*0738*/ 	.word	0x00007e40
        /*073c*/ 	.word	0x0000001f
        /*0740*/ 	.word	0x00000000
        /*0744*/ 	.short	0x0101
        /*0746*/ 	.byte	0x3f
	.zero		1


	//   ....[38]....
        /*0748*/ 	.word	0x00008830
        /*074c*/ 	.word	0x000000ff
        /*0750*/ 	.word	0x00028850
        /*0754*/ 	.short	0x010a
        /*0756*/ 	.byte	0x05
	.zero		1


	//   ....[39]....
        /*0758*/ 	.word	0x00008870
        /*075c*/ 	.word	0x000000ff
        /*0760*/ 	.word	0x00028850
        /*0764*/ 	.short	0x010a
        /*0766*/ 	.byte	0x05
	.zero		1


	//   ....[40]....
        /*0768*/ 	.word	0x00008d90
        /*076c*/ 	.word	0x00000000
        /*0770*/ 	.word	0x00000000
        /*0774*/ 	.short	0x0101
        /*0776*/ 	.byte	0x3f
	.zero		1


	//   ....[41]....
        /*0778*/ 	.word	0x0000a0c0
        /*077c*/ 	.word	0x00000000
        /*0780*/ 	.word	0x00000000
        /*0784*/ 	.short	0x0101
        /*0786*/ 	.byte	0x3f
	.zero		1


	//   ....[42]....
        /*0788*/ 	.word	0x0000ce10
        /*078c*/ 	.word	0x00000008
        /*0790*/ 	.word	0x00028840
        /*0794*/ 	.short	0x010a
        /*0796*/ 	.byte	0x3f
	.zero		1


	//   ....[43]....
        /*0798*/ 	.word	0x0000d2e0
        /*079c*/ 	.word	0x00000009
        /*07a0*/ 	.word	0x00028820
        /*07a4*/ 	.short	0x010a
        /*07a6*/ 	.byte	0x3f
	.zero		1


	//   ....[44]....
        /*07a8*/ 	.word	0x0000d600
        /*07ac*/ 	.word	0x00000002
        /*07b0*/ 	.word	0x00028840
        /*07b4*/ 	.short	0x010a
        /*07b6*/ 	.byte	0x3f
	.zero		1


	//   ....[45]....
        /*07b8*/ 	.word	0x0000d8c0
        /*07bc*/ 	.word	0x00000002
        /*07c0*/ 	.word	0x00000060
        /*07c4*/ 	.short	0x010a
        /*07c6*/ 	.byte	0x3f
	.zero		1


	//   ....[46]....
        /*07c8*/ 	.word	0x0000de80
        /*07cc*/ 	.word	0x00000002
        /*07d0*/ 	.word	0x00028840
        /*07d4*/ 	.short	0x010a
        /*07d6*/ 	.byte	0x3f
	.zero		1


	//   ....[47]....
        /*07d8*/ 	.word	0x0000e140
        /*07dc*/ 	.word	0x00000002
        /*07e0*/ 	.word	0x00000060
        /*07e4*/ 	.short	0x010a
        /*07e6*/ 	.byte	0x3f
	.zero		1


	//   ....[48]....
        /*07e8*/ 	.word	0x0000e600
        /*07ec*/ 	.word	0x00000002
        /*07f0*/ 	.word	0x00028840
        /*07f4*/ 	.short	0x010a
        /*07f6*/ 	.byte	0x3f
	.zero		1


	//   ....[49]....
        /*07f8*/ 	.word	0x0000e8c0
        /*07fc*/ 	.word	0x00000002
        /*0800*/ 	.word	0x00000060
        /*0804*/ 	.short	0x010a
        /*0806*/ 	.byte	0x3f
	.zero		1


	//   ....[50]....
        /*0808*/ 	.word	0x0000ed30
        /*080c*/ 	.word	0x00000003
        /*0810*/ 	.word	0x00028860
        /*0814*/ 	.short	0x010a
        /*0816*/ 	.byte	0x3f
	.zero		1


	//   ....[51]....
        /*0818*/ 	.word	0x0000fd10
        /*081c*/ 	.word	0x00000000
        /*0820*/ 	.word	0x00028820
        /*0824*/ 	.short	0x010a
        /*0826*/ 	.byte	0x3f
	.zero		1


	//   ....[52]....
        /*0828*/ 	.word	0x0000fed0
        /*082c*/ 	.word	0x00000006
        /*0830*/ 	.word	0x00000000
        /*0834*/ 	.short	0x010a
        /*0836*/ 	.byte	0x3f
	.zero		1


	//   ....[53]....
        /*0838*/ 	.word	0x0000ff40
        /*083c*/ 	.word	0x00000007
        /*0840*/ 	.word	0x00000000
        /*0844*/ 	.short	0x010a
        /*0846*/ 	.byte	0x3f
	.zero		1


	//   ....[54]....
        /*0848*/ 	.word	0x0000ffb0
        /*084c*/ 	.word	0x00000004
        /*0850*/ 	.word	0x00000000
        /*0854*/ 	.short	0x010a
        /*0856*/ 	.byte	0x3f
	.zero		1


	//   ....[55]....
        /*0858*/ 	.word	0x0000ffe0
        /*085c*/ 	.word	0x00000003
        /*0860*/ 	.word	0x00000000
        /*0864*/ 	.short	0x010a
        /*0866*/ 	.byte	0x3f
	.zero		1


	//   ....[56]....
        /*0868*/ 	.word	0x00010050
        /*086c*/ 	.word	0x00000003
        /*0870*/ 	.word	0x00028800
        /*0874*/ 	.short	0x010a
        /*0876*/ 	.byte	0x3f
	.zero		1


	//   ....[57]....
        /*0878*/ 	.word	0x000100a0
        /*087c*/ 	.word	0x00000003
        /*0880*/ 	.word	0x00028830
        /*0884*/ 	.short	0x010a
        /*0886*/ 	.byte	0x3f
	.zero		1


	//   ....[58]....
        /*0888*/ 	.word	0x00010100
        /*088c*/ 	.word	0x00000005
        /*0890*/ 	.word	0x00028830
        /*0894*/ 	.short	0x010a
        /*0896*/ 	.byte	0x3f
	.zero		1


	//   ....[59]....
        /*0898*/ 	.word	0x00010160
        /*089c*/ 	.word	0x00000005
        /*08a0*/ 	.word	0x00028850
        /*08a4*/ 	.short	0x010a
        /*08a6*/ 	.byte	0x3f
	.zero		1


	//   ....[60]....
        /*08a8*/ 	.word	0x000101c0
        /*08ac*/ 	.word	0x00000005
        /*08b0*/ 	.word	0x00028830
        /*08b4*/ 	.short	0x010a
        /*08b6*/ 	.byte	0x3f
	.zero		1


	//   ....[61]....
        /*08b8*/ 	.word	0x00010220
        /*08bc*/ 	.word	0x00000005
        /*08c0*/ 	.word	0x00028850
        /*08c4*/ 	.short	0x010a
        /*08c6*/ 	.byte	0x3f
	.zero		1


	//   ....[62]....
        /*08c8*/ 	.word	0x00010280
        /*08cc*/ 	.word	0x00000007
        /*08d0*/ 	.word	0x00028850
        /*08d4*/ 	.short	0x010a
        /*08d6*/ 	.byte	0x3f
	.zero		1


	//   ....[63]....
        /*08d8*/ 	.word	0x00010420
        /*08dc*/ 	.word	0x00000008
        /*08e0*/ 	.word	0x00028840
        /*08e4*/ 	.short	0x010a
        /*08e6*/ 	.byte	0x3f
	.zero		1


	//   ....[64]....
        /*08e8*/ 	.word	0x000104a0
        /*08ec*/ 	.word	0x00000008
        /*08f0*/ 	.word	0x00028820
        /*08f4*/ 	.short	0x010a
        /*08f6*/ 	.byte	0x3f
	.zero		1


	//   ....[65]....
        /*08f8*/ 	.word	0x000104f0
        /*08fc*/ 	.word	0x00000002
        /*0900*/ 	.word	0x00028840
        /*0904*/ 	.short	0x010a
        /*0906*/ 	.byte	0x3f
	.zero		1


	//   ....[66]....
        /*0908*/ 	.word	0x00010540
        /*090c*/ 	.word	0x00000002
        /*0910*/ 	.word	0x00000060
        /*0914*/ 	.short	0x010a
        /*0916*/ 	.byte	0x3f
	.zero		1


	//   ....[67]....
        /*0918*/ 	.word	0x00010590
        /*091c*/ 	.word	0x00000002
        /*0920*/ 	.word	0x00028840
        /*0924*/ 	.short	0x010a
        /*0926*/ 	.byte	0x3f
	.zero		1


	//   ....[68]....
        /*0928*/ 	.word	0x000105e0
        /*092c*/ 	.word	0x00000002
        /*0930*/ 	.word	0x00000060
        /*0934*/ 	.short	0x010a
        /*0936*/ 	.byte	0x3f
	.zero		1


	//   ....[69]....
        /*0938*/ 	.word	0x00010630
        /*093c*/ 	.word	0x00000002
        /*0940*/ 	.word	0x00028840
        /*0944*/ 	.short	0x010a
        /*0946*/ 	.byte	0x3f
	.zero		1


	//   ....[70]....
        /*0948*/ 	.word	0x00010680
        /*094c*/ 	.word	0x00000002
        /*0950*/ 	.word	0x00000060
        /*0954*/ 	.short	0x010a
        /*0956*/ 	.byte	0x3f
	.zero		1


	//   ....[71]....
        /*0958*/ 	.word	0x000106d0
        /*095c*/ 	.word	0x00000003
        /*0960*/ 	.word	0x00028860
        /*0964*/ 	.short	0x010a
        /*0966*/ 	.byte	0x3f
	.zero		1


	//   ....[72]....
        /*0968*/ 	.word	0x00011090
        /*096c*/ 	.word	0x00000000
        /*0970*/ 	.word	0x00028820
        /*0974*/ 	.short	0x010a
        /*0976*/ 	.byte	0x3f
	.zero		1


	//   ....[73]....
        /*0978*/ 	.word	0x00011230
        /*097c*/ 	.word	0x00000006
        /*0980*/ 	.word	0x00000000
        /*0984*/ 	.short	0x010a
        /*0986*/ 	.byte	0x3f
	.zero		1


	//   ....[74]....
        /*0988*/ 	.word	0x00011280
        /*098c*/ 	.word	0x00000007
        /*0990*/ 	.word	0x00000000
        /*0994*/ 	.short	0x010a
        /*0996*/ 	.byte	0x3f
	.zero		1


	//   ....[75]....
        /*0998*/ 	.word	0x000112d0
        /*099c*/ 	.word	0x00000004
        /*09a0*/ 	.word	0x00000000
        /*09a4*/ 	.short	0x010a
        /*09a6*/ 	.byte	0x3f
	.zero		1


	//----- nvinfo : EIATTR_NUM_MBARRIERS
	.align		4
.L_328:
        /*09a8*/ 	.byte	0x03, 0x38
        /*09aa*/ 	.short	0x0016


	//----- nvinfo : EIATTR_EXIT_INSTR_OFFSETS
	.align		4
        /*09ac*/ 	.byte	0x04, 0x1c
        /*09ae*/ 	.short	(.L_330 - .L_329)


	//   ....[0]....
.L_329:
        /*09b0*/ 	.word	0x00000ab0


	//   ....[1]....
        /*09b4*/ 	.word	0x0000b170


	//   ....[2]....
        /*09b8*/ 	.word	0x0000b1d0


	//   ....[3]....
        /*09bc*/ 	.word	0x00010030


	//----- nvinfo : EIATTR_MAX_THREADS
	.align		4
.L_330:
        /*09c0*/ 	.byte	0x04, 0x05
        /*09c2*/ 	.short	(.L_332 - .L_331)
.L_331:
        /*09c4*/ 	.word	0x00000180
        /*09c8*/ 	.word	0x00000001
        /*09cc*/ 	.word	0x00000001


	//----- nvinfo : EIATTR_CRS_STACK_SIZE
	.align		4
.L_332:
        /*09d0*/ 	.byte	0x04, 0x1e
        /*09d2*/ 	.short	(.L_334 - .L_333)
.L_333:
        /*09d4*/ 	.word	0x00000000


	//----- nvinfo : EIATTR_CBANK_PARAM_SIZE
	.align		4
.L_334:
        /*09d8*/ 	.byte	0x03, 0x19
        /*09da*/ 	.short	0x0a70


	//----- nvinfo : EIATTR_PARAM_CBANK
	.align		4
        /*09dc*/ 	.byte	0x04, 0x0a
        /*09de*/ 	.short	(.L_336 - .L_335)
	.align		4
.L_335:
        /*09e0*/ 	.word	index@(.nv.constant0._ZN7cutlass13device_kernelIN5flash11enable_sm90INS1_16FlashAttnFwdSm90INS1_25CollectiveMainloopFwdSm90ILi2EN4cute5tupleIJNS5_1CILi1EEES8_S8_EEENS6_IJNS7_ILi128EEESA_SA_EEELi128ENS_10bfloat16_tEfNS_4arch4Sm90ELb1ELb0ELb0ELb1ELb0ELb0ELb0ELb1ELb1ELb0ELb0ELb0EEENS1_21CollectiveEpilogueFwdISB_S9_SC_SE_Li256ELb1ELb0ELb0ELb0EEENS1_36VarlenDynamicPersistentTileSchedulerILi128ELi128ELi256ELi32ELb0ELb0ELb1ELb1ELb1ELb1EEEEEEEEEvNT_6ParamsE)
        /*09e4*/ 	.short	0x0210
        /*09e6*/ 	.short	0x0a70


	//----- nvinfo : EIATTR_SW_WAR
	.align		4
.L_336:
        /*09e8*/ 	.byte	0x04, 0x36
        /*09ea*/ 	.short	(.L_338 - .L_337)
.L_337:
        /*09ec*/ 	.word	0x00000008
.L_338:


//--------------------- .nv.info._ZN7cutlass13device_kernelIN5flash11enable_sm90INS1_16FlashAttnFwdSm90INS1_25CollectiveMainloopFwdSm90ILi2EN4cute5tupleIJNS5_1CILi1EEES8_S8_EEENS6_IJNS7_ILi128EEESA_SA_EEELi128ENS_10bfloat16_tEfNS_4arch4Sm90ELb1ELb0ELb0ELb1ELb0ELb1ELb0ELb1ELb1ELb0ELb0ELb0EEENS1_21CollectiveEpilogueFwdISB_S9_SC_SE_Li256ELb1ELb0ELb0ELb0EEENS1_36VarlenDynamicPersistentTileSchedulerILi128ELi128ELi256ELi32ELb0ELb0ELb1ELb1ELb1ELb1EEEEEEEEEvNT_6ParamsE --------------------------
	.section	.nv.info._ZN7cutlass13device_kernelIN5flash11enable_sm90INS1_16FlashAttnFwdSm90INS1_25CollectiveMainloopFwdSm90ILi2EN4cute5tupleIJNS5_1CILi1EEES8_S8_EEENS6_IJNS7_ILi128EEESA_SA_EEELi128ENS_10bfloat16_tEfNS_4arch4Sm90ELb1ELb0ELb0ELb1ELb0ELb1ELb0ELb1ELb1ELb0ELb0ELb0EEENS1_21CollectiveEpilogueFwdISB_S9_SC_SE_Li256ELb1ELb0ELb0ELb0EEENS1_36VarlenDynamicPersistentTileSchedulerILi128ELi128ELi256ELi32ELb0ELb0ELb1ELb1ELb1ELb1EEEEEEEEEvNT_6ParamsE,"",@"SHT_CUDA_INFO"
	.sectionflags	@""
	.align	4


	//----- nvinfo : EIATTR_CUDA_API_VERSION
	.align		4
        /*0000*/ 	.byte	0x04, 0x37
        /*0002*/ 	.short	(.L_340 - .L_339)
.L_339:
        /*0004*/ 	.word	0x00000082


	//----- nvinfo : EIATTR_KPARAM_INFO
	.align		4
.L_340:
        /*0008*/ 	.byte	0x04, 0x17
        /*000a*/ 	.short	(.L_342 - .L_341)
.L_341:
        /*000c*/ 	.word	0x00000000
        /*0010*/ 	.short	0x0000
        /*0012*/ 	.short	0x0070
        /*0014*/ 	.byte	0x00, 0xf0, 0x01, 0x28


	//----- nvinfo : EIATTR_SPARSE_MMA_MASK
	.align		4
.L_342:
        /*0018*/ 	.byte	0x03, 0x50
        /*001a*/ 	.short	0x0000


	//----- nvinfo : EIATTR_MAXREG_COUNT
	.align		4
        /*001c*/ 	.byte	0x03, 0x1b
        /*001e*/ 	.short	0x00a8


	//----- nvinfo : EIATTR_NUM_BARRIERS
	.align		4
        /*0020*/ 	.byte	0x02, 0x4c
        /*0022*/ 	.byte	0x10
	.zero		1


	//----- nvinfo : EIATTR_EXTERNS
	.align		4
        /*0024*/ 	.byte	0x04, 0x0f
        /*0026*/ 	.short	(.L_344 - .L_343)


	//   ....[0]....
	.align		4
.L_343:
        /*0028*/ 	.word	index@(__assertfail)


	//----- nvinfo : EIATTR_ANNOTATIONS
	.align		4
.L_344:
        /*002c*/ 	.byte	0x04, 0x55
        /*002e*/ 	.short	(.L_346 - .L_345)


	//   ....[0]....
.L_345:
        /* <DEDUP_REMOVED lines=43> */


	//----- nvinfo : EIATTR_MERCURY_ISA_VERSION
	.align		4
.L_346:
        /*02c8*/ 	.byte	0x03, 0x5f
        /*02ca*/ 	.short	0x0101


	//----- nvinfo : EIATTR_UNUSED_LOAD_BYTE_OFFSET
	.align		4
        /*02cc*/ 	.byte	0x04, 0x44
        /*02ce*/ 	.short	(.L_348 - .L_347)


	//   ....[0]....
.L_347:
        /*02d0*/ 	.word	0x00000ae0
        /*02d4*/ 	.word	0x0000fff0


	//   ....[1]....
        /*02d8*/ 	.word	0x00016590
        /*02dc*/ 	.word	0x0000fff0


	//----- nvinfo : EIATTR_INT_WARP_WIDE_INSTR_OFFSETS
	.align		4
.L_348:
        /*02e0*/ 	.byte	0x04, 0x31
        /*02e2*/ 	.short	(.L_350 - .L_349)


	//   ....[0]....
.L_349:
        /*02e4*/ 	.word	0x000001b0


	//   ....[1]....
        /*02e8*/ 	.word	0x00000250


	//   ....[2]....
        /*02ec*/ 	.word	0x000002c0


	//   ....[3]....
        /*02f0*/ 	.word	0x0001a290


	//   ....[4]....
        /*02f4*/ 	.word	0x0001a320


	//   ....[5]....
        /*02f8*/ 	.word	0x0001a7a0


	//   ....[6]....
        /*02fc*/ 	.word	0x0001a7d0


	//   ....[7]....
        /*0300*/ 	.word	0x0001a9e0


	//   ....[8]....
        /*0304*/ 	.word	0x0001cac0


	//   ....[9]....
        /*0308*/ 	.word	0x0001cb50


	//----- nvinfo : EIATTR_COOP_GROUP_MASK_REGIDS
	.align		4
.L_350:
        /*030c*/ 	.byte	0x04, 0x29
        /*030e*/ 	.short	(.L_352 - .L_351)


	//   ....[0]....
.L_351:
        /*0310*/ 	.word	0xffffffff


	//   ....[1]....
        /*0314*/ 	.word	0xffffffff


	//   ....[2]....
        /*0318*/ 	.word	0xffffffff


	//   ....[3]....
        /*031c*/ 	.word	0xffffffff


	//   ....[4]....
        /*0320*/ 	.word	0xffffffff


	//   ....[5]....
        /*0324*/ 	.word	0xffffffff


	//   ....[6]....
        /*0328*/ 	.word	0xffffffff


	//   ....[7]....
        /*032c*/ 	.word	0xffffffff


	//   ....[8]....
        /*0330*/ 	.word	0xffffffff


	//   ....[9]....
        /*0334*/ 	.word	0xffffffff


	//   ....[10]....
        /*0338*/ 	.word	0xffffffff


	//   ....[11]....
        /*033c*/ 	.word	0xffffffff


	//   ....[12]....
        /*0340*/ 	.word	0xffffffff


	//   ....[13]....
        /*0344*/ 	.word	0xffffffff


	//   ....[14]....
        /*0348*/ 	.word	0xffffffff


	//   ....[15]....
        /*034c*/ 	.word	0xffffffff


	//   ....[16]....
        /*0350*/ 	.word	0xffffffff


	//   ....[17]....
        /*0354*/ 	.word	0xffffffff


	//   ....[18]....
        /*0358*/ 	.word	0xffffffff


	//   ....[19]....
        /*035c*/ 	.word	0xffffffff


	//   ....[20]....
        /*0360*/ 	.word	0xffffffff


	//   ....[21]....
        /*0364*/ 	.word	0xffffffff


	//   ....[22]....
        /*0368*/ 	.word	0xffffffff


	//   ....[23]....
        /*036c*/ 	.word	0xffffffff


	//   ....[24]....
        /*0370*/ 	.word	0xffffffff


	//   ....[25]....
        /*0374*/ 	.word	0xffffffff


	//   ....[26]....
        /*0378*/ 	.word	0xffffffff


	//   ....[27]....
        /*037c*/ 	.word	0xffffffff


	//   ....[28]....
        /*0380*/ 	.word	0xffffffff


	//   ....[29]....
        /*0384*/ 	.word	0xffffffff


	//   ....[30]....
        /*0388*/ 	.word	0xffffffff


	//   ....[31]....
        /*038c*/ 	.word	0xffffffff


	//   ....[32]....
        /*0390*/ 	.word	0xffffffff


	//   ....[33]....
        /*0394*/ 	.word	0xffffffff


	//   ....[34]....
        /*0398*/ 	.word	0xffffffff


	//   ....[35]....
        /*039c*/ 	.word	0xffffffff


	//   ....[36]....
        /*03a0*/ 	.word	0xffffffff


	//   ....[37]....
        /*03a4*/ 	.word	0xffffffff


	//   ....[38]....
        /*03a8*/ 	.word	0xffffffff


	//   ....[39]....
        /*03ac*/ 	.word	0xffffffff


	//   ....[40]....
        /*03b0*/ 	.word	0xffffffff


	//   ....[41]....
        /*03b4*/ 	.word	0xffffffff


	//   ....[42]....
        /*03b8*/ 	.word	0xffffffff


	//   ....[43]....
        /*03bc*/ 	.word	0xffffffff


	//   ....[44]....
        /*03c0*/ 	.word	0xffffffff


	//   ....[45]....
        /*03c4*/ 	.word	0xffffffff


	//   ....[46]....
        /*03c8*/ 	.word	0xffffffff


	//   ....[47]....
        /*03cc*/ 	.word	0xffffffff


	//   ....[48]....
        /*03d0*/ 	.word	0xffffffff


	//   ....[49]....
        /*03d4*/ 	.word	0xffffffff


	//   ....[50]....
        /*03d8*/ 	.word	0xffffffff


	//   ....[51]....
        /*03dc*/ 	.word	0xffffffff


	//   ....[52]....
        /*03e0*/ 	.word	0xffffffff


	//   ....[53]....
        /*03e4*/ 	.word	0xffffffff


	//   ....[54]....
        /*03e8*/ 	.word	0xffffffff


	//   ....[55]....
        /*03ec*/ 	.word	0xffffffff


	//   ....[56]....
        /*03f0*/ 	.word	0xffffffff


	//   ....[57]....
        /*03f4*/ 	.word	0xffffffff


	//   ....[58]....
        /*03f8*/ 	.word	0x0500000f


	//   ....[59]....
        /*03fc*/ 	.word	0x0500000f


	//   ....[60]....
        /*0400*/ 	.word	0x0500000f


	//   ....[61]....
        /*0404*/ 	.word	0x0500000f


	//   ....[62]....
        /*0408*/ 	.word	0x0500000f


	//   ....[63]....
        /*040c*/ 	.word	0x0500000f


	//   ....[64]....
        /*0410*/ 	.word	0x0500000f


	//   ....[65]....
        /*0414*/ 	.word	0x0500000f


	//   ....[66]....
        /*0418*/ 	.word	0x0500000f


	//   ....[67]....
        /*041c*/ 	.word	0x0500000f


	//   ....[68]....
        /*0420*/ 	.word	0x0500000f


	//   ....[69]....
        /*0424*/ 	.word	0x0500000f


	//   ....[70]....
        /*0428*/ 	.word	0x0500000f


	//   ....[71]....
        /*042c*/ 	.word	0x0500000f


	//   ....[72]....
        /*0430*/ 	.word	0x0500000f


	//   ....[73]....
        /*0434*/ 	.word	0x0500000f


	//   ....[74]....
        /*0438*/ 	.word	0x0500000f


	//   ....[75]....
        /*043c*/ 	.word	0x0500000f


	//   ....[76]....
        /*0440*/ 	.word	0x0500000f


	//   ....[77]....
        /*0444*/ 	.word	0x0500000f


	//   ....[78]....
        /*0448*/ 	.word	0x0500000f


	//   ....[79]....
        /*044c*/ 	.word	0x0500000f


	//   ....[80]....
        /*0450*/ 	.word	0x0500000f


	//   ....[81]....
        /*0454*/ 	.word	0x0500000f


	//   ....[82]....
        /*0458*/ 	.word	0x0500000f


	//   ....[83]....
        /*045c*/ 	.word	0x0500000f


	//   ....[84]....
        /*0460*/ 	.word	0x0500000f


	//   ....[85]....
        /*0464*/ 	.word	0x0500000f


	//   ....[86]....
        /*0468*/ 	.word	0x0500000f


	//   ....[87]....
        /*046c*/ 	.word	0x0500000f


	//   ....[88]....
        /*0470*/ 	.word	0x0500000f


	//   ....[89]....
        /*0474*/ 	.word	0x0500000f


	//   ....[90]....
        /*0478*/ 	.word	0x0500000f


	//   ....[91]....
        /*047c*/ 	.word	0x0500000f


	//   ....[92]....
        /*0480*/ 	.word	0x0500000f


	//   ....[93]....
        /*0484*/ 	.word	0x0500000f


	//   ....[94]....
        /*0488*/ 	.word	0x0500000f


	//   ....[95]....
        /*048c*/ 	.word	0x0500000f


	//   ....[96]....
        /*0490*/ 	.word	0x0500000f


	//   ....[97]....
        /*0494*/ 	.word	0x0500000f


	//   ....[98]....
        /*0498*/ 	.word	0x0500000f


	//   ....[99]....
        /*049c*/ 	.word	0x0500000f


	//   ....[100]....
        /*04a0*/ 	.word	0x0500000f


	//   ....[101]....
        /*04a4*/ 	.word	0x0500000f


	//   ....[102]....
        /*04a8*/ 	.word	0x0500000f


	//   ....[103]....
        /*04ac*/ 	.word	0x0500000f


	//   ....[104]....
        /*04b0*/ 	.word	0x0500000f


	//   ....[105]....
        /*04b4*/ 	.word	0x0500000f


	//   ....[106]....
        /*04b8*/ 	.word	0x0500000f


	//   ....[107]....
        /*04bc*/ 	.word	0x0500000f


	//   ....[108]....
        /*04c0*/ 	.word	0x0500000f


	//   ....[109]....
        /*04c4*/ 	.word	0x0500000f


	//   ....[110]....
        /*04c8*/ 	.word	0x0500000f


	//----- nvinfo : EIATTR_COOP_GROUP_INSTR_OFFSETS
	.align		4
.L_352:
        /*04cc*/ 	.byte	0x04, 0x28
        /*04ce*/ 	.short	(.L_354 - .L_353)


	//   ....[0]....
.L_353:
        /*04d0*/ 	.word	0x00000060


	//   ....[1]....
        /*04d4*/ 	.word	0x000001c0


	//   ....[2]....
        /*04d8*/ 	.word	0x00000270


	//   ....[3]....
        /*04dc*/ 	.word	0x00000430


	//   ....[4]....
        /*04e0*/ 	.word	0x00000590


	//   ....[5]....
        /*04e4*/ 	.word	0x000006b0


	//   ....[6]....
        /*04e8*/ 	.word	0x00000810


	//   ....[7]....
        /*04ec*/ 	.word	0x00008cc0


	//   ....[8]....
        /*04f0*/ 	.word	0x0000f590


	//   ....[9]....
        /*04f4*/ 	.word	0x0000f600


	//   ....[10]....
        /*04f8*/ 	.word	0x0000ff40


	//   ....[11]....
        /*04fc*/ 	.word	0x0000ffb0


	//   ....[12]....
        /*0500*/ 	.word	0x00011df0


	//   ....[13]....
        /*0504*/ 	.word	0x00011ed0


	//   ....[14]....
        /*0508*/ 	.word	0x000126b0


	//   ....[15]....
        /*050c*/ 	.word	0x00012710


	//   ....[16]....
        /*0510*/ 	.word	0x00014280


	//   ....[17]....
        /*0514*/ 	.word	0x000142b0


	//   ....[18]....
        /*0518*/ 	.word	0x00014920


	//   ....[19]....
        /*051c*/ 	.word	0x00014a60


	//   ....[20]....
        /*0520*/ 	.word	0x00015bd0


	//   ....[21]....
        /*0524*/ 	.word	0x00015c10


	//   ....[22]....
        /*0528*/ 	.word	0x00015d00


	//   ....[23]....
        /*052c*/ 	.word	0x00015d30


	//   ....[24]....
        /*0530*/ 	.word	0x00018250


	//   ....[25]....
        /*0534*/ 	.word	0x000183c0


	//   ....[26]....
        /*0538*/ 	.word	0x000183f0


	//   ....[27]....
        /*053c*/ 	.word	0x00018430


	//   ....[28]....
        /*0540*/ 	.word	0x000184a0


	//   ....[29]....
        /*0544*/ 	.word	0x00018500


	//   ....[30]....
        /*0548*/ 	.word	0x00018540


	//   ....[31]....
        /*054c*/ 	.word	0x000186e0


	//   ....[32]....
        /*0550*/ 	.word	0x00018740


	//   ....[33]....
        /*0554*/ 	.word	0x00018780


	//   ....[34]....
        /*0558*/ 	.word	0x000187c0


	//   ....[35]....
        /*055c*/ 	.word	0x000187f0


	//   ....[36]....
        /*0560*/ 	.word	0x00018820


	//   ....[37]....
        /*0564*/ 	.word	0x000188b0


	//   ....[38]....
        /*0568*/ 	.word	0x00018910


	//   ....[39]....
        /*056c*/ 	.word	0x000189a0


	//   ....[40]....
        /*0570*/ 	.word	0x0001cf60


	//   ....[41]....
        /*0574*/ 	.word	0x0001cf70


	//   ....[42]....
        /*0578*/ 	.word	0x0001d080


	//   ....[43]....
        /*057c*/ 	.word	0x0001d0e0


	//   ....[44]....
        /*0580*/ 	.word	0x0001d120


	//   ....[45]....
        /*0584*/ 	.word	0x0001d160


	//   ....[46]....
        /*0588*/ 	.word	0x0001d190


	//   ....[47]....
        /*058c*/ 	.word	0x0001d1c0


	//   ....[48]....
        /*0590*/ 	.word	0x0001d350


	//   ....[49]....
        /*0594*/ 	.word	0x0001d3b0


	//   ....[50]....
        /*0598*/ 	.word	0x0001d3f0


	//   ....[51]....
        /*059c*/ 	.word	0x0001d430


	//   ....[52]....
        /*05a0*/ 	.word	0x0001d460


	//   ....[53]....
        /*05a4*/ 	.word	0x0001d490


	//   ....[54]....
        /*05a8*/ 	.word	0x0001d550


	//   ....[55]....
        /*05ac*/ 	.word	0x0001d570


	//   ....[56]....
        /*05b0*/ 	.word	0x0001d5e0


	//   ....[57]....
        /*05b4*/ 	.word	0x0001dc70


	//   ....[58]....
        /*05b8*/ 	.word	0x0001e0b0


	//   ....[59]....
        /*05bc*/ 	.word	0x0001e160


	//   ....[60]....
        /*05c0*/ 	.word	0x0001e200


	//   ....[61]....
        /*05c4*/ 	.word	0x0001e2a0


	//   ....[62]....
        /*05c8*/ 	.word	0x0001e340


	//   ....[63]....
        /*05cc*/ 	.word	0x0001e3e0


	//   ....[64]....
        /*05d0*/ 	.word	0x0001e480


	//   ....[65]....
        /*05d4*/ 	.word	0x0001e520


	//   ....[66]....
        /*05d8*/ 	.word	0x0001e5c0


	//   ....[67]....
        /*05dc*/ 	.word	0x0001e660


	//   ....[68]....
        /*05e0*/ 	.word	0x0001e700


	//   ....[69]....
        /*05e4*/ 	.word	0x0001e7a0


	//   ....[70]....
        /*05e8*/ 	.word	0x0001e840


	//   ....[71]....
        /*05ec*/ 	.word	0x0001e8e0


	//   ....[72]....
        /*05f0*/ 	.word	0x0001e980


	//   ....[73]....
        /*05f4*/ 	.word	0x0001ea20


	//   ....[74]....
        /*05f8*/ 	.word	0x0001eac0


	//   ....[75]....
        /*05fc*/ 	.word	0x0001ebb0


	//   ....[76]....
        /*0600*/ 	.word	0x0001ec50


	//   ....[77]....
        /*0604*/ 	.word	0x0001ecf0


	//   ....[78]....
        /*0608*/ 	.word	0x0001ed90


	//   ....[79]....
        /*060c*/ 	.word	0x0001ee30


	//   ....[80]....
        /*0610*/ 	.word	0x0001eed0


	//   ....[81]....
        /*0614*/ 	.word	0x0001ef70


	//   ....[82]....
        /*0618*/ 	.word	0x0001f010


	//   ....[83]....
        /*061c*/ 	.word	0x0001f0b0


	//   ....[84]....
        /*0620*/ 	.word	0x0001f150


	//   ....[85]....
        /*0624*/ 	.word	0x0001f1f0


	//   ....[86]....
        /*0628*/ 	.word	0x0001f290


	//   ....[87]....
        /*062c*/ 	.word	0x0001f330


	//   ....[88]....
        /*0630*/ 	.word	0x0001f3d0


	//   ....[89]....
        /*0634*/ 	.word	0x0001f470


	//   ....[90]....
        /*0638*/ 	.word	0x0001f510


	//   ....[91]....
        /*063c*/ 	.word	0x0001f810


	//   ....[92]....
        /*0640*/ 	.word	0x0001faf0


	//   ....[93]....
        /*0644*/ 	.word	0x0001ff10


	//   ....[94]....
        /*0648*/ 	.word	0x0001ffa0


	//   ....[95]....
        /*064c*/ 	.word	0x00020040


	//   ....[96]....
        /*0650*/ 	.word	0x000200f0


	//   ....[97]....
        /*0654*/ 	.word	0x00020170


	//   ....[98]....
        /*0658*/ 	.word	0x000201f0


	//   ....[99]....
        /*065c*/ 	.word	0x00020270


	//   ....[100]....
        /*0660*/ 	.word	0x000202f0


	//   ....[101]....
        /*0664*/ 	.word	0x00020380


	//   ....[102]....
        /*0668*/ 	.word	0x00020430


	//   ....[103]....
        /*066c*/ 	.word	0x000204b0


	//   ....[104]....
        /*0670*/ 	.word	0x00020530


	//   ....[105]....
        /*0674*/ 	.word	0x000205b0


	//   ....[106]....
        /*0678*/ 	.word	0x00020630


	//   ....[107]....
        /*067c*/ 	.word	0x000206a0


	//   ....[108]....
        /*0680*/ 	.word	0x00020740


	//   ....[109]....
        /*0684*/ 	.word	0x000207d0


	//   ....[110]....
        /*0688*/ 	.word	0x00020900


	//----- nvinfo : EIATTR_REG_RECONFIG
	.align		4
.L_354:
        /*068c*/ 	.byte	0x01, 0x54
	.zero		2


	//----- nvinfo : EIATTR_SYSCALL_OFFSETS
	.align		4
        /*0690*/ 	.byte	0x04, 0x46
        /*0692*/ 	.short	(.L_356 - .L_355)


	//   ....[0]....
.L_355:
        /*0694*/ 	.word	0x000018d0


	//   ....[1]....
        /*0698*/ 	.word	0x00001a20


	//   ....[2]....
        /*069c*/ 	.word	0x00008e50


	//   ....[3]....
        /*06a0*/ 	.word	0x000092c0


	//   ....[4]....
        /*06a4*/ 	.word	0x0001a4b0


	//   ....[5]....
        /*06a8*/ 	.word	0x0001a5f0


	//   ....[6]....
        /*06ac*/ 	.word	0x0001a6f0


	//----- nvinfo : EIATTR_MBARRIER_INSTR_OFFSETS
	.align		4
.L_356:
        /*06b0*/ 	.byte	0x04, 0x39
        /*06b2*/ 	.short	(.L_358 - .L_357)


	//   ....[0]....
.L_357:
        /*06b4*/ 	.word	0x000002e0
        /*06b8*/ 	.word	0x000000ff
        /*06bc*/ 	.word	0x00028800
        /*06c0*/ 	.short	0x0100
        /*06c2*/ 	.byte	0x08
	.zero		1


	//   ....[1]....
        /*06c4*/ 	.word	0x000002f0
        /*06c8*/ 	.word	0x000000ff
        /*06cc*/ 	.word	0x00028820
        /*06d0*/ 	.short	0x0100
        /*06d2*/ 	.byte	0x08
	.zero		1


	//   ....[2]....
        /*06d4*/ 	.word	0x000003e0
        /*06d8*/ 	.word	0x000000ff
        /*06dc*/ 	.word	0x00028830
        /*06e0*/ 	.short	0x0100
        /*06e2*/ 	.byte	0x08
	.zero		1


	//   ....[3]....
        /*06e4*/ 	.word	0x000003f0
        /*06e8*/ 	.word	0x000000ff
        /*06ec*/ 	.word	0x00028840
        /*06f0*/ 	.short	0x0100
        /*06f2*/ 	.byte	0x08
	.zero		1


	//   ....[4]....
        /*06f4*/ 	.word	0x00000400
        /*06f8*/ 	.word	0x000000ff
        /*06fc*/ 	.word	0x00028838
        /*0700*/ 	.short	0x0100
        /*0702*/ 	.byte	0x08
	.zero		1


	//   ....[5]....
        /*0704*/ 	.word	0x00000410
        /*0708*/ 	.word	0x000000ff
        /*070c*/ 	.word	0x00028848
        /*0710*/ 	.short	0x0100
        /*0712*/ 	.byte	0x08
	.zero		1


	//   ....[6]....
        /*0714*/ 	.word	0x00000540
        /*0718*/ 	.word	0x000000ff
        /*071c*/ 	.word	0x00028850
        /*0720*/ 	.short	0x0100
        /*0722*/ 	.byte	0x08
	.zero		1


	//   ....[7]....
        /*0724*/ 	.word	0x00000550
        /*0728*/ 	.word	0x000000ff
        /*072c*/ 	.word	0x00028860
        /*0730*/ 	.short	0x0100
        /*0732*/ 	.byte	0x08
	.zero		1


	//   ....[8]....
        /*0734*/ 	.word	0x00000560
        /*0738*/ 	.word	0x000000ff
        /*073c*/ 	.word	0x00028858
        /*0740*/ 	.short	0x0100
        /*0742*/ 	.byte	0x08
	.zero		1


	//   ....[9]....
        /*0744*/ 	.word	0x00000570
        /*0748*/ 	.word	0x000000ff
        /*074c*/ 	.word	0x00028868
        /*0750*/ 	.short	0x0100
        /*0752*/ 	.byte	0x08
	.zero		1


	//   ....[10]....
        /*0754*/ 	.word	0x00000660
        /*0758*/ 	.word	0x000000ff
        /*075c*/ 	.word	0x00028870
        /*0760*/ 	.short	0x0100
        /*0762*/ 	.byte	0x06
	.zero		1


	//   ....[11]....
        /*0764*/ 	.word	0x00000670
        /*0768*/ 	.word	0x000000ff
        /*076c*/ 	.word	0x00028880
        /*0770*/ 	.short	0x0100
        /*0772*/ 	.byte	0x06
	.zero		1


	//   ....[12]....
        /*0774*/ 	.word	0x00000680
        /*0778*/ 	.word	0x000000ff
        /*077c*/ 	.word	0x00028878
        /*0780*/ 	.short	0x0100
        /*0782*/ 	.byte	0x06
	.zero		1


	//   ....[13]....
        /*0784*/ 	.word	0x00000690
        /*0788*/ 	.word	0x000000ff
        /*078c*/ 	.word	0x00028888
        /*0790*/ 	.short	0x0100
        /*0792*/ 	.byte	0x06
	.zero		1


	//   ....[14]....
        /*0794*/ 	.word	0x000007c0
        /*0798*/ 	.word	0x000000ff
        /*079c*/ 	.word	0x00028890
        /*07a0*/ 	.short	0x0100
        /*07a2*/ 	.byte	0x08
	.zero		1


	//   ....[15]....
        /*07a4*/ 	.word	0x000007d0
        /*07a8*/ 	.word	0x000000ff
        /*07ac*/ 	.word	0x000288a0
        /*07b0*/ 	.short	0x0100
        /*07b2*/ 	.byte	0x08
	.zero		1


	//   ....[16]....
        /*07b4*/ 	.word	0x000007e0
        /*07b8*/ 	.word	0x000000ff
        /*07bc*/ 	.word	0x00028898
        /*07c0*/ 	.short	0x0100
        /*07c2*/ 	.byte	0x08
	.zero		1


	//   ....[17]....
        /*07c4*/ 	.word	0x000007f0
        /*07c8*/ 	.word	0x000000ff
        /*07cc*/ 	.word	0x000288a8
        /*07d0*/ 	.short	0x0100
        /*07d2*/ 	.byte	0x08
	.zero		1


	//   ....[18]....
        /*07d4*/ 	.word	0x00000920
        /*07d8*/ 	.word	0x000000ff
        /*07dc*/ 	.word	0x000288b0
        /*07e0*/ 	.short	0x0100
        /*07e2*/ 	.byte	0x08
	.zero		1


	//   ....[19]....
        /*07e4*/ 	.word	0x00000930
        /*07e8*/ 	.word	0x000000ff
        /*07ec*/ 	.word	0x000288c0
        /*07f0*/ 	.short	0x0100
        /*07f2*/ 	.byte	0x08
	.zero		1


	//   ....[20]....
        /*07f4*/ 	.word	0x00000940
        /*07f8*/ 	.word	0x000000ff
        /*07fc*/ 	.word	0x000288b8
        /*0800*/ 	.short	0x0100
        /*0802*/ 	.byte	0x08
	.zero		1


	//   ....[21]....
        /*0804*/ 	.word	0x00000950
        /*0808*/ 	.word	0x000000ff
        /*080c*/ 	.word	0x000288c8
        /*0810*/ 	.short	0x0100
        /*0812*/ 	.byte	0x08
	.zero		1


	//   ....[22]....
        /*0814*/ 	.word	0x00003120
        /*0818*/ 	.word	0x00000069
        /*081c*/ 	.word	0x00028890
        /*0820*/ 	.short	0x010a
        /*0822*/ 	.byte	0x3f
	.zero		1


	//   ....[23]....
        /*0824*/ 	.word	0x000059d0
        /*0828*/ 	.word	0x00000069
        /*082c*/ 	.word	0x00028890
        /*0830*/ 	.short	0x010a
        /*0832*/ 	.byte	0x3f
	.zero		1


	//   ....[24]....
        /*0834*/ 	.word	0x00007c80
        /*0838*/ 	.word	0x00000069
        /*083c*/ 	.word	0x00028890
        /*0840*/ 	.short	0x010a
        /*0842*/ 	.byte	0x3f
	.zero		1


	//   ....[25]....
        /*0844*/ 	.word	0x000082e0
        /*0848*/ 	.word	0x0000002c
        /*084c*/ 	.word	0x00000000
        /*0850*/ 	.short	0x0101
        /*0852*/ 	.byte	0x3f
	.zero		1


	//   ....[26]....
        /*0854*/ 	.word	0x00008320
        /*0858*/ 	.word	0x00000069
        /*085c*/ 	.word	0x000288b0
        /*0860*/ 	.short	0x010a
        /*0862*/ 	.byte	0x3f
	.zero		1


	//   ....[27]....
        /*0864*/ 	.word	0x00008970
        /*0868*/ 	.word	0x00000069
        /*086c*/ 	.word	0x00000000
        /*0870*/ 	.short	0x0101
        /*0872*/ 	.byte	0x3f
	.zero		1


	//   ....[28]....
        /*0874*/ 	.word	0x00008ed0
        /*0878*/ 	.word	0x00000002
        /*087c*/ 	.word	0x00028800
        /*0880*/ 	.short	0x010a
        /*0882*/ 	.byte	0x3f
	.zero		1


	//   ....[29]....
        /*0884*/ 	.word	0x00008f20
        /*0888*/ 	.word	0x00000002
        /*088c*/ 	.word	0x00028800
        /*0890*/ 	.short	0x010a
        /*0892*/ 	.byte	0x3f
	.zero		1


	//   ....[30]....
        /*0894*/ 	.word	0x0000a180
        /*0898*/ 	.word	0x00000002
        /*089c*/ 	.word	0x00028800
        /*08a0*/ 	.short	0x010a
        /*08a2*/ 	.byte	0x3f
	.zero		1


	//   ....[31]....
        /*08a4*/ 	.word	0x0000c7f0
        /*08a8*/ 	.word	0x00000002
        /*08ac*/ 	.word	0x00028800
        /*08b0*/ 	.short	0x010a
        /*08b2*/ 	.byte	0x3f
	.zero		1


	//   ....[32]....
        /*08b4*/ 	.word	0x0000e5b0
        /*08b8*/ 	.word	0x00000003
        /*08bc*/ 	.word	0x00028830
        /*08c0*/ 	.short	0x010a
        /*08c2*/ 	.byte	0x3f
	.zero		1


	//   ....[33]....
        /*08c4*/ 	.word	0x0000e630
        /*08c8*/ 	.word	0x00000003
        /*08cc*/ 	.word	0x00028830
        /*08d0*/ 	.short	0x010a
        /*08d2*/ 	.byte	0x3f
	.zero		1


	//   ....[34]....
        /*08d4*/ 	.word	0x0000ef70
        /*08d8*/ 	.word	0x00000003
        /*08dc*/ 	.word	0x00000000
        /*08e0*/ 	.short	0x0101
        /*08e2*/ 	.byte	0x3f
	.zero		1


	//   ....[35]....
        /*08e4*/ 	.word	0x00010e60
        /*08e8*/ 	.word	0x00000000
        /*08ec*/ 	.word	0x00028830
        /*08f0*/ 	.short	0x010a
        /*08f2*/ 	.byte	0x3f
	.zero		1


	//   ....[36]....
        /*08f4*/ 	.word	0x00010eb0
        /*08f8*/ 	.word	0x00000000
        /*08fc*/ 	.word	0x00028830
        /*0900*/ 	.short	0x010a
        /*0902*/ 	.byte	0x3f
	.zero		1


	//   ....[37]....
        /*0904*/ 	.word	0x00011300
        /*0908*/ 	.word	0x00000007
        /*090c*/ 	.word	0x00028850
        /*0910*/ 	.short	0x010a
        /*0912*/ 	.byte	0x3f
	.zero		1


	//   ....[38]....
        /*0914*/ 	.word	0x00011340
        /*0918*/ 	.word	0x00000007
        /*091c*/ 	.word	0x00028850
        /*0920*/ 	.short	0x010a
        /*0922*/ 	.byte	0x3f
	.zero		1


	//   ....[39]....
        /*0924*/ 	.word	0x00012f50
        /*0928*/ 	.word	0x00000003
        /*092c*/ 	.word	0x00000000
        /*0930*/ 	.short	0x0101
        /*0932*/ 	.byte	0x3f
	.zero		1


	//   ....[40]....
        /*0934*/ 	.word	0x00012ff0
        /*0938*/ 	.word	0x0000002b
        /*093c*/ 	.word	0x00000000
        /*0940*/ 	.short	0x0101
        /*0942*/ 	.byte	0x3f
	.zero		1


	//   ....[41]....
        /*0944*/ 	.word	0x00013960
        /*0948*/ 	.word	0x00000000
        /*094c*/ 	.word	0x00028830
        /*0950*/ 	.short	0x010a
        /*0952*/ 	.byte	0x3f
	.zero		1


	//   ....[42]....
        /*0954*/ 	.word	0x000139b0
        /*0958*/ 	.word	0x00000000
        /*095c*/ 	.word	0x00028830
        /*0960*/ 	.short	0x010a
        /*0962*/ 	.byte	0x3f
	.zero		1


	//   ....[43]....
        /*0964*/ 	.word	0x00013e00
        /*0968*/ 	.word	0x00000007
        /*096c*/ 	.word	0x00028850
        /*0970*/ 	.short	0x010a
        /*0972*/ 	.byte	0x3f
	.zero		1


	//   ....[44]....
        /*0974*/ 	.word	0x00013e40
        /*0978*/ 	.word	0x00000007
        /*097c*/ 	.word	0x00028850
        /*0980*/ 	.short	0x010a
        /*0982*/ 	.byte	0x3f
	.zero		1


	//   ....[45]....
        /*0984*/ 	.word	0x00014fe0
        /*0988*/ 	.word	0x0000001b
        /*098c*/ 	.word	0x00000000
        /*0990*/ 	.short	0x0101
        /*0992*/ 	.byte	0x3f
	.zero		1


	//   ....[46]....
        /*0994*/ 	.word	0x00015150
        /*0998*/ 	.word	0x0000001f
        /*099c*/ 	.word	0x00000000
        /*09a0*/ 	.short	0x0101
        /*09a2*/ 	.byte	0x3f
	.zero		1


	//   ....[47]....
        /*09a4*/ 	.word	0x00015ad0
        /*09a8*/ 	.word	0x0000000c
        /*09ac*/ 	.word	0x00028850
        /*09b0*/ 	.short	0x010a
        /*09b2*/ 	.byte	0x3f
	.zero		1


	//   ....[48]....
        /*09b4*/ 	.word	0x00015b50
        /*09b8*/ 	.word	0x0000000c
        /*09bc*/ 	.word	0x00028850
        /*09c0*/ 	.short	0x010a
        /*09c2*/ 	.byte	0x3f
	.zero		1


	//   ....[49]....
        /*09c4*/ 	.word	0x00016100
        /*09c8*/ 	.word	0x0000000a
        /*09cc*/ 	.word	0x00000000
        /*09d0*/ 	.short	0x0101
        /*09d2*/ 	.byte	0x3f
	.zero		1


	//   ....[50]....
        /*09d4*/ 	.word	0x00017330
        /*09d8*/ 	.word	0x00000000
        /*09dc*/ 	.word	0x00000000
        /*09e0*/ 	.short	0x0101
        /*09e2*/ 	.byte	0x3f
	.zero		1


	//   ....[51]....
        /*09e4*/ 	.word	0x000196d0
        /*09e8*/ 	.word	0x00000009
        /*09ec*/ 	.word	0x00028820
        /*09f0*/ 	.short	0x010a
        /*09f2*/ 	.byte	0x3f
	.zero		1


	//   ....[52]....
        /*09f4*/ 	.word	0x00019760
        /*09f8*/ 	.word	0x00000005
        /*09fc*/ 	.word	0x000288a0
        /*0a00*/ 	.short	0x010a
        /*0a02*/ 	.byte	0x3f
	.zero		1


	//   ....[53]....
        /*0a04*/ 	.word	0x00019990
        /*0a08*/ 	.word	0x00000005
        /*0a0c*/ 	.word	0x000288c0
        /*0a10*/ 	.short	0x010a
        /*0a12*/ 	.byte	0x3f
	.zero		1


	//   ....[54]....
        /*0a14*/ 	.word	0x00019d10
        /*0a18*/ 	.word	0x00000006
        /*0a1c*/ 	.word	0x000288a0
        /*0a20*/ 	.short	0x010a
        /*0a22*/ 	.byte	0x3f
	.zero		1


	//   ....[55]....
        /*0a24*/ 	.word	0x00019f20
        /*0a28*/ 	.word	0x00000006
        /*0a2c*/ 	.word	0x000288c0
        /*0a30*/ 	.short	0x010a
        /*0a32*/ 	.byte	0x3f
	.zero		1


	//   ....[56]....
        /*0a34*/ 	.word	0x0001ad10
        /*0a38*/ 	.word	0x00000007
        /*0a3c*/ 	.word	0x00028840
        /*0a40*/ 	.short	0x010a
        /*0a42*/ 	.byte	0x3f
	.zero		1


	//   ....[57]....
        /*0a44*/ 	.word	0x0001b1e0
        /*0a48*/ 	.word	0x0000000a
        /*0a4c*/ 	.word	0x00028820
        /*0a50*/ 	.short	0x010a
        /*0a52*/ 	.byte	0x3f
	.zero		1


	//   ....[58]....
        /*0a54*/ 	.word	0x0001b4f0
        /*0a58*/ 	.word	0x00000007
        /*0a5c*/ 	.word	0x00028840
        /*0a60*/ 	.short	0x010a
        /*0a62*/ 	.byte	0x3f
	.zero		1


	//   ....[59]....
        /*0a64*/ 	.word	0x0001b7b0
        /*0a68*/ 	.word	0x00000008
        /*0a6c*/ 	.word	0x00000060
        /*0a70*/ 	.short	0x010a
        /*0a72*/ 	.byte	0x3f
	.zero		1


	//   ....[60]....
        /*0a74*/ 	.word	0x0001bd70
        /*0a78*/ 	.word	0x00000002
        /*0a7c*/ 	.word	0x00028840
        /*0a80*/ 	.short	0x010a
        /*0a82*/ 	.byte	0x3f
	.zero		1


	//   ....[61]....
        /*0a84*/ 	.word	0x0001c030
        /*0a88*/ 	.word	0x00000002
        /*0a8c*/ 	.word	0x00000060
        /*0a90*/ 	.short	0x010a
        /*0a92*/ 	.byte	0x3f
	.zero		1


	//   ....[62]....
        /*0a94*/ 	.word	0x0001c4f0
        /*0a98*/ 	.word	0x00000002
        /*0a9c*/ 	.word	0x00028840
        /*0aa0*/ 	.short	0x010a
        /*0aa2*/ 	.byte	0x3f
	.zero		1


	//   ....[63]....
        /*0aa4*/ 	.word	0x0001c7b0
        /*0aa8*/ 	.word	0x00000002
        /*0aac*/ 	.word	0x00000060
        /*0ab0*/ 	.short	0x010a
        /*0ab2*/ 	.byte	0x3f
	.zero		1


	//   ....[64]....
        /*0ab4*/ 	.word	0x0001cc10
        /*0ab8*/ 	.word	0x00000003
        /*0abc*/ 	.word	0x00028860
        /*0ac0*/ 	.short	0x010a
        /*0ac2*/ 	.byte	0x3f
	.zero		1


	//   ....[65]....
        /*0ac4*/ 	.word	0x0001dbf0
        /*0ac8*/ 	.word	0x00000000
        /*0acc*/ 	.word	0x00028820
        /*0ad0*/ 	.short	0x010a
        /*0ad2*/ 	.byte	0x3f
	.zero		1


	//   ....[66]....
        /*0ad4*/ 	.word	0x0001dda0
        /*0ad8*/ 	.word	0x00000006
        /*0adc*/ 	.word	0x00000000
        /*0ae0*/ 	.short	0x010a
        /*0ae2*/ 	.byte	0x3f
	.zero		1


	//   ....[67]....
        /*0ae4*/ 	.word	0x0001de10
        /*0ae8*/ 	.word	0x00000007
        /*0aec*/ 	.word	0x00000000
        /*0af0*/ 	.short	0x010a
        /*0af2*/ 	.byte	0x3f
	.zero		1


	//   ....[68]....
        /*0af4*/ 	.word	0x0001de80
        /*0af8*/ 	.word	0x00000004
        /*0afc*/ 	.word	0x00000000
        /*0b00*/ 	.short	0x010a
        /*0b02*/ 	.byte	0x3f
	.zero		1


	//   ....[69]....
        /*0b04*/ 	.word	0x0001deb0
        /*0b08*/ 	.word	0x00000003
        /*0b0c*/ 	.word	0x00000000
        /*0b10*/ 	.short	0x010a
        /*0b12*/ 	.byte	0x3f
	.zero		1


	//   ....[70]....
        /*0b14*/ 	.word	0x0001df10
        /*0b18*/ 	.word	0x00000069
        /*0b1c*/ 	.word	0x00028890
        /*0b20*/ 	.short	0x010a
        /*0b22*/ 	.byte	0x3f
	.zero		1


	//   ....[71]....
        /*0b24*/ 	.word	0x0001df60
        /*0b28*/ 	.word	0x00000069
        /*0b2c*/ 	.word	0x00028890
        /*0b30*/ 	.short	0x010a
        /*0b32*/ 	.byte	0x3f
	.zero		1


	//   ....[72]....
        /*0b34*/ 	.word	0x0001dfb0
        /*0b38*/ 	.word	0x00000069
        /*0b3c*/ 	.word	0x00028890
        /*0b40*/ 	.short	0x010a
        /*0b42*/ 	.byte	0x3f
	.zero		1


	//   ....[73]....
        /*0b44*/ 	.word	0x0001e000
        /*0b48*/ 	.word	0x00000069
        /*0b4c*/ 	.word	0x000288b0
        /*0b50*/ 	.short	0x010a
        /*0b52*/ 	.byte	0x3f
	.zero		1


	//   ....[74]....
        /*0b54*/ 	.word	0x0001eb00
        /*0b58*/ 	.word	0x00000002
        /*0b5c*/ 	.word	0x00028800
        /*0b60*/ 	.short	0x010a
        /*0b62*/ 	.byte	0x3f
	.zero		1


	//   ....[75]....
        /*0b64*/ 	.word	0x0001f550
        /*0b68*/ 	.word	0x00000002
        /*0b6c*/ 	.word	0x00028800
        /*0b70*/ 	.short	0x010a
        /*0b72*/ 	.byte	0x3f
	.zero		1


	//   ....[76]....
        /*0b74*/ 	.word	0x0001f5a0
        /*0b78*/ 	.word	0x00000003
        /*0b7c*/ 	.word	0x00028830
        /*0b80*/ 	.short	0x010a
        /*0b82*/ 	.byte	0x3f
	.zero		1


	//   ....[77]....
        /*0b84*/ 	.word	0x0001f5f0
        /*0b88*/ 	.word	0x00000000
        /*0b8c*/ 	.word	0x00028830
        /*0b90*/ 	.short	0x010a
        /*0b92*/ 	.byte	0x3f
	.zero		1


	//   ....[78]....
        /*0b94*/ 	.word	0x0001f640
        /*0b98*/ 	.word	0x00000007
        /*0b9c*/ 	.word	0x00028850
        /*0ba0*/ 	.short	0x010a
        /*0ba2*/ 	.byte	0x3f
	.zero		1


	//   ....[79]....
        /*0ba4*/ 	.word	0x0001f690
        /*0ba8*/ 	.word	0x00000000
        /*0bac*/ 	.word	0x00028830
        /*0bb0*/ 	.short	0x010a
        /*0bb2*/ 	.byte	0x3f
	.zero		1


	//   ....[80]....
        /*0bb4*/ 	.word	0x0001f6e0
        /*0bb8*/ 	.word	0x00000007
        /*0bbc*/ 	.word	0x00028850
        /*0bc0*/ 	.short	0x010a
        /*0bc2*/ 	.byte	0x3f
	.zero		1


	//   ....[81]....
        /*0bc4*/ 	.word	0x0001f730
        /*0bc8*/ 	.word	0x0000000c
        /*0bcc*/ 	.word	0x00028850
        /*0bd0*/ 	.short	0x010a
        /*0bd2*/ 	.byte	0x3f
	.zero		1


	//   ....[82]....
        /*0bd4*/ 	.word	0x0001f8d0
        /*0bd8*/ 	.word	0x00000009
        /*0bdc*/ 	.word	0x00028820
        /*0be0*/ 	.short	0x010a
        /*0be2*/ 	.byte	0x3f
	.zero		1


	//   ....[83]....
        /*0be4*/ 	.word	0x0001f920
        /*0be8*/ 	.word	0x00000005
        /*0bec*/ 	.word	0x000288a0
        /*0bf0*/ 	.short	0x010a
        /*0bf2*/ 	.byte	0x3f
	.zero		1


	//   ....[84]....
        /*0bf4*/ 	.word	0x0001f970
        /*0bf8*/ 	.word	0x00000005
        /*0bfc*/ 	.word	0x000288c0
        /*0c00*/ 	.short	0x010a
        /*0c02*/ 	.byte	0x3f
	.zero		1


	//   ....[85]....
        /*0c04*/ 	.word	0x0001f9c0
        /*0c08*/ 	.word	0x00000006
        /*0c0c*/ 	.word	0x000288a0
        /*0c10*/ 	.short	0x010a
        /*0c12*/ 	.byte	0x3f
	.zero		1


	//   ....[86]....
        /*0c14*/ 	.word	0x0001fa10
        /*0c18*/ 	.word	0x00000006
        /*0c1c*/ 	.word	0x000288c0
        /*0c20*/ 	.short	0x010a
        /*0c22*/ 	.byte	0x3f
	.zero		1


	//   ....[87]....
        /*0c24*/ 	.word	0x0001fbb0
        /*0c28*/ 	.word	0x00000007
        /*0c2c*/ 	.word	0x00028840
        /*0c30*/ 	.short	0x010a
        /*0c32*/ 	.byte	0x3f
	.zero		1


	//   ....[88]....
        /*0c34*/ 	.word	0x0001fc30
        /*0c38*/ 	.word	0x00000003
        /*0c3c*/ 	.word	0x00028820
        /*0c40*/ 	.short	0x010a
        /*0c42*/ 	.byte	0x3f
	.zero		1


	//   ....[89]....
        /*0c44*/ 	.word	0x0001fc80
        /*0c48*/ 	.word	0x00000007
        /*0c4c*/ 	.word	0x00028840
        /*0c50*/ 	.short	0x010a
        /*0c52*/ 	.byte	0x3f
	.zero		1


	//   ....[90]....
        /*0c54*/ 	.word	0x0001fcd0
        /*0c58*/ 	.word	0x00000008
        /*0c5c*/ 	.word	0x00000060
        /*0c60*/ 	.short	0x010a
        /*0c62*/ 	.byte	0x3f
	.zero		1


	//   ....[91]....
        /*0c64*/ 	.word	0x0001fd20
        /*0c68*/ 	.word	0x00000002
        /*0c6c*/ 	.word	0x00028840
        /*0c70*/ 	.short	0x010a
        /*0c72*/ 	.byte	0x3f
	.zero		1


	//   ....[92]....
        /*0c74*/ 	.word	0x0001fd70
        /*0c78*/ 	.word	0x00000002
        /*0c7c*/ 	.word	0x00000060
        /*0c80*/ 	.short	0x010a
        /*0c82*/ 	.byte	0x3f
	.zero		1


	//   ....[93]....
        /*0c84*/ 	.word	0x0001fdc0
        /*0c88*/ 	.word	0x00000002
        /*0c8c*/ 	.word	0x00028840
        /*0c90*/ 	.short	0x010a
        /*0c92*/ 	.byte	0x3f
	.zero		1


	//   ....[94]....
        /*0c94*/ 	.word	0x0001fe10
        /*0c98*/ 	.word	0x00000002
        /*0c9c*/ 	.word	0x00000060
        /*0ca0*/ 	.short	0x010a
        /*0ca2*/ 	.byte	0x3f
	.zero		1


	//   ....[95]....
        /*0ca4*/ 	.word	0x0001fe60
        /*0ca8*/ 	.word	0x00000003
        /*0cac*/ 	.word	0x00028860
        /*0cb0*/ 	.short	0x010a
        /*0cb2*/ 	.byte	0x3f
	.zero		1


	//   ....[96]....
        /*0cb4*/ 	.word	0x00020820
        /*0cb8*/ 	.word	0x00000000
        /*0cbc*/ 	.word	0x00028820
        /*0cc0*/ 	.short	0x010a
        /*0cc2*/ 	.byte	0x3f
	.zero		1


	//   ....[97]....
        /*0cc4*/ 	.word	0x000209c0
        /*0cc8*/ 	.word	0x00000006
        /*0ccc*/ 	.word	0x00000000
        /*0cd0*/ 	.short	0x010a
        /*0cd2*/ 	.byte	0x3f
	.zero		1


	//   ....[98]....
        /*0cd4*/ 	.word	0x00020a10
        /*0cd8*/ 	.word	0x00000007
        /*0cdc*/ 	.word	0x00000000
        /*0ce0*/ 	.short	0x010a
        /*0ce2*/ 	.byte	0x3f
	.zero		1


	//   ....[99]....
        /*0ce4*/ 	.word	0x00020a60
        /*0ce8*/ 	.word	0x00000004
        /*0cec*/ 	.word	0x00000000
        /*0cf0*/ 	.short	0x010a
        /*0cf2*/ 	.byte	0x3f
	.zero		1


	//----- nvinfo : EIATTR_NUM_MBARRIERS
	.align		4
.L_358:
        /*0cf4*/ 	.byte	0x03, 0x38
        /*0cf6*/ 	.short	0x0016


	//----- nvinfo : EIATTR_EXIT_INSTR_OFFSETS
	.align		4
        /*0cf8*/ 	.byte	0x04, 0x1c
        /*0cfa*/ 	.short	(.L_360 - .L_359)


	//   ....[0]....
.L_359:
        /*0cfc*/ 	.word	0x0001df00


	//----- nvinfo : EIATTR_MAX_THREADS
	.align		4
.L_360:
        /*0d00*/ 	.byte	0x04, 0x05
        /*0d02*/ 	.short	(.L_362 - .L_361)
.L_361:
        /*0d04*/ 	.word	0x00000180
        /*0d08*/ 	.word	0x00000001
        /*0d0c*/ 	.word	0x00000001


	//----- nvinfo : EIATTR_CRS_STACK_SIZE
	.align		4
.L_362:
        /*0d10*/ 	.byte	0x04, 0x1e
        /*0d12*/ 	.short	(.L_364 - .L_363)
.L_363:
        /*0d14*/ 	.word	0x00000000


	//----- nvinfo : EIATTR_CBANK_PARAM_SIZE
	.align		4
.L_364:
        /*0d18*/ 	.byte	0x03, 0x19
        /*0d1a*/ 	.short	0x0a70


	//----- nvinfo : EIATTR_PARAM_CBANK
	.align		4
        /*0d1c*/ 	.byte	0x04, 0x0a
        /*0d1e*/ 	.short	(.L_366 - .L_365)
	.align		4
.L_365:
        /*0d20*/ 	.word	index@(.nv.constant0._ZN7cutlass13device_kernelIN5flash11enable_sm90INS1_16FlashAttnFwdSm90INS1_25CollectiveMainloopFwdSm90ILi2EN4cute5tupleIJNS5_1CILi1EEES8_S8_EEENS6_IJNS7_ILi128EEESA_SA_EEELi128ENS_10bfloat16_tEfNS_4arch4Sm90ELb1ELb0ELb0ELb1ELb0ELb1ELb0ELb1ELb1ELb0ELb0ELb0EEENS1_21CollectiveEpilogueFwdISB_S9_SC_SE_Li256ELb1ELb0ELb0ELb0EEENS1_36VarlenDynamicPersistentTileSchedulerILi128ELi128ELi256ELi32ELb0ELb0ELb1ELb1ELb1ELb1EEEEEEEEEvNT_6ParamsE)
        /*0d24*/ 	.short	0x0210
        /*0d26*/ 	.short	0x0a70


	//----- nvinfo : EIATTR_SW_WAR
	.align		4
.L_366:
        /*0d28*/ 	.byte	0x04, 0x36
        /*0d2a*/ 	.short	(.L_368 - .L_367)
.L_367:
        /*0d2c*/ 	.word	0x00000008
.L_368:


//--------------------- .nv.callgraph             --------------------------
	.section	.nv.callgraph,"",@"SHT_CUDA_CALLGRAPH"
	.align	4
	.sectionentsize	8
	.align		4
        /*0000*/ 	.word	0x00000000
	.align		4
        /*0004*/ 	.word	0xffffffff
	.align		4
        /*0008*/ 	.word	index@(_ZN7cutlass13device_kernelIN5flash11enable_sm90INS1_16FlashAttnFwdSm90INS1_25CollectiveMainloopFwdSm90ILi2EN4cute5tupleIJNS5_1CILi1EEES8_S8_EEENS6_IJNS7_ILi128EEENS7_ILi176EEESA_EEELi128ENS_10bfloat16_tEfNS_4arch4Sm90ELb0ELb0ELb0ELb0ELb0ELb0ELb0ELb1ELb1ELb0ELb0ELb0EEENS1_21CollectiveEpilogueFwdINS6_IJSA_SA_SB_EEES9_SD_SF_Li256ELb0ELb0ELb0ELb0EEENS1_29StaticPersistentTileSchedulerILb0EEEEEEEEEvNT_6ParamsE)
	.align		4
        /*000c*/ 	.word	index@(__assertfail)
	.align		4
        /*0010*/ 	.word	index@(_ZN7cutlass13device_kernelIN5flash11enable_sm90INS1_16FlashAttnFwdSm90INS1_25CollectiveMainloopFwdSm90ILi2EN4cute5tupleIJNS5_1CILi2EEENS7_ILi1EEES9_EEENS6_IJNS7_ILi128EEENS7_ILi176EEESB_EEELi128ENS_10bfloat16_tEfNS_4arch4Sm90ELb0ELb0ELb0ELb0ELb0ELb0ELb0ELb1ELb1ELb0ELb0ELb0EEENS1_21CollectiveEpilogueFwdINS6_IJSB_SB_SC_EEESA_SE_SG_Li256ELb0ELb0ELb0ELb0EEENS1_29StaticPersistentTileSchedulerILb0EEEEEEEEEvNT_6ParamsE)
	.align		4
        /*0014*/ 	.word	index@(__assertfail)
	.align		4
        /*0018*/ 	.word	index@(_ZN7cutlass13device_kernelIN5flash11enable_sm90INS1_16FlashAttnFwdSm90INS1_25CollectiveMainloopFwdSm90ILi2EN4cute5tupleIJNS5_1CILi1EEES8_S8_EEENS6_IJNS7_ILi128EEENS7_ILi176EEESA_EEELi128ENS_10bfloat16_tEfNS_4arch4Sm90ELb0ELb0ELb0ELb1ELb0ELb0ELb0ELb1ELb1ELb0ELb0ELb0EEENS1_21CollectiveEpilogueFwdINS6_IJSA_SA_SB_EEES9_SD_SF_Li256ELb1ELb0ELb0ELb0EEENS1_36VarlenDynamicPersistentTileSchedulerILi128ELi176ELi256ELi32ELb0ELb0ELb1ELb0ELb1ELb1EEEEEEEEEvNT_6ParamsE)
	.align		4
        /*001c*/ 	.word	index@(__assertfail)
	.align		4
        /*0020*/ 	.word	index@(_ZN7cutlass13device_kernelIN5flash11enable_sm90INS1_16FlashAttnFwdSm90INS1_25CollectiveMainloopFwdSm90ILi2EN4cute5tupleIJNS5_1CILi1EEES8_S8_EEENS6_IJNS7_ILi128EEENS7_ILi176EEESA_EEELi128ENS_10bfloat16_tEfNS_4arch4Sm90ELb0ELb0ELb0ELb1ELb0ELb1ELb0ELb1ELb1ELb0ELb0ELb0EEENS1_21CollectiveEpilogueFwdINS6_IJSA_SA_SB_EEES9_SD_SF_Li256ELb1ELb0ELb0ELb0EEENS1_36VarlenDynamicPersistentTileSchedulerILi128ELi176ELi256ELi32ELb0ELb0ELb1ELb0ELb1ELb1EEEEEEEEEvNT_6ParamsE)
	.align		4
        /*0024*/ 	.word	index@(__assertfail)
	.align		4
        /*0028*/ 	.word	index@(_ZN7cutlass13device_kernelIN5flash11enable_sm90INS1_16FlashAttnFwdSm90INS1_25CollectiveMainloopFwdSm90ILi2EN4cute5tupleIJNS5_1CILi1EEES8_S8_EEENS6_IJNS7_ILi128EEESA_SA_EEELi128ENS_10bfloat16_tEfNS_4arch4Sm90ELb0ELb1ELb0ELb0ELb0ELb0ELb0ELb1ELb1ELb0ELb0ELb0EEENS1_21CollectiveEpilogueFwdISB_S9_SC_SE_Li256ELb0ELb0ELb0ELb0EEENS1_30DynamicPersistentTileSchedulerILi256ELi32ELb0ELb0ELb1EEEEEEEEEvNT_6ParamsE)
	.align		4
        /*002c*/ 	.word	index@(__assertfail)
	.align		4
        /*0030*/ 	.word	index@(_ZN7cutlass13device_kernelIN5flash11enable_sm90INS1_16FlashAttnFwdSm90INS1_25CollectiveMainloopFwdSm90ILi2EN4cute5tupleIJNS5_1CILi1EEES8_S8_EEENS6_IJNS7_ILi128EEESA_SA_EEELi128ENS_10bfloat16_tEfNS_4arch4Sm90ELb0ELb1ELb0ELb1ELb0ELb0ELb0ELb1ELb1ELb0ELb0ELb0EEENS1_21CollectiveEpilogueFwdISB_S9_SC_SE_Li256ELb1ELb0ELb0ELb0EEENS1_36VarlenDynamicPersistentTileSchedulerILi128ELi128ELi256ELi32ELb0ELb0ELb1ELb1ELb0ELb1EEEEEEEEEvNT_6ParamsE)
	.align		4
        /*0034*/ 	.word	index@(__assertfail)
	.align		4
        /*0038*/ 	.word	index@(_ZN7cutlass13device_kernelIN5flash11enable_sm90INS1_16FlashAttnFwdSm90INS1_25CollectiveMainloopFwdSm90ILi2EN4cute5tupleIJNS5_1CILi1EEES8_S8_EEENS6_IJNS7_ILi128EEESA_SA_EEELi128ENS_10bfloat16_tEfNS_4arch4Sm90ELb0ELb1ELb0ELb1ELb0ELb1ELb0ELb1ELb1ELb0ELb0ELb0EEENS1_21CollectiveEpilogueFwdISB_S9_SC_SE_Li256ELb1ELb0ELb0ELb0EEENS1_36VarlenDynamicPersistentTileSchedulerILi128ELi128ELi256ELi32ELb0ELb0ELb1ELb1ELb0ELb1EEEEEEEEEvNT_6ParamsE)
	.align		4
        /*003c*/ 	.word	index@(__assertfail)
	.align		4
        /*0040*/ 	.word	index@(_ZN7cutlass13device_kernelIN5flash11enable_sm90INS1_16FlashAttnFwdSm90INS1_25CollectiveMainloopFwdSm90ILi2EN4cute5tupleIJNS5_1CILi1EEES8_S8_EEENS6_IJNS7_ILi128EEESA_SA_EEELi128ENS_10bfloat16_tEfNS_4arch4Sm90ELb1ELb0ELb0ELb0ELb0ELb0ELb0ELb1ELb1ELb0ELb0ELb0EEENS1_21CollectiveEpilogueFwdISB_S9_SC_SE_Li256ELb0ELb0ELb0ELb0EEENS1_30DynamicPersistentTileSchedulerILi256ELi32ELb0ELb0ELb1EEEEEEEEEvNT_6ParamsE)
	.align		4
        /*0044*/ 	.word	index@(__assertfail)
	.align		4
        /*0048*/ 	.word	index@(_ZN7cutlass13device_kernelIN5flash11enable_sm90INS1_16FlashAttnFwdSm90INS1_25CollectiveMainloopFwdSm90ILi2EN4cute5tupleIJNS5_1CILi1EEES8_S8_EEENS6_IJNS7_ILi128EEESA_SA_EEELi128ENS_10bfloat16_tEfNS_4arch4Sm90ELb1ELb0ELb0ELb1ELb0ELb0ELb0ELb1ELb1ELb0ELb0ELb0EEENS1_21CollectiveEpilogueFwdISB_S9_SC_SE_Li256ELb1ELb0ELb0ELb0EEENS1_36VarlenDynamicPersistentTileSchedulerILi128ELi128ELi256ELi32ELb0ELb0ELb1ELb1ELb1ELb1EEEEEEEEEvNT_6ParamsE)
	.align		4
        /*004c*/ 	.word	index@(__assertfail)
	.align		4
        /*0050*/ 	.word	index@(_ZN7cutlass13device_kernelIN5flash11enable_sm90INS1_16FlashAttnFwdSm90INS1_25CollectiveMainloopFwdSm90ILi2EN4cute5tupleIJNS5_1CILi1EEES8_S8_EEENS6_IJNS7_ILi128EEESA_SA_EEELi128ENS_10bfloat16_tEfNS_4arch4Sm90ELb1ELb0ELb0ELb1ELb0ELb1ELb0ELb1ELb1ELb0ELb0ELb0EEENS1_21CollectiveEpilogueFwdISB_S9_SC_SE_Li256ELb1ELb0ELb0ELb0EEENS1_36VarlenDynamicPersistentTileSchedulerILi128ELi128ELi256ELi32ELb0ELb0ELb1ELb1ELb1ELb1EEEEEEEEEvNT_6ParamsE)
	.align		4
        /*0054*/ 	.word	index@(__assertfail)
	.align		4
        /*0058*/ 	.word	0x00000000
	.align		4
        /*005c*/ 	.word	0xfffffffe
	.align		4
        /*0060*/ 	.word	0x00000000
	.align		4
        /*0064*/ 	.word	0xfffffffd
	.align		4
        /*0068*/ 	.word	0x00000000
	.align		4
        /*006c*/ 	.word	0xfffffffc


//--------------------- .nv.constant4             --------------------------
	.section	.nv.constant4,"a",@progbits
	.align	8
	.align		8
.nv.constant4:
        /*0000*/ 	.dword	__assertfail
	.align		8
        /*0008*/ 	.dword	__unnamed_1
	.align		8
        /*0010*/ 	.dword	__unnamed_2
	.align		8
        /*0018*/ 	.dword	__unnamed_3
	.align		8
        /*0020*/ 	.dword	__unnamed_4
	.align		8
        /*0028*/ 	.dword	__unnamed_5
	.align		8
        /*0030*/ 	.dword	__unnamed_6
	.align		8
        /*0038*/ 	.dword	__unnamed_7
	.align		8
        /*0040*/ 	.dword	__unnamed_8
	.align		8
        /*0048*/ 	.dword	_ZN66_INTERNAL_7e94649a_30_flash_fwd_hdim128_bf16_sm90_cu_c04999b1_30384cuda3std3__45__cpo5beginE
	.align		8
        /*0050*/ 	.dword	_ZN66_INTERNAL_7e94649a_30_flash_fwd_hdim128_bf16_sm90_cu_c04999b1_30384cuda3std3__45__cpo3endE
	.align		8
        /*0058*/ 	.dword	_ZN66_INTERNAL_7e94649a_30_flash_fwd_hdim128_bf16_sm90_cu_c04999b1_30384cuda3std3__45__cpo6cbeginE
	.align		8
        /*0060*/ 	.dword	_ZN66_INTERNAL_7e94649a_30_flash_fwd_hdim128_bf16_sm90_cu_c04999b1_30384cuda3std3__45__cpo4cendE
	.align		8
        /*0068*/ 	.dword	_ZN66_INTERNAL_7e94649a_30_flash_fwd_hdim128_bf16_sm90_cu_c04999b1_30384cuda3std3__468_GLOBAL__N__7e94649a_30_flash_fwd_hdim128_bf16_sm90_cu_c04999b1_30386ignoreE
	.align		8
        /*0070*/ 	.dword	_ZN66_INTERNAL_7e94649a_30_flash_fwd_hdim128_bf16_sm90_cu_c04999b1_30384cuda3std3__419piecewise_constructE
	.align		8
        /*0078*/ 	.dword	_ZN66_INTERNAL_7e94649a_30_flash_fwd_hdim128_bf16_sm90_cu_c04999b1_30384cuda3std3__48in_placeE
	.align		8
        /*0080*/ 	.dword	_ZN66_INTERNAL_7e94649a_30_flash_fwd_hdim128_bf16_sm90_cu_c04999b1_30384cuda3std6ranges3__45__cpo4swapE
	.align		8
        /*0088*/ 	.dword	_ZN66_INTERNAL_7e94649a_30_flash_fwd_hdim128_bf16_sm90_cu_c04999b1_30384cuda3std6ranges3__45__cpo9iter_moveE
	.align		8
        /*0090*/ 	.dword	_ZN66_INTERNAL_7e94649a_30_flash_fwd_hdim128_bf16_sm90_cu_c04999b1_30384cute7productE
	.align		8
        /*0098*/ 	.dword	_ZN66_INTERNAL_7e94649a_30_flash_fwd_hdim128_bf16_sm90_cu_c04999b1_30384cute1_E
	.align		8
        /*00a0*/ 	.dword	$str$23
	.align		8
        /*00a8*/ 	.dword	$str$24


//--------------------- .text._ZN7cutlass13device_kernelIN5flash11enable_sm90INS1_16FlashAttnFwdSm90INS1_25CollectiveMainloopFwdSm90ILi2EN4cute5tupleIJNS5_1CILi1EEES8_S8_EEENS6_IJNS7_ILi128EEENS7_ILi176EEESA_EEELi128ENS_10bfloat16_tEfNS_4arch4Sm90ELb0ELb0ELb0ELb0ELb0ELb0ELb0ELb1ELb1ELb0ELb0ELb0EEENS1_21CollectiveEpilogueFwdINS6_IJSA_SA_SB_EEES9_SD_SF_Li256ELb0ELb0ELb0ELb0EEENS1_29StaticPersistentTileSchedulerILb0EEEEEEEEEvNT_6ParamsE --------------------------
	.section	.text._ZN7cutlass13device_kernelIN5flash11enable_sm90INS1_16FlashAttnFwdSm90INS1_25CollectiveMainloopFwdSm90ILi2EN4cute5tupleIJNS5_1CILi1EEES8_S8_EEENS6_IJNS7_ILi128EEENS7_ILi176EEESA_EEELi128ENS_10bfloat16_tEfNS_4arch4Sm90ELb0ELb0ELb0ELb0ELb0ELb0ELb0ELb1ELb1ELb0ELb0ELb0EEENS1_21CollectiveEpilogueFwdINS6_IJSA_SA_SB_EEES9_SD_SF_Li256ELb0ELb0ELb0ELb0EEENS1_29StaticPersistentTileSchedulerILb0EEEEEEEEEvNT_6ParamsE,"ax",@progbits
	.align	128
.text._ZN7cutlass13device_kernelIN5flash11enable_sm90INS1_16FlashAttnFwdSm90INS1_25CollectiveMainloopFwdSm90ILi2EN4cute5tupleIJNS5_1CILi1EEES8_S8_EEENS6_IJNS7_ILi128EEENS7_ILi176EEESA_EEELi128ENS_10bfloat16_tEfNS_4arch4Sm90ELb0ELb0ELb0ELb0ELb0ELb0ELb0ELb1ELb1ELb0ELb0ELb0EEENS1_21CollectiveEpilogueFwdINS6_IJSA_SA_SB_EEES9_SD_SF_Li256ELb0ELb0ELb0ELb0EEENS1_29StaticPersistentTileSchedulerILb0EEEEEEEEEvNT_6ParamsE:
        .type           _ZN7cutlass13device_kernelIN5flash11enable_sm90INS1_16FlashAttnFwdSm90INS1_25CollectiveMainloopFwdSm90ILi2EN4cute5tupleIJNS5_1CILi1EEES8_S8_EEENS6_IJNS7_ILi128EEENS7_ILi176EEESA_EEELi128ENS_10bfloat16_tEfNS_4arch4Sm90ELb0ELb0ELb0ELb0ELb0ELb0ELb0ELb1ELb1ELb0ELb0ELb0EEENS1_21CollectiveEpilogueFwdINS6_IJSA_SA_SB_EEES9_SD_SF_Li256ELb0ELb0ELb0ELb0EEENS1_29StaticPersistentTileSchedulerILb0EEEEEEEEEvNT_6ParamsE,@function
        .size           _ZN7cutlass13device_kernelIN5flash11enable_sm90INS1_16FlashAttnFwdSm90INS1_25CollectiveMainloopFwdSm90ILi2EN4cute5tupleIJNS5_1CILi1EEES8_S8_EEENS6_IJNS7_ILi128EEENS7_ILi176EEESA_EEELi128ENS_10bfloat16_tEfNS_4arch4Sm90ELb0ELb0ELb0ELb0ELb0ELb0ELb0ELb1ELb1ELb0ELb0ELb0EEENS1_21CollectiveEpilogueFwdINS6_IJSA_SA_SB_EEES9_SD_SF_Li256ELb0ELb0ELb0ELb0EEENS1_29StaticPersistentTileSchedulerILb0EEEEEEEEEvNT_6ParamsE,(.L_x_2726 - _ZN7cutlass13device_kernelIN5flash11enable_sm90INS1_16FlashAttnFwdSm90INS1_25CollectiveMainloopFwdSm90ILi2EN4cute5tupleIJNS5_1CILi1EEES8_S8_EEENS6_IJNS7_ILi128EEENS7_ILi176EEESA_EEELi128ENS_10bfloat16_tEfNS_4arch4Sm90ELb0ELb0ELb0ELb0ELb0ELb0ELb0ELb1ELb1ELb0ELb0ELb0EEENS1_21CollectiveEpilogueFwdINS6_IJSA_SA_SB_EEES9_SD_SF_Li256ELb0ELb0ELb0ELb0EEENS1_29StaticPersistentTileSchedulerILb0EEEEEEEEEvNT_6ParamsE)
        .other          _ZN7cutlass13device_kernelIN5flash11enable_sm90INS1_16FlashAttnFwdSm90INS1_25CollectiveMainloopFwdSm90ILi2EN4cute5tupleIJNS5_1CILi1EEES8_S8_EEENS6_IJNS7_ILi128EEENS7_ILi176EEESA_EEELi128ENS_10bfloat16_tEfNS_4arch4Sm90ELb0ELb0ELb0ELb0ELb0ELb0ELb0ELb1ELb1ELb0ELb0ELb0EEENS1_21CollectiveEpilogueFwdINS6_IJSA_SA_SB_EEES9_SD_SF_Li256ELb0ELb0ELb0ELb0EEENS1_29StaticPersistentTileSchedulerILb0EEEEEEEEEvNT_6ParamsE,@"STO_CUDA_ENTRY STV_DEFAULT"
_ZN7cutlass13device_kernelIN5flash11enable_sm90INS1_16FlashAttnFwdSm90INS1_25CollectiveMainloopFwdSm90ILi2EN4cute5tupleIJNS5_1CILi1EEES8_S8_EEENS6_IJNS7_ILi128EEENS7_ILi176EEESA_EEELi128ENS_10bfloat16_tEfNS_4arch4Sm90ELb0ELb0ELb0ELb0ELb0ELb0ELb0ELb1ELb1ELb0ELb0ELb0EEENS1_21CollectiveEpilogueFwdINS6_IJSA_SA_SB_EEES9_SD_SF_Li256ELb0ELb0ELb0ELb0EEENS1_29StaticPersistentTileSchedulerILb0EEEEEEEEEvNT_6ParamsE:
[----:B------:R-:W1:Y:S02]  /*0000*/  LDC R1, c[0x0][0x28] ;  /* 0x00000a00ff017b82 */ /* 0x000e640000000800 */
[----:B-1----:R-:W-:Y:S01]  /*0010*/  VIADD R1, R1, 0xffffffe0 ;  /* 0xffffffe001017836 */ /* 0x002fe20000000000 */
[----:B------:R-:W1:Y:S01]  /*0020*/  S2R R3, SR_TID.X ;  /* 0x0000000000037919 */ /* 0x000e620000002100 */
[----:B------:R-:W-:Y:S01]  /*0030*/  ELECT P0, URZ, PT ;  /* 0x00000000003f782f */ /* 0x000fe20003800000 */
[----:B------:R-:W-:Y:S01]  /*0040*/  BSSY B0, `(.L_x_0) ;  /* 0x0000014000007945 */ /* 0x000fe20003800000 */
[--C-:B-1----:R-:W-:Y:S02]  /*0050*/  SHF.R.U32.HI R0, RZ, 0x5, R3.reuse ;  /* 0x00000005ff007819 */ /* 0x102fe40000011603 */
[----:B------:R-:W-:-:S03]  /*0060*/  SHF.R.U32.HI R4, RZ, 0x7, R3 ;  /* 0x00000007ff047819 */ /* 0x000fc60000011603 */
[----:B------:R-:W1:Y:S02]  /*0070*/  SHFL.IDX PT, R2, R0, RZ, 0x1f ;  /* 0x00001fff00027589 */ /* 0x000e6400000e0000 */
[----:B-1----:R-:W-:-:S13]  /*0080*/  ISETP.EQ.AND P0, PT, R2, RZ, P0 ;  /* 0x000000ff0200720c */ /* 0x002fda0000702270 */
[----:B------:R-:W-:Y:S05]  /*0090*/  @!P0 BRA `(.L_x_1) ;  /* 0x0000000000388947 */ /* 0x000fea0003800000 */
[----:B------:R-:W-:Y:S02]  /*00a0*/  ULDC.64 UR4, c[0x0][0x198] ;  /* 0x0000660000047ab9 */ /* 0x000fe40000000a00 */
[----:B------:R-:W-:Y:S02]  /*00b0*/  UIADD3 UR6, UP0, UR4, 0x270, URZ ;  /* 0x0000027004067890 */ /* 0x000fe4000ff1e03f */
[----:B------:R-:W-:Y:S02]  /*00c0*/  UIADD3 UR8, UP1, UR4, 0x370, URZ ;  /* 0x0000037004087890 */ /* 0x000fe4000ff3e03f */
[----:B------:R-:W-:Y:S02]  /*00d0*/  UIADD3 UR10, UP2, UR4, 0x470, URZ ;  /* 0x00000470040a7890 */ /* 0x000fe4000ff5e03f */
[----:B------:R-:W-:Y:S02]  /*00e0*/  UIADD3 UR4, UP3, UR4, 0x9f0, URZ ;  /* 0x000009f004047890 */ /* 0x000fe4000ff7e03f */
[----:B------:R-:W-:-:S02]  /*00f0*/  UIADD3.X UR7, URZ, UR5, URZ, UP0, !UPT ;  /* 0x000000053f077290 */ /* 0x000fc400087fe43f */
[----:B------:R-:W-:Y:S02]  /*0100*/  UIADD3.X UR9, URZ, UR5, URZ, UP1, !UPT ;  /* 0x000000053f097290 */ /* 0x000fe40008ffe43f */
[----:B------:R-:W-:Y:S02]  /*0110*/  UIADD3.X UR11, URZ, UR5, URZ, UP2, !UPT ;  /* 0x000000053f0b7290 */ /* 0x000fe400097fe43f */
[----:B------:R-:W-:-:S03]  /*0120*/  UIADD3.X UR5, URZ, UR5, URZ, UP3, !UPT ;  /* 0x000000053f057290 */ /* 0x000fc60009ffe43f */
[----:B------:R1:W-:Y:S02]  /*0130*/  UTMACCTL.PF [UR6] ;  /* 0x00000000060079b9 */ /* 0x0003e40008040000 */
[----:B------:R1:W-:Y:S02]  /*0140*/  UTMACCTL.PF [UR8] ;  /* 0x00000000080079b9 */ /* 0x0003e40008040000 */
[----:B------:R1:W-:Y:S02]  /*0150*/  UTMACCTL.PF [UR10] ;  /* 0x000000000a0079b9 */ /* 0x0003e40008040000 */
[----:B------:R1:W-:Y:S02]  /*0160*/  UTMACCTL.PF [UR4] ;  /* 0x00000000040079b9 */ /* 0x0003e40008040000 */
[----:B-1----:R-:W-:Y:S01]  /*0170*/  NOP ;  /* 0x0000000000007918 */ /* 0x002fe20000000000 */
.L_x_1:
[----:B------:R-:W-:Y:S05]  /*0180*/  BSYNC B0 ;  /* 0x0000000000007941 */ /* 0x000fea0003800000 */
.L_x_0:
[----:B------:R-:W-:Y:S01]  /*0190*/  VOTEU.ANY UP0, P0 ;  /* 0x00000000003f7886 */ /* 0x000fe20000000100 */
[----:B------:R-:W1:Y:S01]  /*01a0*/  SHFL.IDX PT, R4, R4, RZ, 0x1f ;  /* 0x00001fff04047589 */ /* 0x000e6200000e0000 */
[----:B------:R-:W-:Y:S01]  /*01b0*/  UMOV UR4, 0x1 ;  /* 0x0000000100047882 */ /* 0x000fe20000000000 */
[----:B------:R-:W-:Y:S01]  /*01c0*/  VOTEU.ANY UP1, P0 ;  /* 0x00000000003f7886 */ /* 0x000fe20000020100 */
[----:B------:R-:W-:Y:S01]  /*01d0*/  VOTEU.ANY UP2, P0 ;  /* 0x00000000003f7886 */ /* 0x000fe20000040100 */
[----:B------:R-:W2:Y:S01]  /*01e0*/  @UP0 S2UR UR7, SR_CgaCtaId ;  /* 0x00000000000709c3 */ /* 0x000ea20000008800 */
[----:B------:R-:W3:Y:S01]  /*01f0*/  SHFL.IDX PT, R2, R0, RZ, 0x1f ;  /* 0x00001fff00027589 */ /* 0x000ee200000e0000 */
[----:B------:R-:W-:Y:S01]  /*0200*/  @UP0 UMOV UR6, 0x400 ;  /* 0x0000040000060882 */ /* 0x000fe20000000000 */
[----:B------:R-:W-:-:S04]  /*0210*/  @UP0 UIADD3 UR4, -UR4, 0x100000, URZ ;  /* 0x0010000004040890 */ /* 0x000fc8000fffe13f */
[----:B------:R-:W-:Y:S02]  /*0220*/  @UP0 USHF.L.U32 UR5, UR4, 0xb, URZ ;  /* 0x0000000b04050899 */ /* 0x000fe4000800063f */
[----:B------:R-:W-:Y:S01]  /*0230*/  @UP0 USHF.L.U32 UR4, UR4, 0x1, URZ ;  /* 0x0000000104040899 */ /* 0x000fe2000800063f */
[----:B-1----:R-:W-:Y:S01]  /*0240*/  R2UR UR8, R4 ;  /* 0x00000000040872ca */ /* 0x002fe200000e0000 */
[----:B--2---:R-:W-:Y:S01]  /*0250*/  @UP0 ULEA UR6, UR7, UR6, 0x18 ;  /* 0x0000000607060291 */ /* 0x004fe2000f8ec03f */
[----:B---3--:R-:W-:-:S11]  /*0260*/  ISETP.NE.AND P1, PT, R2, RZ, PT ;  /* 0x000000ff0200720c */ /* 0x008fd60003f25270 */
[----:B------:R-:W-:Y:S01]  /*0270*/  UISETP.NE.AND UP0, UPT, UR8, URZ, UPT ;  /* 0x0000003f0800728c */ /* 0x000fe2000bf05270 */
[----:B------:R-:W1:Y:S02]  /*0280*/  FENCE.VIEW.ASYNC.S ;  /* 0x00000000000073c6 */ /* 0x000e640000000000 */
[----:B-1----:R1:W2:Y:S01]  /*0290*/  @UP1 SYNCS.EXCH.64 URZ, [UR6+0x34800], UR4 ;  /* 0x03480004063f15b2 */ /* 0x0022a20008000100 */
[----:B------:R1:W3:Y:S01]  /*02a0*/  @UP2 SYNCS.EXCH.64 URZ, [UR6+0x34820], UR4 ;  /* 0x03482004063f25b2 */ /* 0x0002e20008000100 */
[----:B------:R-:W-:Y:S06]  /*02b0*/  @P1 BRA `(.L_x_2) ;  /* 0x0000000000481947 */ /* 0x000fec0003800000 */
[----:B-1----:R-:W1:Y:S01]  /*02c0*/  S2UR UR5, SR_CgaCtaId ;  /* 0x00000000000579c3 */ /* 0x002e620000008800 */
[----:B------:R-:W-:Y:S01]  /*02d0*/  UMOV UR4, 0x400 ;  /* 0x0000040000047882 */ /* 0x000fe20000000000 */
[----:B------:R-:W-:Y:S01]  /*02e0*/  UMOV UR6, 0x1 ;  /* 0x0000000100067882 */ /* 0x000fe20000000000 */
[----:B------:R-:W-:Y:S01]  /*02f0*/  UMOV UR9, 0x2 ;  /* 0x0000000200097882 */ /* 0x000fe20000000000 */
[----:B------:R-:W-:-:S04]  /*0300*/  UIADD3 UR6, -UR6, 0x100000, URZ ;  /* 0x0010000006067890 */ /* 0x000fc8000fffe13f */
[----:B------:R-:W-:Y:S02]  /*0310*/  USHF.L.U32 UR7, UR6, 0xb, URZ ;  /* 0x0000000b06077899 */ /* 0x000fe4000800063f */
[----:B------:R-:W-:Y:S01]  /*0320*/  USHF.L.U32 UR6, UR6, 0x1, URZ ;  /* 0x0000000106067899 */ /* 0x000fe2000800063f */
[----:B------:R-:W-:Y:S01]  /*0330*/  ELECT P0, URZ, PT ;  /* 0x00000000003f782f */ /* 0x000fe20003800000 */
[----:B-1----:R-:W-:Y:S02]  /*0340*/  ULEA UR8, UR5, UR4, 0x18 ;  /* 0x0000000405087291 */ /* 0x002fe4000f8ec03f */
[----:B------:R-:W-:-:S04]  /*0350*/  UIADD3 UR4, -UR9, 0x100000, URZ ;  /* 0x0010000009047890 */ /* 0x000fc8000fffe13f */
[----:B------:R-:W-:Y:S02]  /*0360*/  USHF.L.U32 UR5, UR4, 0xb, URZ ;  /* 0x0000000b04057899 */ /* 0x000fe4000800063f */
[----:B------:R-:W-:Y:S01]  /*0370*/  USHF.L.U32 UR4, UR4, 0x1, URZ ;  /* 0x0000000104047899 */ /* 0x000fe2000800063f */
[----:B------:R-:W1:Y:S03]  /*0380*/  FENCE.VIEW.ASYNC.S ;  /* 0x00000000000073c6 */ /* 0x000e660000000000 */
[----:B-1----:R4:W1:Y:S08]  /*0390*/  SYNCS.EXCH.64 URZ, [UR8+0x34830], UR6 ;  /* 0x03483006083f75b2 */ /* 0x0028700008000100 */
[----:B------:R4:W1:Y:S01]  /*03a0*/  SYNCS.EXCH.64 URZ, [UR8+0x34840], UR4 ;  /* 0x03484004083f75b2 */ /* 0x0008620008000100 */
[----:B------:R4:W1:Y:S01]  /*03b0*/  SYNCS.EXCH.64 URZ, [UR8+0x34838], UR6 ;  /* 0x03483806083f75b2 */ /* 0x0008620008000100 */
[----:B------:R4:W1:Y:S02]  /*03c0*/  SYNCS.EXCH.64 URZ, [UR8+0x34848], UR4 ;  /* 0x03484804083f75b2 */ /* 0x0008640008000100 */
[----:B----4-:R-:W-:Y:S01]  /*03d0*/  NOP ;  /* 0x0000000000007918 */ /* 0x010fe20000000000 */
.L_x_2:
[----:B------:R-:W4:Y:S01]  /*03e0*/  SHFL.IDX PT, R2, R0, RZ, 0x1f ;  /* 0x00001fff00027589 */ /* 0x000f2200000e0000 */
[----:B------:R-:W-:Y:S01]  /*03f0*/  NOP ;  /* 0x0000000000007918 */ /* 0x000fe20000000000 */
[----:B----4-:R-:W-:-:S13]  /*0400*/  ISETP.NE.AND P0, PT, R2, RZ, PT ;  /* 0x000000ff0200720c */ /* 0x010fda0003f05270 */
[----:B------:R-:W-:Y:S05]  /*0410*/  @P0 BRA `(.L_x_3) ;  /* 0x0000000000480947 */ /* 0x000fea0003800000 */
[----:B-1----:R-:W1:Y:S01]  /*0420*/  S2UR UR5, SR_CgaCtaId ;  /* 0x00000000000579c3 */ /* 0x002e620000008800 */
[----:B------:R-:W-:Y:S01]  /*0430*/  UMOV UR4, 0x400 ;  /* 0x0000040000047882 */ /* 0x000fe20000000000 */
[----:B------:R-:W-:Y:S01]  /*0440*/  UMOV UR6, 0x1 ;  /* 0x0000000100067882 */ /* 0x000fe20000000000 */
[----:B------:R-:W-:Y:S01]  /*0450*/  UMOV UR7, 0x2 ;  /* 0x0000000200077882 */ /* 0x000fe20000000000 */
[----:B------:R-:W-:Y:S01]  /*0460*/  ELECT P0, URZ, PT ;  /* 0x00000000003f782f */ /* 0x000fe20003800000 */
[----:B-1----:R-:W-:Y:S02]  /*0470*/  ULEA UR8, UR5, UR4, 0x18 ;  /* 0x0000000405087291 */ /* 0x002fe4000f8ec03f */
[----:B------:R-:W-:-:S04]  /*0480*/  UIADD3 UR4, -UR6, 0x100000, URZ ;  /* 0x0010000006047890 */ /* 0x000fc8000fffe13f */
[----:B------:R-:W-:Y:S02]  /*0490*/  USHF.L.U32 UR5, UR4, 0xb, URZ ;  /* 0x0000000b04057899 */ /* 0x000fe4000800063f */
[----:B------:R-:W-:Y:S02]  /*04a0*/  USHF.L.U32 UR4, UR4, 0x1, URZ ;  /* 0x0000000104047899 */ /* 0x000fe4000800063f */
        /* <DEDUP_REMOVED lines=9> */
.L_x_3:
[----:B------:R-:W4:Y:S01]  /*0540*/  SHFL.IDX PT, R2, R0, RZ, 0x1f ;  /* 0x00001fff00027589 */ /* 0x000f2200000e0000 */
[----:B------:R-:W-:Y:S01]  /*0550*/  NOP ;  /* 0x0000000000007918 */ /* 0x000fe20000000000 */
[----:B----4-:R-:W-:-:S13]  /*0560*/  ISETP.NE.AND P0, PT, R2, RZ, PT ;  /* 0x000000ff0200720c */ /* 0x010fda0003f05270 */
[----:B------:R-:W-:Y:S05]  /*0570*/  @P0 BRA `(.L_x_4) ;  /* 0x0000000000380947 */ /* 0x000fea0003800000 */
[----:B-1----:R-:W1:Y:S01]  /*0580*/  S2UR UR5, SR_CgaCtaId ;  /* 0x00000000000579c3 */ /* 0x002e620000008800 */
[----:B------:R-:W-:Y:S01]  /*0590*/  UMOV UR4, 0x400 ;  /* 0x0000040000047882 */ /* 0x000fe20000000000 */
[----:B------:R-:W-:Y:S01]  /*05a0*/  UMOV UR7, 0x1 ;  /* 0x0000000100077882 */ /* 0x000fe20000000000 */
[----:B------:R-:W-:Y:S01]  /*05b0*/  ELECT P0, URZ, PT ;  /* 0x00000000003f782f */ /* 0x000fe20003800000 */
[----:B-1----:R-:W-:Y:S02]  /*05c0*/  ULEA UR6, UR5, UR4, 0x18 ;  /* 0x0000000405067291 */ /* 0x002fe4000f8ec03f */
[----:B------:R-:W-:-:S04]  /*05d0*/  UIADD3 UR4, -UR7, 0x100000, URZ ;  /* 0x0010000007047890 */ /* 0x000fc8000fffe13f */
[----:B------:R-:W-:Y:S02]  /*05e0*/  USHF.L.U32 UR5, UR4, 0xb, URZ ;  /* 0x0000000b04057899 */ /* 0x000fe4000800063f */
[----:B------:R-:W-:Y:S01]  /*05f0*/  USHF.L.U32 UR4, UR4, 0x1, URZ ;  /* 0x0000000104047899 */ /* 0x000fe2000800063f */
[----:B------:R-:W1:Y:S11]  /*0600*/  FENCE.VIEW.ASYNC.S ;  /* 0x00000000000073c6 */ /* 0x000e760000000000 */
[----:B-1----:R4:W1:Y:S01]  /*0610*/  SYNCS.EXCH.64 URZ, [UR6+0x34870], UR4 ;  /* 0x03487004063f75b2 */ /* 0x0028620008000100 */
[----:B------:R4:W1:Y:S01]  /*0620*/  SYNCS.EXCH.64 URZ, [UR6+0x34880], UR4 ;  /* 0x03488004063f75b2 */ /* 0x0008620008000100 */
[----:B------:R4:W1:Y:S01]  /*0630*/  SYNCS.EXCH.64 URZ, [UR6+0x34878], UR4 ;  /* 0x03487804063f75b2 */ /* 0x0008620008000100 */
[----:B------:R4:W1:Y:S02]  /*0640*/  SYNCS.EXCH.64 URZ, [UR6+0x34888], UR4 ;  /* 0x03488804063f75b2 */ /* 0x0008640008000100 */
[----:B----4-:R-:W-:Y:S01]  /*0650*/  NOP ;  /* 0x0000000000007918 */ /* 0x010fe20000000000 */
.L_x_4:
        /* <DEDUP_REMOVED lines=22> */
.L_x_5:
        /* <DEDUP_REMOVED lines=22> */
.L_x_6:
[----:B-1----:R-:W-:Y:S01]  /*0920*/  UMOV UR4, 0x1 ;  /* 0x0000000100047882 */ /* 0x002fe20000000000 */
[----:B------:R-:W-:Y:S01]  /*0930*/  PLOP3.LUT P0, PT, PT, PT, UP0, 0x80, 0x0 ;  /* 0x000000000000781c */ /* 0x000fe20003f0f008 */
[----:B------:R-:W-:Y:S01]  /*0940*/  USEL UR4, UR4, 0x2, !UP0 ;  /* 0x0000000204047887 */ /* 0x000fe2000c000000 */
[----:B------:R-:W-:-:S05]  /*0950*/  NOP ;  /* 0x0000000000007918 */ /* 0x000fca0000000000 */
[----:B------:R-:W-:-:S05]  /*0960*/  IMAD.U32 R2, RZ, RZ, UR4 ;  /* 0x00000004ff027e24 */ /* 0x000fca000f8e00ff */
[----:B------:R1:W-:Y:S01]  /*0970*/  STL [R1+0x1c], R2 ;  /* 0x00001c0201007387 */ /* 0x0003e20000100800 */
[----:B--23--:R-:W-:Y:S06]  /*0980*/  BAR.SYNC.DEFER_BLOCKING 0x0 ;  /* 0x0000000000007b1d */ /* 0x00cfec0000010000 */
[----:B------:R-:W-:Y:S05]  /*0990*/  @!P0 BRA `(.L_x_7) ;  /* 0x000000b800a08947 */ /* 0x000fea0003800000 */
.L_x_8:
[----:B------:R-:W-:-:S08]  /*09a0*/  NOP ;  /* 0x0000000000007918 */ /* 0x000fd00000000000 */
[----:B------:R-:W2:Y:S02]  /*09b0*/  USETMAXREG.TRY_ALLOC.CTAPOOL UP0, 0xf0 ;  /* 0x000000f0000079c8 */ /* 0x000ea40008000600 */
[----:B--2---:R-:W-:-:S13]  /*09c0*/  PLOP3.LUT P0, PT, PT, PT, UP0, 0x80, 0x0 ;  /* 0x000000000000781c */ /* 0x004fda0003f0f008 */
[----:B------:R-:W-:Y:S05]  /*09d0*/  @!P0 BRA `(.L_x_8) ;  /* 0xfffffffc00f08947 */ /* 0x000fea000383ffff */
[----:B------:R-:W-:Y:S01]  /*09e0*/  LOP3.LUT R0, R3, 0xffffff80, RZ, 0xc0, !PT ;  /* 0xffffff8003007812 */ /* 0x000fe200078ec0ff */
[----:B------:R-:W2:Y:S08]  /*09f0*/  S2UR UR7, SR_CTAID.X ;  /* 0x00000000000779c3 */ /* 0x000eb00000002500 */
[----:B------:R-:W-:Y:S06]  /*0a00*/  BAR.ARV 0x8, 0x120 ;  /* 0x0204800000007b1d */ /* 0x000fec0000002000 */
[----:B------:R-:W-:-:S02]  /*0a10*/  ISETP.NE.AND P0, PT, R0, 0x80, PT ;  /* 0x000000800000780c */ /* 0x000fc40003f05270 */
[----:B------:R-:W2:Y:S11]  /*0a20*/  LDC R0, c[0x0][0xda4] ;  /* 0x00036900ff007b82 */ /* 0x000eb60000000800 */
[----:B------:R-:W-:Y:S06]  /*0a30*/  @!P0 BAR.ARV 0x9, 0x100 ;  /* 0x0244000000008b1d */ /* 0x000fec0000002000 */
[----:B--2---:R-:W-:-:S13]  /*0a40*/  ISETP.LE.AND P0, PT, R0, UR7, PT ;  /* 0x0000000700007c0c */ /* 0x004fda000bf03270 */
[----:B------:R-:W-:Y:S05]  /*0a50*/  @P0 EXIT ;  /* 0x000000000000094d */ /* 0x000fea0003800000 */
[----:B-1----:R-:W2:Y:S01]  /*0a60*/  LDL R2, [R1+0x1c] ;  /* 0x00001c0001027983 */ /* 0x002ea20000100800 */
[----:B------:R-:W-:Y:S01]  /*0a70*/  VIADD R0, R3, 0xffffff80 ;  /* 0xffffff8003007836 */ /* 0x000fe20000000000 */
[----:B------:R-:W1:Y:S01]  /*0a80*/  S2UR UR4, SR_CgaCtaId ;  /* 0x00000000000479c3 */ /* 0x000e620000008800 */
[----:B------:R-:W-:Y:S01]  /*0a90*/  UMOV UR39, 0x400 ;  /* 0x0000040000277882 */ /* 0x000fe20000000000 */
[----:B------:R-:W-:Y:S01]  /*0aa0*/  IMAD.MOV.U32 R225, RZ, RZ, -0x2 ;  /* 0xfffffffeffe17424 */ /* 0x000fe200078e00ff */
[----:B------:R-:W-:Y:S01]  /*0ab0*/  UMOV UR61, URZ ;  /* 0x0000003f003d7c82 */ /* 0x000fe20008000000 */
[----:B------:R-:W-:Y:S01]  /*0ac0*/  SHF.R.S32.HI R3, RZ, 0x1f, R0 ;  /* 0x0000001fff037819 */ /* 0x000fe20000011400 */
[----:B------:R-:W-:Y:S01]  /*0ad0*/  IMAD.U32 R19, RZ, RZ, UR7 ;  /* 0x00000007ff137e24 */ /* 0x000fe2000f8e00ff */
[----:B------:R-:W-:Y:S02]  /*0ae0*/  UMOV UR38, URZ ;  /* 0x0000003f00267c82 */ /* 0x000fe40008000000 */
[CC--:B------:R-:W-:Y:S01]  /*0af0*/  LEA.HI R5, R3.reuse, R0.reuse, RZ, 0x7 ;  /* 0x0000000003057211 */ /* 0x0c0fe200078f38ff */
[----:B------:R-:W3:Y:S01]  /*0b00*/  S2UR UR6, SR_SWINHI ;  /* 0x00000000000679c3 */ /* 0x000ee20000002f00 */
[----:B------:R-:W-:-:S02]  /*0b10*/  LEA.HI R6, R3, R0, RZ, 0x4 ;  /* 0x0000000003067211 */ /* 0x000fc400078f20ff */
[----:B------:R-:W-:Y:S02]  /*0b20*/  LOP3.LUT R23, R5, 0xffffff80, RZ, 0xc0, !PT ;  /* 0xffffff8005177812 */ /* 0x000fe400078ec0ff */
[----:B------:R-:W-:Y:S02]  /*0b30*/  SHF.R.S32.HI R7, RZ, 0x4, R6 ;  /* 0x00000004ff077819 */ /* 0x000fe40000011406 */
[----:B------:R-:W-:Y:S01]  /*0b40*/  LEA.HI R223, R3, R0, RZ, 0x5 ;  /* 0x0000000003df7211 */ /* 0x000fe200078f28ff */
[----:B------:R-:W-:Y:S01]  /*0b50*/  IMAD.IADD R23, R0, 0x1, -R23 ;  /* 0x0000000100177824 */ /* 0x000fe200078e0a17 */
[C---:B------:R-:W-:Y:S02]  /*0b60*/  LEA.HI R8, R6.reuse, R7, RZ, 0x1 ;  /* 0x0000000706087211 */ /* 0x040fe400078f08ff */
[----:B------:R-:W-:Y:S02]  /*0b70*/  LOP3.LUT R3, R6, 0x3fffff0, RZ, 0xc0, !PT ;  /* 0x03fffff006037812 */ /* 0x000fe400078ec0ff */
[----:B------:R-:W-:Y:S01]  /*0b80*/  LOP3.LUT R8, R8, 0x1ffffffe, RZ, 0xc0, !PT ;  /* 0x1ffffffe08087812 */ /* 0x000fe200078ec0ff */
[----:B-1----:R-:W-:Y:S01]  /*0b90*/  ULEA UR39, UR4, UR39, 0x18 ;  /* 0x0000002704277291 */ /* 0x002fe2000f8ec03f */
[----:B------:R-:W-:Y:S01]  /*0ba0*/  SHF.R.S32.HI R223, RZ, 0x5, R223 ;  /* 0x00000005ffdf7819 */ /* 0x000fe200000114df */
[----:B------:R-:W-:Y:S01]  /*0bb0*/  IMAD.IADD R0, R0, 0x1, -R3 ;  /* 0x0000000100007824 */ /* 0x000fe200078e0a03 */
[----:B------:R-:W-:Y:S01]  /*0bc0*/  SHF.R.S32.HI R222, RZ, 0x7, R5 ;  /* 0x00000007ffde7819 */ /* 0x000fe20000011405 */
[----:B------:R-:W-:-:S02]  /*0bd0*/  IMAD.IADD R8, R7, 0x1, -R8 ;  /* 0x0000000107087824 */ /* 0x000fc400078e0a08 */
[----:B------:R-:W-:Y:S01]  /*0be0*/  IMAD R3, R223, 0x10, R0 ;  /* 0x00000010df037824 */ /* 0x000fe200078e0200 */
[----:B------:R-:W-:Y:S01]  /*0bf0*/  LEA.HI R5, R5, R222, RZ, 0x1 ;  /* 0x000000de05057211 */ /* 0x000fe200078f08ff */
[----:B------:R-:W-:Y:S01]  /*0c00*/  UMOV UR4, UR39 ;  /* 0x0000002700047c82 */ /* 0x000fe20008000000 */
[----:B---3--:R-:W-:Y:S01]  /*0c10*/  UMOV UR5, UR6 ;  /* 0x0000000600057c82 */ /* 0x008fe20008000000 */
[----:B------:R-:W-:Y:S01]  /*0c20*/  IMAD R3, R3, 0x8, R8 ;  /* 0x0000000803037824 */ /* 0x000fe200078e0208 */
[----:B------:R-:W-:Y:S01]  /*0c30*/  LOP3.LUT R5, R5, 0x3fffffe, RZ, 0xc0, !PT ;  /* 0x03fffffe05057812 */ /* 0x000fe200078ec0ff */
[----:B------:R-:W-:Y:S02]  /*0c40*/  IMAD.U32 R16, RZ, RZ, UR4 ;  /* 0x00000004ff107e24 */ /* 0x000fe4000f8e00ff */
[----:B------:R-:W-:Y:S02]  /*0c50*/  IMAD.U32 R17, RZ, RZ, UR5 ;  /* 0x00000005ff117e24 */ /* 0x000fe4000f8e00ff */
[----:B------:R-:W-:-:S02]  /*0c60*/  IMAD.SHL.U32 R3, R3, 0x8, RZ ;  /* 0x0000000803037824 */ /* 0x000fc400078e00ff */
[----:B------:R-:W-:Y:S02]  /*0c70*/  IMAD.IADD R5, R222, 0x1, -R5 ;  /* 0x00000001de057824 */ /* 0x000fe400078e0a05 */
[----:B------:R-:W-:Y:S01]  /*0c80*/  IMAD.WIDE R16, R3, 0x2, R16 ;  /* 0x0000000203107825 */ /* 0x000fe200078e0210 */
[----:B--2---:R-:W-:Y:S02]  /*0c90*/  R2UR UR8, R2 ;  /* 0x00000000020872ca */ /* 0x004fe400000e0000 */
[----:B------:R-:W-:-:S04]  /*0ca0*/  SHF.R.S32.HI R2, RZ, 0x1f, R23 ;  /* 0x0000001fff027819 */ /* 0x000fc80000011417 */
[CC--:B------:R-:W-:Y:S02]  /*0cb0*/  LEA.HI R4, R2.reuse, R23.reuse, RZ, 0x2 ;  /* 0x0000001702047211 */ /* 0x0c0fe400078f10ff */
[----:B------:R-:W-:Y:S02]  /*0cc0*/  LEA.HI R2, R2, R23, RZ, 0x5 ;  /* 0x0000001702027211 */ /* 0x000fe400078f28ff */
[--C-:B------:R-:W-:Y:S02]  /*0cd0*/  SHF.R.S32.HI R6, RZ, 0x2, R4.reuse ;  /* 0x00000002ff067819 */ /* 0x100fe40000011404 */
[----:B------:R-:W-:Y:S01]  /*0ce0*/  SHF.R.S32.HI R9, RZ, 0x1f, R4 ;  /* 0x0000001fff097819 */ /* 0x000fe20000011404 */
[----:B------:R-:W-:Y:S01]  /*0cf0*/  ULOP3.LUT UR4, UR8, 0x1, URZ, 0xfc, !UPT ;  /* 0x0000000108047892 */ /* 0x000fe2000f8efc3f */
[----:B------:R-:W-:Y:S02]  /*0d00*/  LOP3.LUT R4, R4, 0x7ffffffc, RZ, 0xc0, !PT ;  /* 0x7ffffffc04047812 */ /* 0x000fe400078ec0ff */
[----:B------:R-:W-:-:S02]  /*0d10*/  LEA.HI R9, R9, R6, RZ, 0x3 ;  /* 0x0000000609097211 */ /* 0x000fc400078f18ff */
[----:B------:R-:W-:Y:S01]  /*0d20*/  SHF.R.S32.HI R2, RZ, 0x5, R2 ;  /* 0x00000005ff027819 */ /* 0x000fe20000011402 */
[----:B------:R-:W-:Y:S01]  /*0d30*/  IMAD.IADD R4, R23, 0x1, -R4 ;  /* 0x0000000117047824 */ /* 0x000fe200078e0a04 */
[----:B------:R-:W-:Y:S01]  /*0d40*/  LOP3.LUT R9, R9, 0xfffffff8, RZ, 0xc0, !PT ;  /* 0xfffffff809097812 */ /* 0x000fe200078ec0ff */
[----:B------:R-:W-:Y:S01]  /*0d50*/  IMAD.U32 R226, RZ, RZ, UR4 ;  /* 0x00000004ffe27e24 */ /* 0x000fe2000f8e00ff */
[----:B------:R-:W-:Y:S01]  /*0d60*/  UMOV UR4, URZ ;  /* 0x0000003f00047c82 */ /* 0x000fe20008000000 */
[----:B------:R-:W-:Y:S02]  /*0d70*/  IMAD R225, R4, R225, 0xb0 ;  /* 0x000000b004e17424 */ /* 0x000fe400078e02e1 */
[----:B------:R-:W-:Y:S02]  /*0d80*/  IMAD.IADD R9, R6, 0x1, -R9 ;  /* 0x0000000106097824 */ /* 0x000fe400078e0a09 */
[----:B------:R-:W-:Y:S02]  /*0d90*/  IMAD.U32 R22, RZ, RZ, UR4 ;  /* 0x00000004ff167e24 */ /* 0x000fe4000f8e00ff */
[----:B------:R-:W-:-:S04]  /*0da0*/  IMAD R2, R2, 0x10, R9 ;  /* 0x0000001002027824 */ /* 0x000fc800078e0209 */
[----:B------:R-:W-:-:S07]  /*0db0*/  IMAD R224, R5, 0x40, R2 ;  /* 0x0000004005e07824 */ /* 0x000fce00078e0202 */
.L_x_31:
[----:B-1----:R-:W1:Y:S01]  /*0dc0*/  SHFL.IDX PT, R0, R222, RZ, 0x1f ;  /* 0x00001fffde007589 */ /* 0x002e6200000e0000 */
[----:B------:R-:W-:Y:S01]  /*0dd0*/  ULDC.64 UR6, c[0x0][0x3f8] ;  /* 0x0000fe0000067ab9 */ /* 0x000fe20000000a00 */
[----:B------:R-:W-:Y:S01]  /*0de0*/  ULDC UR4, c[0x0][0xda8] ;  /* 0x00036a0000047ab9 */ /* 0x000fe20000000800 */
[----:B------:R-:W-:Y:S01]  /*0df0*/  UISETP.NE.U32.AND UP0, UPT, UR6, URZ, UPT ;  /* 0x0000003f0600728c */ /* 0x000fe2000bf05070 */
[----:B------:R-:W-:Y:S01]  /*0e00*/  R2UR UR12, R19 ;  /* 0x00000000130c72ca */ /* 0x000fe200000e0000 */
[----:B------:R-:W-:Y:S02]  /*0e10*/  UISETP.NE.AND UP1, UPT, UR4, 0x1, UPT ;  /* 0x000000010400788c */ /* 0x000fe4000bf25270 */
[----:B------:R-:W-:Y:S01]  /*0e20*/  UISETP.NE.AND.EX UP0, UPT, UR7, URZ, UPT, UP0 ;  /* 0x0000003f0700728c */ /* 0x000fe2000bf05300 */
[----:B------:R-:W-:Y:S01]  /*0e30*/  ULDC UR4, c[0x0][0xdb4] ;  /* 0x00036d0000047ab9 */ /* 0x000fe20000000800 */
[----:B------:R-:W-:Y:S01]  /*0e40*/  ULDC UR37, c[0x0][0x404] ;  /* 0x0001010000257ab9 */ /* 0x000fe20000000800 */
[----:B------:R-:W-:-:S02]  /*0e50*/  UISETP.NE.AND UP2, UPT, UR4, 0x1, UPT ;  /* 0x000000010400788c */ /* 0x000fc4000bf45270 */
[----:B------:R-:W-:Y:S02]  /*0e60*/  UIADD3 UR11, UR39, 0x16400, URZ ;  /* 0x00016400270b7890 */ /* 0x000fe4000fffe03f */
[----:B------:R-:W-:Y:S01]  /*0e70*/  USEL UR37, UR37, 0x1, UP0 ;  /* 0x0000000125257887 */ /* 0x000fe20008000000 */
[----:B------:R-:W-:Y:S01]  /*0e80*/  ULDC UR9, c[0x0][0x2e0] ;  /* 0x0000b80000097ab9 */ /* 0x000fe20000000800 */
[----:B------:R-:W-:Y:S01]  /*0e90*/  ULOP3.LUT UP0, URZ, UR11, 0x9f, URZ, 0xc0, !UPT ;  /* 0x0000009f0b3f7892 */ /* 0x000fe2000f80c03f */
[----:B------:R-:W-:Y:S01]  /*0ea0*/  @UP1 ULDC UR6, c[0x0][0xdac] ;  /* 0x00036b0000061ab9 */ /* 0x000fe20000000800 */
[----:B------:R-:W-:Y:S02]  /*0eb0*/  UIMAD UR37, UR37, UR9, URZ ;  /* 0x00000009252572a4 */ /* 0x000fe4000f8e023f */
[----:B------:R-:W-:Y:S01]  /*0ec0*/  UIMAD.WIDE.U32 UR6, UR12, UR6, URZ ;  /* 0x000000060c0672a5 */ /* 0x000fe2000f8e003f */
[----:B-1----:R-:W-:Y:S01]  /*0ed0*/  R2UR UR14, R0 ;  /* 0x00000000000e72ca */ /* 0x002fe200000e0000 */
[----:B------:R-:W-:Y:S01]  /*0ee0*/  @UP1 ULDC UR10, c[0x0][0xdb0] ;  /* 0x00036c00000a1ab9 */ /* 0x000fe20000000800 */
[----:B------:R-:W-:Y:S01]  /*0ef0*/  PLOP3.LUT P0, PT, PT, PT, UP0, 0x80, 0x0 ;  /* 0x000000000000781c */ /* 0x000fe20003f0f008 */
[----:B------:R-:W-:Y:S01]  /*0f00*/  UMOV UR13, UR12 ;  /* 0x0000000c000d7c82 */ /* 0x000fe20008000000 */
[----:B------:R-:W-:-:S06]  /*0f10*/  @UP1 USHF.R.U32.HI UR13, URZ, UR10, UR7 ;  /* 0x0000000a3f0d1299 */ /* 0x000fcc0008011607 */
[----:B------:R-:W-:Y:S01]  /*0f20*/  IMAD.U32 R221, RZ, RZ, UR13 ;  /* 0x0000000dffdd7e24 */ /* 0x000fe2000f8e00ff */
[----:B------:R-:W-:Y:S02]  /*0f30*/  UMOV UR36, UR13 ;  /* 0x0000000d00247c82 */ /* 0x000fe40008000000 */
[----:B------:R-:W-:Y:S02]  /*0f40*/  ULEA.HI UR4, UR14, UR14, URZ, 0x1 ;  /* 0x0000000e0e047291 */ /* 0x000fe4000f8f083f */
[----:B------:R-:W-:Y:S02]  /*0f50*/  IMAD.U32 R18, RZ, RZ, UR14 ;  /* 0x0000000eff127e24 */ /* 0x000fe4000f8e00ff */
[----:B------:R-:W-:-:S03]  /*0f60*/  ULOP3.LUT UR8, UR4, 0x1e, URZ, 0xc0, !UPT ;  /* 0x0000001e04087892 */ /* 0x000fc6000f8ec03f */
[----:B------:R-:W-:Y:S01]  /*0f70*/  @UP2 ULDC.64 UR4, c[0x0][0xdb8] ;  /* 0x00036e0000042ab9 */ /* 0x000fe20000000a00 */
[----:B------:R-:W-:Y:S02]  /*0f80*/  UIADD3 UR9, UR14, -UR8, URZ ;  /* 0x800000080e097290 */ /* 0x000fe4000fffe03f */
[----:B------:R-:W-:Y:S02]  /*0f90*/  UIADD3 UR8, UR37, 0xaf, URZ ;  /* 0x000000af25087890 */ /* 0x000fe4000fffe03f */
[----:B------:R-:W-:Y:S02]  /*0fa0*/  ULEA UR10, UR9, UR11, 0xd ;  /* 0x0000000b090a7291 */ /* 0x000fe4000f8e683f */
[----:B------:R-:W-:Y:S02]  /*0fb0*/  UIMAD.WIDE UR8, UR8, 0x2e8ba2e9, URZ ;  /* 0x2e8ba2e9080878a5 */ /* 0x000fe4000f8e023f */
[----:B------:R-:W-:Y:S02]  /*0fc0*/  UIMAD.WIDE.U32 UR6, UR13, UR4, URZ ;  /* 0x000000040d0672a5 */ /* 0x000fe4000f8e003f */
[----:B------:R-:W-:-:S02]  /*0fd0*/  USHF.R.U32.HI UR10, URZ, 0x4, UR10 ;  /* 0x000000043f0a7899 */ /* 0x000fc4000801160a */
[----:B------:R-:W-:Y:S01]  /*0fe0*/  USHF.R.U32.HI UR60, URZ, 0x1f, UR9 ;  /* 0x0000001f3f3c7899 */ /* 0x000fe20008011609 */
[----:B------:R-:W-:Y:S01]  /*0ff0*/  UMOV UR4, UR12 ;  /* 0x0000000c00047c82 */ /* 0x000fe20008000000 */
[----:B------:R-:W-:Y:S01]  /*1000*/  ULOP3.LUT UR40, UR10, 0x3fff, URZ, 0xc0, !UPT ;  /* 0x00003fff0a287892 */ /* 0x000fe2000f8ec03f */
[----:B------:R-:W-:Y:S01]  /*1010*/  IMAD.U32 R220, RZ, RZ, UR4 ;  /* 0x00000004ffdc7e24 */ /* 0x000fe2000f8e00ff */
[----:B------:R-:W-:Y:S02]  /*1020*/  @UP2 USHF.R.U32.HI UR36, URZ, UR5, UR7 ;  /* 0x000000053f242299 */ /* 0x000fe40008011607 */
[----:B------:R-:W-:Y:S01]  /*1030*/  ULEA.HI.SX32 UR60, UR9, UR60, 0x1b ;  /* 0x0000003c093c7291 */ /* 0x000fe2000f8fda3f */
[----:B------:R-:W-:Y:S11]  /*1040*/  @!P0 BRA `(.L_x_9) ;  /* 0x0000000000408947 */ /* 0x000ff60003800000 */
[----:B------:R-:W-:Y:S01]  /*1050*/  MOV R0, 0x0 ;  /* 0x0000000000007802 */ /* 0x000fe20000000f00 */
[----:B------:R-:W-:Y:S01]  /*1060*/  ULDC.64 UR4, c[0x4][0xa0] ;  /* 0x0100280000047ab9 */ /* 0x000fe20000000a00 */
[----:B------:R-:W-:Y:S01]  /*1070*/  ULDC.64 UR6, c[0x4][0x40] ;  /* 0x0100100000067ab9 */ /* 0x000fe20000000a00 */
[----:B------:R-:W-:Y:S01]  /*1080*/  IMAD.U32 R4, RZ, RZ, UR4 ;  /* 0x00000004ff047e24 */ /* 0x000fe2000f8e00ff */
[----:B------:R1:W2:Y:S01]  /*1090*/  LDC.64 R2, c[0x4][R0] ;  /* 0x0100000000027b82 */ /* 0x0002a20000000a00 */
[----:B------:R-:W-:Y:S01]  /*10a0*/  IMAD.U32 R5, RZ, RZ, UR5 ;  /* 0x00000005ff057e24 */ /* 0x000fe2000f8e00ff */
[----:B------:R-:W-:Y:S01]  /*10b0*/  ULDC.64 UR4, c[0x4][0xa8] ;  /* 0x01002a0000047ab9 */ /* 0x000fe20000000a00 */
[----:B------:R-:W-:Y:S02]  /*10c0*/  IMAD.U32 R10, RZ, RZ, UR6 ;  /* 0x00000006ff0a7e24 */ /* 0x000fe4000f8e00ff */
[----:B------:R-:W-:Y:S02]  /*10d0*/  IMAD.U32 R6, RZ, RZ, UR4 ;  /* 0x00000004ff067e24 */ /* 0x000fe4000f8e00ff */
[----:B------:R-:W-:-:S02]  /*10e0*/  IMAD.U32 R7, RZ, RZ, UR5 ;  /* 0x00000005ff077e24 */ /* 0x000fc4000f8e00ff */
[----:B------:R-:W-:Y:S02]  /*10f0*/  IMAD.U32 R11, RZ, RZ, UR7 ;  /* 0x00000007ff0b7e24 */ /* 0x000fe4000f8e00ff */
[----:B------:R-:W-:Y:S02]  /*1100*/  IMAD.MOV.U32 R8, RZ, RZ, 0x70 ;  /* 0x00000070ff087424 */ /* 0x000fe400078e00ff */
[----:B------:R-:W-:Y:S02]  /*1110*/  IMAD.MOV.U32 R12, RZ, RZ, 0x1 ;  /* 0x00000001ff0c7424 */ /* 0x000fe400078e00ff */
[----:B-1----:R-:W-:-:S07]  /*1120*/  IMAD.MOV.U32 R13, RZ, RZ, RZ ;  /* 0x000000ffff0d7224 */ /* 0x002fce00078e00ff */
[----:B------:R-:W-:-:S07]  /*1130*/  LEPC R20, `(.L_x_9) ;  /* 0x000000001014794e */ /* 0x000fce0000000000 */
[----:B--2---:R-:W-:Y:S05]  /*1140*/  CALL.ABS.NOINC R2 ;  /* 0x0000000002007343 */ /* 0x004fea0003c00000 */
.L_x_9:
[----:B------:R-:W-:Y:S02]  /*1150*/  R2UR UR4, R22 ;  /* 0x00000000160472ca */ /* 0x000fe400000e0000 */
[----:B------:R-:W-:-:S11]  /*1160*/  R2UR UR5, R226 ;  /* 0x00000000e20572ca */ /* 0x000fd600000e0000 */
[----:B------:R-:W-:Y:S02]  /*1170*/  ULOP3.LUT UR4, UR4, 0x1, URZ, 0xc0, !UPT ;  /* 0x0000000104047892 */ /* 0x000fe4000f8ec03f */
[----:B------:R-:W-:-:S04]  /*1180*/  IMAD.U32 R2, RZ, RZ, UR5 ;  /* 0x00000005ff027e24 */ /* 0x000fc8000f8e00ff */
[----:B------:R-:W-:Y:S01]  /*1190*/  IMAD.U32 R0, RZ, RZ, UR4 ;  /* 0x00000004ff007e24 */ /* 0x000fe2000f8e00ff */
[----:B------:R-:W-:-:S04]  /*11a0*/  ISETP.NE.AND P0, PT, R2, 0x3, PT ;  /* 0x000000030200780c */ /* 0x000fc80003f05270 */
[----:B------:R-:W-:-:S04]  /*11b0*/  SHF.L.U32 R0, R0, 0x1f, RZ ;  /* 0x0000001f00007819 */ /* 0x000fc800000006ff */
[----:B------:R-:W1:Y:S02]  /*11c0*/  SYNCS.PHASECHK.TRANS64.TRYWAIT P1, [UR39+0x34800], R0 ;  /* 0x03480000ff0075a7 */ /* 0x000e640008020167 */
[----:B-1----:R-:W-:Y:S05]  /*11d0*/  @!P1 BRA `(.L_x_10) ;  /* 0x000000e000589947 */ /* 0x002fea0003800000 */
.L_x_88:
[----:B------:R-:W-:Y:S05]  /*11e0*/  @!P0 BRA `(.L_x_11) ;  /* 0x0000000000048947 */ /* 0x000fea0003800000 */
[----:B------:R-:W-:Y:S01]  /*11f0*/  BPT.TRAP 0x1 ;  /* 0x000000040000795c */ /* 0x000fe20000300000 */
.L_x_11:
[----:B------:R-:W-:Y:S02]  /*1200*/  IMAD.U32 R12, RZ, RZ, UR38 ;  /* 0x00000026ff0c7e24 */ /* 0x000fe4000f8e00ff */
[----:B-1----:R-:W-:-:S03]  /*1210*/  IMAD.U32 R3, RZ, RZ, UR61 ;  /* 0x0000003dff037e24 */ /* 0x002fc6000f8e00ff */
[----:B------:R-:W-:Y:S02]  /*1220*/  LEA R12, R12, UR39, 0x3 ;  /* 0x000000270c0c7c11 */ /* 0x000fe4000f8e18ff */
[----:B------:R-:W-:-:S04]  /*1230*/  SHF.L.U32 R3, R3, 0x1f, RZ ;  /* 0x0000001f03037819 */ /* 0x000fc800000006ff */
[----:B------:R1:W2:Y:S01]  /*1240*/  SYNCS.PHASECHK.TRANS64.TRYWAIT P2, [R12+URZ+0x34830], R3 ;  /* 0x034830030c0075a7 */ /* 0x0002a2000804017f */
[----:B------:R-:W-:Y:S05]  /*1250*/  @!P0 BRA `(.L_x_12) ;  /* 0x0000000000048947 */ /* 0x000fea0003800000 */
[----:B------:R-:W-:Y:S01]  /*1260*/  BPT.TRAP 0x1 ;  /* 0x000000040000795c */ /* 0x000fe20000300000 */
.L_x_12:
[----:B------:R-:W3:Y:S01]  /*1270*/  S2R R0, SR_TID.X ;  /* 0x0000000000007919 */ /* 0x000ee20000002100 */
[----:B------:R-:W-:Y:S01]  /*1280*/  IMAD.MOV.U32 R87, RZ, RZ, RZ ;  /* 0x000000ffff577224 */ /* 0x000fe200078e00ff */
[----:B---3--:R-:W-:-:S04]  /*1290*/  LOP3.LUT R0, R0, 0x7f, RZ, 0xc0, !PT ;  /* 0x0000007f00007812 */ /* 0x008fc800078ec0ff */
[----:B------:R-:W-:Y:S01]  /*12a0*/  ISETP.NE.AND P1, PT, R0, RZ, PT ;  /* 0x000000ff0000720c */ /* 0x000fe20003f25270 */
[----:B--2---:R-:W-:-:S12]  /*12b0*/  @P2 BRA `(.L_x_13) ;  /* 0x0000000000082947 */ /* 0x004fd80003800000 */
[----:B------:R-:W2:Y:S02]  /*12c0*/  SYNCS.PHASECHK.TRANS64.TRYWAIT P2, [R12+URZ+0x34830], R3 ;  /* 0x034830030c0075a7 */ /* 0x000ea4000804017f */
[----:B--2---:R-:W-:Y:S05]  /*12d0*/  @!P2 BRA `(.L_x_14) ;  /* 0x000000e00030a947 */ /* 0x004fea0003800000 */
.L_x_13:
[----:B------:R-:W-:Y:S05]  /*12e0*/  WARPSYNC.ALL ;  /* 0x0000000000007948 */ /* 0x000fea0003800000 */
[----:B------:R-:W-:Y:S01]  /*12f0*/  UIADD3 UR4, UR39, 0x1e400, URZ ;  /* 0x0001e40027047890 */ /* 0x000fe2000fffe03f */
[----:B------:R-:W-:Y:S01]  /*1300*/  WARPGROUP.ARRIVE ;  /* 0x00000000000079c5 */ /* 0x000fe20000000000 */
[----:B------:R-:W-:Y:S01]  /*1310*/  ULOP3.LUT UR21, UR40, 0x10000, URZ, 0xfc, !UPT ;  /* 0x0001000028157892 */ /* 0x000fe2000f8efc3f */
[----:B------:R-:W-:Y:S01]  /*1320*/  VIADD R13, R225, UR37 ;  /* 0x00000025e10d7c36 */ /* 0x000fe20008000000 */
[----:B------:R-:W-:Y:S01]  /*1330*/  USHF.R.U32.HI UR4, URZ, 0x4, UR4 ;  /* 0x000000043f047899 */ /* 0x000fe20008011604 */
[----:B------:R-:W-:Y:S01]  /*1340*/  IMAD.U32 R10, RZ, RZ, UR60 ;  /* 0x0000003cff0a7e24 */ /* 0x000fe2000f8e00ff */
[----:B------:R-:W-:Y:S01]  /*1350*/  UMOV UR7, 0x40000040 ;  /* 0x4000004000077882 */ /* 0x000fe20000000000 */
[----:B------:R-:W-:Y:S01]  /*1360*/  UMOV UR15, 0x40000040 ;  /* 0x40000040000f7882 */ /* 0x000fe20000000000 */
[----:B------:R-:W-:Y:S01]  /*1370*/  ULOP3.LUT UR4, UR4, 0x3fff, URZ, 0xc0, !UPT ;  /* 0x00003fff04047892 */ /* 0x000fe2000f8ec03f */
[----:B------:R-:W-:Y:S01]  /*1380*/  IMAD R13, R10, -0xb0, R13 ;  /* 0xffffff500a0d7824 */ /* 0x000fe200078e020d */
[----:B------:R-:W-:Y:S01]  /*1390*/  UMOV UR11, 0x40000040 ;  /* 0x40000040000b7882 */ /* 0x000fe20000000000 */
[----:B------:R-:W-:Y:S01]  /*13a0*/  UMOV UR19, 0x40000040 ;  /* 0x4000004000137882 */ /* 0x000fe20000000000 */
[----:B------:R-:W-:Y:S01]  /*13b0*/  ULOP3.LUT UR5, UR4, 0x10000, URZ, 0xfc, !UPT ;  /* 0x0001000004057892 */ /* 0x000fe2000f8efc3f */
[----:B------:R-:W-:Y:S01]  /*13c0*/  P2R R21, PR, RZ, 0x2 ;  /* 0x00000002ff157803 */ /* 0x000fe20000000000 */
[----:B------:R-:W-:Y:S01]  /*13d0*/  UMOV UR27, 0x40000040 ;  /* 0x40000040001b7882 */ /* 0x000fe20000000000 */
[----:B------:R-:W-:Y:S01]  /*13e0*/  UMOV UR4, UR21 ;  /* 0x0000001500047c82 */ /* 0x000fe20008000000 */
[----:B------:R-:W-:Y:S01]  /*13f0*/  UIMAD UR20, UR38, 0xb00, UR5 ;  /* 0x00000b00261478a4 */ /* 0x000fe2000f8e0205 */
[----:B------:R-:W-:Y:S01]  /*1400*/  IMAD.U32 R8, RZ, RZ, UR4 ;  /* 0x00000004ff087e24 */ /* 0x000fe2000f8e00ff */
[----:B------:R-:W-:Y:S01]  /*1410*/  UMOV UR44, UR4 ;  /* 0x00000004002c7c82 */ /* 0x000fe20008000000 */
[----:B------:R-:W-:Y:S01]  /*1420*/  IMAD.U32 R0, RZ, RZ, UR5 ;  /* 0x00000005ff007e24 */ /* 0x000fe2000f8e00ff */
[----:B------:R-:W-:Y:S01]  /*1430*/  UMOV UR5, 0x40000040 ;  /* 0x4000004000057882 */ /* 0x000fe20000000000 */
[----:B------:R-:W-:Y:S01]  /*1440*/  UIADD3 UR14, UR20, 0x80, URZ ;  /* 0x00000080140e7890 */ /* 0x000fe2000fffe03f */
[----:B------:R-:W-:Y:S01]  /*1450*/  IMAD.U32 R9, RZ, RZ, UR5 ;  /* 0x00000005ff097e24 */ /* 0x000fe2000f8e00ff */
[----:B------:R-:W-:Y:S01]  /*1460*/  UMOV UR6, UR20 ;  /* 0x0000001400067c82 */ /* 0x000fe20008000000 */
[----:B------:R-:W-:Y:S01]  /*1470*/  UMOV UR45, UR5 ;  /* 0x00000005002d7c82 */ /* 0x000fe20008000000 */
[----:B------:R-:W-:Y:S01]  /*1480*/  HGMMA.64x16x16.F32.BF16 R112, gdesc[UR4], RZ, !UPT, gsb0 ;  /* 0x00200000047079f0 */ /* 0x000fe2000c0018ff */
[----:B------:R-:W-:Y:S01]  /*1490*/  UMOV UR12, UR44 ;  /* 0x0000002c000c7c82 */ /* 0x000fe20008000000 */
[----:B------:R-:W-:Y:S01]  /*14a0*/  UMOV UR13, UR45 ;  /* 0x0000002d000d7c82 */ /* 0x000fe20008000000 */
[----:B------:R-:W-:Y:S01]  /*14b0*/  UIADD3 UR6, UR20, 0x100, URZ ;  /* 0x0000010014067890 */ /* 0x000fe2000fffe03f */
[C---:B------:R-:W-:Y:S01]  /*14c0*/  ISETP.GT.AND P2, PT, R13.reuse, RZ, PT ;  /* 0x000000ff0d00720c */ /* 0x040fe20003f44270 */
[----:B------:R-:W-:Y:S01]  /*14d0*/  UMOV UR4, UR44 ;  /* 0x0000002c00047c82 */ /* 0x000fe20008000000 */
[----:B------:R-:W-:Y:S01]  /*14e0*/  UMOV UR5, UR45 ;  /* 0x0000002d00057c82 */ /* 0x000fe20008000000 */
[----:B------:R-:W-:Y:S01]  /*14f0*/  UMOV UR7, 0x40000040 ;  /* 0x4000004000077882 */ /* 0x000fe20000000000 */
[----:B------:R-:W-:Y:S01]  /*1500*/  UIADD3 UR10, UR20, 0x180, URZ ;  /* 0x00000180140a7890 */ /* 0x000fe2000fffe03f */
[C---:B------:R-:W-:Y:S01]  /*1510*/  ISETP.GT.AND P3, PT, R13.reuse, 0x1, PT ;  /* 0x000000010d00780c */ /* 0x040fe20003f64270 */
[----:B------:R-:W-:Y:S01]  /*1520*/  UMOV UR8, UR44 ;  /* 0x0000002c00087c82 */ /* 0x000fe20008000000 */
[----:B------:R-:W-:Y:S01]  /*1530*/  UMOV UR9, UR45 ;  /* 0x0000002d00097c82 */ /* 0x000fe20008000000 */
        /* <DEDUP_REMOVED lines=12> */
[----:B------:R-:W-:Y:S01]  /*1600*/  UMOV UR31, 0x40000040 ;  /* 0x40000040001f7882 */ /* 0x000fe20000000000 */
[----:B------:R-:W-:Y:S01]  /*1610*/  UIADD3 UR34, UR20, 0x400, URZ ;  /* 0x0000040014227890 */ /* 0x000fe2000fffe03f */
[C---:B------:R-:W-:Y:S01]  /*1620*/  ISETP.GT.AND P1, PT, R13.reuse, 0x89, PT ;  /* 0x000000890d00780c */ /* 0x040fe20003f24270 */
[----:B------:R-:W-:Y:S01]  /*1630*/  UMOV UR32, UR44 ;  /* 0x0000002c00207c82 */ /* 0x000fe20008000000 */
[----:B------:R-:W-:Y:S01]  /*1640*/  UMOV UR33, UR45 ;  /* 0x0000002d00217c82 */ /* 0x000fe20008000000 */
[----:B------:R-:W-:Y:S01]  /*1650*/  UMOV UR35, 0x40000040 ;  /* 0x4000004000237882 */ /* 0x000fe20000000000 */
[----:B------:R-:W-:Y:S01]  /*1660*/  UIADD3 UR42, UR20, 0x480, URZ ;  /* 0x00000480142a7890 */ /* 0x000fe2000fffe03f */
[----:B------:R-:W-:Y:S01]  /*1670*/  P2R R15, PR, RZ, 0x1 ;  /* 0x00000001ff0f7803 */ /* 0x000fe20000000000 */
[----:B------:R-:W-:Y:S01]  /*1680*/  UMOV UR40, UR44 ;  /* 0x0000002c00287c82 */ /* 0x000fe20008000000 */
[----:B------:R-:W-:Y:S01]  /*1690*/  UMOV UR41, UR45 ;  /* 0x0000002d00297c82 */ /* 0x000fe20008000000 */
[----:B------:R-:W-:Y:S01]  /*16a0*/  UMOV UR43, 0x40000040 ;  /* 0x40000040002b7882 */ /* 0x000fe20000000000 */
[----:B------:R-:W-:Y:S01]  /*16b0*/  UIADD3 UR22, UR21, 0x2, URZ ;  /* 0x0000000215167890 */ /* 0x000fe2000fffe03f */
[----:B------:R-:W-:Y:S01]  /*16c0*/  ISETP.GT.AND P0, PT, R13, 0x90, PT ;  /* 0x000000900d00780c */ /* 0x000fe20003f04270 */
[----:B------:R-:W-:Y:S01]  /*16d0*/  UIADD3 UR46, UR20, 0x682, URZ ;  /* 0x00000682142e7890 */ /* 0x000fe2000fffe03f */
[--C-:B------:R-:W-:Y:S01]  /*16e0*/  IMAD.MOV.U32 R85, RZ, RZ, R87.reuse ;  /* 0x000000ffff557224 */ /* 0x100fe200078e0057 */
[----:B------:R-:W-:Y:S01]  /*16f0*/  UMOV UR47, 0x40000040 ;  /* 0x40000040002f7882 */ /* 0x000fe20000000000 */
[----:B------:R-:W-:Y:S01]  /*1700*/  UIADD3 UR50, UR20, 0x684, URZ ;  /* 0x0000068414327890 */ /* 0x000fe2000fffe03f */
[--C-:B------:R-:W-:Y:S01]  /*1710*/  IMAD.MOV.U32 R83, RZ, RZ, R87.reuse ;  /* 0x000000ffff537224 */ /* 0x100fe200078e0057 */
[----:B------:R-:W-:Y:S01]  /*1720*/  UMOV UR51, 0x40000040 ;  /* 0x4000004000337882 */ /* 0x000fe20000000000 */
[----:B------:R-:W-:Y:S01]  /*1730*/  UISETP.GE.AND UP0, UPT, UR37, 0xb1, UPT ;  /* 0x000000b12500788c */ /* 0x000fe2000bf06270 */
[----:B------:R-:W-:Y:S01]  /*1740*/  IMAD.MOV.U32 R81, RZ, RZ, R87 ;  /* 0x000000ffff517224 */ /* 0x000fe200078e0057 */
[----:B------:R-:W-:-:S02]  /*1750*/  WARPGROUP.DEPBAR.LE gsb0, 0x0 ;  /* 0x00008000000079c5 */ /* 0x000fc40000010000 */
[----:B------:R-:W-:-:S06]  /*1760*/  WARPGROUP.ARRIVE ;  /* 0x00000000000079c5 */ /* 0x000fcc0000000000 */
[----:B------:R-:W-:Y:S01]  /*1770*/  HGMMA.64x16x16.F32.BF16 R104, gdesc[UR12], RZ, !UPT, gsb0 ;  /* 0x002000000c6879f0 */ /* 0x000fe2000c0018ff */
[----:B------:R-:W-:Y:S01]  /*1780*/  UIADD3 UR14, UR20, 0x200, URZ ;  /* 0x00000200140e7890 */ /* 0x000fe2000fffe03f */
[----:B------:R-:W-:Y:S01]  /*1790*/  UMOV UR12, UR44 ;  /* 0x0000002c000c7c82 */ /* 0x000fe20008000000 */
[----:B------:R-:W-:Y:S01]  /*17a0*/  UMOV UR13, UR45 ;  /* 0x0000002d000d7c82 */ /* 0x000fe20008000000 */
[----:B------:R-:W-:Y:S01]  /*17b0*/  UMOV UR15, 0x40000040 ;  /* 0x40000040000f7882 */ /* 0x000fe20000000000 */
[----:B------:R-:W-:Y:S02]  /*17c0*/  WARPGROUP.DEPBAR.LE gsb0, 0x0 ;  /* 0x00008000000079c5 */ /* 0x000fe40000010000 */
        /* <DEDUP_REMOVED lines=9> */
[----:B------:R-:W-:Y:S02]  /*1860*/  UIADD3 UR8, UR20, 0x2, URZ ;  /* 0x0000000214087890 */ /* 0x000fe4000fffe03f */
[----:B------:R-:W-:Y:S01]  /*1870*/  UIADD3 UR10, UR20, 0x182, URZ ;  /* 0x00000182140a7890 */ /* 0x000fe2000fffe03f */
[----:B------:R-:W-:Y:S01]  /*1880*/  UMOV UR11, 0x40000040 ;  /* 0x40000040000b7882 */ /* 0x000fe20000000000 */
[----:B------:R-:W-:Y:S02]  /*1890*/  WARPGROUP.DEPBAR.LE gsb0, 0x0 ;  /* 0x00008000000079c5 */ /* 0x000fe40000010000 */
[----:B------:R-:W-:-:S06]  /*18a0*/  WARPGROUP.ARRIVE ;  /* 0x00000000000079c5 */ /* 0x000fcc0000000000 */
[----:B------:R-:W-:Y:S01]  /*18b0*/  HGMMA.64x16x16.F32.BF16 R72, gdesc[UR12], RZ, !UPT, gsb0 ;  /* 0x002000000c4879f0 */ /* 0x000fe2000c0018ff */
[----:B------:R-:W-:Y:S01]  /*18c0*/  UMOV UR12, UR22 ;  /* 0x00000016000c7c82 */ /* 0x000fe20008000000 */
[----:B------:R-:W-:Y:S01]  /*18d0*/  UMOV UR13, 0x40000040 ;  /* 0x40000040000d7882 */ /* 0x000fe20000000000 */
[----:B------:R-:W-:Y:S01]  /*18e0*/  UMOV UR14, UR8 ;  /* 0x00000008000e7c82 */ /* 0x000fe20008000000 */
[----:B------:R-:W-:Y:S01]  /*18f0*/  UMOV UR15, 0x40000040 ;  /* 0x40000040000f7882 */ /* 0x000fe20000000000 */
[----:B------:R-:W-:Y:S01]  /*1900*/  UMOV UR44, UR12 ;  /* 0x0000000c002c7c82 */ /* 0x000fe20008000000 */
[----:B------:R-:W-:Y:S01]  /*1910*/  UMOV UR45, UR13 ;  /* 0x0000000d002d7c82 */ /* 0x000fe20008000000 */
[----:B------:R-:W-:Y:S01]  /*1920*/  IMAD.U32 R6, RZ, RZ, UR12 ;  /* 0x0000000cff067e24 */ /* 0x000fe2000f8e00ff */
[----:B------:R-:W-:Y:S01]  /*1930*/  UMOV UR8, UR44 ;  /* 0x0000002c00087c82 */ /* 0x000fe20008000000 */
[----:B------:R-:W-:Y:S01]  /*1940*/  IMAD.U32 R7, RZ, RZ, UR13 ;  /* 0x0000000dff077e24 */ /* 0x000fe2000f8e00ff */
[----:B------:R-:W-:Y:S01]  /*1950*/  UMOV UR9, UR45 ;  /* 0x0000002d00097c82 */ /* 0x000fe20008000000 */
[----:B------:R-:W-:Y:S01]  /*1960*/  UIADD3 UR22, UR21, 0x4, URZ ;  /* 0x0000000415167890 */ /* 0x000fe2000fffe03f */
        /* <DEDUP_REMOVED lines=44> */
[----:B------:R-:W-:Y:S01]  /*1c30*/  HGMMA.64x16x16.F32.BF16 R112, gdesc[UR12], R112, gsb0 ;  /* 0x002000000c7079f0 */ /* 0x000fe20008001870 */
        /* <DEDUP_REMOVED lines=21> */
[----:B------:R-:W-:Y:S02]  /*1d90*/  UIADD3 UR8, UR20, 0x4, URZ ;  /* 0x0000000414087890 */ /* 0x000fe4000fffe03f */
[----:B------:R-:W-:Y:S01]  /*1da0*/  UIADD3 UR10, UR20, 0x184, URZ ;  /* 0x00000184140a7890 */ /* 0x000fe2000fffe03f */
[----:B------:R-:W-:Y:S01]  /*1db0*/  UMOV UR11, 0x40000040 ;  /* 0x40000040000b7882 */ /* 0x000fe20000000000 */
[----:B------:R-:W-:Y:S02]  /*1dc0*/  WARPGROUP.DEPBAR.LE gsb0, 0x0 ;  /* 0x00008000000079c5 */ /* 0x000fe40000010000 */
[----:B------:R-:W-:-:S06]  /*1dd0*/  WARPGROUP.ARRIVE ;  /* 0x00000000000079c5 */ /* 0x000fcc0000000000 */
[----:B------:R-:W-:Y:S01]  /*1de0*/  HGMMA.64x16x16.F32.BF16 R72, gdesc[UR12], R72, gsb0 ;  /* 0x002000000c4879f0 */ /* 0x000fe20008001848 */
        /* <DEDUP_REMOVED lines=91> */
[----:B-12---:R-:W-:Y:S01]  /*23a0*/  IMAD.U32 R3, RZ, RZ, UR13 ;  /* 0x0000000dff037e24 */ /* 0x006fe2000f8e00ff */
        /* <DEDUP_REMOVED lines=122> */
[----:B------:R-:W-:Y:S01]  /*2b50*/  UIADD3 UR22, UR21, 0x402, URZ ;  /* 0x0000040215167890 */ /* 0x000fe2000fffe03f */
[----:B------:R-:W-:-:S02]  /*2b60*/  WARPGROUP.DEPBAR.LE gsb0, 0x0 ;  /* 0x00008000000079c5 */ /* 0x000fc40000010000 */
        /* <DEDUP_REMOVED lines=26> */
[----:B------:R-:W-:Y:S01]  /*2d10*/  UMOV UR9, 0x40000040 ;  /* 0x4000004000097882 */ /* 0x000fe20000000000 */
[----:B------:R-:W-:Y:S01]  /*2d20*/  UMOV UR11, 0x40000040 ;  /* 0x40000040000b7882 */ /* 0x000fe20000000000 */
[----:B------:R-:W-:Y:S01]  /*2d30*/  UMOV UR44, UR8 ;  /* 0x00000008002c7c82 */ /* 0x000fe20008000000 */
[----:B------:R-:W-:Y:S01]  /*2d40*/  UMOV UR45, UR9 ;  /* 0x00000009002d7c82 */ /* 0x000fe20008000000 */
[----:B------:R-:W-:Y:S01]  /*2d50*/  UMOV UR40, UR8 ;  /* 0x0000000800287c82 */ /* 0x000fe20008000000 */
[----:B------:R-:W-:Y:S01]  /*2d60*/  UMOV UR41, UR9 ;  /* 0x0000000900297c82 */ /* 0x000fe20008000000 */
        /* <DEDUP_REMOVED lines=108> */
[----:B------:R-:W-:Y:S03]  /*3430*/  HGMMA.64x16x16.F32.BF16 R24, gdesc[UR8], R24, gsb0 ;  /* 0x00200000081879f0 */ /* 0x000fe60008001818 */
        /* <DEDUP_REMOVED lines=12> */
[----:B------:R-:W-:Y:S03]  /*3500*/  HGMMA.64x16x16.F32.BF16 R96, gdesc[UR48], R96, gsb0 ;  /* 0x00200000306079f0 */ /* 0x000fe60008001860 */
        /* <DEDUP_REMOVED lines=18> */
[----:B------:R-:W-:Y:S01]  /*3630*/  UIADD3 UR6, UR20, 0xa06, URZ ;  /* 0x00000a0614067890 */ /* 0x000fe2000fffe03f */
        /* <DEDUP_REMOVED lines=18> */
[----:B------:R-:W-:Y:S01]  /*3760*/  WARPGROUP.ARRIVE ;  /* 0x00000000000079c5 */ /* 0x000fe20000000000 */
[----:B------:R-:W-:Y:S02]  /*3770*/  FSEL R112, R112, -INF , P2 ;  /* 0xff80000070707808 */ /* 0x000fe40001000000 */
[----:B------:R-:W-:Y:S02]  /*3780*/  FSEL R113, R113, -INF , P3 ;  /* 0xff80000071717808 */ /* 0x000fe40001800000 */
[----:B------:R-:W-:Y:S01]  /*3790*/  FSEL R116, R116, -INF , P4 ;  /* 0xff80000074747808 */ /* 0x000fe20002000000 */
[----:B------:R-:W-:Y:S01]  /*37a0*/  HGMMA.64x16x16.F32.BF16 R104, gdesc[UR16], R104, gsb0 ;  /* 0x00200000106879f0 */ /* 0x000fe20008001868 */
[----:B------:R-:W-:Y:S01]  /*37b0*/  UIADD3 UR18, UR20, 0x686, URZ ;  /* 0x0000068614127890 */ /* 0x000fe2000fffe03f */
[----:B------:R-:W-:Y:S01]  /*37c0*/  FMNMX.FTZ R11, R112, R113, !PT ;  /* 0x00000071700b7209 */ /* 0x000fe20007810000 */
[----:B------:R-:W-:Y:S01]  /*37d0*/  UMOV UR19, 0x40000040 ;  /* 0x4000004000137882 */ /* 0x000fe20000000000 */
[----:B------:R-:W-:-:S02]  /*37e0*/  FSEL R114, R114, -INF , P2 ;  /* 0xff80000072727808 */ /* 0x000fc40001000000 */
[----:B------:R-:W-:Y:S02]  /*37f0*/  FSEL R120, R117, -INF , P5 ;  /* 0xff80000075787808 */ /* 0x000fe40002800000 */
[----:B------:R-:W-:Y:S02]  /*3800*/  ISETP.GT.AND P2, PT, R13, 0x10, PT ;  /* 0x000000100d00780c */ /* 0x000fe40003f44270 */
[----:B------:R-:W-:Y:S02]  /*3810*/  FMNMX.FTZ R11, R116, R11, !PT ;  /* 0x0000000b740b7209 */ /* 0x000fe40007810000 */
[----:B------:R-:W-:Y:S02]  /*3820*/  FSEL R115, R115, -INF , P3 ;  /* 0xff80000073737808 */ /* 0x000fe40001800000 */
[----:B------:R-:W-:Y:S02]  /*3830*/  ISETP.GT.AND P3, PT, R13, 0x11, PT ;  /* 0x000000110d00780c */ /* 0x000fe40003f64270 */
[----:B------:R-:W-:-:S02]  /*3840*/  FMNMX.FTZ R11, R120, R11, !PT ;  /* 0x0000000b780b7209 */ /* 0x000fc40007810000 */
[----:B------:R-:W-:Y:S02]  /*3850*/  FSEL R118, R118, -INF , P4 ;  /* 0xff80000076767808 */ /* 0x000fe40002000000 */
[----:B------:R-:W-:Y:S02]  /*3860*/  ISETP.GT.AND P4, PT, R13, 0x18, PT ;  /* 0x000000180d00780c */ /* 0x000fe40003f84270 */
[----:B------:R-:W-:Y:S02]  /*3870*/  FSEL R14, R119, -INF , P5 ;  /* 0xff800000770e7808 */ /* 0x000fe40002800000 */
[----:B------:R-:W-:Y:S01]  /*3880*/  ISETP.GT.AND P5, PT, R13, 0x19, PT ;  /* 0x000000190d00780c */ /* 0x000fe20003fa4270 */
[----:B------:R-:W-:Y:S02]  /*3890*/  WARPGROUP.DEPBAR.LE gsb0, 0x0 ;  /* 0x00008000000079c5 */ /* 0x000fe40000010000 */
[----:B------:R-:W-:Y:S01]  /*38a0*/  WARPGROUP.ARRIVE ;  /* 0x00000000000079c5 */ /* 0x000fe20000000000 */
[----:B------:R-:W-:-:S02]  /*38b0*/  FSEL R104, R104, -INF , P2 ;  /* 0xff80000068687808 */ /* 0x000fc40001000000 */
[----:B------:R-:W-:Y:S02]  /*38c0*/  FSEL R122, R105, -INF , P3 ;  /* 0xff800000697a7808 */ /* 0x000fe40001800000 */
[----:B------:R-:W-:Y:S01]  /*38d0*/  FMNMX.FTZ R11, R104, R11, !PT ;  /* 0x0000000b680b7209 */ /* 0x000fe20007810000 */
[----:B------:R-:W-:Y:S01]  /*38e0*/  HGMMA.64x16x16.F32.BF16 R96, gdesc[UR16], R96, gsb0 ;  /* 0x00200000106079f0 */ /* 0x000fe20008001860 */
[----:B------:R-:W-:Y:S01]  /*38f0*/  UIADD3 UR18, UR20, 0x706, URZ ;  /* 0x0000070614127890 */ /* 0x000fe2000fffe03f */
[----:B------:R-:W-:Y:S01]  /*3900*/  FSEL R108, R108, -INF , P4 ;  /* 0xff8000006c6c7808 */ /* 0x000fe20002000000 */
[----:B------:R-:W-:Y:S01]  /*3910*/  UMOV UR19, 0x40000040 ;  /* 0x4000004000137882 */ /* 0x000fe20000000000 */
[----:B------:R-:W-:Y:S02]  /*3920*/  FMNMX.FTZ R11, R122, R11, !PT ;  /* 0x0000000b7a0b7209 */ /* 0x000fe40007810000 */
[----:B------:R-:W-:Y:S02]  /*3930*/  FSEL R106, R106, -INF , P2 ;  /* 0xff8000006a6a7808 */ /* 0x000fe40001000000 */
[----:B------:R-:W-:-:S02]  /*3940*/  FSEL R124, R109, -INF , P5 ;  /* 0xff8000006d7c7808 */ /* 0x000fc40002800000 */
[----:B------:R-:W-:Y:S02]  /*3950*/  ISETP.GT.AND P2, PT, R13, 0x20, PT ;  /* 0x000000200d00780c */ /* 0x000fe40003f44270 */
[----:B------:R-:W-:Y:S02]  /*3960*/  FMNMX.FTZ R11, R108, R11, !PT ;  /* 0x0000000b6c0b7209 */ /* 0x000fe40007810000 */
[----:B------:R-:W-:Y:S02]  /*3970*/  FSEL R20, R107, -INF , P3 ;  /* 0xff8000006b147808 */ /* 0x000fe40001800000 */
[----:B------:R-:W-:Y:S02]  /*3980*/  ISETP.GT.AND P3, PT, R13, 0x21, PT ;  /* 0x000000210d00780c */ /* 0x000fe40003f64270 */
[----:B------:R-:W-:Y:S02]  /*3990*/  FMNMX.FTZ R11, R124, R11, !PT ;  /* 0x0000000b7c0b7209 */ /* 0x000fe40007810000 */
[----:B------:R-:W-:-:S02]  /*39a0*/  FSEL R110, R110, -INF , P4 ;  /* 0xff8000006e6e7808 */ /* 0x000fc40002000000 */
[----:B------:R-:W-:Y:S02]  /*39b0*/  ISETP.GT.AND P4, PT, R13, 0x28, PT ;  /* 0x000000280d00780c */ /* 0x000fe40003f84270 */
[----:B------:R-:W-:Y:S02]  /*39c0*/  FSEL R80, R111, -INF , P5 ;  /* 0xff8000006f507808 */ /* 0x000fe40002800000 */
[----:B------:R-:W-:Y:S01]  /*39d0*/  ISETP.GT.AND P5, PT, R13, 0x29, PT ;  /* 0x000000290d00780c */ /* 0x000fe20003fa4270 */
[----:B------:R-:W-:Y:S02]  /*39e0*/  WARPGROUP.DEPBAR.LE gsb0, 0x0 ;  /* 0x00008000000079c5 */ /* 0x000fe40000010000 */
[----:B------:R-:W-:Y:S01]  /*39f0*/  WARPGROUP.ARRIVE ;  /* 0x00000000000079c5 */ /* 0x000fe20000000000 */
[----:B------:R-:W-:Y:S02]  /*3a00*/  FSEL R126, R96, -INF , P2 ;  /* 0xff800000607e7808 */ /* 0x000fe40001000000 */
[----:B------:R-:W-:-:S02]  /*3a10*/  FSEL R132, R97, -INF , P3 ;  /* 0xff80000061847808 */ /* 0x000fc40001800000 */
[----:B------:R-:W-:Y:S01]  /*3a20*/  FMNMX.FTZ R11, R126, R11, !PT ;  /* 0x0000000b7e0b7209 */ /* 0x000fe20007810000 */
[----:B------:R-:W-:Y:S01]  /*3a30*/  HGMMA.64x16x16.F32.BF16 R88, gdesc[UR16], R88, gsb0 ;  /* 0x00200000105879f0 */ /* 0x000fe20008001858 */
[----:B------:R-:W-:Y:S01]  /*3a40*/  UIADD3 UR18, UR20, 0x786, URZ ;  /* 0x0000078614127890 */ /* 0x000fe2000fffe03f */
[----:B------:R-:W-:Y:S01]  /*3a50*/  FSEL R130, R100, -INF , P4 ;  /* 0xff80000064827808 */ /* 0x000fe20002000000 */
[----:B------:R-:W-:Y:S01]  /*3a60*/  UMOV UR19, 0x40000040 ;  /* 0x4000004000137882 */ /* 0x000fe20000000000 */
[----:B------:R-:W-:Y:S02]  /*3a70*/  FMNMX.FTZ R11, R132, R11, !PT ;  /* 0x0000000b840b7209 */ /* 0x000fe40007810000 */
[----:B------:R-:W-:Y:S02]  /*3a80*/  FSEL R98, R98, -INF , P2 ;  /* 0xff80000062627808 */ /* 0x000fe40001000000 */
[----:B------:R-:W-:Y:S02]  /*3a90*/  FSEL R96, R101, -INF , P5 ;  /* 0xff80000065607808 */ /* 0x000fe40002800000 */
[----:B------:R-:W-:-:S02]  /*3aa0*/  ISETP.GT.AND P2, PT, R13, 0x30, PT ;  /* 0x000000300d00780c */ /* 0x000fc40003f44270 */
[----:B------:R-:W-:Y:S02]  /*3ab0*/  FMNMX.FTZ R11, R130, R11, !PT ;  /* 0x0000000b820b7209 */ /* 0x000fe40007810000 */
[----:B------:R-:W-:Y:S02]  /*3ac0*/  FSEL R82, R99, -INF , P3 ;  /* 0xff80000063527808 */ /* 0x000fe40001800000 */
[C---:B------:R-:W-:Y:S02]  /*3ad0*/  ISETP.GT.AND P3, PT, R13.reuse, 0x31, PT ;  /* 0x000000310d00780c */ /* 0x040fe40003f64270 */
[----:B------:R-:W-:Y:S02]  /*3ae0*/  FMNMX.FTZ R11, R96, R11, !PT ;  /* 0x0000000b600b7209 */ /* 0x000fe40007810000 */
[----:B------:R-:W-:Y:S02]  /*3af0*/  FSEL R102, R102, -INF , P4 ;  /* 0xff80000066667808 */ /* 0x000fe40002000000 */
[----:B------:R-:W-:-:S02]  /*3b00*/  ISETP.GT.AND P4, PT, R13, 0x38, PT ;  /* 0x000000380d00780c */ /* 0x000fc40003f84270 */
[----:B------:R-:W-:Y:S02]  /*3b10*/  FSEL R84, R103, -INF , P5 ;  /* 0xff80000067547808 */ /* 0x000fe40002800000 */
[----:B------:R-:W-:Y:S01]  /*3b20*/  ISETP.GT.AND P5, PT, R13, 0x39, PT ;  /* 0x000000390d00780c */ /* 0x000fe20003fa4270 */
[----:B------:R-:W-:Y:S02]  /*3b30*/  WARPGROUP.DEPBAR.LE gsb0, 0x0 ;  /* 0x00008000000079c5 */ /* 0x000fe40000010000 */
[----:B------:R-:W-:Y:S01]  /*3b40*/  WARPGROUP.ARRIVE ;  /* 0x00000000000079c5 */ /* 0x000fe20000000000 */
[----:B------:R-:W-:Y:S02]  /*3b50*/  FSEL R142, R88, -INF , P2 ;  /* 0xff800000588e7808 */ /* 0x000fe40001000000 */
[----:B------:R-:W-:Y:S02]  /*3b60*/  FSEL R140, R89, -INF , P3 ;  /* 0xff800000598c7808 */ /* 0x000fe40001800000 */
[----:B------:R-:W-:Y:S01]  /*3b70*/  FMNMX.FTZ R11, R142, R11, !PT ;  /* 0x0000000b8e0b7209 */ /* 0x000fe20007810000 */
[----:B------:R-:W-:Y:S01]  /*3b80*/  HGMMA.64x16x16.F32.BF16 R72, gdesc[UR16], R72, gsb0 ;  /* 0x00200000104879f0 */ /* 0x000fe20008001848 */
[----:B------:R-:W-:Y:S01]  /*3b90*/  UIADD3 UR18, UR20, 0x806, URZ ;  /* 0x0000080614127890 */ /* 0x000fe2000fffe03f */
[----:B------:R-:W-:Y:S01]  /*3ba0*/  FSEL R136, R92, -INF , P4 ;  /* 0xff8000005c887808 */ /* 0x000fe20002000000 */
[----:B------:R-:W-:Y:S01]  /*3bb0*/  UMOV UR19, 0x40000040 ;  /* 0x4000004000137882 */ /* 0x000fe20000000000 */
[----:B------:R-:W-:-:S02]  /*3bc0*/  FMNMX.FTZ R11, R140, R11, !PT ;  /* 0x0000000b8c0b7209 */ /* 0x000fc40007810000 */
[----:B------:R-:W-:Y:S02]  /*3bd0*/  FSEL R90, R90, -INF , P2 ;  /* 0xff8000005a5a7808 */ /* 0x000fe40001000000 */
[----:B------:R-:W-:Y:S02]  /*3be0*/  FSEL R134, R93, -INF , P5 ;  /* 0xff8000005d867808 */ /* 0x000fe40002800000 */
[----:B------:R-:W-:Y:S02]  /*3bf0*/  ISETP.GT.AND P2, PT, R13, 0x40, PT ;  /* 0x000000400d00780c */ /* 0x000fe40003f44270 */
[----:B------:R-:W-:Y:S02]  /*3c00*/  FMNMX.FTZ R11, R136, R11, !PT ;  /* 0x0000000b880b7209 */ /* 0x000fe40007810000 */
[----:B------:R-:W-:Y:S02]  /*3c10*/  FSEL R86, R91, -INF , P3 ;  /* 0xff8000005b567808 */ /* 0x000fe40001800000 */
[----:B------:R-:W-:-:S02]  /*3c20*/  ISETP.GT.AND P3, PT, R13, 0x41, PT ;  /* 0x000000410d00780c */ /* 0x000fc40003f64270 */
[----:B------:R-:W-:Y:S02]  /*3c30*/  FMNMX.FTZ R11, R134, R11, !PT ;  /* 0x0000000b860b7209 */ /* 0x000fe40007810000 */
[----:B------:R-:W-:Y:S02]  /*3c40*/  FSEL R94, R94, -INF , P4 ;  /* 0xff8000005e5e7808 */ /* 0x000fe40002000000 */
[----:B------:R-:W-:Y:S02]  /*3c50*/  ISETP.GT.AND P4, PT, R13, 0x48, PT ;  /* 0x000000480d00780c */ /* 0x000fe40003f84270 */
[----:B------:R-:W-:Y:S02]  /*3c60*/  FSEL R92, R95, -INF , P5 ;  /* 0xff8000005f5c7808 */ /* 0x000fe40002800000 */
[----:B------:R-:W-:Y:S01]  /*3c70*/  ISETP.GT.AND P5, PT, R13, 0x49, PT ;  /* 0x000000490d00780c */ /* 0x000fe20003fa4270 */
[----:B------:R-:W-:Y:S02]  /*3c80*/  WARPGROUP.DEPBAR.LE gsb0, 0x0 ;  /* 0x00008000000079c5 */ /* 0x000fe40000010000 */
[----:B------:R-:W-:Y:S01]  /*3c90*/  WARPGROUP.ARRIVE ;  /* 0x00000000000079c5 */ /* 0x000fe20000000000 */
[----:B------:R-:W-:-:S02]  /*3ca0*/  FSEL R158, R72, -INF , P2 ;  /* 0xff800000489e7808 */ /* 0x000fc40001000000 */
[----:B------:R-:W-:Y:S01]  /*3cb0*/  FSEL R152, R73, -INF , P3 ;  /* 0xff80000049987808 */ /* 0x000fe20001800000 */
[--C-:B------:R-:W-:Y:S01]  /*3cc0*/  IMAD.MOV.U32 R73, RZ, RZ, R87.reuse ;  /* 0x000000ffff497224 */ /* 0x100fe200078e0057 */
[----:B------:R-:W-:Y:S01]  /*3cd0*/  FMNMX.FTZ R11, R158, R11, !PT ;  /* 0x0000000b9e0b7209 */ /* 0x000fe20007810000 */
[----:B------:R-:W-:Y:S01]  /*3ce0*/  HGMMA.64x16x16.F32.BF16 R64, gdesc[UR16], R64, gsb0 ;  /* 0x00200000104079f0 */ /* 0x000fe20008001840 */
[----:B------:R-:W-:Y:S01]  /*3cf0*/  UIADD3 UR18, UR20, 0x886, URZ ;  /* 0x0000088614127890 */ /* 0x000fe2000fffe03f */
[----:B------:R-:W-:Y:S01]  /*3d00*/  FSEL R156, R76, -INF , P4 ;  /* 0xff8000004c9c7808 */ /* 0x000fe20002000000 */
[----:B------:R-:W-:Y:S01]  /*3d10*/  UMOV UR19, 0x40000040 ;  /* 0x4000004000137882 */ /* 0x000fe20000000000 */
[----:B------:R-:W-:Y:S02]  /*3d20*/  FMNMX.FTZ R11, R152, R11, !PT ;  /* 0x0000000b980b7209 */ /* 0x000fe40007810000 */
[----:B------:R-:W-:Y:S02]  /*3d30*/  FSEL R74, R74, -INF , P2 ;  /* 0xff8000004a4a7808 */ /* 0x000fe40001000000 */
[----:B------:R-:W-:Y:S01]  /*3d40*/  FSEL R148, R77, -INF , P5 ;  /* 0xff8000004d947808 */ /* 0x000fe20002800000 */
[----:B------:R-:W-:Y:S01]  /*3d50*/  IMAD.MOV.U32 R77, RZ, RZ, R87 ;  /* 0x000000ffff4d7224 */ /* 0x000fe200078e0057 */
[----:B------:R-:W-:-:S02]  /*3d60*/  ISETP.GT.AND P2, PT, R13, 0x50, PT ;  /* 0x000000500d00780c */ /* 0x000fc40003f44270 */
[----:B------:R-:W-:Y:S02]  /*3d70*/  FMNMX.FTZ R11, R156, R11, !PT ;  /* 0x0000000b9c0b7209 */ /* 0x000fe40007810000 */
[----:B------:R-:W-:Y:S01]  /*3d80*/  FSEL R72, R75, -INF , P3 ;  /* 0xff8000004b487808 */ /* 0x000fe20001800000 */
[----:B------:R-:W-:Y:S01]  /*3d90*/  IMAD.MOV.U32 R75, RZ, RZ, R87 ;  /* 0x000000ffff4b7224 */ /* 0x000fe200078e0057 */
[C---:B------:R-:W-:Y:S02]  /*3da0*/  ISETP.GT.AND P3, PT, R13.reuse, 0x51, PT ;  /* 0x000000510d00780c */ /* 0x040fe40003f64270 */
[----:B------:R-:W-:Y:S02]  /*3db0*/  FMNMX.FTZ R11, R148, R11, !PT ;  /* 0x0000000b940b7209 */ /* 0x000fe40007810000 */
[----:B------:R-:W-:Y:S02]  /*3dc0*/  FSEL R78, R78, -INF , P4 ;  /* 0xff8000004e4e7808 */ /* 0x000fe40002000000 */
[----:B------:R-:W-:-:S02]  /*3dd0*/  ISETP.GT.AND P4, PT, R13, 0x58, PT ;  /* 0x000000580d00780c */ /* 0x000fc40003f84270 */
[----:B------:R-:W-:Y:S01]  /*3de0*/  FSEL R76, R79, -INF , P5 ;  /* 0xff8000004f4c7808 */ /* 0x000fe20002800000 */
[----:B------:R-:W-:Y:S01]  /*3df0*/  IMAD.MOV.U32 R79, RZ, RZ, R87 ;  /* 0x000000ffff4f7224 */ /* 0x000fe200078e0057 */
        /* <DEDUP_REMOVED lines=12> */
[----:B------:R-:W-:Y:S01]  /*3ec0*/  FSEL R160, R69, -INF , P5 ;  /* 0xff80000045a07808 */ /* 0x000fe20002800000 */
[--C-:B------:R-:W-:Y:S01]  /*3ed0*/  IMAD.MOV.U32 R69, RZ, RZ, R87.reuse ;  /* 0x000000ffff457224 */ /* 0x100fe200078e0057 */
[----:B------:R-:W-:Y:S02]  /*3ee0*/  ISETP.GT.AND P2, PT, R13, 0x60, PT ;  /* 0x000000600d00780c */ /* 0x000fe40003f44270 */
[----:B------:R-:W-:Y:S02]  /*3ef0*/  FMNMX.FTZ R11, R166, R11, !PT ;  /* 0x0000000ba60b7209 */ /* 0x000fe40007810000 */
[----:B------:R-:W-:Y:S01]  /*3f00*/  FSEL R68, R71, -INF , P5 ;  /* 0xff80000047447808 */ /* 0x000fe20002800000 */
[----:B------:R-:W-:Y:S01]  /*3f10*/  IMAD.MOV.U32 R71, RZ, RZ, R87 ;  /* 0x000000ffff477224 */ /* 0x000fe200078e0057 */
[----:B------:R-:W-:-:S02]  /*3f20*/  FMNMX.FTZ R11, R160, R11, !PT ;  /* 0x0000000ba00b7209 */ /* 0x000fc40007810000 */
[C---:B------:R-:W-:Y:S02]  /*3f30*/  ISETP.GT.AND P5, PT, R13.reuse, 0x68, PT ;  /* 0x000000680d00780c */ /* 0x040fe40003fa4270 */
        /* <DEDUP_REMOVED lines=15> */
[----:B------:R-:W-:-:S02]  /*4030*/  FMNMX.FTZ R11, R150, R11, !PT ;  /* 0x0000000b960b7209 */ /* 0x000fc40007810000 */
[----:B------:R-:W-:Y:S02]  /*4040*/  FSEL R58, R58, -INF , P2 ;  /* 0xff8000003a3a7808 */ /* 0x000fe40001000000 */
[C---:B------:R-:W-:Y:S02]  /*4050*/  ISETP.GT.AND P2, PT, R13.reuse, 0x71, PT ;  /* 0x000000710d00780c */ /* 0x040fe40003f44270 */
[----:B------:R-:W-:Y:S02]  /*4060*/  FMNMX.FTZ R11, R144, R11, !PT ;  /* 0x0000000b900b7209 */ /* 0x000fe40007810000 */
[----:B------:R-:W-:Y:S02]  /*4070*/  FSEL R62, R62, -INF , P5 ;  /* 0xff8000003e3e7808 */ /* 0x000fe40002800000 */
[----:B------:R-:W-:Y:S01]  /*4080*/  ISETP.GT.AND P5, PT, R13, 0x79, PT ;  /* 0x000000790d00780c */ /* 0x000fe20003fa4270 */
[----:B------:R-:W-:Y:S02]  /*4090*/  WARPGROUP.DEPBAR.LE gsb0, 0x0 ;  /* 0x00008000000079c5 */ /* 0x000fe40000010000 */
[----:B------:R-:W-:Y:S01]  /*40a0*/  WARPGROUP.ARRIVE ;  /* 0x00000000000079c5 */ /* 0x000fe20000000000 */
[----:B------:R-:W-:-:S02]  /*40b0*/  FSEL R100, R48, -INF , P3 ;  /* 0xff80000030647808 */ /* 0x000fc40001800000 */
[----:B------:R-:W-:Y:S02]  /*40c0*/  FSEL R48, R59, -INF , P6 ;  /* 0xff8000003b307808 */ /* 0x000fe40003000000 */
[----:B------:R-:W-:Y:S01]  /*40d0*/  ISETP.GT.AND P6, PT, R13, 0x78, PT ;  /* 0x000000780d00780c */ /* 0x000fe20003fc4270 */
[----:B------:R-:W-:Y:S01]  /*40e0*/  HGMMA.64x16x16.F32.BF16 R40, gdesc[UR16], R40, gsb0 ;  /* 0x00200000102879f0 */ /* 0x000fe20008001828 */
[----:B------:R-:W-:Y:S01]  /*40f0*/  UMOV UR18, UR6 ;  /* 0x0000000600127c82 */ /* 0x000fe20008000000 */
[----:B------:R-:W-:Y:S01]  /*4100*/  UMOV UR19, 0x40000040 ;  /* 0x4000004000137882 */ /* 0x000fe20000000000 */
[----:B------:R-:W-:Y:S01]  /*4110*/  FSEL R60, R49, -INF , P2 ;  /* 0xff800000313c7808 */ /* 0x000fe20001000000 */
[----:B------:R-:W-:Y:S01]  /*4120*/  ULDC UR6, c[0x0][0x988] ;  /* 0x0002620000067ab9 */ /* 0x000fe20000000800 */
[----:B------:R-:W-:Y:S02]  /*4130*/  FMNMX.FTZ R11, R100, R11, !PT ;  /* 0x0000000b640b7209 */ /* 0x000fe40007810000 */
[----:B------:R-:W-:-:S02]  /*4140*/  FSEL R56, R52, -INF , P6 ;  /* 0xff80000034387808 */ /* 0x000fc40003000000 */
[----:B------:R-:W-:Y:S02]  /*4150*/  FMNMX.FTZ R11, R60, R11, !PT ;  /* 0x0000000b3c0b7209 */ /* 0x000fe40007810000 */
[----:B------:R-:W-:Y:S02]  /*4160*/  FSEL R52, R63, -INF , P4 ;  /* 0xff8000003f347808 */ /* 0x000fe40002000000 */
[----:B------:R-:W-:Y:S02]  /*4170*/  ISETP.GT.AND P4, PT, R13, 0x80, PT ;  /* 0x000000800d00780c */ /* 0x000fe40003f84270 */
[----:B------:R-:W-:Y:S02]  /*4180*/  FSEL R88, R53, -INF , P5 ;  /* 0xff80000035587808 */ /* 0x000fe40002800000 */
[----:B------:R-:W-:Y:S02]  /*4190*/  FMNMX.FTZ R11, R56, R11, !PT ;  /* 0x0000000b380b7209 */ /* 0x000fe40007810000 */
[----:B------:R-:W-:-:S02]  /*41a0*/  FSEL R50, R50, -INF , P3 ;  /* 0xff80000032327808 */ /* 0x000fc40001800000 */
        /* <DEDUP_REMOVED lines=17> */
[----:B------:R-:W-:Y:S02]  /*42c0*/  FMNMX.FTZ R11, R146, R11, !PT ;  /* 0x0000000b920b7209 */ /* 0x000fe40007810000 */
[C---:B------:R-:W-:Y:S02]  /*42d0*/  ISETP.GT.AND P1, PT, R13.reuse, 0x91, PT ;  /* 0x000000910d00780c */ /* 0x040fe40003f24270 */
[----:B------:R-:W-:Y:S02]  /*42e0*/  FMNMX.FTZ R11, R162, R11, !PT ;  /* 0x0000000ba20b7209 */ /* 0x000fe40007810000 */
[----:B------:R-:W-:Y:S02]  /*42f0*/  FSEL R46, R46, -INF , P2 ;  /* 0xff8000002e2e7808 */ /* 0x000fe40001000000 */
[----:B------:R-:W-:-:S02]  /*4300*/  ISETP.GT.AND P2, PT, R13, 0x99, PT ;  /* 0x000000990d00780c */ /* 0x000fc40003f44270 */
[----:B------:R-:W-:Y:S02]  /*4310*/  FSEL R42, R42, -INF , P4 ;  /* 0xff8000002a2a7808 */ /* 0x000fe40002000000 */
[----:B------:R-:W-:Y:S02]  /*4320*/  ISETP.GT.AND P4, PT, R13, 0xa1, PT ;  /* 0x000000a10d00780c */ /* 0x000fe40003f84270 */
[----:B------:R-:W-:Y:S02]  /*4330*/  FSEL R44, R55, -INF , P5 ;  /* 0xff800000372c7808 */ /* 0x000fe40002800000 */
[----:B------:R-:W-:Y:S01]  /*4340*/  ISETP.GT.AND P5, PT, R13, 0xa8, PT ;  /* 0x000000a80d00780c */ /* 0x000fe20003fa4270 */
[----:B------:R-:W-:Y:S02]  /*4350*/  WARPGROUP.DEPBAR.LE gsb0, 0x0 ;  /* 0x00008000000079c5 */ /* 0x000fe40000010000 */
[----:B------:R-:W-:Y:S01]  /*4360*/  WARPGROUP.ARRIVE ;  /* 0x00000000000079c5 */ /* 0x000fe20000000000 */
[----:B------:R-:W-:-:S02]  /*4370*/  FSEL R170, R32, -INF , P0 ;  /* 0xff80000020aa7808 */ /* 0x000fc40000000000 */
[----:B------:R-:W-:Y:S02]  /*4380*/  ISETP.GT.AND P0, PT, R13, 0x98, PT ;  /* 0x000000980d00780c */ /* 0x000fe40003f04270 */
[----:B------:R-:W-:Y:S01]  /*4390*/  FSEL R174, R33, -INF , P1 ;  /* 0xff80000021ae7808 */ /* 0x000fe20000800000 */
[----:B------:R-:W-:Y:S01]  /*43a0*/  HGMMA.64x16x16.F32.BF16 R24, gdesc[UR16], R24, gsb0 ;  /* 0x00200000101879f0 */ /* 0x000fe20008001818 */
[----:B------:R-:W-:Y:S02]  /*43b0*/  FMNMX.FTZ R11, R170, R11, !PT ;  /* 0x0000000baa0b7209 */ /* 0x000fe40007810000 */
[----:B------:R-:W-:Y:S02]  /*43c0*/  FSEL R36, R36, -INF , P0 ;  /* 0xff80000024247808 */ /* 0x000fe40000000000 */
[----:B------:R-:W-:Y:S02]  /*43d0*/  FMNMX.FTZ R11, R174, R11, !PT ;  /* 0x0000000bae0b7209 */ /* 0x000fe40007810000 */
[----:B------:R-:W-:-:S02]  /*43e0*/  FSEL R32, R43, -INF , P3 ;  /* 0xff8000002b207808 */ /* 0x000fc40001800000 */
[----:B------:R-:W-:Y:S02]  /*43f0*/  FSEL R188, R37, -INF , P2 ;  /* 0xff80000025bc7808 */ /* 0x000fe40001000000 */
[----:B------:R-:W-:Y:S02]  /*4400*/  FMNMX.FTZ R11, R36, R11, !PT ;  /* 0x0000000b240b7209 */ /* 0x000fe40007810000 */
[----:B------:R-:W-:Y:S02]  /*4410*/  ISETP.GT.AND P3, PT, R13, 0xa0, PT ;  /* 0x000000a00d00780c */ /* 0x000fe40003f64270 */
[----:B------:R-:W-:Y:S02]  /*4420*/  FMNMX.FTZ R11, R188, R11, !PT ;  /* 0x0000000bbc0b7209 */ /* 0x000fe40007810000 */
[----:B------:R-:W-:Y:S02]  /*4430*/  P2R R33, PR, RZ, 0x4 ;  /* 0x00000004ff217803 */ /* 0x000fe40000000000 */
[----:B------:R-:W-:-:S02]  /*4440*/  P2R R43, PR, RZ, 0x2 ;  /* 0x00000002ff2b7803 */ /* 0x000fc40000000000 */
[----:B------:R-:W-:Y:S02]  /*4450*/  ISETP.GT.AND P1, PT, R13, 0x90, PT ;  /* 0x000000900d00780c */ /* 0x000fe40003f24270 */
[----:B------:R-:W-:Y:S02]  /*4460*/  P2R R41, PR, RZ, 0x1 ;  /* 0x00000001ff297803 */ /* 0x000fe40000000000 */
[----:B------:R-:W-:Y:S02]  /*4470*/  FSEL R34, R34, -INF , P1 ;  /* 0xff80000022227808 */ /* 0x000fe40000800000 */
[----:B------:R-:W-:Y:S02]  /*4480*/  ISETP.NE.AND P1, PT, R43, RZ, PT ;  /* 0x000000ff2b00720c */ /* 0x000fe40003f25270 */
[----:B------:R-:W-:Y:S01]  /*4490*/  ISETP.GT.AND P0, PT, R13, 0x89, PT ;  /* 0x000000890d00780c */ /* 0x000fe20003f04270 */
[----:B------:R-:W-:Y:S02]  /*44a0*/  WARPGROUP.DEPBAR.LE gsb0, 0x0 ;  /* 0x00008000000079c5 */ /* 0x000fe40000010000 */
[----:B------:R-:W-:-:S02]  /*44b0*/  FSEL R190, R24, -INF , P3 ;  /* 0xff80000018be7808 */ /* 0x000fc40001800000 */
[----:B------:R-:W-:Y:S02]  /*44c0*/  FSEL R194, R25, -INF , P4 ;  /* 0xff80000019c27808 */ /* 0x000fe40002000000 */
[----:B------:R-:W-:Y:S02]  /*44d0*/  FMNMX.FTZ R11, R190, R11, !PT ;  /* 0x0000000bbe0b7209 */ /* 0x000fe40007810000 */
[----:B------:R-:W-:Y:S02]  /*44e0*/  FSEL R192, R28, -INF , P5 ;  /* 0xff8000001cc07808 */ /* 0x000fe40002800000 */
[----:B------:R-:W-:Y:S02]  /*44f0*/  FMNMX.FTZ R11, R194, R11, !PT ;  /* 0x0000000bc20b7209 */ /* 0x000fe40007810000 */
[----:B------:R-:W-:Y:S02]  /*4500*/  FSEL R196, R29, -INF , P6 ;  /* 0xff8000001dc47808 */ /* 0x000fe40003000000 */
[----:B------:R-:W-:-:S02]  /*4510*/  FMNMX.FTZ R11, R192, R11, !PT ;  /* 0x0000000bc00b7209 */ /* 0x000fc40007810000 */
[----:B------:R-:W-:Y:S02]  /*4520*/  FSEL R28, R35, -INF , P1 ;  /* 0xff800000231c7808 */ /* 0x000fe40000800000 */
[----:B------:R-:W-:Y:S01]  /*4530*/  FMNMX.FTZ R25, R196, R11, !PT ;  /* 0x0000000bc4197209 */ /* 0x000fe20007810000 */
[----:B------:R-:W-:Y:S01]  /*4540*/  IMAD.U32 R11, RZ, RZ, UR6 ;  /* 0x00000006ff0b7e24 */ /* 0x000fe2000f8e00ff */
[----:B------:R-:W-:Y:S02]  /*4550*/  FSEL R24, R47, -INF , P0 ;  /* 0xff8000002f187808 */ /* 0x000fe40000000000 */
[----:B------:R-:W-:Y:S01]  /*4560*/  ISETP.NE.AND P0, PT, R41, RZ, PT ;  /* 0x000000ff2900720c */ /* 0x000fe20003f05270 */
[----:B------:R-:W1:Y:S01]  /*4570*/  SHFL.BFLY PT, R10, R25, 0x2, 0x1f ;  /* 0x0c401f00190a7f89 */ /* 0x000e6200000e0000 */
[----:B------:R-:W-:Y:S02]  /*4580*/  FSEL R26, R26, -INF , P3 ;  /* 0xff8000001a1a7808 */ /* 0x000fe40001800000 */
[----:B------:R-:W-:-:S02]  /*4590*/  FSEL R38, R38, -INF , P0 ;  /* 0xff80000026267808 */ /* 0x000fc40000000000 */
[----:B------:R-:W-:Y:S02]  /*45a0*/  ISETP.NE.AND P0, PT, R15, RZ, PT ;  /* 0x000000ff0f00720c */ /* 0x000fe40003f05270 */
[----:B------:R-:W-:Y:S02]  /*45b0*/  FSEL R30, R30, -INF , P5 ;  /* 0xff8000001e1e7808 */ /* 0x000fe40002800000 */
[----:B------:R-:W-:-:S13]  /*45c0*/  ISETP.NE.AND P1, PT, R21, RZ, PT ;  /* 0x000000ff1500720c */ /* 0x000fda0003f25270 */
[----:B------:R-:W-:Y:S01]  /*45d0*/  @!P1 VIADD R12, R12, 0x34840 ;  /* 0x000348400c0c9836 */ /* 0x000fe20000000000 */
[----:B-1----:R-:W-:-:S05]  /*45e0*/  FMNMX.FTZ R29, R25, R10, !PT ;  /* 0x0000000a191d7209 */ /* 0x002fca0007810000 */
[----:B------:R-:W1:Y:S02]  /*45f0*/  SHFL.BFLY PT, R10, R29, 0x1, 0x1f ;  /* 0x0c201f001d0a7f89 */ /* 0x000e6400000e0000 */
[----:B-1----:R-:W-:-:S04]  /*4600*/  FMNMX.FTZ R10, R29, R10, !PT ;  /* 0x0000000a1d0a7209 */ /* 0x002fc80007810000 */
[C---:B------:R-:W-:Y:S01]  /*4610*/  FSETP.NEU.FTZ.AND P2, PT, R10.reuse, -INF , PT ;  /* 0xff8000000a00780b */ /* 0x040fe20003f5d000 */
[----:B------:R-:W-:-:S05]  /*4620*/  FMUL.FTZ R37, R10, R11 ;  /* 0x0000000b0a257220 */ /* 0x000fca0000410000 */
[----:B------:R-:W-:Y:S02]  /*4630*/  FSEL R37, R37, RZ, P2 ;  /* 0x000000ff25257208 */ /* 0x000fe40001000000 */
[----:B------:R-:W-:Y:S02]  /*4640*/  ISETP.NE.AND P2, PT, R33, RZ, PT ;  /* 0x000000ff2100720c */ /* 0x000fe40003f45270 */
[----:B------:R-:W-:Y:S01]  /*4650*/  FMNMX.FTZ R33, R114, R115, !PT ;  /* 0x0000007372217209 */ /* 0x000fe20007810000 */
[-CC-:B------:R-:W-:Y:S01]  /*4660*/  FFMA.FTZ R43, R96, R11.reuse, -R37.reuse ;  /* 0x0000000b602b7223 */ /* 0x180fe20000010825 */
[-CC-:B------:R-:W-:Y:S01]  /*4670*/  FFMA.FTZ R15, R120, R11.reuse, -R37.reuse ;  /* 0x0000000b780f7223 */ /* 0x180fe20000010825 */
[----:B------:R-:W-:Y:S01]  /*4680*/  FSEL R120, R39, -INF , P2 ;  /* 0xff80000027787808 */ /* 0x000fe20001000000 */
[--C-:B------:R-:W-:Y:S01]  /*4690*/  FFMA.FTZ R204, R100, R11, -R37.reuse ;  /* 0x0000000b64cc7223 */ /* 0x100fe20000010825 */
[----:B------:R-:W-:Y:S01]  /*46a0*/  FMNMX.FTZ R33, R118, R33, !PT ;  /* 0x0000002176217209 */ /* 0x000fe20007810000 */
        /* <DEDUP_REMOVED lines=9> */
[--C-:B------:R-:W-:Y:S01]  /*4740*/  FFMA.FTZ R178, R116, R11, -R37.reuse ;  /* 0x0000000b74b27223 */ /* 0x100fe20000010825 */
[----:B------:R-:W-:Y:S01]  /*4750*/  MUFU.EX2 R176, R176 ;  /* 0x000000b000b07308 */ /* 0x000fe20000000800 */
[----:B------:R-:W-:Y:S01]  /*4760*/  FMNMX.FTZ R35, R20, R33, !PT ;  /* 0x0000002114237209 */ /* 0x000fe20007810000 */
[-CC-:B------:R-:W-:Y:S01]  /*4770*/  FFMA.FTZ R180, R104, R11.reuse, -R37.reuse ;  /* 0x0000000b68b47223 */ /* 0x180fe20000010825 */
[-CC-:B------:R-:W-:Y:S01]  /*4780*/  FFMA.FTZ R21, R122, R11.reuse, -R37.reuse ;  /* 0x0000000b7a157223 */ /* 0x180fe20000010825 */
[--C-:B------:R-:W-:Y:S01]  /*4790*/  FFMA.FTZ R182, R108, R11, -R37.reuse ;  /* 0x0000000b6cb67223 */ /* 0x100fe20000010825 */
[----:B------:R-:W-:Y:S01]  /*47a0*/  FMNMX.FTZ R35, R110, R35, !PT ;  /* 0x000000236e237209 */ /* 0x000fe20007810000 */
[-CC-:B------:R-:W-:Y:S01]  /*47b0*/  FFMA.FTZ R25, R124, R11.reuse, -R37.reuse ;  /* 0x0000000b7c197223 */ /* 0x180fe20000010825 */
[--C-:B------:R-:W-:Y:S01]  /*47c0*/  FFMA.FTZ R184, R126, R11, -R37.reuse ;  /* 0x0000000b7eb87223 */ /* 0x100fe20000010825 */
[----:B------:R1:W-:Y:S01]  /*47d0*/  MUFU.EX2 R33, R43 ;  /* 0x0000002b00217308 */ /* 0x0003e20000000800 */
[----:B------:R-:W-:Y:S01]  /*47e0*/  FMNMX.FTZ R41, R80, R35, !PT ;  /* 0x0000002350297209 */ /* 0x000fe20007810000 */
[-CC-:B------:R-:W-:Y:S01]  /*47f0*/  FFMA.FTZ R214, R36, R11.reuse, -R37.reuse ;  /* 0x0000000b24d67223 */ /* 0x180fe20000010825 */
[-CC-:B------:R-:W-:Y:S01]  /*4800*/  FFMA.FTZ R29, R132, R11.reuse, -R37.reuse ;  /* 0x0000000b841d7223 */ /* 0x180fe20000010825 */
[--C-:B------:R-:W-:Y:S01]  /*4810*/  FFMA.FTZ R186, R130, R11, -R37.reuse ;  /* 0x0000000b82ba7223 */ /* 0x100fe20000010825 */
[----:B------:R-:W-:Y:S01]  /*4820*/  FMNMX.FTZ R41, R98, R41, !PT ;  /* 0x0000002962297209 */ /* 0x000fe20007810000 */
[-CC-:B------:R-:W-:Y:S01]  /*4830*/  FFMA.FTZ R142, R142, R11.reuse, -R37.reuse ;  /* 0x0000000b8e8e7223 */ /* 0x180fe20000010825 */
[--C-:B------:R-:W-:Y:S01]  /*4840*/  FFMA.FTZ R96, R140, R11, -R37.reuse ;  /* 0x0000000b8c607223 */ /* 0x100fe20000010825 */
[----:B------:R-:W2:Y:S01]  /*4850*/  MUFU.EX2 R13, R13 ;  /* 0x0000000d000d7308 */ /* 0x000ea20000000800 */
[----:B------:R-:W-:Y:S01]  /*4860*/  FMNMX.FTZ R41, R82, R41, !PT ;  /* 0x0000002952297209 */ /* 0x000fe20007810000 */
[-CC-:B------:R-:W-:Y:S01]  /*4870*/  FFMA.FTZ R136, R136, R11.reuse, -R37.reuse ;  /* 0x0000000b88887223 */ /* 0x180fe20000010825 */
[-CC-:B------:R-:W-:Y:S01]  /*4880*/  FFMA.FTZ R104, R134, R11.reuse, -R37.reuse ;  /* 0x0000000b86687223 */ /* 0x180fe20000010825 */
[--C-:B------:R-:W-:Y:S01]  /*4890*/  FFMA.FTZ R158, R158, R11, -R37.reuse ;  /* 0x0000000b9e9e7223 */ /* 0x100fe20000010825 */
[----:B------:R-:W-:Y:S01]  /*48a0*/  FMNMX.FTZ R41, R102, R41, !PT ;  /* 0x0000002966297209 */ /* 0x000fe20007810000 */
[-CC-:B------:R-:W-:Y:S01]  /*48b0*/  FFMA.FTZ R108, R152, R11.reuse, -R37.reuse ;  /* 0x0000000b986c7223 */ /* 0x180fe20000010825 */
[--C-:B------:R-:W-:Y:S01]  /*48c0*/  FFMA.FTZ R156, R156, R11, -R37.reuse ;  /* 0x0000000b9c9c7223 */ /* 0x100fe20000010825 */
[----:B------:R-:W-:Y:S01]  /*48d0*/  MUFU.EX2 R178, R178 ;  /* 0x000000b200b27308 */ /* 0x000fe20000000800 */
[----:B-1----:R-:W-:Y:S01]  /*48e0*/  FMNMX.FTZ R43, R84, R41, !PT ;  /* 0x00000029542b7209 */ /* 0x002fe20007810000 */
[-CC-:B------:R-:W-:Y:S01]  /*48f0*/  FFMA.FTZ R112, R148, R11.reuse, -R37.reuse ;  /* 0x0000000b94707223 */ /* 0x180fe20000010825 */
[-CC-:B------:R-:W-:Y:S01]  /*4900*/  FFMA.FTZ R172, R172, R11.reuse, -R37.reuse ;  /* 0x0000000bacac7223 */ /* 0x180fe20000010825 */
[--C-:B------:R-:W-:Y:S01]  /*4910*/  FFMA.FTZ R116, R168, R11, -R37.reuse ;  /* 0x0000000ba8747223 */ /* 0x100fe20000010825 */
[----:B------:R-:W-:Y:S01]  /*4920*/  FMNMX.FTZ R43, R90, R43, !PT ;  /* 0x0000002b5a2b7209 */ /* 0x000fe20007810000 */
[-CC-:B------:R-:W-:Y:S01]  /*4930*/  FFMA.FTZ R198, R166, R11.reuse, -R37.reuse ;  /* 0x0000000ba6c67223 */ /* 0x180fe20000010825 */
[----:B------:R-:W-:Y:S01]  /*4940*/  FFMA.FTZ R160, R160, R11, -R37 ;  /* 0x0000000ba0a07223 */ /* 0x000fe20000010825 */
[----:B------:R-:W-:Y:S01]  /*4950*/  MUFU.EX2 R15, R15 ;  /* 0x0000000f000f7308 */ /* 0x000fe20000000800 */
[----:B------:R-:W-:Y:S01]  /*4960*/  FMNMX.FTZ R43, R86, R43, !PT ;  /* 0x0000002b562b7209 */ /* 0x000fe20007810000 */
[----:B--2---:R-:W-:Y:S01]  /*4970*/  FADD.FTZ R65, R176, R13 ;  /* 0x0000000db0417221 */ /* 0x004fe20000010000 */
[-CC-:B------:R-:W-:Y:S01]  /*4980*/  FFMA.FTZ R200, R164, R11.reuse, -R37.reuse ;  /* 0x0000000ba4c87223 */ /* 0x180fe20000010825 */
        /* <DEDUP_REMOVED lines=8> */
[----:B------:R-:W-:Y:S01]  /*4a10*/  F2FP.BF16.F32.PACK_AB R176, R13, R176 ;  /* 0x000000b00db0723e */ /* 0x000fe200000010ff */
[--C-:B------:R-:W-:Y:S01]  /*4a20*/  FFMA.FTZ R55, R162, R11, -R37.reuse ;  /* 0x0000000ba2377223 */ /* 0x100fe20000010825 */
[----:B------:R-:W-:Y:S01]  /*4a30*/  FMNMX.FTZ R45, R74, R45, !PT ;  /* 0x0000002d4a2d7209 */ /* 0x000fe20007810000 */
[-CC-:B------:R-:W-:Y:S01]  /*4a40*/  FFMA.FTZ R212, R170, R11.reuse, -R37.reuse ;  /* 0x0000000baad47223 */ /* 0x180fe20000010825 */
[----:B------:R-:W-:Y:S01]  /*4a50*/  MUFU.EX2 R21, R21 ;  /* 0x0000001500157308 */ /* 0x000fe20000000800 */
[--C-:B------:R-:W-:Y:S01]  /*4a60*/  FFMA.FTZ R59, R188, R11, -R37.reuse ;  /* 0x0000000bbc3b7223 */ /* 0x100fe20000010825 */
[----:B------:R-:W-:Y:S01]  /*4a70*/  FMNMX.FTZ R45, R72, R45, !PT ;  /* 0x0000002d482d7209 */ /* 0x000fe20007810000 */
[-CC-:B------:R-:W-:Y:S01]  /*4a80*/  FFMA.FTZ R216, R190, R11.reuse, -R37.reuse ;  /* 0x0000000bbed87223 */ /* 0x180fe20000010825 */
[-CC-:B------:R-:W-:Y:S01]  /*4a90*/  FFMA.FTZ R194, R194, R11.reuse, -R37.reuse ;  /* 0x0000000bc2c27223 */ /* 0x180fe20000010825 */
[----:B------:R-:W-:Y:S01]  /*4aa0*/  FFMA.FTZ R218, R192, R11, -R37 ;  /* 0x0000000bc0da7223 */ /* 0x000fe20000010825 */
[----:B------:R-:W-:-:S02]  /*4ab0*/  FMNMX.FTZ R45, R78, R45, !PT ;  /* 0x0000002d4e2d7209 */ /* 0x000fc40007810000 */
[----:B------:R-:W-:Y:S02]  /*4ac0*/  MUFU.EX2 R182, R182 ;  /* 0x000000b600b67308 */ /* 0x000fe40000000800 */
[----:B------:R-:W-:-:S04]  /*4ad0*/  FMNMX.FTZ R47, R76, R45, !PT ;  /* 0x0000002d4c2f7209 */ /* 0x000fc80007810000 */
[----:B------:R-:W-:Y:S02]  /*4ae0*/  FMNMX.FTZ R47, R66, R47, !PT ;  /* 0x0000002f422f7209 */ /* 0x000fe40007810000 */
        /* <DEDUP_REMOVED lines=15> */
[----:B------:R-:W1:Y:S02]  /*4be0*/  MUFU.EX2 R96, R96 ;  /* 0x0000006000607308 */ /* 0x000e640000000800 */
[----:B------:R-:W-:-:S04]  /*4bf0*/  FMNMX.FTZ R51, R44, R51, !PT ;  /* 0x000000332c337209 */ /* 0x000fc80007810000 */
[----:B------:R-:W-:Y:S02]  /*4c00*/  FMNMX.FTZ R51, R42, R51, !PT ;  /* 0x000000332a337209 */ /* 0x000fe40007810000 */
[----:B------:R-:W-:Y:S02]  /*4c10*/  MUFU.EX2 R41, R136 ;  /* 0x0000008800297308 */ /* 0x000fe40000000800 */
[----:B------:R-:W-:-:S04]  /*4c20*/  FMNMX.FTZ R53, R32, R51, !PT ;  /* 0x0000003320357209 */ /* 0x000fc80007810000 */
[----:B------:R-:W-:Y:S02]  /*4c30*/  FMNMX.FTZ R53, R46, R53, !PT ;  /* 0x000000352e357209 */ /* 0x000fe40007810000 */
[----:B------:R-:W2:Y:S01]  /*4c40*/  MUFU.EX2 R104, R104 ;  /* 0x0000006800687308 */ /* 0x000ea20000000800 */
[----:B-1----:R-:W-:Y:S02]  /*4c50*/  F2FP.BF16.F32.PACK_AB R188, R96, R35 ;  /* 0x0000002360bc723e */ /* 0x002fe400000010ff */
[----:B------:R-:W-:-:S04]  /*4c60*/  FMNMX.FTZ R53, R24, R53, !PT ;  /* 0x0000003518357209 */ /* 0x000fc80007810000 */
[----:B------:R-:W-:Y:S01]  /*4c70*/  FMNMX.FTZ R53, R34, R53, !PT ;  /* 0x0000003522357209 */ /* 0x000fe20007810000 */
[----:B------:R-:W-:Y:S03]  /*4c80*/  MUFU.EX2 R43, R158 ;  /* 0x0000009e002b7308 */ /* 0x000fe60000000800 */
[----:B------:R-:W-:-:S04]  /*4c90*/  FMNMX.FTZ R53, R28, R53, !PT ;  /* 0x000000351c357209 */ /* 0x000fc80007810000 */
[----:B------:R-:W-:Y:S01]  /*4ca0*/  FMNMX.FTZ R53, R38, R53, !PT ;  /* 0x0000003526357209 */ /* 0x000fe20007810000 */
[----:B------:R-:W1:Y:S01]  /*4cb0*/  MUFU.EX2 R108, R108 ;  /* 0x0000006c006c7308 */ /* 0x000e620000000800 */
[----:B--2---:R-:W-:Y:S02]  /*4cc0*/  F2FP.BF16.F32.PACK_AB R190, R104, R41 ;  /* 0x0000002968be723e */ /* 0x004fe400000010ff */
[----:B------:R-:W-:-:S04]  /*4cd0*/  FMNMX.FTZ R53, R120, R53, !PT ;  /* 0x0000003578357209 */ /* 0x000fc80007810000 */
[----:B------:R-:W-:Y:S01]  /*4ce0*/  FMNMX.FTZ R53, R26, R53, !PT ;  /* 0x000000351a357209 */ /* 0x000fe20007810000 */
[----:B------:R-:W-:Y:S03]  /*4cf0*/  MUFU.EX2 R45, R156 ;  /* 0x0000009c002d7308 */ /* 0x000fe60000000800 */
[----:B------:R-:W-:-:S04]  /*4d00*/  FMNMX.FTZ R53, R100, R53, !PT ;  /* 0x0000003564357209 */ /* 0x000fc80007810000 */
[----:B------:R-:W-:Y:S01]  /*4d10*/  FMNMX.FTZ R53, R30, R53, !PT ;  /* 0x000000351e357209 */ /* 0x000fe20007810000 */
[----:B------:R-:W-:Y:S01]  /*4d20*/  MUFU.EX2 R112, R112 ;  /* 0x0000007000707308 */ /* 0x000fe20000000800 */
[----:B-1----:R-:W-:Y:S02]  /*4d30*/  F2FP.BF16.F32.PACK_AB R192, R108, R43 ;  /* 0x0000002b6cc0723e */ /* 0x002fe400000010ff */
[----:B------:R-:W-:Y:S01]  /*4d40*/  FMNMX.FTZ R56, R60, R53, !PT ;  /* 0x000000353c387209 */ /* 0x000fe20007810000 */
[----:B------:R-:W-:-:S04]  /*4d50*/  FFMA.FTZ R53, R138, R11, -R37 ;  /* 0x0000000b8a357223 */ /* 0x000fc80000010825 */
[----:B------:R-:W1:Y:S01]  /*4d60*/  SHFL.BFLY PT, R57, R56, 0x2, 0x1f ;  /* 0x0c401f0038397f89 */ /* 0x000e6200000e0000 */
[----:B------:R-:W-:Y:S08]  /*4d70*/  MUFU.EX2 R47, R172 ;  /* 0x000000ac002f7308 */ /* 0x000ff00000000800 */
[----:B------:R-:W2:Y:S08]  /*4d80*/  MUFU.EX2 R116, R116 ;  /* 0x0000007400747308 */ /* 0x000eb00000000800 */
[----:B------:R-:W-:Y:S01]  /*4d90*/  MUFU.EX2 R198, R198 ;  /* 0x000000c600c67308 */ /* 0x000fe20000000800 */
[----:B-1----:R-:W-:-:S07]  /*4da0*/  FMNMX.FTZ R61, R56, R57, !PT ;  /* 0x00000039383d7209 */ /* 0x002fce0007810000 */
[----:B------:R-:W-:Y:S01]  /*4db0*/  MUFU.EX2 R49, R160 ;  /* 0x000000a000317308 */ /* 0x000fe20000000800 */
[-CC-:B------:R-:W-:Y:S01]  /*4dc0*/  FFMA.FTZ R57, R174, R11.reuse, -R37.reuse ;  /* 0x0000000bae397223 */ /* 0x180fe20000010825 */
[----:B------:R-:W-:Y:S01]  /*4dd0*/  FFMA.FTZ R37, R196, R11, -R37 ;  /* 0x0000000bc4257223 */ /* 0x000fe20000010825 */
[----:B--2---:R-:W-:Y:S01]  /*4de0*/  F2FP.BF16.F32.PACK_AB R196, R116, R47 ;  /* 0x0000002f74c4723e */ /* 0x004fe200000010ff */
[----:B------:R-:W1:Y:S04]  /*4df0*/  SHFL.BFLY PT, R88, R61, 0x1, 0x1f ;  /* 0x0c201f003d587f89 */ /* 0x000e6800000e0000 */
[----:B------:R-:W-:Y:S08]  /*4e00*/  MUFU.EX2 R200, R200 ;  /* 0x000000c800c87308 */ /* 0x000ff00000000800 */
[----:B------:R-:W-:Y:S08]  /*4e10*/  MUFU.EX2 R51, R154 ;  /* 0x0000009a00337308 */ /* 0x000ff00000000800 */
[----:B------:R-:W-:Y:S01]  /*4e20*/  MUFU.EX2 R202, R202 ;  /* 0x000000ca00ca7308 */ /* 0x000fe20000000800 */
[----:B-1----:R-:W-:-:S04]  /*4e30*/  FMNMX.FTZ R88, R61, R88, !PT ;  /* 0x000000583d587209 */ /* 0x002fc80007810000 */
[C---:B------:R-:W-:Y:S01]  /*4e40*/  FSETP.NEU.FTZ.AND P2, PT, R88.reuse, -INF , PT ;  /* 0xff8000005800780b */ /* 0x040fe20003f5d000 */
[----:B------:R-:W-:Y:S02]  /*4e50*/  FMUL.FTZ R63, R88, R11 ;  /* 0x0000000b583f7220 */ /* 0x000fe40000410000 */
[----:B------:R-:W-:Y:S03]  /*4e60*/  MUFU.EX2 R39, R144 ;  /* 0x0000009000277308 */ /* 0x000fe60000000800 */
[----:B------:R-:W-:Y:S02]  /*4e70*/  FSEL R63, R63, RZ, P2 ;  /* 0x000000ff3f3f7208 */ /* 0x000fe40001000000 */
[----:B------:R-:W-:-:S03]  /*4e80*/  PLOP3.LUT P2, PT, PT, PT, UP0, 0x80, 0x0 ;  /* 0x000000000000781c */ /* 0x000fc60003f4f008 */
[----:B------:R-:W-:Y:S01]  /*4e90*/  MUFU.EX2 R204, R204 ;  /* 0x000000cc00cc7308 */ /* 0x000fe20000000800 */
[-C--:B------:R-:W-:Y:S01]  /*4ea0*/  FFMA.FTZ R197, R66, R11.reuse, -R63 ;  /* 0x0000000b42c57223 */ /* 0x080fe2000001083f */
[----:B------:R-:W-:Y:S01]  /*4eb0*/  FADD.FTZ R66, R178, R65 ;  /* 0x00000041b2427221 */ /* 0x000fe20000010000 */
[-CC-:B------:R-:W-:Y:S01]  /*4ec0*/  FFMA.FTZ R177, R114, R11.reuse, -R63.reuse ;  /* 0x0000000b72b17223 */ /* 0x180fe2000001083f */
[-CC-:B------:R-:W-:Y:S01]  /*4ed0*/  FFMA.FTZ R36, R115, R11.reuse, -R63.reuse ;  /* 0x0000000b73247223 */ /* 0x180fe2000001083f */
[-CC-:B------:R-:W-:Y:S01]  /*4ee0*/  FFMA.FTZ R179, R118, R11.reuse, -R63.reuse ;  /* 0x0000000b76b37223 */ /* 0x180fe2000001083f */
[----:B------:R-:W-:Y:S01]  /*4ef0*/  FADD.FTZ R65, R15, R66 ;  /* 0x000000420f417221 */ /* 0x000fe20000010000 */
[-CC-:B------:R-:W-:Y:S01]  /*4f00*/  FFMA.FTZ R14, R14, R11.reuse, -R63.reuse ;  /* 0x0000000b0e0e7223 */ /* 0x180fe2000001083f */
[-C--:B------:R-:W-:Y:S01]  /*4f10*/  FFMA.FTZ R181, R106, R11.reuse, -R63 ;  /* 0x0000000b6ab57223 */ /* 0x080fe2000001083f */
[----:B------:R-:W-:Y:S01]  /*4f20*/  MUFU.EX2 R177, R177 ;  /* 0x000000b100b17308 */ /* 0x000fe20000000800 */
[----:B------:R-:W-:Y:S01]  /*4f30*/  FADD.FTZ R66, R180, R65 ;  /* 0x00000041b4427221 */ /* 0x000fe20000010000 */
[-CC-:B------:R-:W-:Y:S01]  /*4f40*/  FFMA.FTZ R20, R20, R11.reuse, -R63.reuse ;  /* 0x0000000b14147223 */ /* 0x180fe2000001083f */
[-CC-:B------:R-:W-:Y:S01]  /*4f50*/  FFMA.FTZ R183, R110, R11.reuse, -R63.reuse ;  /* 0x0000000b6eb77223 */ /* 0x180fe2000001083f */
[-CC-:B------:R-:W-:Y:S01]  /*4f60*/  FFMA.FTZ R201, R58, R11.reuse, -R63.reuse ;  /* 0x0000000b3ac97223 */ /* 0x180fe2000001083f */
[----:B------:R-:W-:Y:S01]  /*4f70*/  FADD.FTZ R65, R21, R66 ;  /* 0x0000004215417221 */ /* 0x000fe20000010000 */
[-CC-:B------:R-:W-:Y:S01]  /*4f80*/  FFMA.FTZ R66, R68, R11.reuse, -R63.reuse ;  /* 0x0000000b44427223 */ /* 0x180fe2000001083f */
[-C--:B------:R-:W-:Y:S01]  /*4f90*/  FFMA.FTZ R56, R80, R11.reuse, -R63 ;  /* 0x0000000b50387223 */ /* 0x080fe2000001083f */
[----:B------:R-:W1:Y:S01]  /*4fa0*/  MUFU.EX2 R36, R36 ;  /* 0x0000002400247308 */ /* 0x000e620000000800 */
[----:B------:R-:W-:Y:S01]  /*4fb0*/  FADD.FTZ R68, R182, R65 ;  /* 0x00000041b6447221 */ /* 0x000fe20000010000 */
[-CC-:B------:R-:W-:Y:S01]  /*4fc0*/  FFMA.FTZ R185, R98, R11.reuse, -R63.reuse ;  /* 0x0000000b62b97223 */ /* 0x180fe2000001083f */
[-CC-:B------:R-:W-:Y:S01]  /*4fd0*/  FFMA.FTZ R80, R82, R11.reuse, -R63.reuse ;  /* 0x0000000b52507223 */ /* 0x180fe2000001083f */
[-CC-:B------:R-:W-:Y:S01]  /*4fe0*/  FFMA.FTZ R187, R102, R11.reuse, -R63.reuse ;  /* 0x0000000b66bb7223 */ /* 0x180fe2000001083f */
[----:B------:R-:W-:Y:S01]  /*4ff0*/  FADD.FTZ R65, R25, R68 ;  /* 0x0000004419417221 */ /* 0x000fe20000010000 */
[-CC-:B------:R-:W-:Y:S01]  /*5000*/  FFMA.FTZ R82, R84, R11.reuse, -R63.reuse ;  /* 0x0000000b54527223 */ /* 0x180fe2000001083f */
[-C--:B------:R-:W-:Y:S01]  /*5010*/  FFMA.FTZ R203, R62, R11.reuse, -R63 ;  /* 0x0000000b3ecb7223 */ /* 0x080fe2000001083f */
[----:B------:R-:W2:Y:S01]  /*5020*/  MUFU.EX2 R179, R179 ;  /* 0x000000b300b37308 */ /* 0x000ea20000000800 */
[----:B------:R-:W-:Y:S01]  /*5030*/  FADD.FTZ R68, R184, R65 ;  /* 0x00000041b8447221 */ /* 0x000fe20000010000 */
[-CC-:B------:R-:W-:Y:S01]  /*5040*/  FFMA.FTZ R189, R90, R11.reuse, -R63.reuse ;  /* 0x0000000b5abd7223 */ /* 0x180fe2000001083f */
[-CC-:B------:R-:W-:Y:S01]  /*5050*/  FFMA.FTZ R84, R86, R11.reuse, -R63.reuse ;  /* 0x0000000b56547223 */ /* 0x180fe2000001083f */
[-CC-:B------:R-:W-:Y:S01]  /*5060*/  FFMA.FTZ R191, R94, R11.reuse, -R63.reuse ;  /* 0x0000000b5ebf7223 */ /* 0x180fe2000001083f */
[----:B------:R-:W-:Y:S01]  /*5070*/  FADD.FTZ R67, R29, R68 ;  /* 0x000000441d437221 */ /* 0x000fe20000010000 */
[-CC-:B------:R-:W-:Y:S01]  /*5080*/  FFMA.FTZ R86, R92, R11.reuse, -R63.reuse ;  /* 0x0000000b5c567223 */ /* 0x180fe2000001083f */
[-C--:B------:R-:W-:Y:S01]  /*5090*/  FFMA.FTZ R193, R74, R11.reuse, -R63 ;  /* 0x0000000b4ac17223 */ /* 0x080fe2000001083f */
[----:B------:R-:W3:Y:S01]  /*50a0*/  MUFU.EX2 R14, R14 ;  /* 0x0000000e000e7308 */ /* 0x000ee20000000800 */
[----:B-1----:R-:W-:Y:S01]  /*50b0*/  FADD.FTZ R58, R177, R36 ;  /* 0x00000024b13a7221 */ /* 0x002fe20000010000 */
[----:B------:R-:W-:Y:S01]  /*50c0*/  FADD.FTZ R68, R186, R67 ;  /* 0x00000043ba447221 */ /* 0x000fe20000010000 */
[-CC-:B------:R-:W-:Y:S01]  /*50d0*/  FFMA.FTZ R72, R72, R11.reuse, -R63.reuse ;  /* 0x0000000b48487223 */ /* 0x180fe2000001083f */
[-CC-:B------:R-:W-:Y:S01]  /*50e0*/  FFMA.FTZ R205, R50, R11.reuse, -R63.reuse ;  /* 0x0000000b32cd7223 */ /* 0x180fe2000001083f */
[-CC-:B------:R-:W-:Y:S01]  /*50f0*/  FFMA.FTZ R50, R40, R11.reuse, -R63.reuse ;  /* 0x0000000b28327223 */ /* 0x180fe2000001083f */
[----:B------:R-:W-:Y:S01]  /*5100*/  FADD.FTZ R68, R33, R68 ;  /* 0x0000004421447221 */ /* 0x000fe20000010000 */
[----:B------:R-:W-:Y:S01]  /*5110*/  @!P1 PRMT R40, RZ, 0x654, R12 ;  /* 0x00000654ff289816 */ /* 0x000fe2000000000c */
[----:B------:R-:W1:Y:S01]  /*5120*/  MUFU.EX2 R181, R181 ;  /* 0x000000b500b57308 */ /* 0x000e620000000800 */
[----:B--2---:R-:W-:Y:S01]  /*5130*/  FADD.FTZ R65, R179, R58 ;  /* 0x0000003ab3417221 */ /* 0x004fe20000010000 */
[----:B------:R-:W-:Y:S01]  /*5140*/  FADD.FTZ R67, R35, R68 ;  /* 0x0000004423437221 */ /* 0x000fe20000010000 */
[-CC-:B------:R-:W-:Y:S01]  /*5150*/  FFMA.FTZ R195, R78, R11.reuse, -R63.reuse ;  /* 0x0000000b4ec37223 */ /* 0x180fe2000001083f */
[----:B------:R2:W-:Y:S01]  /*5160*/  @!P1 SYNCS.ARRIVE.TRANS64.RED.A1T0 RZ, [R40+URZ], RZ ;  /* 0x000000ff28ff99a7 */ /* 0x0005e2000810043f */
[-C--:B------:R-:W-:Y:S01]  /*5170*/  FFMA.FTZ R74, R76, R11.reuse, -R63 ;  /* 0x0000000b4c4a7223 */ /* 0x080fe2000001083f */
[----:B------:R-:W-:Y:S01]  /*5180*/  FADD.FTZ R62, R96, R67 ;  /* 0x00000043603e7221 */ /* 0x000fe20000010000 */
[-C--:B------:R-:W-:Y:S01]  /*5190*/  FFMA.FTZ R64, R64, R11.reuse, -R63 ;  /* 0x0000000b40407223 */ /* 0x080fe2000001083f */
[----:B------:R-:W4:Y:S01]  /*51a0*/  MUFU.EX2 R20, R20 ;  /* 0x0000001400147308 */ /* 0x000f220000000800 */
[----:B---3--:R-:W-:Y:S01]  /*51b0*/  FADD.FTZ R58, R14, R65 ;  /* 0x000000410e3a7221 */ /* 0x008fe20000010000 */
[----:B------:R-:W-:Y:S01]  /*51c0*/  FADD.FTZ R67, R41, R62 ;  /* 0x0000003e29437221 */ /* 0x000fe20000010000 */
[-CC-:B------:R-:W-:Y:S01]  /*51d0*/  FFMA.FTZ R199, R70, R11.reuse, -R63.reuse ;  /* 0x0000000b46c77223 */ /* 0x180fe2000001083f */
[-CC-:B------:R-:W-:Y:S01]  /*51e0*/  FFMA.FTZ R44, R44, R11.reuse, -R63.reuse ;  /* 0x0000000b2c2c7223 */ /* 0x180fe2000001083f */
[-C--:B------:R-:W-:Y:S01]  /*51f0*/  FFMA.FTZ R48, R48, R11.reuse, -R63 ;  /* 0x0000000b30307223 */ /* 0x080fe2000001083f */
[----:B------:R-:W-:Y:S01]  /*5200*/  FADD.FTZ R62, R104, R67 ;  /* 0x00000043683e7221 */ /* 0x000fe20000010000 */
[-CC-:B------:R-:W-:Y:S01]  /*5210*/  FFMA.FTZ R52, R52, R11.reuse, -R63.reuse ;  /* 0x0000000b34347223 */ /* 0x180fe2000001083f */
[----:B------:R-:W3:Y:S01]  /*5220*/  MUFU.EX2 R183, R183 ;  /* 0x000000b700b77308 */ /* 0x000ee20000000800 */
[----:B-1----:R-:W-:Y:S01]  /*5230*/  FADD.FTZ R65, R181, R58 ;  /* 0x0000003ab5417221 */ /* 0x002fe20000010000 */
[----:B------:R-:W-:Y:S01]  /*5240*/  FADD.FTZ R67, R43, R62 ;  /* 0x0000003e2b437221 */ /* 0x000fe20000010000 */
[-CC-:B------:R-:W-:Y:S01]  /*5250*/  FFMA.FTZ R54, R54, R11.reuse, -R63.reuse ;  /* 0x0000000b36367223 */ /* 0x180fe2000001083f */
[-CC-:B------:R-:W-:Y:S01]  /*5260*/  FFMA.FTZ R42, R42, R11.reuse, -R63.reuse ;  /* 0x0000000b2a2a7223 */ /* 0x180fe2000001083f */
[-C--:B------:R-:W-:Y:S01]  /*5270*/  FFMA.FTZ R32, R32, R11.reuse, -R63 ;  /* 0x0000000b20207223 */ /* 0x080fe2000001083f */
[----:B------:R-:W-:Y:S01]  /*5280*/  FADD.FTZ R62, R108, R67 ;  /* 0x000000436c3e7221 */ /* 0x000fe20000010000 */
[-C--:B------:R-:W-:Y:S01]  /*5290*/  FFMA.FTZ R46, R46, R11.reuse, -R63 ;  /* 0x0000000b2e2e7223 */ /* 0x080fe2000001083f */
[----:B------:R-:W1:Y:S01]  /*52a0*/  MUFU.EX2 R56, R56 ;  /* 0x0000003800387308 */ /* 0x000e620000000800 */
[----:B----4-:R-:W-:Y:S01]  /*52b0*/  FADD.FTZ R58, R20, R65 ;  /* 0x00000041143a7221 */ /* 0x010fe20000010000 */
[----:B------:R-:W-:Y:S01]  /*52c0*/  FADD.FTZ R67, R45, R62 ;  /* 0x0000003e2d437221 */ /* 0x000fe20000010000 */
[-CC-:B------:R-:W-:Y:S01]  /*52d0*/  FFMA.FTZ R24, R24, R11.reuse, -R63.reuse ;  /* 0x0000000b18187223 */ /* 0x180fe2000001083f */
[-CC-:B------:R-:W-:Y:S01]  /*52e0*/  FFMA.FTZ R34, R34, R11.reuse, -R63.reuse ;  /* 0x0000000b22227223 */ /* 0x180fe2000001083f */
[-C--:B------:R-:W-:Y:S01]  /*52f0*/  FFMA.FTZ R28, R28, R11.reuse, -R63 ;  /* 0x0000000b1c1c7223 */ /* 0x080fe2000001083f */
[----:B------:R-:W-:Y:S01]  /*5300*/  FADD.FTZ R62, R112, R67 ;  /* 0x00000043703e7221 */ /* 0x000fe20000010000 */
[-CC-:B------:R-:W-:Y:S01]  /*5310*/  FFMA.FTZ R38, R38, R11.reuse, -R63.reuse ;  /* 0x0000000b26267223 */ /* 0x180fe2000001083f */
[----:B------:R-:W4:Y:S01]  /*5320*/  MUFU.EX2 R185, R185 ;  /* 0x000000b900b97308 */ /* 0x000f220000000800 */
[----:B---3--:R-:W-:Y:S01]  /*5330*/  FADD.FTZ R65, R183, R58 ;  /* 0x0000003ab7417221 */ /* 0x008fe20000010000 */
[----:B------:R-:W-:Y:S01]  /*5340*/  FADD.FTZ R67, R47, R62 ;  /* 0x0000003e2f437221 */ /* 0x000fe20000010000 */
[-CC-:B------:R-:W-:Y:S01]  /*5350*/  FFMA.FTZ R120, R120, R11.reuse, -R63.reuse ;  /* 0x0000000b78787223 */ /* 0x180fe2000001083f */
[-CC-:B------:R-:W-:Y:S01]  /*5360*/  FFMA.FTZ R26, R26, R11.reuse, -R63.reuse ;  /* 0x0000000b1a1a7223 */ /* 0x180fe2000001083f */
[-C--:B------:R-:W-:Y:S01]  /*5370*/  FFMA.FTZ R100, R100, R11.reuse, -R63 ;  /* 0x0000000b64647223 */ /* 0x080fe2000001083f */
[----:B------:R-:W-:Y:S01]  /*5380*/  FADD.FTZ R67, R116, R67 ;  /* 0x0000004374437221 */ /* 0x000fe20000010000 */
[-C--:B------:R-:W-:Y:S01]  /*5390*/  FFMA.FTZ R30, R30, R11.reuse, -R63 ;  /* 0x0000000b1e1e7223 */ /* 0x080fe2000001083f */
[----:B------:R-:W3:Y:S01]  /*53a0*/  MUFU.EX2 R80, R80 ;  /* 0x0000005000507308 */ /* 0x000ee20000000800 */
[----:B-1----:R-:W-:Y:S01]  /*53b0*/  FADD.FTZ R58, R56, R65 ;  /* 0x00000041383a7221 */ /* 0x002fe20000010000 */
[----:B------:R-:W-:Y:S01]  /*53c0*/  FFMA.FTZ R60, R60, R11, -R63 ;  /* 0x0000000b3c3c7223 */ /* 0x000fe2000001083f */
[----:B------:R-:W-:Y:S01]  /*53d0*/  F2FP.BF16.F32.PACK_AB R178, R15, R178 ;  /* 0x000000b20fb2723e */ /* 0x000fe200000010ff */
[--C-:B------:R-:W-:Y:S01]  /*53e0*/  IMAD.MOV.U32 R78, RZ, RZ, R87.reuse ;  /* 0x000000ffff4e7224 */ /* 0x100fe200078e0057 */
[----:B------:R-:W-:Y:S01]  /*53f0*/  F2FP.BF16.F32.PACK_AB R179, R14, R179 ;  /* 0x000000b30eb3723e */ /* 0x000fe200000010ff */
[--C-:B------:R-:W-:Y:S01]  /*5400*/  IMAD.MOV.U32 R76, RZ, RZ, R87.reuse ;  /* 0x000000ffff4c7224 */ /* 0x100fe200078e0057 */
[----:B------:R-:W-:Y:S01]  /*5410*/  F2FP.BF16.F32.PACK_AB R182, R25, R182 ;  /* 0x000000b619b6723e */ /* 0x000fe200000010ff */
[----:B------:R-:W1:Y:S01]  /*5420*/  MUFU.EX2 R187, R187 ;  /* 0x000000bb00bb7308 */ /* 0x000e620000000800 */
[----:B----4-:R-:W-:Y:S01]  /*5430*/  FADD.FTZ R65, R185, R58 ;  /* 0x0000003ab9417221 */ /* 0x010fe20000010000 */
[----:B------:R-:W-:Y:S01]  /*5440*/  F2FP.BF16.F32.PACK_AB R184, R29, R184 ;  /* 0x000000b81db8723e */ /* 0x000fe200000010ff */
[--C-:B------:R-:W-:Y:S01]  /*5450*/  IMAD.MOV.U32 R70, RZ, RZ, R87.reuse ;  /* 0x000000ffff467224 */ /* 0x100fe200078e0057 */
[----:B------:R-:W-:Y:S01]  /*5460*/  F2FP.BF16.F32.PACK_AB R186, R33, R186 ;  /* 0x000000ba21ba723e */ /* 0x000fe200000010ff */
[--C-:B------:R-:W-:Y:S01]  /*5470*/  IMAD.MOV.U32 R68, RZ, RZ, R87.reuse ;  /* 0x000000ffff447224 */ /* 0x100fe200078e0057 */
[----:B------:R-:W-:Y:S01]  /*5480*/  F2FP.BF16.F32.PACK_AB R177, R36, R177 ;  /* 0x000000b124b1723e */ /* 0x000fe200000010ff */
[----:B------:R-:W-:Y:S01]  /*5490*/  IMAD.MOV.U32 R62, RZ, RZ, R87 ;  /* 0x000000ffff3e7224 */ /* 0x000fe200078e0057 */
[----:B------:R-:W4:Y:S01]  /*54a0*/  MUFU.EX2 R82, R82 ;  /* 0x0000005200527308 */ /* 0x000f220000000800 */
[----:B---3--:R-:W-:Y:S01]  /*54b0*/  FADD.FTZ R58, R80, R65 ;  /* 0x00000041503a7221 */ /* 0x008fe20000010000 */
[----:B------:R-:W-:Y:S01]  /*54c0*/  F2FP.BF16.F32.PACK_AB R183, R56, R183 ;  /* 0x000000b738b7723e */ /* 0x000fe200000010ff */
[--C-:B------:R-:W-:Y:S01]  /*54d0*/  IMAD.MOV.U32 R56, RZ, RZ, R87.reuse ;  /* 0x000000ffff387224 */ /* 0x100fe200078e0057 */
[----:B------:R-:W-:Y:S01]  /*54e0*/  F2FP.BF16.F32.PACK_AB R185, R80, R185 ;  /* 0x000000b950b9723e */ /* 0x000fe200000010ff */
[--C-:B------:R-:W-:Y:S01]  /*54f0*/  IMAD.MOV.U32 R80, RZ, RZ, R87.reuse ;  /* 0x000000ffff507224 */ /* 0x100fe200078e0057 */
[----:B------:R-:W-:Y:S01]  /*5500*/  F2FP.BF16.F32.PACK_AB R180, R21, R180 ;  /* 0x000000b415b4723e */ /* 0x000fe200000010ff */
[--C-:B------:R-:W-:Y:S01]  /*5510*/  IMAD.MOV.U32 R47, RZ, RZ, R87.reuse ;  /* 0x000000ffff2f7224 */ /* 0x100fe200078e0057 */
[----:B------:R-:W3:Y:S01]  /*5520*/  MUFU.EX2 R189, R189 ;  /* 0x000000bd00bd7308 */ /* 0x000ee20000000800 */
[----:B-1----:R-:W-:Y:S01]  /*5530*/  FADD.FTZ R65, R187, R58 ;  /* 0x0000003abb417221 */ /* 0x002fe20000010000 */
[----:B------:R-:W-:Y:S01]  /*5540*/  F2FP.BF16.F32.PACK_AB R181, R20, R181 ;  /* 0x000000b514b5723e */ /* 0x000fe200000010ff */
[----:B------:R-:W-:-:S02]  /*5550*/  IMAD.MOV.U32 R43, RZ, RZ, R87 ;  /* 0x000000ffff2b7224 */ /* 0x000fc400078e0057 */
[--C-:B------:R-:W-:Y:S02]  /*5560*/  IMAD.MOV.U32 R41, RZ, RZ, R87.reuse ;  /* 0x000000ffff297224 */ /* 0x100fe400078e0057 */
[----:B------:R-:W-:Y:S01]  /*5570*/  IMAD.MOV.U32 R36, RZ, RZ, R87 ;  /* 0x000000ffff247224 */ /* 0x000fe200078e0057 */
[----:B------:R-:W2:Y:S01]  /*5580*/  MUFU.EX2 R84, R84 ;  /* 0x0000005400547308 */ /* 0x000ea20000000800 */
[C---:B----4-:R-:W-:Y:S01]  /*5590*/  FADD.FTZ R58, R82.reuse, R65 ;  /* 0x00000041523a7221 */ /* 0x050fe20000010000 */
[----:B------:R-:W-:Y:S01]  /*55a0*/  F2FP.BF16.F32.PACK_AB R187, R82, R187 ;  /* 0x000000bb52bb723e */ /* 0x000fe200000010ff */
[--C-:B------:R-:W-:Y:S02]  /*55b0*/  IMAD.MOV.U32 R82, RZ, RZ, R87.reuse ;  /* 0x000000ffff527224 */ /* 0x100fe400078e0057 */
[--C-:B------:R-:W-:Y:S02]  /*55c0*/  IMAD.MOV.U32 R35, RZ, RZ, R87.reuse ;  /* 0x000000ffff237224 */ /* 0x100fe400078e0057 */
[--C-:B------:R-:W-:Y:S01]  /*55d0*/  IMAD.MOV.U32 R33, RZ, RZ, R87.reuse ;  /* 0x000000ffff217224 */ /* 0x100fe200078e0057 */
[----:B------:R-:W1:Y:S01]  /*55e0*/  MUFU.EX2 R191, R191 ;  /* 0x000000bf00bf7308 */ /* 0x000e620000000800 */
[----:B---3--:R-:W-:Y:S01]  /*55f0*/  FADD.FTZ R65, R189, R58 ;  /* 0x0000003abd417221 */ /* 0x008fe20000010000 */
[----:B------:R-:W-:-:S02]  /*5600*/  IMAD.MOV.U32 R58, RZ, RZ, R87 ;  /* 0x000000ffff3a7224 */ /* 0x000fc400078e0057 */
[--C-:B------:R-:W-:Y:S02]  /*5610*/  IMAD.MOV.U32 R29, RZ, RZ, R87.reuse ;  /* 0x000000ffff1d7224 */ /* 0x100fe400078e0057 */
[----:B------:R-:W-:Y:S02]  /*5620*/  IMAD.MOV.U32 R25, RZ, RZ, R87 ;  /* 0x000000ffff197224 */ /* 0x000fe400078e0057 */
[----:B------:R-:W3:Y:S01]  /*5630*/  MUFU.EX2 R86, R86 ;  /* 0x0000005600567308 */ /* 0x000ee20000000800 */
[C---:B--2---:R-:W-:Y:S01]  /*5640*/  FADD.FTZ R40, R84.reuse, R65 ;  /* 0x0000004154287221 */ /* 0x044fe20000010000 */
[----:B------:R-:W-:Y:S01]  /*5650*/  F2FP.BF16.F32.PACK_AB R189, R84, R189 ;  /* 0x000000bd54bd723e */ /* 0x000fe200000010ff */
[----:B------:R-:W-:-:S05]  /*5660*/  IMAD.MOV.U32 R84, RZ, RZ, R87 ;  /* 0x000000ffff547224 */ /* 0x000fca00078e0057 */
[----:B------:R-:W2:Y:S01]  /*5670*/  MUFU.EX2 R193, R193 ;  /* 0x000000c100c17308 */ /* 0x000ea20000000800 */
[----:B-1----:R-:W-:-:S07]  /*5680*/  FADD.FTZ R65, R191, R40 ;  /* 0x00000028bf417221 */ /* 0x002fce0000010000 */
[----:B------:R-:W1:Y:S01]  /*5690*/  MUFU.EX2 R72, R72 ;  /* 0x0000004800487308 */ /* 0x000e620000000800 */
[C---:B---3--:R-:W-:Y:S01]  /*56a0*/  FADD.FTZ R40, R86.reuse, R65 ;  /* 0x0000004156287221 */ /* 0x048fe20000010000 */
[----:B------:R-:W-:Y:S01]  /*56b0*/  F2FP.BF16.F32.PACK_AB R191, R86, R191 ;  /* 0x000000bf56bf723e */ /* 0x000fe200000010ff */
[----:B------:R-:W-:-:S05]  /*56c0*/  IMAD.MOV.U32 R86, RZ, RZ, R87 ;  /* 0x000000ffff567224 */ /* 0x000fca00078e0057 */
[----:B------:R-:W3:Y:S01]  /*56d0*/  MUFU.EX2 R195, R195 ;  /* 0x000000c300c37308 */ /* 0x000ee20000000800 */
[----:B--2---:R-:W-:-:S07]  /*56e0*/  FADD.FTZ R65, R193, R40 ;  /* 0x00000028c1417221 */ /* 0x004fce0000010000 */
[----:B------:R2:W-:Y:S01]  /*56f0*/  MUFU.EX2 R12, R50 ;  /* 0x00000032000c7308 */ /* 0x0005e20000000800 */
[C---:B-1----:R-:W-:Y:S01]  /*5700*/  FADD.FTZ R40, R72.reuse, R65 ;  /* 0x0000004148287221 */ /* 0x042fe20000010000 */
[----:B------:R-:W-:Y:S01]  /*5710*/  F2FP.BF16.F32.PACK_AB R193, R72, R193 ;  /* 0x000000c148c1723e */ /* 0x000fe200000010ff */
[----:B------:R-:W-:-:S05]  /*5720*/  IMAD.MOV.U32 R72, RZ, RZ, R87 ;  /* 0x000000ffff487224 */ /* 0x000fca00078e0057 */
[----:B------:R-:W1:Y:S01]  /*5730*/  MUFU.EX2 R74, R74 ;  /* 0x0000004a004a7308 */ /* 0x000e620000000800 */
[----:B--2---:R-:W-:Y:S01]  /*5740*/  FADD.FTZ R50, R198, R67 ;  /* 0x00000043c6327221 */ /* 0x004fe20000010000 */
[----:B---3--:R-:W-:Y:S01]  /*5750*/  FADD.FTZ R65, R195, R40 ;  /* 0x00000028c3417221 */ /* 0x008fe20000010000 */
[C---:B------:R-:W-:Y:S02]  /*5760*/  F2FP.BF16.F32.PACK_AB R198, R49.reuse, R198 ;  /* 0x000000c631c6723e */ /* 0x040fe400000010ff */
[----:B------:R-:W-:Y:S01]  /*5770*/  FADD.FTZ R67, R49, R50 ;  /* 0x0000003231437221 */ /* 0x000fe20000010000 */
[----:B------:R-:W-:Y:S02]  /*5780*/  IMAD.MOV.U32 R49, RZ, RZ, R87 ;  /* 0x000000ffff317224 */ /* 0x000fe400078e0057 */
[----:B------:R-:W2:Y:S01]  /*5790*/  MUFU.EX2 R197, R197 ;  /* 0x000000c500c57308 */ /* 0x000ea20000000800 */
[----:B------:R-:W-:Y:S01]  /*57a0*/  FADD.FTZ R50, R200, R67 ;  /* 0x00000043c8327221 */ /* 0x000fe20000010000 */
[----:B------:R-:W-:-:S03]  /*57b0*/  F2FP.BF16.F32.PACK_AB R200, R51, R200 ;  /* 0x000000c833c8723e */ /* 0x000fc600000010ff */
[----:B------:R-:W-:Y:S01]  /*57c0*/  FADD.FTZ R67, R51, R50 ;  /* 0x0000003233437221 */ /* 0x000fe20000010000 */
[----:B------:R-:W-:Y:S02]  /*57d0*/  IMAD.MOV.U32 R51, RZ, RZ, R87 ;  /* 0x000000ffff337224 */ /* 0x000fe400078e0057 */
[----:B------:R-:W3:Y:S01]  /*57e0*/  MUFU.EX2 R64, R64 ;  /* 0x0000004000407308 */ /* 0x000ee20000000800 */
[C---:B-1----:R-:W-:Y:S01]  /*57f0*/  FADD.FTZ R40, R74.reuse, R65 ;  /* 0x000000414a287221 */ /* 0x042fe20000010000 */
[----:B------:R-:W-:Y:S01]  /*5800*/  F2FP.BF16.F32.PACK_AB R195, R74, R195 ;  /* 0x000000c34ac3723e */ /* 0x000fe200000010ff */
[--C-:B------:R-:W-:Y:S02]  /*5810*/  IMAD.MOV.U32 R74, RZ, RZ, R87.reuse ;  /* 0x000000ffff4a7224 */ /* 0x100fe400078e0057 */
[----:B------:R-:W-:-:S03]  /*5820*/  IMAD.MOV.U32 R50, RZ, RZ, R87 ;  /* 0x000000ffff327224 */ /* 0x000fc600078e0057 */
[----:B------:R-:W-:Y:S01]  /*5830*/  MUFU.EX2 R27, R27 ;  /* 0x0000001b001b7308 */ /* 0x000fe20000000800 */
[----:B--2---:R-:W-:-:S07]  /*5840*/  FADD.FTZ R65, R197, R40 ;  /* 0x00000028c5417221 */ /* 0x004fce0000010000 */
[----:B------:R-:W1:Y:S01]  /*5850*/  MUFU.EX2 R199, R199 ;  /* 0x000000c700c77308 */ /* 0x000e620000000800 */
[C---:B---3--:R-:W-:Y:S01]  /*5860*/  FADD.FTZ R40, R64.reuse, R65 ;  /* 0x0000004140287221 */ /* 0x048fe20000010000 */
[----:B------:R-:W-:Y:S01]  /*5870*/  F2FP.BF16.F32.PACK_AB R197, R64, R197 ;  /* 0x000000c540c5723e */ /* 0x000fe200000010ff */
[--C-:B------:R-:W-:Y:S02]  /*5880*/  IMAD.MOV.U32 R65, RZ, RZ, R87.reuse ;  /* 0x000000ffff417224 */ /* 0x100fe400078e0057 */
[----:B------:R-:W-:-:S03]  /*5890*/  IMAD.MOV.U32 R64, RZ, RZ, R87 ;  /* 0x000000ffff407224 */ /* 0x000fc600078e0057 */
[----:B------:R-:W2:Y:S08]  /*58a0*/  MUFU.EX2 R206, R206 ;  /* 0x000000ce00ce7308 */ /* 0x000eb00000000800 */
[----:B------:R3:W-:Y:S01]  /*58b0*/  MUFU.EX2 R207, R44 ;  /* 0x0000002c00cf7308 */ /* 0x0007e20000000800 */
[----:B-1----:R-:W-:-:S07]  /*58c0*/  FADD.FTZ R13, R199, R40 ;  /* 0x00000028c70d7221 */ /* 0x002fce0000010000 */
[----:B------:R-:W1:Y:S01]  /*58d0*/  MUFU.EX2 R66, R66 ;  /* 0x0000004200427308 */ /* 0x000e620000000800 */
[----:B---3--:R-:W-:Y:S01]  /*58e0*/  FADD.FTZ R44, R202, R67 ;  /* 0x00000043ca2c7221 */ /* 0x008fe20000010000 */
[----:B------:R-:W-:-:S03]  /*58f0*/  F2FP.BF16.F32.PACK_AB R202, R39, R202 ;  /* 0x000000ca27ca723e */ /* 0x000fc600000010ff */
[----:B------:R-:W-:Y:S01]  /*5900*/  FADD.FTZ R67, R39, R44 ;  /* 0x0000002c27437221 */ /* 0x000fe20000010000 */
[----:B------:R-:W-:Y:S02]  /*5910*/  IMAD.MOV.U32 R39, RZ, RZ, R87 ;  /* 0x000000ffff277224 */ /* 0x000fe400078e0057 */
[----:B------:R-:W3:Y:S01]  /*5920*/  MUFU.EX2 R31, R31 ;  /* 0x0000001f001f7308 */ /* 0x000ee20000000800 */
[----:B------:R-:W-:Y:S01]  /*5930*/  FADD.FTZ R44, R204, R67 ;  /* 0x00000043cc2c7221 */ /* 0x000fe20000010000 */
[C---:B------:R-:W-:Y:S01]  /*5940*/  F2FP.BF16.F32.PACK_AB R204, R27.reuse, R204 ;  /* 0x000000cc1bcc723e */ /* 0x040fe200000010ff */
[--C-:B------:R-:W-:Y:S02]  /*5950*/  IMAD.MOV.U32 R67, RZ, RZ, R87.reuse ;  /* 0x000000ffff437224 */ /* 0x100fe400078e0057 */
[----:B------:R-:W-:Y:S01]  /*5960*/  FADD.FTZ R63, R27, R44 ;  /* 0x0000002c1b3f7221 */ /* 0x000fe20000010000 */
[----:B------:R-:W-:Y:S02]  /*5970*/  IMAD.MOV.U32 R44, RZ, RZ, R87 ;  /* 0x000000ffff2c7224 */ /* 0x000fe400078e0057 */
[----:B------:R-:W-:Y:S01]  /*5980*/  MUFU.EX2 R201, R201 ;  /* 0x000000c900c97308 */ /* 0x000fe20000000800 */
[----:B--2---:R-:W-:Y:S01]  /*5990*/  FADD.FTZ R40, R206, R63 ;  /* 0x0000003fce287221 */ /* 0x004fe20000010000 */
[----:B-1----:R-:W-:Y:S01]  /*59a0*/  F2FP.BF16.F32.PACK_AB R199, R66, R199 ;  /* 0x000000c742c7723e */ /* 0x002fe200000010ff */
[----:B------:R-:W-:-:S02]  /*59b0*/  IMAD.MOV.U32 R63, RZ, RZ, R87 ;  /* 0x000000ffff3f7224 */ /* 0x000fc400078e0057 */
[----:B------:R-:W-:-:S03]  /*59c0*/  IMAD.MOV.U32 R27, RZ, RZ, R87 ;  /* 0x000000ffff1b7224 */ /* 0x000fc600078e0057 */
[----:B------:R-:W1:Y:S01]  /*59d0*/  MUFU.EX2 R208, R208 ;  /* 0x000000d000d07308 */ /* 0x000e620000000800 */
[C---:B---3--:R-:W-:Y:S01]  /*59e0*/  FADD.FTZ R15, R31.reuse, R40 ;  /* 0x000000281f0f7221 */ /* 0x048fe20000010000 */
[----:B------:R-:W-:Y:S01]  /*59f0*/  F2FP.BF16.F32.PACK_AB R206, R31, R206 ;  /* 0x000000ce1fce723e */ /* 0x000fe200000010ff */
[----:B------:R-:W-:-:S05]  /*5a00*/  IMAD.MOV.U32 R31, RZ, RZ, R87 ;  /* 0x000000ffff1f7224 */ /* 0x000fca00078e0057 */
[----:B------:R-:W-:Y:S08]  /*5a10*/  MUFU.EX2 R48, R48 ;  /* 0x0000003000307308 */ /* 0x000ff00000000800 */
[----:B------:R-:W2:Y:S01]  /*5a20*/  MUFU.EX2 R53, R53 ;  /* 0x0000003500357308 */ /* 0x000ea20000000800 */
[----:B-1----:R-:W-:-:S07]  /*5a30*/  FADD.FTZ R40, R208, R15 ;  /* 0x0000000fd0287221 */ /* 0x002fce0000010000 */
[----:B------:R-:W1:Y:S08]  /*5a40*/  MUFU.EX2 R203, R203 ;  /* 0x000000cb00cb7308 */ /* 0x000e700000000800 */
[----:B------:R-:W3:Y:S01]  /*5a50*/  MUFU.EX2 R210, R210 ;  /* 0x000000d200d27308 */ /* 0x000ee20000000800 */
[C---:B--2---:R-:W-:Y:S01]  /*5a60*/  FADD.FTZ R15, R53.reuse, R40 ;  /* 0x00000028350f7221 */ /* 0x044fe20000010000 */
[----:B------:R-:W-:Y:S01]  /*5a70*/  F2FP.BF16.F32.PACK_AB R208, R53, R208 ;  /* 0x000000d035d0723e */ /* 0x000fe200000010ff */
[----:B------:R-:W-:-:S02]  /*5a80*/  IMAD.MOV.U32 R53, RZ, RZ, R87 ;  /* 0x000000ffff357224 */ /* 0x000fc400078e0057 */
[----:B------:R-:W-:-:S03]  /*5a90*/  IMAD.MOV.U32 R40, RZ, RZ, R87 ;  /* 0x000000ffff287224 */ /* 0x000fc600078e0057 */
[----:B------:R-:W2:Y:S08]  /*5aa0*/  MUFU.EX2 R52, R52 ;  /* 0x0000003400347308 */ /* 0x000eb00000000800 */
[----:B------:R4:W-:Y:S08]  /*5ab0*/  MUFU.EX2 R209, R32 ;  /* 0x0000002000d17308 */ /* 0x0009f00000000800 */
[----:B------:R-:W5:Y:S01]  /*5ac0*/  MUFU.EX2 R55, R55 ;  /* 0x0000003700377308 */ /* 0x000f620000000800 */
[----:B----4-:R-:W-:Y:S01]  /*5ad0*/  FADD.FTZ R32, R66, R13 ;  /* 0x0000000d42207221 */ /* 0x010fe20000010000 */
[----:B------:R-:W-:-:S03]  /*5ae0*/  IMAD.MOV.U32 R66, RZ, RZ, R87 ;  /* 0x000000ffff427224 */ /* 0x000fc600078e0057 */
[----:B------:R-:W-:Y:S01]  /*5af0*/  FADD.FTZ R13, R201, R32 ;  /* 0x00000020c90d7221 */ /* 0x000fe20000010000 */
[C---:B------:R-:W-:Y:S02]  /*5b00*/  F2FP.BF16.F32.PACK_AB R201, R48.reuse, R201 ;  /* 0x000000c930c9723e */ /* 0x040fe400000010ff */
[----:B------:R-:W4:Y:S01]  /*5b10*/  MUFU.EX2 R205, R205 ;  /* 0x000000cd00cd7308 */ /* 0x000f220000000800 */
[----:B------:R-:W-:Y:S01]  /*5b20*/  FADD.FTZ R32, R48, R13 ;  /* 0x0000000d30207221 */ /* 0x000fe20000010000 */
[----:B------:R-:W-:-:S03]  /*5b30*/  IMAD.MOV.U32 R48, RZ, RZ, R87 ;  /* 0x000000ffff307224 */ /* 0x000fc600078e0057 */
[----:B-1----:R-:W-:Y:S01]  /*5b40*/  FADD.FTZ R13, R203, R32 ;  /* 0x00000020cb0d7221 */ /* 0x002fe20000010000 */
[----:B---3--:R-:W-:Y:S01]  /*5b50*/  FADD.FTZ R32, R210, R15 ;  /* 0x0000000fd2207221 */ /* 0x008fe20000010000 */
[----:B--2---:R-:W-:Y:S01]  /*5b60*/  F2FP.BF16.F32.PACK_AB R203, R52, R203 ;  /* 0x000000cb34cb723e */ /* 0x004fe200000010ff */
[----:B------:R-:W1:Y:S01]  /*5b70*/  MUFU.EX2 R212, R212 ;  /* 0x000000d400d47308 */ /* 0x000e620000000800 */
[C---:B-----5:R-:W-:Y:S01]  /*5b80*/  F2FP.BF16.F32.PACK_AB R210, R55.reuse, R210 ;  /* 0x000000d237d2723e */ /* 0x060fe200000010ff */
[----:B------:R-:W-:Y:S01]  /*5b90*/  FADD.FTZ R15, R55, R32 ;  /* 0x00000020370f7221 */ /* 0x000fe20000010000 */
[--C-:B------:R-:W-:Y:S02]  /*5ba0*/  IMAD.MOV.U32 R55, RZ, RZ, R87.reuse ;  /* 0x000000ffff377224 */ /* 0x100fe400078e0057 */
[----:B------:R-:W-:-:S03]  /*5bb0*/  IMAD.MOV.U32 R32, RZ, RZ, R87 ;  /* 0x000000ffff207224 */ /* 0x000fc600078e0057 */
[----:B------:R-:W2:Y:S08]  /*5bc0*/  MUFU.EX2 R57, R57 ;  /* 0x0000003900397308 */ /* 0x000eb00000000800 */
[----:B------:R-:W3:Y:S08]  /*5bd0*/  MUFU.EX2 R54, R54 ;  /* 0x0000003600367308 */ /* 0x000ef00000000800 */
[----:B------:R5:W-:Y:S08]  /*5be0*/  MUFU.EX2 R211, R24 ;  /* 0x0000001800d37308 */ /* 0x000bf00000000800 */
[----:B------:R-:W3:Y:S01]  /*5bf0*/  MUFU.EX2 R42, R42 ;  /* 0x0000002a002a7308 */ /* 0x000ee20000000800 */
[----:B-----5:R-:W-:Y:S01]  /*5c00*/  FADD.FTZ R24, R52, R13 ;  /* 0x0000000d34187221 */ /* 0x020fe20000010000 */
[----:B------:R-:W-:-:S03]  /*5c10*/  IMAD.MOV.U32 R52, RZ, RZ, R87 ;  /* 0x000000ffff347224 */ /* 0x000fc600078e0057 */
[----:B----4-:R-:W-:Y:S01]  /*5c20*/  FADD.FTZ R13, R205, R24 ;  /* 0x00000018cd0d7221 */ /* 0x010fe20000010000 */
[----:B-1----:R-:W-:Y:S01]  /*5c30*/  FADD.FTZ R24, R212, R15 ;  /* 0x0000000fd4187221 */ /* 0x002fe20000010000 */
[C---:B--2---:R-:W-:Y:S01]  /*5c40*/  F2FP.BF16.F32.PACK_AB R212, R57.reuse, R212 ;  /* 0x000000d439d4723e */ /* 0x044fe200000010ff */
[----:B------:R-:W1:Y:S01]  /*5c50*/  MUFU.EX2 R46, R46 ;  /* 0x0000002e002e7308 */ /* 0x000e620000000800 */
[C---:B------:R-:W-:Y:S01]  /*5c60*/  FADD.FTZ R13, R12.reuse, R13 ;  /* 0x0000000d0c0d7221 */ /* 0x040fe20000010000 */
[----:B------:R-:W-:Y:S01]  /*5c70*/  FADD.FTZ R15, R57, R24 ;  /* 0x00000018390f7221 */ /* 0x000fe20000010000 */
[----:B------:R-:W-:Y:S01]  /*5c80*/  F2FP.BF16.F32.PACK_AB R205, R12, R205 ;  /* 0x000000cd0ccd723e */ /* 0x000fe200000010ff */
[----:B------:R-:W-:Y:S02]  /*5c90*/  IMAD.MOV.U32 R57, RZ, RZ, R87 ;  /* 0x000000ffff397224 */ /* 0x000fe400078e0057 */
[----:B---3--:R-:W-:Y:S02]  /*5ca0*/  FADD.FTZ R24, R54, R13 ;  /* 0x0000000d36187221 */ /* 0x008fe40000010000 */
[----:B------:R-:W2:Y:S02]  /*5cb0*/  MUFU.EX2 R34, R34 ;  /* 0x0000002200227308 */ /* 0x000ea40000000800 */
[C---:B------:R-:W-:Y:S01]  /*5cc0*/  FADD.FTZ R13, R207.reuse, R24 ;  /* 0x00000018cf0d7221 */ /* 0x040fe20000010000 */
[----:B------:R-:W-:Y:S01]  /*5cd0*/  F2FP.BF16.F32.PACK_AB R207, R207, R54 ;  /* 0x00000036cfcf723e */ /* 0x000fe200000010ff */
[----:B------:R-:W-:-:S02]  /*5ce0*/  IMAD.MOV.U32 R54, RZ, RZ, R87 ;  /* 0x000000ffff367224 */ /* 0x000fc400078e0057 */
[----:B------:R-:W-:Y:S02]  /*5cf0*/  FADD.FTZ R24, R42, R13 ;  /* 0x0000000d2a187221 */ /* 0x000fe40000010000 */
[----:B------:R-:W3:Y:S02]  /*5d00*/  MUFU.EX2 R213, R28 ;  /* 0x0000001c00d57308 */ /* 0x000ee40000000800 */
[C---:B------:R-:W-:Y:S01]  /*5d10*/  FADD.FTZ R13, R209.reuse, R24 ;  /* 0x00000018d10d7221 */ /* 0x040fe20000010000 */
[----:B------:R-:W-:Y:S01]  /*5d20*/  F2FP.BF16.F32.PACK_AB R209, R209, R42 ;  /* 0x0000002ad1d1723e */ /* 0x000fe200000010ff */
[----:B------:R-:W-:Y:S02]  /*5d30*/  IMAD.MOV.U32 R42, RZ, RZ, R87 ;  /* 0x000000ffff2a7224 */ /* 0x000fe400078e0057 */
[----:B-1----:R-:W-:Y:S02]  /*5d40*/  FADD.FTZ R24, R46, R13 ;  /* 0x0000000d2e187221 */ /* 0x002fe40000010000 */
[----:B------:R-:W1:Y:S02]  /*5d50*/  MUFU.EX2 R38, R38 ;  /* 0x0000002600267308 */ /* 0x000e640000000800 */
[C---:B------:R-:W-:Y:S01]  /*5d60*/  FADD.FTZ R13, R211.reuse, R24 ;  /* 0x00000018d30d7221 */ /* 0x040fe20000010000 */
[----:B------:R-:W-:Y:S01]  /*5d70*/  F2FP.BF16.F32.PACK_AB R211, R211, R46 ;  /* 0x0000002ed3d3723e */ /* 0x000fe200000010ff */
[----:B------:R-:W-:-:S02]  /*5d80*/  IMAD.MOV.U32 R46, RZ, RZ, R87 ;  /* 0x000000ffff2e7224 */ /* 0x000fc400078e0057 */
[----:B--2---:R-:W-:Y:S01]  /*5d90*/  FADD.FTZ R14, R34, R13 ;  /* 0x0000000d220e7221 */ /* 0x004fe20000010000 */
[--C-:B------:R-:W-:Y:S01]  /*5da0*/  IMAD.MOV.U32 R24, RZ, RZ, R87.reuse ;  /* 0x000000ffff187224 */ /* 0x100fe200078e0057 */
[----:B------:R-:W2:Y:S02]  /*5db0*/  MUFU.EX2 R214, R214 ;  /* 0x000000d600d67308 */ /* 0x000ea40000000800 */
[C---:B---3--:R-:W-:Y:S01]  /*5dc0*/  FADD.FTZ R13, R213.reuse, R14 ;  /* 0x0000000ed50d7221 */ /* 0x048fe20000010000 */
[----:B------:R-:W-:Y:S01]  /*5dd0*/  F2FP.BF16.F32.PACK_AB R213, R213, R34 ;  /* 0x00000022d5d5723e */ /* 0x000fe200000010ff */
[----:B------:R-:W-:-:S04]  /*5de0*/  IMAD.MOV.U32 R34, RZ, RZ, R87 ;  /* 0x000000ffff227224 */ /* 0x000fc800078e0057 */
[----:B------:R-:W3:Y:S01]  /*5df0*/  MUFU.EX2 R215, R120 ;  /* 0x0000007800d77308 */ /* 0x000ee20000000800 */
[----:B-1----:R-:W-:-:S07]  /*5e00*/  FADD.FTZ R14, R38, R13 ;  /* 0x0000000d260e7221 */ /* 0x002fce0000010000 */
[----:B------:R-:W1:Y:S01]  /*5e10*/  MUFU.EX2 R59, R59 ;  /* 0x0000003b003b7308 */ /* 0x000e620000000800 */
[----:B--2---:R-:W-:-:S07]  /*5e20*/  FADD.FTZ R28, R214, R15 ;  /* 0x0000000fd61c7221 */ /* 0x004fce0000010000 */
[----:B------:R-:W2:Y:S01]  /*5e30*/  MUFU.EX2 R26, R26 ;  /* 0x0000001a001a7308 */ /* 0x000ea20000000800 */
[C---:B---3--:R-:W-:Y:S01]  /*5e40*/  FADD.FTZ R13, R215.reuse, R14 ;  /* 0x0000000ed70d7221 */ /* 0x048fe20000010000 */
[----:B------:R-:W-:Y:S01]  /*5e50*/  F2FP.BF16.F32.PACK_AB R215, R215, R38 ;  /* 0x00000026d7d7723e */ /* 0x000fe200000010ff */
[----:B------:R-:W-:-:S05]  /*5e60*/  IMAD.MOV.U32 R38, RZ, RZ, R87 ;  /* 0x000000ffff267224 */ /* 0x000fca00078e0057 */
[----:B------:R-:W3:Y:S01]  /*5e70*/  MUFU.EX2 R216, R216 ;  /* 0x000000d800d87308 */ /* 0x000ee20000000800 */
[C---:B-1----:R-:W-:Y:S01]  /*5e80*/  FADD.FTZ R15, R59.reuse, R28 ;  /* 0x0000001c3b0f7221 */ /* 0x042fe20000010000 */
[----:B------:R-:W-:Y:S01]  /*5e90*/  F2FP.BF16.F32.PACK_AB R214, R59, R214 ;  /* 0x000000d63bd6723e */ /* 0x000fe200000010ff */
[----:B------:R-:W-:-:S05]  /*5ea0*/  IMAD.MOV.U32 R59, RZ, RZ, R87 ;  /* 0x000000ffff3b7224 */ /* 0x000fca00078e0057 */
[----:B------:R-:W1:Y:S01]  /*5eb0*/  MUFU.EX2 R217, R100 ;  /* 0x0000006400d97308 */ /* 0x000e620000000800 */
[----:B--2---:R-:W-:-:S07]  /*5ec0*/  FADD.FTZ R14, R26, R13 ;  /* 0x0000000d1a0e7221 */ /* 0x004fce0000010000 */
[----:B------:R2:W4:Y:S01]  /*5ed0*/  MUFU.EX2 R61, R194 ;  /* 0x000000c2003d7308 */ /* 0x0005220000000800 */
[----:B---3--:R-:W-:-:S07]  /*5ee0*/  FADD.FTZ R28, R216, R15 ;  /* 0x0000000fd81c7221 */ /* 0x008fce0000010000 */
[----:B------:R-:W3:Y:S01]  /*5ef0*/  MUFU.EX2 R30, R30 ;  /* 0x0000001e001e7308 */ /* 0x000ee20000000800 */
[C---:B-1----:R-:W-:Y:S01]  /*5f00*/  FADD.FTZ R13, R217.reuse, R14 ;  /* 0x0000000ed90d7221 */ /* 0x042fe20000010000 */
[----:B--2---:R-:W-:Y:S01]  /*5f10*/  F2FP.BF16.F32.PACK_AB R194, R112, R45 ;  /* 0x0000002d70c2723e */ /* 0x004fe200000010ff */
[--C-:B------:R-:W-:Y:S01]  /*5f20*/  IMAD.MOV.U32 R45, RZ, RZ, R87.reuse ;  /* 0x000000ffff2d7224 */ /* 0x100fe200078e0057 */
[----:B------:R-:W-:Y:S01]  /*5f30*/  F2FP.BF16.F32.PACK_AB R217, R217, R26 ;  /* 0x0000001ad9d9723e */ /* 0x000fe200000010ff */
[----:B------:R-:W-:-:S03]  /*5f40*/  IMAD.MOV.U32 R26, RZ, RZ, R87 ;  /* 0x000000ffff1a7224 */ /* 0x000fc600078e0057 */
[----:B------:R-:W1:Y:S01]  /*5f50*/  MUFU.EX2 R218, R218 ;  /* 0x000000da00da7308 */ /* 0x000e620000000800 */
[C---:B----4-:R-:W-:Y:S01]  /*5f60*/  FADD.FTZ R15, R61.reuse, R28 ;  /* 0x0000001c3d0f7221 */ /* 0x050fe20000010000 */
[----:B------:R-:W-:Y:S01]  /*5f70*/  F2FP.BF16.F32.PACK_AB R216, R61, R216 ;  /* 0x000000d83dd8723e */ /* 0x000fe200000010ff */
[----:B------:R-:W-:-:S05]  /*5f80*/  IMAD.MOV.U32 R61, RZ, RZ, R87 ;  /* 0x000000ffff3d7224 */ /* 0x000fca00078e0057 */
[----:B------:R2:W4:Y:S01]  /*5f90*/  MUFU.EX2 R219, R60 ;  /* 0x0000003c00db7308 */ /* 0x0005220000000800 */
[----:B---3--:R-:W-:-:S07]  /*5fa0*/  FADD.FTZ R14, R30, R13 ;  /* 0x0000000d1e0e7221 */ /* 0x008fce0000010000 */
[----:B------:R-:W3:Y:S01]  /*5fb0*/  MUFU.EX2 R37, R37 ;  /* 0x0000002500257308 */ /* 0x000ee20000000800 */
[----:B-1----:R-:W-:Y:S01]  /*5fc0*/  FADD.FTZ R28, R218, R15 ;  /* 0x0000000fda1c7221 */ /* 0x002fe20000010000 */
[--C-:B--2---:R-:W-:Y:S02]  /*5fd0*/  IMAD.MOV.U32 R60, RZ, RZ, R87.reuse ;  /* 0x000000ffff3c7224 */ /* 0x104fe400078e0057 */
[C---:B----4-:R-:W-:Y:S01]  /*5fe0*/  FADD.FTZ R14, R219.reuse, R14 ;  /* 0x0000000edb0e7221 */ /* 0x050fe20000010000 */
[----:B------:R-:W-:Y:S01]  /*5ff0*/  F2FP.BF16.F32.PACK_AB R219, R219, R30 ;  /* 0x0000001edbdb723e */ /* 0x000fe200000010ff */
[--C-:B------:R-:W-:Y:S02]  /*6000*/  IMAD.MOV.U32 R30, RZ, RZ, R87.reuse ;  /* 0x000000ffff1e7224 */ /* 0x100fe400078e0057 */
[C---:B---3--:R-:W-:Y:S01]  /*6010*/  FADD.FTZ R15, R37.reuse, R28 ;  /* 0x0000001c250f7221 */ /* 0x048fe20000010000 */
[----:B------:R-:W-:Y:S01]  /*6020*/  F2FP.BF16.F32.PACK_AB R218, R37, R218 ;  /* 0x000000da25da723e */ /* 0x000fe200000010ff */
[----:B------:R-:W-:-:S02]  /*6030*/  IMAD.MOV.U32 R37, RZ, RZ, R87 ;  /* 0x000000ffff257224 */ /* 0x000fc400078e0057 */
[----:B------:R-:W-:Y:S01]  /*6040*/  IMAD.MOV.U32 R28, RZ, RZ, R87 ;  /* 0x000000ffff1c7224 */ /* 0x000fe200078e0057 */
[----:B------:R-:W-:Y:S06]  /*6050*/  @!P2 BRA `(.L_x_15) ;  /* 0x0000004c007ca947 */ /* 0x000fec0003800000 */
[----:B------:R-:W-:Y:S01]  /*6060*/  IMAD.MOV.U32 R13, RZ, RZ, R88 ;  /* 0x000000ffff0d7224 */ /* 0x000fe200078e0058 */
[----:B------:R-:W-:Y:S01]  /*6070*/  CS2R R86, SRZ ;  /* 0x0000000000567805 */ /* 0x000fe2000001ff00 */
[----:B------:R-:W-:Y:S01]  /*6080*/  IMAD.MOV.U32 R21, RZ, RZ, R10 ;  /* 0x000000ffff157224 */ /* 0x000fe200078e000a */
[----:B------:R-:W-:Y:S02]  /*6090*/  CS2R R84, SRZ ;  /* 0x0000000000547805 */ /* 0x000fe4000001ff00 */
[----:B------:R-:W-:Y:S02]  /*60a0*/  CS2R R82, SRZ ;  /* 0x0000000000527805 */ /* 0x000fe4000001ff00 */
[----:B------:R-:W-:Y:S02]  /*60b0*/  CS2R R80, SRZ ;  /* 0x0000000000507805 */ /* 0x000fe4000001ff00 */
[----:B------:R-:W-:Y:S02]  /*60c0*/  CS2R R78, SRZ ;  /* 0x00000000004e7805 */ /* 0x000fe4000001ff00 */
[----:B------:R-:W-:-:S02]  /*60d0*/  CS2R R76, SRZ ;  /* 0x00000000004c7805 */ /* 0x000fc4000001ff00 */
[----:B------:R-:W-:Y:S02]  /*60e0*/  CS2R R74, SRZ ;  /* 0x00000000004a7805 */ /* 0x000fe4000001ff00 */
        /* <DEDUP_REMOVED lines=24> */
[----:B------:R-:W-:Y:S01]  /*6270*/  CS2R R24, SRZ ;  /* 0x0000000000187805 */ /* 0x000fe2000001ff00 */
[----:B------:R-:W-:Y:S01]  /*6280*/  UIADD3 UR60, UR60, -0x2, URZ ;  /* 0xfffffffe3c3c7890 */ /* 0x000fe2000fffe03f */
[----:B------:R-:W-:Y:S01]  /*6290*/  UMOV UR37, UR61 ;  /* 0x0000003d00257c82 */ /* 0x000fe20008000000 */
[----:B------:R-:W-:-:S10]  /*62a0*/  UMOV UR7, UR38 ;  /* 0x0000002600077c82 */ /* 0x000fd40008000000 */
.L_x_24:
[----:B------:R-:W-:Y:S01]  /*62b0*/  R2UR UR6, R18 ;  /* 0x00000000120672ca */ /* 0x000fe200000e0000 */
[----:B------:R-:W-:-:S04]  /*62c0*/  UIADD3 UR38, UR7, 0x1, URZ ;  /* 0x0000000107267890 */ /* 0x000fc8000fffe03f */
[----:B------:R-:W-:-:S04]  /*62d0*/  UISETP.NE.AND UP0, UPT, UR38, 0x2, UPT ;  /* 0x000000022600788c */ /* 0x000fc8000bf05270 */
[----:B------:R-:W-:Y:S02]  /*62e0*/  USEL UR61, URZ, 0x1, UP0 ;  /* 0x000000013f3d7887 */ /* 0x000fe40008000000 */
[----:B------:R-:W-:Y:S02]  /*62f0*/  USEL UR38, UR38, URZ, UP0 ;  /* 0x0000003f26267287 */ /* 0x000fe40008000000 */
[----:B------:R-:W-:Y:S01]  /*6300*/  ISETP.NE.AND P3, PT, RZ, UR6, PT ;  /* 0x00000006ff007c0c */ /* 0x000fe2000bf65270 */
[----:B------:R-:W-:-:S12]  /*6310*/  ULOP3.LUT UR61, UR37, UR61, URZ, 0x3c, !UPT ;  /* 0x0000003d253d7292 */ /* 0x000fd8000f8e3c3f */
[----:B------:R-:W-:Y:S05]  /*6320*/  @P3 BRA `(.L_x_16) ;  /* 0x00000000002c3947 */ /* 0x000fea0003800000 */
[----:B------:R-:W-:Y:S05]  /*6330*/  @!P0 BRA `(.L_x_17) ;  /* 0x0000000000048947 */ /* 0x000fea0003800000 */
[----:B------:R-:W-:Y:S01]  /*6340*/  BPT.TRAP 0x1 ;  /* 0x000000040000795c */ /* 0x000fe20000300000 */
.L_x_17:
[----:B------:R-:W-:Y:S01]  /*6350*/  ULEA UR6, UR38, UR39, 0x3 ;  /* 0x0000002726067291 */ /* 0x000fe2000f8e183f */
[----:B------:R-:W-:-:S05]  /*6360*/  IMAD.U32 R10, RZ, RZ, UR61 ;  /* 0x0000003dff0a7e24 */ /* 0x000fca000f8e00ff */
[----:B------:R-:W-:-:S04]  /*6370*/  SHF.L.U32 R10, R10, 0x1f, RZ ;  /* 0x0000001f0a0a7819 */ /* 0x000fc800000006ff */
[----:B------:R1:W2:Y:S01]  /*6380*/  SYNCS.PHASECHK.TRANS64.TRYWAIT P2, [UR6+0x34830], R10 ;  /* 0x0348300aff0075a7 */ /* 0x0002a20008040146 */
[----:B------:R-:W-:Y:S05]  /*6390*/  @!P0 BRA `(.L_x_18) ;  /* 0x0000000000048947 */ /* 0x000fea0003800000 */
[----:B------:R-:W-:Y:S01]  /*63a0*/  BPT.TRAP 0x1 ;  /* 0x000000040000795c */ /* 0x000fe20000300000 */
.L_x_18:
[----:B--2---:R-:W-:Y:S05]  /*63b0*/  @P2 BRA `(.L_x_16) ;  /* 0x0000000000082947 */ /* 0x004fea0003800000 */
[----:B------:R-:W2:Y:S02]  /*63c0*/  SYNCS.PHASECHK.TRANS64.TRYWAIT P2, [UR6+0x34830], R10 ;  /* 0x0348300aff0075a7 */ /* 0x000ea40008040146 */
[----:B--2---:R-:W-:Y:S05]  /*63d0*/  @!P2 BRA `(.L_x_19) ;  /* 0x000000900004a947 */ /* 0x004fea0003800000 */
.L_x_16:
[----:B--2---:R-:W2:Y:S01]  /*63e0*/  S2R R11, SR_TID.X ;  /* 0x00000000000b7919 */ /* 0x004ea20000002100 */
[----:B------:R-:W-:Y:S01]  /*63f0*/  R2UR UR6, R0 ;  /* 0x00000000000672ca */ /* 0x000fe200000e0000 */
[----:B------:R-:W-:Y:S01]  /*6400*/  UMOV UR59, 0x40000040 ;  /* 0x40000040003b7882 */ /* 0x000fe20000000000 */
[----:B------:R-:W-:Y:S01]  /*6410*/  R2UR UR18, R8 ;  /* 0x00000000081272ca */ /* 0x000fe200000e0000 */
[----:B------:R-:W-:Y:S01]  /*6420*/  UMOV UR23, 0x40000040 ;  /* 0x4000004000177882 */ /* 0x000fe20000000000 */
[----:B------:R-:W-:Y:S01]  /*6430*/  R2UR UR19, R9 ;  /* 0x00000000091372ca */ /* 0x000fe200000e0000 */
[----:B------:R-:W-:Y:S01]  /*6440*/  UMOV UR27, 0x40000040 ;  /* 0x40000040001b7882 */ /* 0x000fe20000000000 */
[----:B------:R-:W-:Y:S01]  /*6450*/  UMOV UR31, 0x40000040 ;  /* 0x40000040001f7882 */ /* 0x000fe20000000000 */
[----:B------:R-:W-:Y:S01]  /*6460*/  UMOV UR35, 0x40000040 ;  /* 0x4000004000237882 */ /* 0x000fe20000000000 */
[----:B------:R-:W-:Y:S01]  /*6470*/  UMOV UR43, 0x40000040 ;  /* 0x40000040002b7882 */ /* 0x000fe20000000000 */
[----:B------:R-:W-:Y:S01]  /*6480*/  UMOV UR47, 0x40000040 ;  /* 0x40000040002f7882 */ /* 0x000fe20000000000 */
[----:B------:R-:W-:Y:S01]  /*6490*/  UMOV UR51, 0x40000040 ;  /* 0x4000004000337882 */ /* 0x000fe20000000000 */
[----:B------:R-:W-:Y:S01]  /*64a0*/  UMOV UR55, 0x40000040 ;  /* 0x4000004000377882 */ /* 0x000fe20000000000 */
[----:B------:R-:W-:Y:S01]  /*64b0*/  R2UR UR14, R6 ;  /* 0x00000000060e72ca */ /* 0x000fe200000e0000 */
[----:B------:R-:W-:Y:S01]  /*64c0*/  UIMAD UR6, UR38, 0xb00, UR6 ;  /* 0x00000b00260678a4 */ /* 0x000fe2000f8e0206 */
[----:B------:R-:W-:Y:S01]  /*64d0*/  R2UR UR15, R7 ;  /* 0x00000000070f72ca */ /* 0x000fe200000e0000 */
[----:B------:R-:W-:Y:S01]  /*64e0*/  UMOV UR56, UR18 ;  /* 0x0000001200387c82 */ /* 0x000fe20008000000 */
[----:B------:R-:W-:Y:S01]  /*64f0*/  UMOV UR20, UR18 ;  /* 0x0000001200147c82 */ /* 0x000fe20008000000 */
[----:B------:R-:W-:Y:S01]  /*6500*/  UMOV UR57, UR19 ;  /* 0x0000001300397c82 */ /* 0x000fe20008000000 */
[----:B------:R-:W-:-:S02]  /*6510*/  UIADD3 UR22, UR6, 0x80, URZ ;  /* 0x0000008006167890 */ /* 0x000fc4000fffe03f */
[----:B------:R-:W-:Y:S01]  /*6520*/  UMOV UR58, UR6 ;  /* 0x00000006003a7c82 */ /* 0x000fe20008000000 */
[----:B------:R-:W-:Y:S01]  /*6530*/  UMOV UR21, UR19 ;  /* 0x0000001300157c82 */ /* 0x000fe20008000000 */
[----:B------:R-:W-:Y:S01]  /*6540*/  UIADD3 UR26, UR6, 0x100, URZ ;  /* 0x00000100061a7890 */ /* 0x000fe2000fffe03f */
[----:B------:R-:W-:Y:S01]  /*6550*/  UMOV UR24, UR18 ;  /* 0x0000001200187c82 */ /* 0x000fe20008000000 */
[----:B------:R-:W-:Y:S01]  /*6560*/  UMOV UR25, UR19 ;  /* 0x0000001300197c82 */ /* 0x000fe20008000000 */
[----:B------:R-:W-:Y:S01]  /*6570*/  UIADD3 UR30, UR6, 0x180, URZ ;  /* 0x00000180061e7890 */ /* 0x000fe2000fffe03f */
[----:B------:R-:W-:Y:S01]  /*6580*/  UMOV UR28, UR18 ;  /* 0x00000012001c7c82 */ /* 0x000fe20008000000 */
[----:B------:R-:W-:Y:S01]  /*6590*/  UMOV UR29, UR19 ;  /* 0x00000013001d7c82 */ /* 0x000fe20008000000 */
[----:B------:R-:W-:Y:S01]  /*65a0*/  UIADD3 UR34, UR6, 0x200, URZ ;  /* 0x0000020006227890 */ /* 0x000fe2000fffe03f */
[----:B--2---:R-:W-:Y:S01]  /*65b0*/  SHF.R.U32.HI R11, RZ, 0x7, R11 ;  /* 0x00000007ff0b7819 */ /* 0x004fe2000001160b */
[----:B------:R-:W-:Y:S01]  /*65c0*/  UMOV UR32, UR18 ;  /* 0x0000001200207c82 */ /* 0x000fe20008000000 */
[----:B------:R-:W-:Y:S01]  /*65d0*/  UMOV UR33, UR19 ;  /* 0x0000001300217c82 */ /* 0x000fe20008000000 */
[----:B------:R-:W-:-:S02]  /*65e0*/  UIADD3 UR42, UR6, 0x280, URZ ;  /* 0x00000280062a7890 */ /* 0x000fc4000fffe03f */
[----:B-1----:R-:W-:Y:S01]  /*65f0*/  VIADD R10, R11, 0x8 ;  /* 0x000000080b0a7836 */ /* 0x002fe20000000000 */
[----:B------:R-:W-:Y:S01]  /*6600*/  UMOV UR40, UR18 ;  /* 0x0000001200287c82 */ /* 0x000fe20008000000 */
[----:B------:R-:W-:Y:S01]  /*6610*/  UMOV UR41, UR19 ;  /* 0x0000001300297c82 */ /* 0x000fe20008000000 */
[----:B------:R-:W-:Y:S02]  /*6620*/  UIADD3 UR46, UR6, 0x300, URZ ;  /* 0x00000300062e7890 */ /* 0x000fe4000fffe03f */
[----:B------:R1:W-:Y:S01]  /*6630*/  BAR.SYNC.DEFER_BLOCKING R10, 0x100 ;  /* 0x0004000a0000751d */ /* 0x0003e20000010000 */
[----:B------:R-:W-:Y:S02]  /*6640*/  UIADD3 UR50, UR6, 0x380, URZ ;  /* 0x0000038006327890 */ /* 0x000fe4000fffe03f */
[----:B------:R-:W-:Y:S02]  /*6650*/  UIADD3 UR54, UR6, 0x400, URZ ;  /* 0x0000040006367890 */ /* 0x000fe4000fffe03f */
[----:B------:R-:W-:Y:S01]  /*6660*/  UIADD3 UR10, UR6, 0x500, URZ ;  /* 0x00000500060a7890 */ /* 0x000fe2000fffe03f */
[----:B------:R-:W-:Y:S01]  /*6670*/  UMOV UR44, UR18 ;  /* 0x00000012002c7c82 */ /* 0x000fe20008000000 */
[----:B------:R-:W-:Y:S01]  /*6680*/  UMOV UR45, UR19 ;  /* 0x00000013002d7c82 */ /* 0x000fe20008000000 */
[----:B------:R-:W-:Y:S01]  /*6690*/  UMOV UR48, UR18 ;  /* 0x0000001200307c82 */ /* 0x000fe20008000000 */
[----:B------:R-:W-:Y:S01]  /*66a0*/  UMOV UR49, UR19 ;  /* 0x0000001300317c82 */ /* 0x000fe20008000000 */
[----:B------:R-:W-:Y:S01]  /*66b0*/  UMOV UR52, UR18 ;  /* 0x0000001200347c82 */ /* 0x000fe20008000000 */
[----:B------:R-:W-:Y:S01]  /*66c0*/  UMOV UR53, UR19 ;  /* 0x0000001300357c82 */ /* 0x000fe20008000000 */
[----:B------:R-:W-:Y:S01]  /*66d0*/  UMOV UR11, 0x40000040 ;  /* 0x40000040000b7882 */ /* 0x000fe20000000000 */
        /* <DEDUP_REMOVED lines=65> */
[----:B------:R-:W-:Y:S01]  /*6af0*/  UMOV UR20, UR18 ;  /* 0x0000001200147c82 */ /* 0x000fe20008000000 */
[----:B------:R-:W-:Y:S01]  /*6b00*/  UMOV UR21, UR19 ;  /* 0x0000001300157c82 */ /* 0x000fe20008000000 */
[----:B------:R-:W-:Y:S01]  /*6b10*/  UMOV UR22, UR10 ;  /* 0x0000000a00167c82 */ /* 0x000fe20008000000 */
[----:B------:R-:W-:Y:S01]  /*6b20*/  UMOV UR23, 0x40000040 ;  /* 0x4000004000177882 */ /* 0x000fe20000000000 */
[----:B------:R-:W-:Y:S01]  /*6b30*/  UIADD3 UR10, UR6, 0x502, URZ ;  /* 0x00000502060a7890 */ /* 0x000fe2000fffe03f */
[----:B------:R-:W-:Y:S02]  /*6b40*/  R2UR UR18, R4 ;  /* 0x00000000041272ca */ /* 0x000fe400000e0000 */
[----:B------:R-:W-:Y:S01]  /*6b50*/  R2UR UR19, R5 ;  /* 0x00000000051372ca */ /* 0x000fe200000e0000 */
        /* <DEDUP_REMOVED lines=157> */
[----:B------:R-:W-:Y:S02]  /*7530*/  UIADD3 UR10, UR6, 0x506, URZ ;  /* 0x00000506060a7890 */ /* 0x000fe4000fffe03f */
        /* <DEDUP_REMOVED lines=228> */
[----:B------:R-:W-:Y:S01]  /*8380*/  UMOV UR11, 0x40000040 ;  /* 0x40000040000b7882 */ /* 0x000fe20000000000 */
[----:B------:R-:W-:Y:S01]  /*8390*/  UIADD3 UR14, UR6, 0x584, URZ ;  /* 0x00000584060e7890 */ /* 0x000fe2000fffe03f */
        /* <DEDUP_REMOVED lines=112> */
[----:B-1----:R-:W-:Y:S05]  /*8aa0*/  @P3 BRA `(.L_x_20) ;  /* 0x00000000002c3947 */ /* 0x002fea0003800000 */
[----:B------:R-:W-:Y:S05]  /*8ab0*/  @!P0 BRA `(.L_x_21) ;  /* 0x0000000000048947 */ /* 0x000fea0003800000 */
[----:B------:R-:W-:Y:S01]  /*8ac0*/  BPT.TRAP 0x1 ;  /* 0x000000040000795c */ /* 0x000fe20000300000 */
.L_x_21:
[----:B------:R-:W-:Y:S01]  /*8ad0*/  ULEA UR6, UR7, UR39, 0x3 ;  /* 0x0000002707067291 */ /* 0x000fe2000f8e183f */
[----:B------:R-:W-:-:S05]  /*8ae0*/  IMAD.U32 R10, RZ, RZ, UR37 ;  /* 0x00000025ff0a7e24 */ /* 0x000fca000f8e00ff */
[----:B------:R-:W-:-:S04]  /*8af0*/  SHF.L.U32 R10, R10, 0x1f, RZ ;  /* 0x0000001f0a0a7819 */ /* 0x000fc800000006ff */
[----:B------:R1:W2:Y:S01]  /*8b00*/  SYNCS.PHASECHK.TRANS64.TRYWAIT P2, [UR6+0x34850], R10 ;  /* 0x0348500aff0075a7 */ /* 0x0002a20008040146 */
[----:B------:R-:W-:Y:S05]  /*8b10*/  @!P0 BRA `(.L_x_22) ;  /* 0x0000000000048947 */ /* 0x000fea0003800000 */
[----:B------:R-:W-:Y:S01]  /*8b20*/  BPT.TRAP 0x1 ;  /* 0x000000040000795c */ /* 0x000fe20000300000 */
.L_x_22:
[----:B--2---:R-:W-:Y:S05]  /*8b30*/  @P2 BRA `(.L_x_20) ;  /* 0x0000000000082947 */ /* 0x004fea0003800000 */
[----:B------:R-:W2:Y:S02]  /*8b40*/  SYNCS.PHASECHK.TRANS64.TRYWAIT P2, [UR6+0x34850], R10 ;  /* 0x0348500aff0075a7 */ /* 0x000ea40008040146 */
[----:B--2---:R-:W-:Y:S05]  /*8b50*/  @!P2 BRA `(.L_x_23) ;  /* 0x00000068003ca947 */ /* 0x004fea0003800000 */
.L_x_20:
[----:B------:R-:W-:Y:S01]  /*8b60*/  UIADD3 UR6, UR39, 0x400, URZ ;  /* 0x0000040027067890 */ /* 0x000fe2000fffe03f */
[----:B------:R-:W-:Y:S01]  /*8b70*/  WARPGROUP.ARRIVE ;  /* 0x00000000000079c5 */ /* 0x000fe20000000000 */
[----:B------:R-:W-:Y:S01]  /*8b80*/  UMOV UR11, 0x40000040 ;  /* 0x40000040000b7882 */ /* 0x000fe20000000000 */
[----:B-12---:R-:W-:Y:S01]  /*8b90*/  FMNMX.FTZ R10, R168, R21, !PT ;  /* 0x00000015a80a7209 */ /* 0x006fe20007810000 */
[----:B------:R-:W-:-:S03]  /*8ba0*/  USHF.R.U32.HI UR6, URZ, 0x4, UR6 ;  /* 0x000000043f067899 */ /* 0x000fc60008011606 */
[----:B------:R-:W1:Y:S01]  /*8bb0*/  S2R R227, SR_TID.X ;  /* 0x0000000000e37919 */ /* 0x000e620000002100 */
[----:B------:R-:W-:Y:S01]  /*8bc0*/  ISETP.LT.AND P2, PT, RZ, UR60, PT ;  /* 0x0000003cff007c0c */ /* 0x000fe2000bf41270 */
[----:B------:R-:W-:Y:S01]  /*8bd0*/  UMOV UR37, UR61 ;  /* 0x0000003d00257c82 */ /* 0x000fe20008000000 */
[----:B------:R-:W-:Y:S01]  /*8be0*/  ULOP3.LUT UR6, UR6, 0x3fff, URZ, 0xc0, !UPT ;  /* 0x00003fff06067892 */ /* 0x000fe2000f8ec03f */
[----:B------:R-:W-:-:S03]  /*8bf0*/  FMNMX.FTZ R11, R169, R10, !PT ;  /* 0x0000000aa90b7209 */ /* 0x000fc60007810000 */
[----:B------:R-:W-:Y:S01]  /*8c00*/  ULOP3.LUT UR6, UR6, 0x5800000, URZ, 0xfc, !UPT ;  /* 0x0580000006067892 */ /* 0x000fe2000f8efc3f */
[----:B------:R-:W-:-:S03]  /*8c10*/  FMNMX.FTZ R10, R172, R11, !PT ;  /* 0x0000000bac0a7209 */ /* 0x000fc60007810000 */
[----:B------:R-:W-:Y:S01]  /*8c20*/  UIMAD UR6, UR7, 0xb00, UR6 ;  /* 0x00000b00070678a4 */ /* 0x000fe2000f8e0206 */
[----:B------:R-:W-:-:S04]  /*8c30*/  FMNMX.FTZ R11, R173, R10, !PT ;  /* 0x0000000aad0b7209 */ /* 0x000fc80007810000 */
[----:B------:R-:W-:Y:S02]  /*8c40*/  FMNMX.FTZ R10, R160, R11, !PT ;  /* 0x0000000ba00a7209 */ /* 0x000fe40007810000 */
[----:B------:R-:W-:Y:S02]  /*8c50*/  UMOV UR10, UR6 ;  /* 0x00000006000a7c82 */ /* 0x000fe40008000000 */
[----:B------:R-:W-:Y:S01]  /*8c60*/  HGMMA.64x128x16.F32.BF16 R24, R176, gdesc[UR8].tnspB, R24, gsb0 ;  /* 0x41e00008b0187df0 */ /* 0x000fe20008001818 */
[----:B------:R-:W-:Y:S01]  /*8c70*/  UIADD3 UR10, UR6, 0x80, URZ ;  /* 0x00000080060a7890 */ /* 0x000fe2000fffe03f */
[----:B------:R-:W-:Y:S01]  /*8c80*/  FMNMX.FTZ R11, R161, R10, !PT ;  /* 0x0000000aa10b7209 */ /* 0x000fe20007810000 */
[----:B------:R-:W-:-:S03]  /*8c90*/  UMOV UR11, 0x40000040 ;  /* 0x40000040000b7882 */ /* 0x000fc60000000000 */
[----:B------:R-:W-:-:S04]  /*8ca0*/  FMNMX.FTZ R10, R164, R11, !PT ;  /* 0x0000000ba40a7209 */ /* 0x000fc80007810000 */
[----:B------:R-:W-:Y:S02]  /*8cb0*/  FMNMX.FTZ R11, R165, R10, !PT ;  /* 0x0000000aa50b7209 */ /* 0x000fe40007810000 */
[----:B-1----:R-:W-:Y:S02]  /*8cc0*/  SHF.R.U32.HI R227, RZ, 0x7, R227 ;  /* 0x00000007ffe37819 */ /* 0x002fe400000116e3 */
[----:B------:R-:W-:-:S04]  /*8cd0*/  FMNMX.FTZ R10, R152, R11, !PT ;  /* 0x0000000b980a7209 */ /* 0x000fc80007810000 */
        /* <DEDUP_REMOVED lines=30> */
[----:B------:R-:W-:Y:S01]  /*8ec0*/  FMNMX.FTZ R11, R101, R10, !PT ;  /* 0x0000000a650b7209 */ /* 0x000fe20007810000 */
[----:B------:R-:W-:Y:S02]  /*8ed0*/  WARPGROUP.DEPBAR.LE gsb0, 0x0 ;  /* 0x00008000000079c5 */ /* 0x000fe40000010000 */
[----:B------:R-:W-:Y:S01]  /*8ee0*/  WARPGROUP.ARRIVE ;  /* 0x00000000000079c5 */ /* 0x000fe20000000000 */
[----:B------:R-:W-:-:S04]  /*8ef0*/  FMNMX.FTZ R10, R88, R11, !PT ;  /* 0x0000000b580a7209 */ /* 0x000fc80007810000 */
[----:B------:R-:W-:Y:S01]  /*8f00*/  FMNMX.FTZ R11, R89, R10, !PT ;  /* 0x0000000a590b7209 */ /* 0x000fe20007810000 */
[----:B------:R-:W-:Y:S01]  /*8f10*/  HGMMA.64x128x16.F32.BF16 R24, R180, gdesc[UR8].tnspB, R24, gsb0 ;  /* 0x41e00008b4187df0 */ /* 0x000fe20008001818 */
[----:B------:R-:W-:Y:S01]  /*8f20*/  UIADD3 UR10, UR6, 0x100, URZ ;  /* 0x00000100060a7890 */ /* 0x000fe2000fffe03f */
[----:B------:R-:W-:Y:S01]  /*8f30*/  UMOV UR11, 0x40000040 ;  /* 0x40000040000b7882 */ /* 0x000fe20000000000 */
[----:B------:R-:W-:-:S04]  /*8f40*/  FMNMX.FTZ R10, R92, R11, !PT ;  /* 0x0000000b5c0a7209 */ /* 0x000fc80007810000 */
[----:B------:R-:W-:-:S05]  /*8f50*/  FMNMX.FTZ R176, R93, R10, !PT ;  /* 0x0000000a5db07209 */ /* 0x000fca0007810000 */
[----:B------:R-:W1:Y:S02]  /*8f60*/  SHFL.BFLY PT, R11, R176, 0x2, 0x1f ;  /* 0x0c401f00b00b7f89 */ /* 0x000e6400000e0000 */
[----:B-1----:R-:W-:Y:S02]  /*8f70*/  FMNMX.FTZ R177, R176, R11, !PT ;  /* 0x0000000bb0b17209 */ /* 0x002fe40007810000 */
[----:B------:R-:W1:Y:S03]  /*8f80*/  LDC R11, c[0x0][0x988] ;  /* 0x00026200ff0b7b82 */ /* 0x000e660000000800 */
[----:B------:R-:W2:Y:S02]  /*8f90*/  SHFL.BFLY PT, R10, R177, 0x1, 0x1f ;  /* 0x0c201f00b10a7f89 */ /* 0x000ea400000e0000 */
[----:B--2---:R-:W-:-:S05]  /*8fa0*/  FMNMX.FTZ R10, R177, R10, !PT ;  /* 0x0000000ab10a7209 */ /* 0x004fca0007810000 */
[C---:B-1----:R-:W-:Y:S01]  /*8fb0*/  FMUL.FTZ R20, R10.reuse, R11 ;  /* 0x0000000b0a147220 */ /* 0x042fe20000410000 */
[----:B------:R-:W-:-:S03]  /*8fc0*/  FADD.FTZ R12, -R10, R21 ;  /* 0x000000150a0c7221 */ /* 0x000fc60000010100 */
[-CC-:B------:R-:W-:Y:S01]  /*8fd0*/  FFMA.FTZ R176, R169, R11.reuse, -R20.reuse ;  /* 0x0000000ba9b07223 */ /* 0x180fe20000010814 */
        /* <DEDUP_REMOVED lines=21> */
[-C--:B------:R-:W-:Y:S01]  /*9130*/  FFMA.FTZ R92, R92, R11.reuse, -R20 ;  /* 0x0000000b5c5c7223 */ /* 0x080fe20000010814 */
[----:B------:R-:W-:Y:S01]  /*9140*/  FMUL.FTZ R12, R12, R11 ;  /* 0x0000000b0c0c7220 */ /* 0x000fe20000410000 */
[----:B------:R-:W-:Y:S08]  /*9150*/  MUFU.EX2 R21, R21 ;  /* 0x0000001500157308 */ /* 0x000ff00000000800 */
[----:B------:R-:W1:Y:S08]  /*9160*/  MUFU.EX2 R12, R12 ;  /* 0x0000000c000c7308 */ /* 0x000e700000000800 */
[----:B------:R-:W2:Y:S08]  /*9170*/  MUFU.EX2 R176, R176 ;  /* 0x000000b000b07308 */ /* 0x000eb00000000800 */
[----:B------:R-:W3:Y:S01]  /*9180*/  MUFU.EX2 R178, R178 ;  /* 0x000000b200b27308 */ /* 0x000ee20000000800 */
[----:B-1----:R-:W-:-:S07]  /*9190*/  FFMA.FTZ R15, R12, R15, R21 ;  /* 0x0000000f0c0f7223 */ /* 0x002fce0000010015 */
[----:B------:R-:W-:Y:S01]  /*91a0*/  MUFU.EX2 R169, R169 ;  /* 0x000000a900a97308 */ /* 0x000fe20000000800 */
[C---:B--2---:R-:W-:Y:S01]  /*91b0*/  FADD.FTZ R15, R176.reuse, R15 ;  /* 0x0000000fb00f7221 */ /* 0x044fe20000010000 */
[----:B------:R-:W-:-:S06]  /*91c0*/  F2FP.BF16.F32.PACK_AB R176, R176, R21 ;  /* 0x00000015b0b0723e */ /* 0x000fcc00000010ff */
[----:B------:R-:W-:Y:S01]  /*91d0*/  MUFU.EX2 R173, R173 ;  /* 0x000000ad00ad7308 */ /* 0x000fe20000000800 */
[----:B------:R-:W-:Y:S02]  /*91e0*/  WARPGROUP.DEPBAR.LE gsb0, 0x0 ;  /* 0x00008000000079c5 */ /* 0x000fe40000010000 */
[----:B------:R-:W-:Y:S01]  /*91f0*/  WARPGROUP.ARRIVE ;  /* 0x00000000000079c5 */ /* 0x000fe20000000000 */
[-CC-:B------:R-:W-:Y:S01]  /*9200*/  FFMA.FTZ R180, R160, R11.reuse, -R20.reuse ;  /* 0x0000000ba0b47223 */ /* 0x180fe20000010814 */
[----:B------:R-:W-:-:S03]  /*9210*/  FFMA.FTZ R182, R164, R11, -R20 ;  /* 0x0000000ba4b67223 */ /* 0x000fc60000010814 */
[----:B------:R-:W-:Y:S01]  /*9220*/  MUFU.EX2 R161, R161 ;  /* 0x000000a100a17308 */ /* 0x000fe20000000800 */
[----:B------:R-:W-:Y:S01]  /*9230*/  HGMMA.64x128x16.F32.BF16 R24, R184, gdesc[UR8].tnspB, R24, gsb0 ;  /* 0x41e00008b8187df0 */ /* 0x000fe20008001818 */
[----:B------:R-:W-:Y:S01]  /*9240*/  UIADD3 UR10, UR6, 0x180, URZ ;  /* 0x00000180060a7890 */ /* 0x000fe2000fffe03f */
[----:B------:R-:W-:-:S05]  /*9250*/  UMOV UR11, 0x40000040 ;  /* 0x40000040000b7882 */ /* 0x000fca0000000000 */
[----:B------:R-:W-:Y:S08]  /*9260*/  MUFU.EX2 R180, R180 ;  /* 0x000000b400b47308 */ /* 0x000ff00000000800 */
        /* <DEDUP_REMOVED lines=16> */
[----:B------:R-:W-:Y:S01]  /*9370*/  MUFU.EX2 R89, R89 ;  /* 0x0000005900597308 */ /* 0x000fe20000000800 */
[----:B------:R-:W-:-:S02]  /*9380*/  WARPGROUP.DEPBAR.LE gsb0, 0x0 ;  /* 0x00008000000079c5 */ /* 0x000fc40000010000 */
[----:B------:R-:W-:Y:S01]  /*9390*/  WARPGROUP.ARRIVE ;  /* 0x00000000000079c5 */ /* 0x000fe20000000000 */
[--C-:B------:R-:W-:Y:S01]  /*93a0*/  FFMA.FTZ R184, R152, R11, -R20.reuse ;  /* 0x0000000b98b87223 */ /* 0x100fe20000010814 */
[----:B------:R-:W-:Y:S01]  /*93b0*/  FMNMX.FTZ R152, R170, R13, !PT ;  /* 0x0000000daa987209 */ /* 0x000fe20007810000 */
[----:B------:R-:W-:Y:S02]  /*93c0*/  FFMA.FTZ R186, R156, R11, -R20 ;  /* 0x0000000b9cba7223 */ /* 0x000fe40000010814 */
[----:B------:R-:W-:Y:S01]  /*93d0*/  MUFU.EX2 R92, R92 ;  /* 0x0000005c005c7308 */ /* 0x000fe20000000800 */
[----:B------:R-:W-:Y:S01]  /*93e0*/  HGMMA.64x128x16.F32.BF16 R24, R188, gdesc[UR8].tnspB, R24, gsb0 ;  /* 0x41e00008bc187df0 */ /* 0x000fe20008001818 */
[----:B------:R-:W-:Y:S01]  /*93f0*/  UIADD3 UR10, UR6, 0x200, URZ ;  /* 0x00000200060a7890 */ /* 0x000fe2000fffe03f */
[----:B------:R-:W-:Y:S01]  /*9400*/  FMNMX.FTZ R153, R171, R152, !PT ;  /* 0x00000098ab997209 */ /* 0x000fe20007810000 */
[----:B------:R-:W-:-:S03]  /*9410*/  UMOV UR11, 0x40000040 ;  /* 0x40000040000b7882 */ /* 0x000fc60000000000 */
[----:B------:R-:W-:Y:S01]  /*9420*/  FMNMX.FTZ R152, R174, R153, !PT ;  /* 0x00000099ae987209 */ /* 0x000fe20007810000 */
[----:B------:R-:W-:Y:S01]  /*9430*/  FFMA.FTZ R153, R157, R11, -R20 ;  /* 0x0000000b9d997223 */ /* 0x000fe20000010814 */
[----:B------:R-:W-:Y:S02]  /*9440*/  MUFU.EX2 R184, R184 ;  /* 0x000000b800b87308 */ /* 0x000fe40000000800 */
[----:B------:R-:W-:-:S04]  /*9450*/  FMNMX.FTZ R157, R175, R152, !PT ;  /* 0x00000098af9d7209 */ /* 0x000fc80007810000 */
[----:B------:R-:W-:Y:S02]  /*9460*/  FMNMX.FTZ R152, R162, R157, !PT ;  /* 0x0000009da2987209 */ /* 0x000fe40007810000 */
[----:B------:R-:W-:Y:S02]  /*9470*/  MUFU.EX2 R186, R186 ;  /* 0x000000ba00ba7308 */ /* 0x000fe40000000800 */
[----:B------:R-:W-:-:S06]  /*9480*/  FMNMX.FTZ R157, R163, R152, !PT ;  /* 0x00000098a39d7209 */ /* 0x000fcc0007810000 */
[----:B------:R-:W-:Y:S01]  /*9490*/  MUFU.EX2 R153, R153 ;  /* 0x0000009900997308 */ /* 0x000fe20000000800 */
[----:B------:R-:W-:Y:S02]  /*94a0*/  WARPGROUP.DEPBAR.LE gsb0, 0x0 ;  /* 0x00008000000079c5 */ /* 0x000fe40000010000 */
[----:B------:R-:W-:Y:S01]  /*94b0*/  WARPGROUP.ARRIVE ;  /* 0x00000000000079c5 */ /* 0x000fe20000000000 */
[--C-:B------:R-:W-:Y:S01]  /*94c0*/  FFMA.FTZ R188, R144, R11, -R20.reuse ;  /* 0x0000000b90bc7223 */ /* 0x100fe20000010814 */
[----:B------:R-:W-:Y:S01]  /*94d0*/  FMNMX.FTZ R144, R166, R157, !PT ;  /* 0x0000009da6907209 */ /* 0x000fe20007810000 */
[----:B------:R-:W-:-:S03]  /*94e0*/  FFMA.FTZ R190, R148, R11, -R20 ;  /* 0x0000000b94be7223 */ /* 0x000fc60000010814 */
[----:B------:R-:W-:Y:S01]  /*94f0*/  HGMMA.64x128x16.F32.BF16 R24, R192, gdesc[UR8].tnspB, R24, gsb0 ;  /* 0x41e00008c0187df0 */ /* 0x000fe20008001818 */
[----:B------:R-:W-:Y:S01]  /*9500*/  UIADD3 UR10, UR6, 0x280, URZ ;  /* 0x00000280060a7890 */ /* 0x000fe2000fffe03f */
[----:B------:R-:W-:Y:S01]  /*9510*/  FMNMX.FTZ R157, R167, R144, !PT ;  /* 0x00000090a79d7209 */ /* 0x000fe20007810000 */
[----:B------:R-:W-:Y:S01]  /*9520*/  UMOV UR11, 0x40000040 ;  /* 0x40000040000b7882 */ /* 0x000fe20000000000 */
[----:B------:R-:W-:Y:S02]  /*9530*/  MUFU.EX2 R188, R188 ;  /* 0x000000bc00bc7308 */ /* 0x000fe40000000800 */
[----:B------:R-:W-:-:S04]  /*9540*/  FMNMX.FTZ R144, R154, R157, !PT ;  /* 0x0000009d9a907209 */ /* 0x000fc80007810000 */
[----:B------:R-:W-:Y:S02]  /*9550*/  FMNMX.FTZ R157, R155, R144, !PT ;  /* 0x000000909b9d7209 */ /* 0x000fe40007810000 */
[----:B------:R-:W-:Y:S02]  /*9560*/  MUFU.EX2 R190, R190 ;  /* 0x000000be00be7308 */ /* 0x000fe40000000800 */
[----:B------:R-:W-:-:S04]  /*9570*/  FMNMX.FTZ R144, R158, R157, !PT ;  /* 0x0000009d9e907209 */ /* 0x000fc80007810000 */
[----:B------:R-:W-:-:S04]  /*9580*/  FMNMX.FTZ R157, R159, R144, !PT ;  /* 0x000000909f9d7209 */ /* 0x000fc80007810000 */
[----:B------:R-:W-:-:S04]  /*9590*/  FMNMX.FTZ R144, R146, R157, !PT ;  /* 0x0000009d92907209 */ /* 0x000fc80007810000 */
[----:B------:R-:W-:Y:S01]  /*95a0*/  FMNMX.FTZ R157, R147, R144, !PT ;  /* 0x00000090939d7209 */ /* 0x000fe20007810000 */
        /* <DEDUP_REMOVED lines=21> */
[-CC-:B------:R-:W-:Y:S01]  /*9700*/  FFMA.FTZ R157, R129, R11.reuse, -R20.reuse ;  /* 0x0000000b819d7223 */ /* 0x180fe20000010814 */
[----:B------:R-:W-:Y:S02]  /*9710*/  FFMA.FTZ R198, R132, R11, -R20 ;  /* 0x0000000b84c67223 */ /* 0x000fe40000010814 */
        /* <DEDUP_REMOVED lines=8> */
[----:B------:R-:W-:Y:S01]  /*97a0*/  FMNMX.FTZ R128, R126, R129, !PT ;  /* 0x000000817e807209 */ /* 0x000fe20007810000 */
[----:B------:R-:W-:-:S03]  /*97b0*/  FFMA.FTZ R129, R133, R11, -R20 ;  /* 0x0000000b85817223 */ /* 0x000fc60000010814 */
[----:B------:R-:W-:Y:S02]  /*97c0*/  FMNMX.FTZ R133, R127, R128, !PT ;  /* 0x000000807f857209 */ /* 0x000fe40007810000 */
[----:B------:R-:W-:Y:S02]  /*97d0*/  MUFU.EX2 R198, R198 ;  /* 0x000000c600c67308 */ /* 0x000fe40000000800 */
[----:B------:R-:W-:-:S04]  /*97e0*/  FMNMX.FTZ R128, R114, R133, !PT ;  /* 0x0000008572807209 */ /* 0x000fc80007810000 */
[----:B------:R-:W-:Y:S02]  /*97f0*/  FMNMX.FTZ R133, R115, R128, !PT ;  /* 0x0000008073857209 */ /* 0x000fe40007810000 */
        /* <DEDUP_REMOVED lines=24> */
[----:B------:R-:W-:Y:S01]  /*9980*/  FMNMX.FTZ R133, R103, R112, !PT ;  /* 0x0000007067857209 */ /* 0x000fe20007810000 */
[----:B------:R-:W-:Y:S01]  /*9990*/  UIADD3 UR10, UR6, 0x480, URZ ;  /* 0x00000480060a7890 */ /* 0x000fe2000fffe03f */
[----:B------:R-:W-:Y:S01]  /*99a0*/  MUFU.EX2 R204, R204 ;  /* 0x000000cc00cc7308 */ /* 0x000fe20000000800 */
[----:B------:R-:W-:Y:S01]  /*99b0*/  UMOV UR11, 0x40000040 ;  /* 0x40000040000b7882 */ /* 0x000fe20000000000 */
[----:B------:R-:W-:-:S04]  /*99c0*/  FMNMX.FTZ R112, R90, R133, !PT ;  /* 0x000000855a707209 */ /* 0x000fc80007810000 */
[----:B------:R-:W-:Y:S02]  /*99d0*/  FMNMX.FTZ R133, R91, R112, !PT ;  /* 0x000000705b857209 */ /* 0x000fe40007810000 */
[----:B------:R-:W-:Y:S02]  /*99e0*/  MUFU.EX2 R206, R206 ;  /* 0x000000ce00ce7308 */ /* 0x000fe40000000800 */
[----:B------:R-:W-:-:S04]  /*99f0*/  FMNMX.FTZ R112, R94, R133, !PT ;  /* 0x000000855e707209 */ /* 0x000fc80007810000 */
[----:B------:R-:W-:-:S05]  /*9a00*/  FMNMX.FTZ R112, R95, R112, !PT ;  /* 0x000000705f707209 */ /* 0x000fca0007810000 */
[----:B------:R-:W1:Y:S02]  /*9a10*/  SHFL.BFLY PT, R133, R112, 0x2, 0x1f ;  /* 0x0c401f0070857f89 */ /* 0x000e6400000e0000 */
[----:B-1----:R-:W-:Y:S01]  /*9a20*/  FMNMX.FTZ R133, R112, R133, !PT ;  /* 0x0000008570857209 */ /* 0x002fe20007810000 */
[-CC-:B------:R-:W-:Y:S01]  /*9a30*/  FFMA.FTZ R112, R93, R11.reuse, -R20.reuse ;  /* 0x0000000b5d707223 */ /* 0x180fe20000010814 */
[----:B------:R-:W-:Y:S02]  /*9a40*/  WARPGROUP.DEPBAR.LE gsb0, 0x0 ;  /* 0x00008000000079c5 */ /* 0x000fe40000010000 */
[----:B------:R-:W-:Y:S01]  /*9a50*/  WARPGROUP.ARRIVE ;  /* 0x00000000000079c5 */ /* 0x000fe20000000000 */
[-CC-:B------:R-:W-:Y:S01]  /*9a60*/  FFMA.FTZ R210, R108, R11.reuse, -R20.reuse ;  /* 0x0000000b6cd27223 */ /* 0x180fe20000010814 */
[-CC-:B------:R-:W-:Y:S01]  /*9a70*/  FFMA.FTZ R208, R104, R11.reuse, -R20.reuse ;  /* 0x0000000b68d07223 */ /* 0x180fe20000010814 */
[----:B------:R-:W1:Y:S01]  /*9a80*/  SHFL.BFLY PT, R108, R133, 0x1, 0x1f ;  /* 0x0c201f00856c7f89 */ /* 0x000e6200000e0000 */
[----:B------:R-:W-:-:S02]  /*9a90*/  FFMA.FTZ R104, R88, R11, -R20 ;  /* 0x0000000b58687223 */ /* 0x000fc40000010814 */
[----:B------:R-:W-:Y:S01]  /*9aa0*/  HGMMA.64x128x16.F32.BF16 R24, R212, gdesc[UR8].tnspB, R24, gsb0 ;  /* 0x41e00008d4187df0 */ /* 0x000fe20008001818 */
[----:B------:R-:W-:Y:S01]  /*9ab0*/  UIADD3 UR10, UR6, 0x500, URZ ;  /* 0x00000500060a7890 */ /* 0x000fe2000fffe03f */
[----:B------:R-:W-:Y:S01]  /*9ac0*/  MUFU.EX2 R208, R208 ;  /* 0x000000d000d07308 */ /* 0x000fe20000000800 */
[----:B------:R-:W-:Y:S01]  /*9ad0*/  UMOV UR11, 0x40000040 ;  /* 0x40000040000b7882 */ /* 0x000fe20000000000 */
[----:B------:R-:W-:-:S06]  /*9ae0*/  UIADD3 UR6, UR60, -0x1, URZ ;  /* 0xffffffff3c067890 */ /* 0x000fcc000fffe03f */
[----:B------:R-:W-:Y:S01]  /*9af0*/  MUFU.EX2 R210, R210 ;  /* 0x000000d200d27308 */ /* 0x000fe20000000800 */
[----:B------:R-:W-:-:S07]  /*9b00*/  UMOV UR60, UR6 ;  /* 0x00000006003c7c82 */ /* 0x000fce0008000000 */
[----:B------:R-:W-:Y:S01]  /*9b10*/  MUFU.EX2 R104, R104 ;  /* 0x0000006800687308 */ /* 0x000fe20000000800 */
[----:B-1----:R-:W-:Y:S01]  /*9b20*/  FMNMX.FTZ R88, R133, R108, !PT ;  /* 0x0000006c85587209 */ /* 0x002fe20007810000 */
[----:B------:R-:W-:-:S04]  /*9b30*/  IMAD.U32 R133, RZ, RZ, UR38 ;  /* 0x00000026ff857e24 */ /* 0x000fc8000f8e00ff */
[C---:B------:R-:W-:Y:S01]  /*9b40*/  FADD.FTZ R20, -R88.reuse, R13 ;  /* 0x0000000d58147221 */ /* 0x040fe20000010100 */
[-C--:B------:R-:W-:Y:S01]  /*9b50*/  FMUL.FTZ R108, R88, R11.reuse ;  /* 0x0000000b586c7220 */ /* 0x080fe20000410000 */
[----:B------:R1:W-:Y:S01]  /*9b60*/  MUFU.EX2 R13, R112 ;  /* 0x00000070000d7308 */ /* 0x0003e20000000800 */
[----:B------:R-:W-:Y:S01]  /*9b70*/  @!P1 LEA R133, R133, UR39, 0x3 ;  /* 0x0000002785859c11 */ /* 0x000fe2000f8e18ff */
[-C--:B------:R-:W-:Y:S01]  /*9b80*/  FMUL.FTZ R93, R20, R11.reuse ;  /* 0x0000000b145d7220 */ /* 0x080fe20000410000 */
[-CC-:B------:R-:W-:Y:S01]  /*9b90*/  FFMA.FTZ R20, R170, R11.reuse, -R108.reuse ;  /* 0x0000000baa147223 */ /* 0x180fe2000001086c */
[-CC-:B------:R-:W-:Y:S01]  /*9ba0*/  FFMA.FTZ R177, R171, R11.reuse, -R108.reuse ;  /* 0x0000000babb17223 */ /* 0x180fe2000001086c */
[-CC-:B------:R-:W-:Y:S01]  /*9bb0*/  FFMA.FTZ R179, R174, R11.reuse, -R108.reuse ;  /* 0x0000000baeb37223 */ /* 0x180fe2000001086c */
[-CC-:B------:R-:W-:Y:S01]  /*9bc0*/  FFMA.FTZ R181, R162, R11.reuse, -R108.reuse ;  /* 0x0000000ba2b57223 */ /* 0x180fe2000001086c */
[-CC-:B------:R-:W-:Y:S01]  /*9bd0*/  FFMA.FTZ R116, R163, R11.reuse, -R108.reuse ;  /* 0x0000000ba3747223 */ /* 0x180fe2000001086c */
[----:B------:R-:W-:Y:S01]  /*9be0*/  MUFU.EX2 R93, R93 ;  /* 0x0000005d005d7308 */ /* 0x000fe20000000800 */
[-CC-:B-1----:R-:W-:Y:S01]  /*9bf0*/  FFMA.FTZ R112, R175, R11.reuse, -R108.reuse ;  /* 0x0000000baf707223 */ /* 0x182fe2000001086c */
[-CC-:B------:R-:W-:Y:S01]  /*9c00*/  FFMA.FTZ R183, R166, R11.reuse, -R108.reuse ;  /* 0x0000000ba6b77223 */ /* 0x180fe2000001086c */
[-CC-:B------:R-:W-:Y:S01]  /*9c10*/  FFMA.FTZ R201, R122, R11.reuse, -R108.reuse ;  /* 0x0000000b7ac97223 */ /* 0x180fe2000001086c */
[-CC-:B------:R-:W-:Y:S01]  /*9c20*/  FFMA.FTZ R120, R167, R11.reuse, -R108.reuse ;  /* 0x0000000ba7787223 */ /* 0x180fe2000001086c */
[-CC-:B------:R-:W-:Y:S01]  /*9c30*/  FFMA.FTZ R195, R142, R11.reuse, -R108.reuse ;  /* 0x0000000b8ec37223 */ /* 0x180fe2000001086c */
[----:B---3--:R-:W-:Y:S01]  /*9c40*/  FADD.FTZ R142, R178, R15 ;  /* 0x0000000fb28e7221 */ /* 0x008fe20000010000 */
[-CC-:B------:R-:W-:Y:S01]  /*9c50*/  FFMA.FTZ R185, R154, R11.reuse, -R108.reuse ;  /* 0x0000000b9ab97223 */ /* 0x180fe2000001086c */
[----:B------:R-:W1:Y:S01]  /*9c60*/  MUFU.EX2 R20, R20 ;  /* 0x0000001400147308 */ /* 0x000e620000000800 */
[-CC-:B------:R-:W-:Y:S01]  /*9c70*/  FFMA.FTZ R124, R155, R11.reuse, -R108.reuse ;  /* 0x0000000b9b7c7223 */ /* 0x180fe2000001086c */
[-CC-:B------:R-:W-:Y:S01]  /*9c80*/  FFMA.FTZ R187, R158, R11.reuse, -R108.reuse ;  /* 0x0000000b9ebb7223 */ /* 0x180fe2000001086c */
[-CC-:B------:R-:W-:Y:S01]  /*9c90*/  FFMA.FTZ R128, R159, R11.reuse, -R108.reuse ;  /* 0x0000000b9f807223 */ /* 0x180fe2000001086c */
[-CC-:B------:R-:W-:Y:S01]  /*9ca0*/  FFMA.FTZ R205, R114, R11.reuse, -R108.reuse ;  /* 0x0000000b72cd7223 */ /* 0x180fe2000001086c */
[-CC-:B------:R-:W-:Y:S01]  /*9cb0*/  FFMA.FTZ R189, R146, R11.reuse, -R108.reuse ;  /* 0x0000000b92bd7223 */ /* 0x180fe2000001086c */
[-CC-:B------:R-:W-:Y:S01]  /*9cc0*/  FFMA.FTZ R207, R118, R11.reuse, -R108.reuse ;  /* 0x0000000b76cf7223 */ /* 0x180fe2000001086c */
[-CC-:B------:R-:W-:Y:S01]  /*9cd0*/  FFMA.FTZ R132, R147, R11.reuse, -R108.reuse ;  /* 0x0000000b93847223 */ /* 0x180fe2000001086c */
[----:B------:R-:W2:Y:S01]  /*9ce0*/  MUFU.EX2 R177, R177 ;  /* 0x000000b100b17308 */ /* 0x000ea20000000800 */
[-CC-:B------:R-:W-:Y:S01]  /*9cf0*/  FFMA.FTZ R191, R150, R11.reuse, -R108.reuse ;  /* 0x0000000b96bf7223 */ /* 0x180fe2000001086c */
[-CC-:B------:R-:W-:Y:S01]  /*9d00*/  FFMA.FTZ R209, R106, R11.reuse, -R108.reuse ;  /* 0x0000000b6ad17223 */ /* 0x180fe2000001086c */
[-CC-:B------:R-:W-:Y:S01]  /*9d10*/  FFMA.FTZ R136, R151, R11.reuse, -R108.reuse ;  /* 0x0000000b97887223 */ /* 0x180fe2000001086c */
[-CC-:B------:R-:W-:Y:S01]  /*9d20*/  FFMA.FTZ R127, R127, R11.reuse, -R108.reuse ;  /* 0x0000000b7f7f7223 */ /* 0x180fe2000001086c */
[-CC-:B------:R-:W-:Y:S01]  /*9d30*/  FFMA.FTZ R211, R110, R11.reuse, -R108.reuse ;  /* 0x0000000b6ed37223 */ /* 0x180fe2000001086c */
[-CC-:B------:R-:W-:Y:S01]  /*9d40*/  FFMA.FTZ R193, R138, R11.reuse, -R108.reuse ;  /* 0x0000000b8ac17223 */ /* 0x180fe2000001086c */
[-C--:B------:R-:W-:Y:S01]  /*9d50*/  FFMA.FTZ R138, R139, R11.reuse, -R108 ;  /* 0x0000000b8b8a7223 */ /* 0x080fe2000001086c */
[----:B------:R-:W3:Y:S01]  /*9d60*/  MUFU.EX2 R179, R179 ;  /* 0x000000b300b37308 */ /* 0x000ee20000000800 */
[----:B-1----:R-:W-:Y:S01]  /*9d70*/  FFMA.FTZ R14, R93, R14, R20 ;  /* 0x0000000e5d0e7223 */ /* 0x002fe20000010014 */
[-CC-:B------:R-:W-:Y:S01]  /*9d80*/  FFMA.FTZ R115, R115, R11.reuse, -R108.reuse ;  /* 0x0000000b73737223 */ /* 0x180fe2000001086c */
[-CC-:B------:R-:W-:Y:S01]  /*9d90*/  FFMA.FTZ R140, R143, R11.reuse, -R108.reuse ;  /* 0x0000000b8f8c7223 */ /* 0x180fe2000001086c */
[-CC-:B------:R-:W-:Y:S01]  /*9da0*/  FFMA.FTZ R197, R130, R11.reuse, -R108.reuse ;  /* 0x0000000b82c57223 */ /* 0x180fe2000001086c */
[-CC-:B------:R-:W-:Y:S01]  /*9db0*/  FFMA.FTZ R130, R131, R11.reuse, -R108.reuse ;  /* 0x0000000b83827223 */ /* 0x180fe2000001086c */
[-CC-:B------:R-:W-:Y:S01]  /*9dc0*/  FFMA.FTZ R199, R134, R11.reuse, -R108.reuse ;  /* 0x0000000b86c77223 */ /* 0x180fe2000001086c */
[-C--:B------:R-:W-:Y:S01]  /*9dd0*/  FFMA.FTZ R134, R135, R11.reuse, -R108 ;  /* 0x0000000b87867223 */ /* 0x080fe2000001086c */
[----:B------:R-:W1:Y:S01]  /*9de0*/  MUFU.EX2 R112, R112 ;  /* 0x0000007000707308 */ /* 0x000e620000000800 */
[----:B--2---:R-:W-:Y:S01]  /*9df0*/  FADD.FTZ R122, R177, R14 ;  /* 0x0000000eb17a7221 */ /* 0x004fe20000010000 */
[-C--:B------:R-:W-:Y:S01]  /*9e00*/  FFMA.FTZ R14, R123, R11.reuse, -R108 ;  /* 0x0000000b7b0e7223 */ /* 0x080fe2000001086c */
[----:B------:R-:W-:Y:S01]  /*9e10*/  FADD.FTZ R123, R169, R142 ;  /* 0x0000008ea97b7221 */ /* 0x000fe20000010000 */
[-CC-:B------:R-:W-:Y:S01]  /*9e20*/  FFMA.FTZ R203, R126, R11.reuse, -R108.reuse ;  /* 0x0000000b7ecb7223 */ /* 0x180fe2000001086c */
[-CC-:B------:R-:W-:Y:S01]  /*9e30*/  FFMA.FTZ R119, R119, R11.reuse, -R108.reuse ;  /* 0x0000000b77777223 */ /* 0x180fe2000001086c */
[-C--:B------:R-:W-:Y:S01]  /*9e40*/  FFMA.FTZ R107, R107, R11.reuse, -R108 ;  /* 0x0000000b6b6b7223 */ /* 0x080fe2000001086c */
[----:B------:R-:W-:Y:S01]  /*9e50*/  FADD.FTZ R142, R180, R123 ;  /* 0x0000007bb48e7221 */ /* 0x000fe20000010000 */
[----:B------:R-:W2:Y:S01]  /*9e60*/  MUFU.EX2 R181, R181 ;  /* 0x000000b500b57308 */ /* 0x000ea20000000800 */
[----:B---3--:R-:W-:Y:S01]  /*9e70*/  FADD.FTZ R15, R179, R122 ;  /* 0x0000007ab30f7221 */ /* 0x008fe20000010000 */
[-C--:B------:R-:W-:Y:S01]  /*9e80*/  FFMA.FTZ R111, R111, R11.reuse, -R108 ;  /* 0x0000000b6f6f7223 */ /* 0x080fe2000001086c */
[----:B------:R-:W-:Y:S01]  /*9e90*/  FADD.FTZ R123, R173, R142 ;  /* 0x0000008ead7b7221 */ /* 0x000fe20000010000 */
[-CC-:B------:R-:W-:Y:S01]  /*9ea0*/  FFMA.FTZ R99, R99, R11.reuse, -R108.reuse ;  /* 0x0000000b63637223 */ /* 0x180fe2000001086c */
[-CC-:B------:R-:W-:Y:S01]  /*9eb0*/  FFMA.FTZ R102, R102, R11.reuse, -R108.reuse ;  /* 0x0000000b66667223 */ /* 0x180fe2000001086c */
[-CC-:B------:R-:W-:Y:S01]  /*9ec0*/  FFMA.FTZ R103, R103, R11.reuse, -R108.reuse ;  /* 0x0000000b67677223 */ /* 0x180fe2000001086c */
[----:B------:R-:W-:Y:S01]  /*9ed0*/  FADD.FTZ R114, R182, R123 ;  /* 0x0000007bb6727221 */ /* 0x000fe20000010000 */
[----:B------:R-:W3:Y:S01]  /*9ee0*/  MUFU.EX2 R116, R116 ;  /* 0x0000007400747308 */ /* 0x000ee20000000800 */
[----:B-1----:R-:W-:Y:S01]  /*9ef0*/  FADD.FTZ R122, R112, R15 ;  /* 0x0000000f707a7221 */ /* 0x002fe20000010000 */
[-C--:B------:R-:W-:Y:S01]  /*9f00*/  FFMA.FTZ R90, R90, R11.reuse, -R108 ;  /* 0x0000000b5a5a7223 */ /* 0x080fe2000001086c */
[----:B------:R-:W-:Y:S01]  /*9f10*/  FADD.FTZ R123, R161, R114 ;  /* 0x00000072a17b7221 */ /* 0x000fe20000010000 */
[-CC-:B------:R-:W-:Y:S01]  /*9f20*/  FFMA.FTZ R91, R91, R11.reuse, -R108.reuse ;  /* 0x0000000b5b5b7223 */ /* 0x180fe2000001086c */
[-CC-:B------:R-:W-:Y:S01]  /*9f30*/  FFMA.FTZ R94, R94, R11.reuse, -R108.reuse ;  /* 0x0000000b5e5e7223 */ /* 0x180fe2000001086c */
[----:B------:R-:W-:Y:S01]  /*9f40*/  FFMA.FTZ R95, R95, R11, -R108 ;  /* 0x0000000b5f5f7223 */ /* 0x000fe2000001086c */
[----:B------:R-:W-:Y:S01]  /*9f50*/  F2FP.BF16.F32.PACK_AB R177, R177, R20 ;  /* 0x00000014b1b1723e */ /* 0x000fe200000010ff */
[----:B------:R-:W1:Y:S01]  /*9f60*/  MUFU.EX2 R183, R183 ;  /* 0x000000b700b77308 */ /* 0x000e620000000800 */
[----:B--2---:R-:W-:Y:S01]  /*9f70*/  FADD.FTZ R15, R181, R122 ;  /* 0x0000007ab50f7221 */ /* 0x004fe20000010000 */
[----:B------:R-:W-:Y:S01]  /*9f80*/  F2FP.BF16.F32.PACK_AB R179, R112, R179 ;  /* 0x000000b370b3723e */ /* 0x000fe200000010ff */
[----:B------:R-:W-:Y:S01]  /*9f90*/  @!P1 VIADD R133, R133, 0x34840 ;  /* 0x0003484085859836 */ /* 0x000fe20000000000 */
[----:B------:R-:W-:-:S02]  /*9fa0*/  IADD3 R131, -R227, 0xb, RZ ;  /* 0x0000000be3837810 */ /* 0x000fc40007ffe1ff */
[----:B------:R-:W-:Y:S02]  /*9fb0*/  F2FP.BF16.F32.PACK_AB R178, R169, R178 ;  /* 0x000000b2a9b2723e */ /* 0x000fe400000010ff */
[----:B------:R-:W2:Y:S01]  /*9fc0*/  MUFU.EX2 R120, R120 ;  /* 0x0000007800787308 */ /* 0x000ea20000000800 */
[C---:B---3--:R-:W-:Y:S01]  /*9fd0*/  FADD.FTZ R122, R116.reuse, R15 ;  /* 0x0000000f747a7221 */ /* 0x048fe20000010000 */
[----:B------:R-:W-:Y:S02]  /*9fe0*/  F2FP.BF16.F32.PACK_AB R181, R116, R181 ;  /* 0x000000b574b5723e */ /* 0x000fe400000010ff */
[----:B------:R-:W-:Y:S02]  /*9ff0*/  @!P1 PRMT R133, RZ, 0x654, R133 ;  /* 0x00000654ff859816 */ /* 0x000fe40000000085 */
[----:B------:R-:W-:Y:S02]  /*a000*/  F2FP.BF16.F32.PACK_AB R180, R173, R180 ;  /* 0x000000b4adb4723e */ /* 0x000fe400000010ff */
[----:B------:R-:W3:Y:S01]  /*a010*/  MUFU.EX2 R185, R185 ;  /* 0x000000b900b97308 */ /* 0x000ee20000000800 */
[----:B-1----:R-:W-:Y:S01]  /*a020*/  FADD.FTZ R15, R183, R122 ;  /* 0x0000007ab70f7221 */ /* 0x002fe20000010000 */
[----:B------:R-:W-:Y:S01]  /*a030*/  FADD.FTZ R122, R184, R123 ;  /* 0x0000007bb87a7221 */ /* 0x000fe20000010000 */
[----:B------:R-:W-:-:S02]  /*a040*/  F2FP.BF16.F32.PACK_AB R182, R161, R182 ;  /* 0x000000b6a1b6723e */ /* 0x000fc400000010ff */
[C---:B------:R-:W-:Y:S01]  /*a050*/  F2FP.BF16.F32.PACK_AB R184, R165.reuse, R184 ;  /* 0x000000b8a5b8723e */ /* 0x040fe200000010ff */
[----:B------:R-:W-:Y:S02]  /*a060*/  FADD.FTZ R123, R165, R122 ;  /* 0x0000007aa57b7221 */ /* 0x000fe40000010000 */
[----:B------:R-:W1:Y:S01]  /*a070*/  MUFU.EX2 R124, R124 ;  /* 0x0000007c007c7308 */ /* 0x000e620000000800 */
[----:B--2---:R-:W-:Y:S01]  /*a080*/  FADD.FTZ R118, R120, R15 ;  /* 0x0000000f78767221 */ /* 0x004fe20000010000 */
[----:B------:R-:W-:Y:S01]  /*a090*/  FADD.FTZ R110, R186, R123 ;  /* 0x0000007bba6e7221 */ /* 0x000fe20000010000 */
[----:B------:R-:W-:Y:S02]  /*a0a0*/  F2FP.BF16.F32.PACK_AB R183, R120, R183 ;  /* 0x000000b778b7723e */ /* 0x000fe400000010ff */
[----:B------:R-:W-:-:S03]  /*a0b0*/  F2FP.BF16.F32.PACK_AB R186, R153, R186 ;  /* 0x000000ba99ba723e */ /* 0x000fc600000010ff */
[----:B------:R-:W2:Y:S01]  /*a0c0*/  MUFU.EX2 R187, R187 ;  /* 0x000000bb00bb7308 */ /* 0x000ea20000000800 */
[----:B---3--:R-:W-:-:S07]  /*a0d0*/  FADD.FTZ R15, R185, R118 ;  /* 0x00000076b90f7221 */ /* 0x008fce0000010000 */
[----:B------:R-:W3:Y:S01]  /*a0e0*/  MUFU.EX2 R128, R128 ;  /* 0x0000008000807308 */ /* 0x000ee20000000800 */
[----:B-1----:R-:W-:Y:S01]  /*a0f0*/  FADD.FTZ R106, R124, R15 ;  /* 0x0000000f7c6a7221 */ /* 0x002fe20000010000 */
[----:B------:R-:W-:Y:S01]  /*a100*/  FFMA.FTZ R15, R98, R11, -R108 ;  /* 0x0000000b620f7223 */ /* 0x000fe2000001086c */
[----:B------:R-:W-:-:S05]  /*a110*/  F2FP.BF16.F32.PACK_AB R185, R124, R185 ;  /* 0x000000b97cb9723e */ /* 0x000fca00000010ff */
[----:B------:R-:W1:Y:S01]  /*a120*/  MUFU.EX2 R189, R189 ;  /* 0x000000bd00bd7308 */ /* 0x000e620000000800 */
[----:B--2---:R-:W-:Y:S01]  /*a130*/  FADD.FTZ R123, R187, R106 ;  /* 0x0000006abb7b7221 */ /* 0x004fe20000010000 */
[----:B------:R-:W-:Y:S02]  /*a140*/  WARPGROUP.DEPBAR.LE gsb0, 0x0 ;  /* 0x00008000000079c5 */ /* 0x000fe40000010000 */
[----:B------:R-:W-:Y:S01]  /*a150*/  WARPGROUP.ARRIVE ;  /* 0x00000000000079c5 */ /* 0x000fe20000000000 */
[----:B------:R-:W-:Y:S02]  /*a160*/  F2FP.BF16.F32.PACK_AB R212, R97, R96 ;  /* 0x0000006061d4723e */ /* 0x000fe400000010ff */
[----:B------:R-:W-:Y:S01]  /*a170*/  F2FP.BF16.F32.PACK_AB R214, R101, R100 ;  /* 0x0000006465d6723e */ /* 0x000fe200000010ff */
[----:B------:R-:W2:Y:S01]  /*a180*/  MUFU.EX2 R132, R132 ;  /* 0x0000008400847308 */ /* 0x000ea20000000800 */
[C---:B---3--:R-:W-:Y:S01]  /*a190*/  FADD.FTZ R106, R128.reuse, R123 ;  /* 0x0000007b806a7221 */ /* 0x048fe20000010000 */
[----:B------:R-:W-:Y:S01]  /*a1a0*/  HGMMA.64x128x16.F32.BF16 R24, R216, gdesc[UR8].tnspB, R24, gsb0 ;  /* 0x41e00008d8187df0 */ /* 0x000fe20008001818 */
[----:B------:R-:W-:-:S05]  /*a1b0*/  F2FP.BF16.F32.PACK_AB R187, R128, R187 ;  /* 0x000000bb80bb723e */ /* 0x000fca00000010ff */
[----:B------:R-:W3:Y:S01]  /*a1c0*/  MUFU.EX2 R191, R191 ;  /* 0x000000bf00bf7308 */ /* 0x000ee20000000800 */
[----:B-1----:R-:W-:-:S07]  /*a1d0*/  FADD.FTZ R123, R189, R106 ;  /* 0x0000006abd7b7221 */ /* 0x002fce0000010000 */
[----:B------:R1:W-:Y:S01]  /*a1e0*/  MUFU.EX2 R114, R127 ;  /* 0x0000007f00727308 */ /* 0x0003e20000000800 */
[C---:B--2---:R-:W-:Y:S01]  /*a1f0*/  FADD.FTZ R106, R132.reuse, R123 ;  /* 0x0000007b846a7221 */ /* 0x044fe20000010000 */
[----:B------:R-:W-:-:S06]  /*a200*/  F2FP.BF16.F32.PACK_AB R189, R132, R189 ;  /* 0x000000bd84bd723e */ /* 0x000fcc00000010ff */
[----:B------:R-:W2:Y:S01]  /*a210*/  MUFU.EX2 R136, R136 ;  /* 0x0000008800887308 */ /* 0x000ea20000000800 */
[----:B-1----:R-:W-:-:S04]  /*a220*/  FADD.FTZ R127, R153, R110 ;  /* 0x0000006e997f7221 */ /* 0x002fc80000010000 */
[----:B------:R-:W-:Y:S01]  /*a230*/  FADD.FTZ R110, R188, R127 ;  /* 0x0000007fbc6e7221 */ /* 0x000fe20000010000 */
[C---:B------:R-:W-:Y:S02]  /*a240*/  F2FP.BF16.F32.PACK_AB R188, R145.reuse, R188 ;  /* 0x000000bc91bc723e */ /* 0x040fe400000010ff */
[----:B------:R-:W1:Y:S01]  /*a250*/  MUFU.EX2 R193, R193 ;  /* 0x000000c100c17308 */ /* 0x000e620000000800 */
[----:B------:R-:W-:-:S04]  /*a260*/  FADD.FTZ R127, R145, R110 ;  /* 0x0000006e917f7221 */ /* 0x000fc80000010000 */
[----:B------:R-:W-:Y:S01]  /*a270*/  FADD.FTZ R110, R190, R127 ;  /* 0x0000007fbe6e7221 */ /* 0x000fe20000010000 */
[C---:B------:R-:W-:Y:S02]  /*a280*/  F2FP.BF16.F32.PACK_AB R190, R149.reuse, R190 ;  /* 0x000000be95be723e */ /* 0x040fe400000010ff */
[----:B------:R-:W4:Y:S01]  /*a290*/  MUFU.EX2 R138, R138 ;  /* 0x0000008a008a7308 */ /* 0x000f220000000800 */
[----:B------:R-:W-:-:S04]  /*a2a0*/  FADD.FTZ R123, R149, R110 ;  /* 0x0000006e957b7221 */ /* 0x000fc80000010000 */
[----:B------:R-:W-:Y:S01]  /*a2b0*/  FADD.FTZ R108, R192, R123 ;  /* 0x0000007bc06c7221 */ /* 0x000fe20000010000 */
[----:B------:R-:W-:Y:S02]  /*a2c0*/  F2FP.BF16.F32.PACK_AB R192, R137, R192 ;  /* 0x000000c089c0723e */ /* 0x000fe400000010ff */
[----:B------:R-:W5:Y:S08]  /*a2d0*/  MUFU.EX2 R195, R195 ;  /* 0x000000c300c37308 */ /* 0x000f700000000800 */
[----:B------:R3:W-:Y:S08]  /*a2e0*/  MUFU.EX2 R98, R115 ;  /* 0x0000007300627308 */ /* 0x0007f00000000800 */
[----:B------:R-:W5:Y:S01]  /*a2f0*/  MUFU.EX2 R140, R140 ;  /* 0x0000008c008c7308 */ /* 0x000f620000000800 */
[----:B---3--:R-:W-:Y:S01]  /*a300*/  FADD.FTZ R115, R191, R106 ;  /* 0x0000006abf737221 */ /* 0x008fe20000010000 */
[----:B--2---:R-:W-:-:S03]  /*a310*/  F2FP.BF16.F32.PACK_AB R191, R136, R191 ;  /* 0x000000bf88bf723e */ /* 0x004fc600000010ff */
[----:B------:R-:W-:Y:S01]  /*a320*/  FADD.FTZ R110, R136, R115 ;  /* 0x00000073886e7221 */ /* 0x000fe20000010000 */
[----:B------:R-:W-:Y:S02]  /*a330*/  FADD.FTZ R115, R137, R108 ;  /* 0x0000006c89737221 */ /* 0x000fe40000010000 */
[----:B------:R-:W2:Y:S01]  /*a340*/  MUFU.EX2 R197, R197 ;  /* 0x000000c500c57308 */ /* 0x000ea20000000800 */
[----:B-1----:R-:W-:Y:S01]  /*a350*/  FADD.FTZ R21, R193, R110 ;  /* 0x0000006ec1157221 */ /* 0x002fe20000010000 */
[----:B------:R-:W-:Y:S01]  /*a360*/  FADD.FTZ R110, R194, R115 ;  /* 0x00000073c26e7221 */ /* 0x000fe20000010000 */
[C---:B----4-:R-:W-:Y:S02]  /*a370*/  F2FP.BF16.F32.PACK_AB R193, R138.reuse, R193 ;  /* 0x000000c18ac1723e */ /* 0x050fe400000010ff */
[----:B------:R-:W-:Y:S01]  /*a380*/  FADD.FTZ R108, R138, R21 ;  /* 0x000000158a6c7221 */ /* 0x000fe20000010000 */
[C---:B------:R-:W-:Y:S01]  /*a390*/  FADD.FTZ R115, R141.reuse, R110 ;  /* 0x0000006e8d737221 */ /* 0x040fe20000010000 */
[----:B------:R-:W-:Y:S01]  /*a3a0*/  F2FP.BF16.F32.PACK_AB R194, R141, R194 ;  /* 0x000000c28dc2723e */ /* 0x000fe200000010ff */
[----:B------:R-:W1:Y:S01]  /*a3b0*/  MUFU.EX2 R130, R130 ;  /* 0x0000008200827308 */ /* 0x000e620000000800 */
[----:B-----5:R-:W-:Y:S01]  /*a3c0*/  FADD.FTZ R21, R195, R108 ;  /* 0x0000006cc3157221 */ /* 0x020fe20000010000 */
[----:B------:R-:W-:Y:S01]  /*a3d0*/  FADD.FTZ R110, R196, R115 ;  /* 0x00000073c46e7221 */ /* 0x000fe20000010000 */
[----:B------:R-:W-:-:S02]  /*a3e0*/  F2FP.BF16.F32.PACK_AB R195, R140, R195 ;  /* 0x000000c38cc3723e */ /* 0x000fc400000010ff */
[----:B------:R-:W-:Y:S01]  /*a3f0*/  FADD.FTZ R108, R140, R21 ;  /* 0x000000158c6c7221 */ /* 0x000fe20000010000 */
[C---:B------:R-:W-:Y:S01]  /*a400*/  FADD.FTZ R115, R157.reuse, R110 ;  /* 0x0000006e9d737221 */ /* 0x040fe20000010000 */
[----:B------:R-:W-:Y:S01]  /*a410*/  F2FP.BF16.F32.PACK_AB R196, R157, R196 ;  /* 0x000000c49dc4723e */ /* 0x000fe200000010ff */
[----:B------:R-:W3:Y:S01]  /*a420*/  MUFU.EX2 R199, R199 ;  /* 0x000000c700c77308 */ /* 0x000ee20000000800 */
[----:B--2---:R-:W-:Y:S01]  /*a430*/  FADD.FTZ R21, R197, R108 ;  /* 0x0000006cc5157221 */ /* 0x004fe20000010000 */
[----:B------:R-:W-:Y:S01]  /*a440*/  FADD.FTZ R110, R198, R115 ;  /* 0x00000073c66e7221 */ /* 0x000fe20000010000 */
[----:B------:R-:W-:-:S05]  /*a450*/  F2FP.BF16.F32.PACK_AB R198, R129, R198 ;  /* 0x000000c681c6723e */ /* 0x000fca00000010ff */
[----:B------:R-:W2:Y:S01]  /*a460*/  MUFU.EX2 R134, R134 ;  /* 0x0000008600867308 */ /* 0x000ea20000000800 */
[C---:B-1----:R-:W-:Y:S01]  /*a470*/  FADD.FTZ R108, R130.reuse, R21 ;  /* 0x00000015826c7221 */ /* 0x042fe20000010000 */
[----:B------:R-:W-:-:S06]  /*a480*/  F2FP.BF16.F32.PACK_AB R197, R130, R197 ;  /* 0x000000c582c5723e */ /* 0x000fcc00000010ff */
[----:B------:R-:W1:Y:S01]  /*a490*/  MUFU.EX2 R201, R201 ;  /* 0x000000c900c97308 */ /* 0x000e620000000800 */
[----:B---3--:R-:W-:-:S07]  /*a4a0*/  FADD.FTZ R21, R199, R108 ;  /* 0x0000006cc7157221 */ /* 0x008fce0000010000 */
[----:B------:R-:W3:Y:S01]  /*a4b0*/  MUFU.EX2 R14, R14 ;  /* 0x0000000e000e7308 */ /* 0x000ee20000000800 */
[----:B--2---:R-:W-:-:S07]  /*a4c0*/  F2FP.BF16.F32.PACK_AB R199, R134, R199 ;  /* 0x000000c786c7723e */ /* 0x004fce00000010ff */
[----:B------:R-:W2:Y:S08]  /*a4d0*/  MUFU.EX2 R203, R203 ;  /* 0x000000cb00cb7308 */ /* 0x000eb00000000800 */
[----:B------:R4:W-:Y:S08]  /*a4e0*/  MUFU.EX2 R20, R107 ;  /* 0x0000006b00147308 */ /* 0x0009f00000000800 */
[----:B------:R-:W5:Y:S01]  /*a4f0*/  MUFU.EX2 R205, R205 ;  /* 0x000000cd00cd7308 */ /* 0x000f620000000800 */
[----:B----4-:R-:W-:Y:S01]  /*a500*/  FADD.FTZ R107, R129, R110 ;  /* 0x0000006e816b7221 */ /* 0x010fe20000010000 */
[----:B------:R-:W-:-:S03]  /*a510*/  FADD.FTZ R110, R134, R21 ;  /* 0x00000015866e7221 */ /* 0x000fc60000010000 */
[----:B------:R-:W-:Y:S01]  /*a520*/  FADD.FTZ R112, R200, R107 ;  /* 0x0000006bc8707221 */ /* 0x000fe20000010000 */
[----:B-1----:R-:W-:Y:S01]  /*a530*/  FADD.FTZ R21, R201, R110 ;  /* 0x0000006ec9157221 */ /* 0x002fe20000010000 */
[C---:B---3--:R-:W-:Y:S01]  /*a540*/  F2FP.BF16.F32.PACK_AB R201, R14.reuse, R201 ;  /* 0x000000c90ec9723e */ /* 0x048fe200000010ff */
[----:B------:R-:W1:Y:S01]  /*a550*/  MUFU.EX2 R207, R207 ;  /* 0x000000cf00cf7308 */ /* 0x000e620000000800 */
[----:B------:R-:W-:Y:S01]  /*a560*/  FADD.FTZ R107, R121, R112 ;  /* 0x00000070796b7221 */ /* 0x000fe20000010000 */
[----:B------:R-:W-:Y:S01]  /*a570*/  FADD.FTZ R110, R14, R21 ;  /* 0x000000150e6e7221 */ /* 0x000fe20000010000 */
[----:B------:R-:W-:Y:S02]  /*a580*/  WARPGROUP.DEPBAR.LE gsb0, 0x0 ;  /* 0x00008000000079c5 */ /* 0x000fe40000010000 */
[----:B------:R-:W-:Y:S01]  /*a590*/  FADD.FTZ R112, R202, R107 ;  /* 0x0000006bca707221 */ /* 0x000fe20000010000 */
[----:B--2---:R-:W-:Y:S01]  /*a5a0*/  FADD.FTZ R21, R203, R110 ;  /* 0x0000006ecb157221 */ /* 0x004fe20000010000 */
[----:B------:R2:W-:Y:S06]  /*a5b0*/  BAR.ARV R131, 0x100 ;  /* 0x000400830000751d */ /* 0x0005ec0000002000 */
[----:B------:R-:W3:Y:S01]  /*a5c0*/  MUFU.EX2 R106, R119 ;  /* 0x00000077006a7308 */ /* 0x000ee20000000800 */
[----:B------:R-:W-:Y:S01]  /*a5d0*/  FADD.FTZ R107, R125, R112 ;  /* 0x000000707d6b7221 */ /* 0x000fe20000010000 */
[----:B------:R-:W-:Y:S01]  /*a5e0*/  FADD.FTZ R110, R114, R21 ;  /* 0x00000015726e7221 */ /* 0x000fe20000010000 */
[----:B------:R4:W-:Y:S01]  /*a5f0*/  @!P1 SYNCS.ARRIVE.TRANS64.RED.A1T0 RZ, [R133+URZ], RZ ;  /* 0x000000ff85ff99a7 */ /* 0x0009e2000810043f */
[----:B------:R-:W-:Y:S01]  /*a600*/  F2FP.BF16.F32.PACK_AB R218, R13, R92 ;  /* 0x0000005c0dda723e */ /* 0x000fe200000010ff */
[----:B------:R-:W-:Y:S01]  /*a610*/  FADD.FTZ R112, R204, R107 ;  /* 0x0000006bcc707221 */ /* 0x000fe20000010000 */
[----:B------:R-:W-:Y:S01]  /*a620*/  F2FP.BF16.F32.PACK_AB R200, R121, R200 ;  /* 0x000000c879c8723e */ /* 0x000fe200000010ff */
[----:B------:R-:W-:Y:S01]  /*a630*/  FMUL.FTZ R24, R24, R12 ;  /* 0x0000000c18187220 */ /* 0x000fe20000410000 */
[----:B------:R-:W3:Y:S01]  /*a640*/  MUFU.EX2 R209, R209 ;  /* 0x000000d100d17308 */ /* 0x000ee20000000800 */
[----:B------:R-:W-:Y:S01]  /*a650*/  FADD.FTZ R21, R113, R112 ;  /* 0x0000007071157221 */ /* 0x000fe20000010000 */
[----:B------:R-:W-:Y:S01]  /*a660*/  F2FP.BF16.F32.PACK_AB R202, R125, R202 ;  /* 0x000000ca7dca723e */ /* 0x000fe200000010ff */
[----:B----4-:R-:W-:Y:S01]  /*a670*/  IMAD.U32 R133, RZ, RZ, UR7 ;  /* 0x00000007ff857e24 */ /* 0x010fe2000f8e00ff */
[----:B------:R-:W-:Y:S01]  /*a680*/  UMOV UR7, UR38 ;  /* 0x0000002600077c82 */ /* 0x000fe20008000000 */
[----:B------:R-:W-:Y:S01]  /*a690*/  FADD.FTZ R112, R206, R21 ;  /* 0x00000015ce707221 */ /* 0x000fe20000010000 */
[----:B------:R-:W-:Y:S01]  /*a6a0*/  F2FP.BF16.F32.PACK_AB R203, R114, R203 ;  /* 0x000000cb72cb723e */ /* 0x000fe200000010ff */
[-C--:B------:R-:W-:Y:S01]  /*a6b0*/  FMUL.FTZ R25, R25, R12.reuse ;  /* 0x0000000c19197220 */ /* 0x080fe20000410000 */
[----:B------:R5:W-:Y:S01]  /*a6c0*/  MUFU.EX2 R116, R15 ;  /* 0x0000000f00747308 */ /* 0x000be20000000800 */
[----:B------:R-:W-:Y:S01]  /*a6d0*/  FADD.FTZ R21, R117, R112 ;  /* 0x0000007075157221 */ /* 0x000fe20000010000 */
[----:B------:R-:W-:Y:S01]  /*a6e0*/  @!P1 LEA R133, R133, UR39, 0x3 ;  /* 0x0000002785859c11 */ /* 0x000fe2000f8e18ff */
[----:B------:R-:W-:Y:S01]  /*a6f0*/  FMUL.FTZ R28, R28, R12 ;  /* 0x0000000c1c1c7220 */ /* 0x000fe20000410000 */
[----:B------:R-:W-:Y:S01]  /*a700*/  F2FP.BF16.F32.PACK_AB R204, R113, R204 ;  /* 0x000000cc71cc723e */ /* 0x000fe200000010ff */
[----:B------:R-:W-:Y:S01]  /*a710*/  FMUL.FTZ R29, R29, R12 ;  /* 0x0000000c1d1d7220 */ /* 0x000fe20000410000 */
[----:B------:R-:W-:Y:S01]  /*a720*/  F2FP.BF16.F32.PACK_AB R206, R117, R206 ;  /* 0x000000ce75ce723e */ /* 0x000fe200000010ff */
[----:B--2---:R-:W-:Y:S01]  /*a730*/  @!P1 VIADD R131, R133, 0x34860 ;  /* 0x0003486085839836 */ /* 0x004fe20000000000 */
[----:B------:R-:W2:Y:S01]  /*a740*/  MUFU.EX2 R211, R211 ;  /* 0x000000d300d37308 */ /* 0x000ea20000000800 */
[----:B-----5:R-:W-:Y:S01]  /*a750*/  FADD.FTZ R15, R205, R110 ;  /* 0x0000006ecd0f7221 */ /* 0x020fe20000010000 */
[----:B------:R-:W-:Y:S01]  /*a760*/  F2FP.BF16.F32.PACK_AB R205, R98, R205 ;  /* 0x000000cd62cd723e */ /* 0x000fe200000010ff */
[----:B------:R-:W-:Y:S01]  /*a770*/  FMUL.FTZ R32, R32, R12 ;  /* 0x0000000c20207220 */ /* 0x000fe20000410000 */
[----:B------:R-:W-:Y:S01]  /*a780*/  @!P1 PRMT R131, RZ, 0x654, R131 ;  /* 0x00000654ff839816 */ /* 0x000fe20000000083 */
[----:B------:R-:W-:Y:S01]  /*a790*/  FADD.FTZ R110, R98, R15 ;  /* 0x0000000f626e7221 */ /* 0x000fe20000010000 */
[----:B------:R-:W-:Y:S01]  /*a7a0*/  F2FP.BF16.F32.PACK_AB R216, R89, R104 ;  /* 0x0000006859d8723e */ /* 0x000fe200000010ff */
[-C--:B------:R-:W-:Y:S01]  /*a7b0*/  FMUL.FTZ R33, R33, R12.reuse ;  /* 0x0000000c21217220 */ /* 0x080fe20000410000 */
[----:B------:R-:W4:Y:S01]  /*a7c0*/  MUFU.EX2 R108, R111 ;  /* 0x0000006f006c7308 */ /* 0x000f220000000800 */
[----:B-1----:R-:W-:Y:S01]  /*a7d0*/  FADD.FTZ R15, R207, R110 ;  /* 0x0000006ecf0f7221 */ /* 0x002fe20000010000 */
[----:B------:R1:W-:Y:S01]  /*a7e0*/  @!P1 SYNCS.ARRIVE.TRANS64.RED.A1T0 RZ, [R131+URZ], RZ ;  /* 0x000000ff83ff99a7 */ /* 0x0003e2000810043f */
[----:B---3--:R-:W-:Y:S01]  /*a7f0*/  F2FP.BF16.F32.PACK_AB R207, R106, R207 ;  /* 0x000000cf6acf723e */ /* 0x008fe200000010ff */
[-C--:B------:R-:W-:Y:S01]  /*a800*/  FMUL.FTZ R36, R36, R12.reuse ;  /* 0x0000000c24247220 */ /* 0x080fe20000410000 */
[----:B------:R-:W-:Y:S01]  /*a810*/  FADD.FTZ R110, R106, R15 ;  /* 0x0000000f6a6e7221 */ /* 0x000fe20000010000 */
[-C--:B------:R-:W-:Y:S01]  /*a820*/  FMUL.FTZ R37, R37, R12.reuse ;  /* 0x0000000c25257220 */ /* 0x080fe20000410000 */
[-C--:B------:R-:W-:Y:S01]  /*a830*/  FMUL.FTZ R40, R40, R12.reuse ;  /* 0x0000000c28287220 */ /* 0x080fe20000410000 */
[----:B------:R3:W-:Y:S01]  /*a840*/  MUFU.EX2 R118, R102 ;  /* 0x0000006600767308 */ /* 0x0007e20000000800 */
[----:B------:R-:W-:Y:S01]  /*a850*/  FADD.FTZ R15, R209, R110 ;  /* 0x0000006ed10f7221 */ /* 0x000fe20000010000 */
[----:B------:R-:W-:Y:S01]  /*a860*/  F2FP.BF16.F32.PACK_AB R209, R20, R209 ;  /* 0x000000d114d1723e */ /* 0x000fe200000010ff */
[-C--:B------:R-:W-:Y:S01]  /*a870*/  FMUL.FTZ R41, R41, R12.reuse ;  /* 0x0000000c29297220 */ /* 0x080fe20000410000 */
[-C--:B------:R-:W-:Y:S01]  /*a880*/  FMUL.FTZ R44, R44, R12.reuse ;  /* 0x0000000c2c2c7220 */ /* 0x080fe20000410000 */
[----:B------:R-:W-:Y:S01]  /*a890*/  FADD.FTZ R14, R20, R15 ;  /* 0x0000000f140e7221 */ /* 0x000fe20000010000 */
[-C--:B------:R-:W-:Y:S01]  /*a8a0*/  FMUL.FTZ R45, R45, R12.reuse ;  /* 0x0000000c2d2d7220 */ /* 0x080fe20000410000 */
[----:B------:R-:W-:Y:S01]  /*a8b0*/  FMUL.FTZ R48, R48, R12 ;  /* 0x0000000c30307220 */ /* 0x000fe20000410000 */
[----:B------:R-:W5:Y:S01]  /*a8c0*/  MUFU.EX2 R99, R99 ;  /* 0x0000006300637308 */ /* 0x000f620000000800 */
[----:B---3--:R-:W-:Y:S01]  /*a8d0*/  FADD.FTZ R102, R208, R21 ;  /* 0x00000015d0667221 */ /* 0x008fe20000010000 */
[----:B--2---:R-:W-:Y:S01]  /*a8e0*/  FADD.FTZ R15, R211, R14 ;  /* 0x0000000ed30f7221 */ /* 0x004fe20000010000 */
[----:B------:R-:W-:Y:S01]  /*a8f0*/  F2FP.BF16.F32.PACK_AB R208, R105, R208 ;  /* 0x000000d069d0723e */ /* 0x000fe200000010ff */
[----:B------:R-:W-:Y:S01]  /*a900*/  FMUL.FTZ R49, R49, R12 ;  /* 0x0000000c31317220 */ /* 0x000fe20000410000 */
[----:B------:R-:W-:Y:S01]  /*a910*/  FADD.FTZ R21, R105, R102 ;  /* 0x0000006669157221 */ /* 0x000fe20000010000 */
[C---:B----4-:R-:W-:Y:S01]  /*a920*/  FADD.FTZ R15, R108.reuse, R15 ;  /* 0x0000000f6c0f7221 */ /* 0x050fe20000010000 */
[----:B------:R-:W-:Y:S01]  /*a930*/  F2FP.BF16.F32.PACK_AB R211, R108, R211 ;  /* 0x000000d36cd3723e */ /* 0x000fe200000010ff */
[----:B------:R-:W2:Y:S01]  /*a940*/  MUFU.EX2 R103, R103 ;  /* 0x0000006700677308 */ /* 0x000ea20000000800 */
[----:B------:R-:W-:Y:S01]  /*a950*/  FADD.FTZ R102, R210, R21 ;  /* 0x00000015d2667221 */ /* 0x000fe20000010000 */
[----:B------:R-:W-:Y:S01]  /*a960*/  FADD.FTZ R15, R116, R15 ;  /* 0x0000000f740f7221 */ /* 0x000fe20000010000 */
[C---:B------:R-:W-:Y:S01]  /*a970*/  F2FP.BF16.F32.PACK_AB R210, R109.reuse, R210 ;  /* 0x000000d26dd2723e */ /* 0x040fe200000010ff */
[-C--:B------:R-:W-:Y:S01]  /*a980*/  FMUL.FTZ R52, R52, R12.reuse ;  /* 0x0000000c34347220 */ /* 0x080fe20000410000 */
[----:B------:R-:W-:Y:S01]  /*a990*/  FADD.FTZ R21, R109, R102 ;  /* 0x000000666d157221 */ /* 0x000fe20000010000 */
[-C--:B------:R-:W-:Y:S01]  /*a9a0*/  FMUL.FTZ R53, R53, R12.reuse ;  /* 0x0000000c35357220 */ /* 0x080fe20000410000 */
[----:B------:R-:W-:Y:S01]  /*a9b0*/  FMUL.FTZ R56, R56, R12 ;  /* 0x0000000c38387220 */ /* 0x000fe20000410000 */
[----:B------:R-:W3:Y:S01]  /*a9c0*/  MUFU.EX2 R90, R90 ;  /* 0x0000005a005a7308 */ /* 0x000ee20000000800 */
[----:B------:R-:W-:Y:S01]  /*a9d0*/  FADD.FTZ R14, R96, R21 ;  /* 0x00000015600e7221 */ /* 0x000fe20000010000 */
[C---:B-----5:R-:W-:Y:S01]  /*a9e0*/  FADD.FTZ R15, R99.reuse, R15 ;  /* 0x0000000f630f7221 */ /* 0x060fe20000010000 */
[----:B------:R-:W-:Y:S01]  /*a9f0*/  F2FP.BF16.F32.PACK_AB R213, R99, R116 ;  /* 0x0000007463d5723e */ /* 0x000fe200000010ff */
[-C--:B------:R-:W-:Y:S01]  /*aa00*/  FMUL.FTZ R57, R57, R12.reuse ;  /* 0x0000000c39397220 */ /* 0x080fe20000410000 */
[----:B------:R-:W-:Y:S01]  /*aa10*/  FADD.FTZ R21, R97, R14 ;  /* 0x0000000e61157221 */ /* 0x000fe20000010000 */
[----:B------:R-:W-:Y:S01]  /*aa20*/  FADD.FTZ R15, R118, R15 ;  /* 0x0000000f760f7221 */ /* 0x000fe20000010000 */
[----:B------:R-:W-:Y:S01]  /*aa30*/  FMUL.FTZ R60, R60, R12 ;  /* 0x0000000c3c3c7220 */ /* 0x000fe20000410000 */
[----:B------:R-:W4:Y:S01]  /*aa40*/  MUFU.EX2 R91, R91 ;  /* 0x0000005b005b7308 */ /* 0x000f220000000800 */
[----:B------:R-:W-:Y:S01]  /*aa50*/  FADD.FTZ R14, R100, R21 ;  /* 0x00000015640e7221 */ /* 0x000fe20000010000 */
[C---:B--2---:R-:W-:Y:S01]  /*aa60*/  FADD.FTZ R15, R103.reuse, R15 ;  /* 0x0000000f670f7221 */ /* 0x044fe20000010000 */
[----:B------:R-:W-:Y:S01]  /*aa70*/  F2FP.BF16.F32.PACK_AB R215, R103, R118 ;  /* 0x0000007667d7723e */ /* 0x000fe200000010ff */
[-C--:B------:R-:W-:Y:S01]  /*aa80*/  FMUL.FTZ R61, R61, R12.reuse ;  /* 0x0000000c3d3d7220 */ /* 0x080fe20000410000 */
[----:B------:R-:W-:Y:S01]  /*aa90*/  FADD.FTZ R21, R101, R14 ;  /* 0x0000000e65157221 */ /* 0x000fe20000010000 */
[-C--:B------:R-:W-:Y:S01]  /*aaa0*/  FMUL.FTZ R64, R64, R12.reuse ;  /* 0x0000000c40407220 */ /* 0x080fe20000410000 */
[-C--:B------:R-:W-:Y:S01]  /*aab0*/  FMUL.FTZ R65, R65, R12.reuse ;  /* 0x0000000c41417220 */ /* 0x080fe20000410000 */
[----:B------:R-:W2:Y:S01]  /*aac0*/  MUFU.EX2 R94, R94 ;  /* 0x0000005e005e7308 */ /* 0x000ea20000000800 */
[----:B------:R-:W-:Y:S01]  /*aad0*/  FADD.FTZ R14, R104, R21 ;  /* 0x00000015680e7221 */ /* 0x000fe20000010000 */
[----:B---3--:R-:W-:Y:S01]  /*aae0*/  FADD.FTZ R15, R90, R15 ;  /* 0x0000000f5a0f7221 */ /* 0x008fe20000010000 */
[-C--:B------:R-:W-:Y:S01]  /*aaf0*/  FMUL.FTZ R68, R68, R12.reuse ;  /* 0x0000000c44447220 */ /* 0x080fe20000410000 */
[-C--:B------:R-:W-:Y:S01]  /*ab00*/  FMUL.FTZ R69, R69, R12.reuse ;  /* 0x0000000c45457220 */ /* 0x080fe20000410000 */
[----:B------:R-:W-:Y:S01]  /*ab10*/  FADD.FTZ R21, R89, R14 ;  /* 0x0000000e59157221 */ /* 0x000fe20000010000 */
[-C--:B------:R-:W-:Y:S01]  /*ab20*/  FMUL.FTZ R72, R72, R12.reuse ;  /* 0x0000000c48487220 */ /* 0x080fe20000410000 */
[----:B------:R-:W-:Y:S01]  /*ab30*/  FMUL.FTZ R73, R73, R12 ;  /* 0x0000000c49497220 */ /* 0x000fe20000410000 */
[----:B------:R-:W3:Y:S01]  /*ab40*/  MUFU.EX2 R95, R95 ;  /* 0x0000005f005f7308 */ /* 0x000ee20000000800 */
[C---:B----4-:R-:W-:Y:S01]  /*ab50*/  FADD.FTZ R15, R91.reuse, R15 ;  /* 0x0000000f5b0f7221 */ /* 0x050fe20000010000 */
[----:B------:R-:W-:Y:S01]  /*ab60*/  FADD.FTZ R14, R92, R21 ;  /* 0x000000155c0e7221 */ /* 0x000fe20000010000 */
[----:B------:R-:W-:Y:S01]  /*ab70*/  F2FP.BF16.F32.PACK_AB R217, R91, R90 ;  /* 0x0000005a5bd9723e */ /* 0x000fe200000010ff */
[-C--:B------:R-:W-:Y:S01]  /*ab80*/  FMUL.FTZ R76, R76, R12.reuse ;  /* 0x0000000c4c4c7220 */ /* 0x080fe20000410000 */
[-C--:B------:R-:W-:Y:S01]  /*ab90*/  FMUL.FTZ R77, R77, R12.reuse ;  /* 0x0000000c4d4d7220 */ /* 0x080fe20000410000 */
[-C--:B------:R-:W-:Y:S01]  /*aba0*/  FMUL.FTZ R80, R80, R12.reuse ;  /* 0x0000000c50507220 */ /* 0x080fe20000410000 */
[-C--:B------:R-:W-:Y:S01]  /*abb0*/  FMUL.FTZ R81, R81, R12.reuse ;  /* 0x0000000c51517220 */ /* 0x080fe20000410000 */
[-C--:B------:R-:W-:Y:S01]  /*abc0*/  FMUL.FTZ R84, R84, R12.reuse ;  /* 0x0000000c54547220 */ /* 0x080fe20000410000 */
[----:B--2---:R-:W-:Y:S01]  /*abd0*/  FADD.FTZ R20, R94, R15 ;  /* 0x0000000f5e147221 */ /* 0x004fe20000010000 */
[----:B------:R-:W-:Y:S01]  /*abe0*/  FADD.FTZ R15, R13, R14 ;  /* 0x0000000e0d0f7221 */ /* 0x000fe20000010000 */
[----:B------:R-:W-:Y:S01]  /*abf0*/  FMUL.FTZ R85, R85, R12 ;  /* 0x0000000c55557220 */ /* 0x000fe20000410000 */
[-C--:B------:R-:W-:Y:S01]  /*ac00*/  FMUL.FTZ R26, R26, R93.reuse ;  /* 0x0000005d1a1a7220 */ /* 0x080fe20000410000 */
[-C--:B------:R-:W-:Y:S01]  /*ac10*/  FMUL.FTZ R27, R27, R93.reuse ;  /* 0x0000005d1b1b7220 */ /* 0x080fe20000410000 */
[-C--:B------:R-:W-:Y:S01]  /*ac20*/  FMUL.FTZ R30, R30, R93.reuse ;  /* 0x0000005d1e1e7220 */ /* 0x080fe20000410000 */
[-C--:B------:R-:W-:Y:S01]  /*ac30*/  FMUL.FTZ R31, R31, R93.reuse ;  /* 0x0000005d1f1f7220 */ /* 0x080fe20000410000 */
[-C--:B------:R-:W-:Y:S01]  /*ac40*/  FMUL.FTZ R34, R34, R93.reuse ;  /* 0x0000005d22227220 */ /* 0x080fe20000410000 */
[C---:B---3--:R-:W-:Y:S01]  /*ac50*/  FADD.FTZ R14, R95.reuse, R20 ;  /* 0x000000145f0e7221 */ /* 0x048fe20000010000 */
[----:B------:R-:W-:Y:S01]  /*ac60*/  F2FP.BF16.F32.PACK_AB R219, R95, R94 ;  /* 0x0000005e5fdb723e */ /* 0x000fe200000010ff */
[-C--:B------:R-:W-:Y:S01]  /*ac70*/  FMUL.FTZ R35, R35, R93.reuse ;  /* 0x0000005d23237220 */ /* 0x080fe20000410000 */
        /* <DEDUP_REMOVED lines=25> */
[----:B------:R-:W-:Y:S01]  /*ae10*/  FMUL.FTZ R87, R87, R93 ;  /* 0x0000005d57577220 */ /* 0x000fe20000410000 */
[----:B------:R-:W-:-:S02]  /*ae20*/  IMAD.MOV.U32 R13, RZ, RZ, R88 ;  /* 0x000000ffff0d7224 */ /* 0x000fc400078e0058 */
[----:B------:R-:W-:Y:S01]  /*ae30*/  IMAD.MOV.U32 R21, RZ, RZ, R10 ;  /* 0x000000ffff157224 */ /* 0x000fe200078e000a */
[----:B-1----:R-:W-:Y:S06]  /*ae40*/  @P2 BRA `(.L_x_24) ;  /* 0xffffffb400182947 */ /* 0x002fec000383ffff */
.L_x_15:
[----:B------:R-:W-:Y:S06]  /*ae50*/  BAR.ARV 0x8, 0x120 ;  /* 0x0204800000007b1d */ /* 0x000fec0000002000 */
[----:B------:R-:W-:Y:S05]  /*ae60*/  @!P0 BRA `(.L_x_25) ;  /* 0x0000000000048947 */ /* 0x000fea0003800000 */
[----:B------:R-:W-:Y:S01]  /*ae70*/  BPT.TRAP 0x1 ;  /* 0x000000040000795c */ /* 0x000fe20000300000 */
.L_x_25:
[----:B------:R-:W-:Y:S01]  /*ae80*/  ULEA UR7, UR38, UR39, 0x3 ;  /* 0x0000002726077291 */ /* 0x000fe2000f8e183f */
[----:B------:R-:W-:-:S05]  /*ae90*/  IMAD.U32 R0, RZ, RZ, UR61 ;  /* 0x0000003dff007e24 */ /* 0x000fca000f8e00ff */
[----:B------:R-:W-:-:S04]  /*aea0*/  SHF.L.U32 R0, R0, 0x1f, RZ ;  /* 0x0000001f00007819 */ /* 0x000fc800000006ff */
[----:B------:R1:W2:Y:S01]  /*aeb0*/  SYNCS.PHASECHK.TRANS64.TRYWAIT P2, [UR7+0x34850], R0 ;  /* 0x03485000ff0075a7 */ /* 0x0002a20008040147 */
[----:B------:R-:W-:Y:S05]  /*aec0*/  @!P0 BRA `(.L_x_26) ;  /* 0x0000000000048947 */ /* 0x000fea0003800000 */
[----:B------:R-:W-:Y:S01]  /*aed0*/  BPT.TRAP 0x1 ;  /* 0x000000040000795c */ /* 0x000fe20000300000 */
.L_x_26:
[----:B--2---:R-:W-:Y:S05]  /*aee0*/  @P2 BRA `(.L_x_27) ;  /* 0x0000000000082947 */ /* 0x004fea0003800000 */
[----:B------:R-:W2:Y:S02]  /*aef0*/  SYNCS.PHASECHK.TRANS64.TRYWAIT P0, [UR7+0x34850], R0 ;  /* 0x03485000ff0075a7 */ /* 0x000ea40008000147 */
[----:B--2---:R-:W-:Y:S05]  /*af00*/  @!P0 BRA `(.L_x_28) ;  /* 0x0000004400688947 */ /* 0x004fea0003800000 */
.L_x_27:
[----:B------:R-:W-:Y:S01]  /*af10*/  UIADD3 UR4, UR39, 0x400, URZ ;  /* 0x0000040027047890 */ /* 0x000fe2000fffe03f */
[----:B------:R-:W-:Y:S01]  /*af20*/  WARPGROUP.ARRIVE ;  /* 0x00000000000079c5 */ /* 0x000fe20000000000 */
[----:B------:R-:W-:Y:S01]  /*af30*/  UMOV UR11, 0x40000040 ;  /* 0x40000040000b7882 */ /* 0x000fe20000000000 */
[----:B-12---:R-:W1:Y:S01]  /*af40*/  SHFL.BFLY PT, R0, R15, 0x2, 0x1f ;  /* 0x0c401f000f007f89 */ /* 0x006e6200000e0000 */
[----:B------:R-:W-:Y:S01]  /*af50*/  USHF.R.U32.HI UR4, URZ, 0x4, UR4 ;  /* 0x000000043f047899 */ /* 0x000fe20008011604 */
[C---:B------:R-:W-:Y:S01]  /*af60*/  IADD3 R21, P5, R16.reuse, 0x40, RZ ;  /* 0x0000004010157810 */ /* 0x040fe20007fbe0ff */
[----:B------:R-:W-:Y:S01]  /*af70*/  UIADD3 UR35, -UR36, URZ, URZ ;  /* 0x0000003f24237290 */ /* 0x000fe2000fffe13f */
[----:B------:R-:W2:Y:S01]  /*af80*/  SHFL.BFLY PT, R5, R14, 0x2, 0x1f ;  /* 0x0c401f000e057f89 */ /* 0x000ea200000e0000 */
[----:B------:R-:W-:Y:S01]  /*af90*/  ULOP3.LUT UR4, UR4, 0x3fff, URZ, 0xc0, !UPT ;  /* 0x00003fff04047892 */ /* 0x000fe2000f8ec03f */
[----:B------:R-:W-:Y:S01]  /*afa0*/  LOP3.LUT R20, R21, 0x380, RZ, 0xc0, !PT ;  /* 0x0000038015147812 */ /* 0x000fe200078ec0ff */
[----:B------:R-:W-:Y:S01]  /*afb0*/  ULDC.64 UR8, c[0x0][0xb70] ;  /* 0x0002dc0000087ab9 */ /* 0x000fe20000000a00 */
[C---:B------:R-:W-:Y:S01]  /*afc0*/  IADD3 R91, P4, R16.reuse, 0x20, RZ ;  /* 0x00000020105b7810 */ /* 0x040fe20007f9e0ff */
[----:B------:R-:W-:Y:S01]  /*afd0*/  ULOP3.LUT UR4, UR4, 0x5800000, URZ, 0xfc, !UPT ;  /* 0x0580000004047892 */ /* 0x000fe2000f8efc3f */
[----:B------:R-:W-:-:S02]  /*afe0*/  IADD3 R13, P6, R16, 0x60, RZ ;  /* 0x00000060100d7810 */ /* 0x000fc40007fde0ff */
[----:B------:R-:W-:Y:S01]  /*aff0*/  IADD3 R9, P0, R16, 0x4000, RZ ;  /* 0x0000400010097810 */ /* 0x000fe20007f1e0ff */
[----:B------:R-:W-:Y:S01]  /*b000*/  UIMAD UR4, UR38, 0xb00, UR4 ;  /* 0x00000b00260478a4 */ /* 0x000fe2000f8e0204 */
[----:B------:R-:W-:Y:S02]  /*b010*/  SHF.R.U64 R20, R20, 0x3, RZ ;  /* 0x0000000314147819 */ /* 0x000fe400000012ff */
[----:B------:R-:W-:Y:S01]  /*b020*/  IADD3 R7, P2, R16, 0x4020, RZ ;  /* 0x0000402010077810 */ /* 0x000fe20007f5e0ff */
[----:B------:R-:W-:Y:S01]  /*b030*/  UIADD3 UR6, UR4, 0x80, URZ ;  /* 0x0000008004067890 */ /* 0x000fe2000fffe03f */
[----:B------:R-:W-:Y:S02]  /*b040*/  LOP3.LUT R90, R91, 0x380, RZ, 0xc0, !PT ;  /* 0x000003805b5a7812 */ /* 0x000fe400078ec0ff */
[----:B------:R-:W-:Y:S01]  /*b050*/  UMOV UR10, UR4 ;  /* 0x00000004000a7c82 */ /* 0x000fe20008000000 */
[----:B------:R-:W-:Y:S01]  /*b060*/  LOP3.LUT R12, R13, 0x380, RZ, 0xc0, !PT ;  /* 0x000003800d0c7812 */ /* 0x000fe200078ec0ff */
[----:B------:R-:W-:Y:S01]  /*b070*/  HGMMA.64x128x16.F32.BF16 R24, R176, gdesc[UR8].tnspB, R24, gsb0 ;  /* 0x41e00008b0187df0 */ /* 0x000fe20008001818 */
[----:B------:R-:W-:Y:S01]  /*b080*/  UMOV UR11, 0x40000040 ;  /* 0x40000040000b7882 */ /* 0x000fe20000000000 */
[----:B------:R-:W-:Y:S01]  /*b090*/  UMOV UR10, UR6 ;  /* 0x00000006000a7c82 */ /* 0x000fe20008000000 */
[----:B------:R-:W-:Y:S01]  /*b0a0*/  UIADD3 UR6, UR4, 0x100, URZ ;  /* 0x0000010004067890 */ /* 0x000fe2000fffe03f */
[----:B-1----:R-:W-:Y:S01]  /*b0b0*/  FADD.FTZ R0, R0, R15 ;  /* 0x0000000f00007221 */ /* 0x002fe20000010000 */
[----:B------:R-:W-:Y:S01]  /*b0c0*/  LOP3.LUT R8, R9, 0x380, RZ, 0xc0, !PT ;  /* 0x0000038009087812 */ /* 0x000fe200078ec0ff */
[----:B--2---:R-:W-:Y:S01]  /*b0d0*/  FADD.FTZ R18, R5, R14 ;  /* 0x0000000e05127221 */ /* 0x004fe20000010000 */
[----:B------:R-:W-:Y:S01]  /*b0e0*/  LOP3.LUT R20, R20, R21, RZ, 0x3c, !PT ;  /* 0x0000001514147212 */ /* 0x000fe200078e3cff */
[----:B------:R-:W-:Y:S01]  /*b0f0*/  IMAD.X R21, RZ, RZ, R17, P5 ;  /* 0x000000ffff157224 */ /* 0x000fe200028e0611 */
[----:B------:R-:W1:Y:S01]  /*b100*/  SHFL.BFLY PT, R3, R0, 0x1, 0x1f ;  /* 0x0c201f0000037f89 */ /* 0x000e6200000e0000 */
[----:B------:R-:W-:-:S02]  /*b110*/  LOP3.LUT R6, R7, 0x380, RZ, 0xc0, !PT ;  /* 0x0000038007067812 */ /* 0x000fc400078ec0ff */
[----:B------:R-:W-:Y:S01]  /*b120*/  SHF.R.U64 R90, R90, 0x3, RZ ;  /* 0x000000035a5a7819 */ /* 0x000fe200000012ff */
[----:B------:R-:W2:Y:S01]  /*b130*/  SHFL.BFLY PT, R5, R18, 0x1, 0x1f ;  /* 0x0c201f0012057f89 */ /* 0x000ea200000e0000 */
[----:B------:R-:W-:Y:S02]  /*b140*/  SHF.R.U64 R12, R12, 0x3, RZ ;  /* 0x000000030c0c7819 */ /* 0x000fe400000012ff */
[----:B------:R-:W-:Y:S02]  /*b150*/  SHF.R.U64 R8, R8, 0x3, RZ ;  /* 0x0000000308087819 */ /* 0x000fe400000012ff */
[----:B------:R-:W-:Y:S02]  /*b160*/  SHF.R.U64 R6, R6, 0x3, RZ ;  /* 0x0000000306067819 */ /* 0x000fe400000012ff */
[----:B------:R-:W-:Y:S01]  /*b170*/  LOP3.LUT R90, R90, R91, RZ, 0x3c, !PT ;  /* 0x0000005b5a5a7212 */ /* 0x000fe200078e3cff */
[----:B------:R-:W-:Y:S01]  /*b180*/  IMAD.X R91, RZ, RZ, R17, P4 ;  /* 0x000000ffff5b7224 */ /* 0x000fe200020e0611 */
[----:B------:R-:W-:-:S02]  /*b190*/  LOP3.LUT R12, R12, R13, RZ, 0x3c, !PT ;  /* 0x0000000d0c0c7212 */ /* 0x000fc400078e3cff */
[----:B------:R-:W-:Y:S02]  /*b1a0*/  LOP3.LUT R8, R8, R9, RZ, 0x3c, !PT ;  /* 0x0000000908087212 */ /* 0x000fe400078e3cff */
[C---:B------:R-:W-:Y:S02]  /*b1b0*/  IADD3 R13, P4, R16.reuse, 0x4060, RZ ;  /* 0x00004060100d7810 */ /* 0x040fe40007f9e0ff */
[----:B------:R-:W-:Y:S02]  /*b1c0*/  IADD3 R9, P3, R16, 0x4040, RZ ;  /* 0x0000404010097810 */ /* 0x000fe40007f7e0ff */
[----:B------:R-:W-:Y:S01]  /*b1d0*/  LOP3.LUT R6, R6, R7, RZ, 0x3c, !PT ;  /* 0x0000000706067212 */ /* 0x000fe200078e3cff */
[----:B------:R-:W-:Y:S01]  /*b1e0*/  IMAD.X R7, RZ, RZ, R17, P2 ;  /* 0x000000ffff077224 */ /* 0x000fe200010e0611 */
[----:B------:R-:W-:Y:S01]  /*b1f0*/  LOP3.LUT R2, R13, 0x380, RZ, 0xc0, !PT ;  /* 0x000003800d027812 */ /* 0x000fe200078ec0ff */
[----:B-1----:R-:W-:Y:S01]  /*b200*/  FADD.FTZ R89, R0, R3 ;  /* 0x0000000300597221 */ /* 0x002fe20000010000 */
[----:B------:R-:W-:Y:S01]  /*b210*/  LOP3.LUT R4, R9, 0x380, RZ, 0xc0, !PT ;  /* 0x0000038009047812 */ /* 0x000fe200078ec0ff */
[----:B------:R-:W-:Y:S01]  /*b220*/  IMAD.MOV.U32 R0, RZ, RZ, RZ ;  /* 0x000000ffff007224 */ /* 0x000fe200078e00ff */
[----:B------:R-:W-:Y:S01]  /*b230*/  MOV R95, R90 ;  /* 0x0000005a005f7202 */ /* 0x000fe20000000f00 */
[----:B--2---:R-:W-:Y:S01]  /*b240*/  FADD.FTZ R18, R18, R5 ;  /* 0x0000000512127221 */ /* 0x004fe20000010000 */
[----:B------:R-:W-:Y:S01]  /*b250*/  FSETP.NE.FTZ.AND P5, PT, R89, RZ, PT ;  /* 0x000000ff5900720b */ /* 0x000fe20003fb5000 */
[--C-:B------:R-:W-:Y:S01]  /*b260*/  IMAD.X R5, RZ, RZ, R17.reuse, P3 ;  /* 0x000000ffff057224 */ /* 0x100fe200018e0611 */
[----:B------:R-:W-:Y:S01]  /*b270*/  MOV R91, R6 ;  /* 0x00000006005b7202 */ /* 0x000fe20000000f00 */
[----:B------:R-:W-:Y:S01]  /*b280*/  IMAD.X R3, RZ, RZ, R17, P4 ;  /* 0x000000ffff037224 */ /* 0x000fe200020e0611 */
[----:B------:R-:W-:-:S02]  /*b290*/  FSETP.NE.FTZ.AND P3, PT, R18, RZ, PT ;  /* 0x000000ff1200720b */ /* 0x000fc40003f75000 */
[----:B------:R-:W-:Y:S02]  /*b2a0*/  R2UR UR5, R221 ;  /* 0x00000000dd0572ca */ /* 0x000fe400000e0000 */
[----:B------:R-:W-:Y:S02]  /*b2b0*/  SHF.R.U64 R2, R2, 0x3, RZ ;  /* 0x0000000302027819 */ /* 0x000fe400000012ff */
[----:B------:R-:W-:Y:S02]  /*b2c0*/  SHF.R.U64 R4, R4, 0x3, RZ ;  /* 0x0000000304047819 */ /* 0x000fe400000012ff */
[----:B------:R-:W-:Y:S01]  /*b2d0*/  R2UR UR12, R220 ;  /* 0x00000000dc0c72ca */ /* 0x000fe200000e0000 */
[----:B------:R-:W1:Y:S01]  /*b2e0*/  @P5 MUFU.LG2 R6, R89 ;  /* 0x0000005900065308 */ /* 0x000e620000000c00 */
[----:B------:R-:W-:Y:S01]  /*b2f0*/  LOP3.LUT R2, R2, R13, RZ, 0x3c, !PT ;  /* 0x0000000d02027212 */ /* 0x000fe200078e3cff */
[----:B------:R-:W-:Y:S01]  /*b300*/  IMAD.X R13, RZ, RZ, R17, P6 ;  /* 0x000000ffff0d7224 */ /* 0x000fe200030e0611 */
[----:B------:R-:W-:-:S02]  /*b310*/  LOP3.LUT R15, R16, 0x380, RZ, 0xc0, !PT ;  /* 0x00000380100f7812 */ /* 0x000fc400078ec0ff */
[----:B------:R-:W-:Y:S01]  /*b320*/  LOP3.LUT R4, R4, R9, RZ, 0x3c, !PT ;  /* 0x0000000904047212 */ /* 0x000fe200078e3cff */
[--C-:B------:R-:W-:Y:S01]  /*b330*/  IMAD.X R9, RZ, RZ, R17.reuse, P0 ;  /* 0x000000ffff097224 */ /* 0x100fe200000e0611 */
[----:B------:R-:W-:Y:S01]  /*b340*/  SHF.R.U64 R15, R15, 0x3, RZ ;  /* 0x000000030f0f7819 */ /* 0x000fe200000012ff */
[----:B------:R2:W-:Y:S01]  /*b350*/  @P5 MUFU.RCP R0, R89 ;  /* 0x0000005900005308 */ /* 0x0005e20000001000 */
[----:B------:R-:W-:Y:S01]  /*b360*/  MOV R93, R12 ;  /* 0x0000000c005d7202 */ /* 0x000fe20000000f00 */
[----:B------:R-:W-:Y:S01]  /*b370*/  IMAD.MOV.U32 R12, RZ, RZ, RZ ;  /* 0x000000ffff0c7224 */ /* 0x000fe200078e00ff */
[----:B------:R-:W-:Y:S01]  /*b380*/  MOV R90, R4 ;  /* 0x00000004005a7202 */ /* 0x000fe20000000f00 */
[----:B------:R-:W-:Y:S01]  /*b390*/  UIADD3 UR34, -UR5, URZ, URZ ;  /* 0x0000003f05227290 */ /* 0x000fe2000fffe13f */
[----:B------:R-:W-:Y:S01]  /*b3a0*/  LOP3.LUT R14, R15, R16, RZ, 0x3c, !PT ;  /* 0x000000100f0e7212 */ /* 0x000fe200078e3cff */
[----:B------:R-:W-:Y:S01]  /*b3b0*/  IMAD.MOV.U32 R15, RZ, RZ, R17 ;  /* 0x000000ffff0f7224 */ /* 0x000fe200078e0011 */
[----:B------:R-:W-:Y:S01]  /*b3c0*/  MOV R92, R8 ;  /* 0x00000008005c7202 */ /* 0x000fe20000000f00 */
[----:B------:R-:W3:Y:S01]  /*b3d0*/  @P3 MUFU.LG2 R4, R18 ;  /* 0x0000001200043308 */ /* 0x000ee20000000c00 */
[C---:B------:R-:W-:Y:S01]  /*b3e0*/  @P5 FMUL.FTZ R5, R11.reuse, 0.69314718246459960938 ;  /* 0x3f3172180b055820 */ /* 0x040fe20000410000 */
[----:B-1----:R-:W-:Y:S01]  /*b3f0*/  @P5 FMUL.FTZ R6, R6, 0.69314718246459960938 ;  /* 0x3f31721806065820 */ /* 0x002fe20000410000 */
[----:B------:R-:W-:Y:S01]  /*b400*/  IMAD.U32 R8, RZ, RZ, UR7 ;  /* 0x00000007ff087e24 */ /* 0x000fe2000f8e00ff */
[----:B------:R-:W-:Y:S01]  /*b410*/  MOV R96, R14 ;  /* 0x0000000e00607202 */ /* 0x000fe20000000f00 */
[----:B------:R-:W-:Y:S01]  /*b420*/  @P3 FMUL.FTZ R14, R11, 0.69314718246459960938 ;  /* 0x3f3172180b0e3820 */ /* 0x000fe20000410000 */
[----:B------:R-:W-:Y:S01]  /*b430*/  MOV R94, R20 ;  /* 0x00000014005e7202 */ /* 0x000fe20000000f00 */
[----:B------:R-:W-:Y:S01]  /*b440*/  @!P1 VIADD R8, R8, 0x34860 ;  /* 0x0003486008089836 */ /* 0x000fe20000000000 */
[----:B------:R-:W1:Y:S01]  /*b450*/  @P3 MUFU.RCP R12, R18 ;  /* 0x00000012000c3308 */ /* 0x000e620000001000 */
[----:B------:R-:W-:Y:S01]  /*b460*/  LOP3.LUT P0, RZ, R23, 0x3, RZ, 0xc0, !PT ;  /* 0x0000000317ff7812 */ /* 0x000fe2000780c0ff */
[----:B------:R-:W-:Y:S01]  /*b470*/  IMAD.MOV.U32 R21, RZ, RZ, -0x800000 ;  /* 0xff800000ff157424 */ /* 0x000fe200078e00ff */
[----:B--2---:R-:W-:Y:S01]  /*b480*/  MOV R89, R2 ;  /* 0x0000000200597202 */ /* 0x004fe20000000f00 */
[----:B------:R-:W-:Y:S01]  /*b490*/  ULDC UR7, c[0x0][0xa88] ;  /* 0x0002a20000077ab9 */ /* 0x000fe20000000800 */
[----:B------:R-:W-:Y:S01]  /*b4a0*/  @!P1 PRMT R8, RZ, 0x654, R8 ;  /* 0x00000654ff089816 */ /* 0x000fe20000000008 */
[----:B---3--:R-:W-:-:S04]  /*b4b0*/  @P3 FMUL.FTZ R7, R4, 0.69314718246459960938 ;  /* 0x3f31721804073820 */ /* 0x008fc80000410000 */
[----:B------:R-:W-:Y:S01]  /*b4c0*/  @P3 FFMA.FTZ R21, R14, R88, R7 ;  /* 0x000000580e153223 */ /* 0x000fe20000010007 */
[----:B------:R-:W-:Y:S02]  /*b4d0*/  WARPGROUP.DEPBAR.LE gsb0, 0x0 ;  /* 0x00008000000079c5 */ /* 0x000fe40000010000 */
[----:B------:R-:W-:-:S06]  /*b4e0*/  WARPGROUP.ARRIVE ;  /* 0x00000000000079c5 */ /* 0x000fcc0000000000 */
[----:B------:R-:W-:Y:S01]  /*b4f0*/  HGMMA.64x128x16.F32.BF16 R24, R180, gdesc[UR8].tnspB, R24, gsb0 ;  /* 0x41e00008b4187df0 */ /* 0x000fe20008001818 */
[----:B------:R-:W-:Y:S01]  /*b500*/  UMOV UR10, UR6 ;  /* 0x00000006000a7c82 */ /* 0x000fe20008000000 */
[----:B------:R-:W-:Y:S01]  /*b510*/  UMOV UR11, 0x40000040 ;  /* 0x40000040000b7882 */ /* 0x000fe20000000000 */
[----:B------:R-:W-:Y:S01]  /*b520*/  UIADD3 UR6, UR4, 0x180, URZ ;  /* 0x0000018004067890 */ /* 0x000fe2000fffe03f */
        /* <DEDUP_REMOVED lines=35> */
[----:B------:R-:W-:Y:S02]  /*b760*/  UIADD3 UR6, UR4, 0x480, URZ ;  /* 0x0000048004067890 */ /* 0x000fe4000fffe03f */
[----:B------:R-:W-:Y:S01]  /*b770*/  UIADD3 UR4, UR4, 0x500, URZ ;  /* 0x0000050004047890 */ /* 0x000fe2000fffe03f */
[----:B------:R-:W-:Y:S02]  /*b780*/  WARPGROUP.DEPBAR.LE gsb0, 0x0 ;  /* 0x00008000000079c5 */ /* 0x000fe40000010000 */
[----:B------:R-:W-:-:S06]  /*b790*/  WARPGROUP.ARRIVE ;  /* 0x00000000000079c5 */ /* 0x000fcc0000000000 */
[----:B------:R-:W-:Y:S01]  /*b7a0*/  HGMMA.64x128x16.F32.BF16 R24, R208, gdesc[UR8].tnspB, R24, gsb0 ;  /* 0x41e00008d0187df0 */ /* 0x000fe20008001818 */
[----:B------:R-:W-:Y:S01]  /*b7b0*/  UMOV UR10, UR6 ;  /* 0x00000006000a7c82 */ /* 0x000fe20008000000 */
[----:B------:R-:W-:Y:S01]  /*b7c0*/  UMOV UR11, 0x40000040 ;  /* 0x40000040000b7882 */ /* 0x000fe20000000000 */
[----:B------:R-:W-:Y:S02]  /*b7d0*/  WARPGROUP.DEPBAR.LE gsb0, 0x0 ;  /* 0x00008000000079c5 */ /* 0x000fe40000010000 */
[----:B------:R-:W-:-:S07]  /*b7e0*/  WARPGROUP.ARRIVE ;  /* 0x00000000000079c5 */ /* 0x000fce0000000000 */
[----:B------:R-:W-:Y:S01]  /*b7f0*/  HGMMA.64x128x16.F32.BF16 R24, R212, gdesc[UR8].tnspB, R24, gsb0 ;  /* 0x41e00008d4187df0 */ /* 0x000fe20008001818 */
[----:B------:R-:W-:Y:S01]  /*b800*/  UMOV UR10, UR4 ;  /* 0x00000004000a7c82 */ /* 0x000fe20008000000 */
[----:B------:R-:W-:Y:S01]  /*b810*/  UMOV UR11, 0x40000040 ;  /* 0x40000040000b7882 */ /* 0x000fe20000000000 */
[----:B------:R-:W-:Y:S02]  /*b820*/  ULDC UR4, c[0x0][0xdb4] ;  /* 0x00036d0000047ab9 */ /* 0x000fe40000000800 */
[----:B------:R-:W-:-:S03]  /*b830*/  UIMAD UR35, UR4, UR35, UR5 ;  /* 0x00000023042372a4 */ /* 0x000fc6000f8e0205 */
[----:B------:R-:W-:Y:S01]  /*b840*/  ULDC UR5, c[0x0][0xda8] ;  /* 0x00036a0000057ab9 */ /* 0x000fe20000000800 */
[----:B------:R-:W-:Y:S02]  /*b850*/  USHF.R.S32.HI UR4, URZ, 0x1f, UR35 ;  /* 0x0000001f3f047899 */ /* 0x000fe40008011423 */
[----:B------:R-:W-:Y:S02]  /*b860*/  UIMAD UR34, UR5, UR34, UR12 ;  /* 0x00000022052272a4 */ /* 0x000fe4000f8e020c */
[----:B------:R-:W-:Y:S02]  /*b870*/  UIMAD UR6, UR4, UR8, URZ ;  /* 0x00000008040672a4 */ /* 0x000fe4000f8e023f */
[----:B------:R-:W-:Y:S02]  /*b880*/  USHF.L.U32 UR34, UR34, 0x7, URZ ;  /* 0x0000000722227899 */ /* 0x000fe4000800063f */
[----:B------:R-:W-:Y:S02]  /*b890*/  UIMAD.WIDE.U32 UR4, UR35, UR8, URZ ;  /* 0x00000008230472a5 */ /* 0x000fe4000f8e003f */
[----:B------:R-:W-:-:S02]  /*b8a0*/  UIMAD UR6, UR35, UR9, UR6 ;  /* 0x00000009230672a4 */ /* 0x000fc4000f8e0206 */
[----:B------:R-:W-:Y:S01]  /*b8b0*/  VIADD R97, R224, UR34 ;  /* 0x00000022e0617c36 */ /* 0x000fe20008000000 */
[----:B------:R-:W-:Y:S01]  /*b8c0*/  ULDC.64 UR12, c[0x0][0x208] ;  /* 0x00008200000c7ab9 */ /* 0x000fe20000000a00 */
[----:B------:R-:W-:Y:S01]  /*b8d0*/  IMAD.U32 R2, RZ, RZ, UR4 ;  /* 0x00000004ff027e24 */ /* 0x000fe2000f8e00ff */
[----:B------:R-:W-:Y:S01]  /*b8e0*/  UIADD3 UR4, UR5, UR6, URZ ;  /* 0x0000000605047290 */ /* 0x000fe2000fffe03f */
[----:B------:R-:W-:Y:S02]  /*b8f0*/  VIADD R9, R97, 0x8 ;  /* 0x0000000861097836 */ /* 0x000fe40000000000 */
[----:B------:R-:W-:-:S03]  /*b900*/  IMAD.U32 R3, RZ, RZ, UR5 ;  /* 0x00000005ff037e24 */ /* 0x000fc6000f8e00ff */
[----:B------:R-:W-:Y:S01]  /*b910*/  ISETP.GE.OR P2, PT, R9, UR7, P0 ;  /* 0x0000000709007c0c */ /* 0x000fe20008746670 */
[----:B------:R-:W-:Y:S01]  /*b920*/  IMAD.U32 R3, RZ, RZ, UR4 ;  /* 0x00000004ff037e24 */ /* 0x000fe2000f8e00ff */
[----:B------:R-:W-:Y:S01]  /*b930*/  USHF.R.S32.HI UR4, URZ, 0x1f, UR36 ;  /* 0x0000001f3f047899 */ /* 0x000fe20008011424 */
[----:B------:R-:W-:Y:S01]  /*b940*/  ISETP.GE.OR P0, PT, R97, UR7, P0 ;  /* 0x0000000761007c0c */ /* 0x000fe20008706670 */
[----:B------:R-:W-:Y:S02]  /*b950*/  WARPGROUP.DEPBAR.LE gsb0, 0x0 ;  /* 0x00008000000079c5 */ /* 0x000fe40000010000 */
[----:B------:R-:W-:-:S06]  /*b960*/  WARPGROUP.ARRIVE ;  /* 0x00000000000079c5 */ /* 0x000fcc0000000000 */
[----:B------:R-:W-:Y:S01]  /*b970*/  HGMMA.64x128x16.F32.BF16 R24, R216, gdesc[UR8].tnspB, R24, gsb0 ;  /* 0x41e00008d8187df0 */ /* 0x000fe20008001818 */
[----:B------:R-:W-:Y:S01]  /*b980*/  R2UR UR10, R19 ;  /* 0x00000000130a72ca */ /* 0x000fe200000e0000 */
[----:B------:R-:W-:Y:S02]  /*b990*/  IMAD.MOV.U32 R19, RZ, RZ, -0x800000 ;  /* 0xff800000ff137424 */ /* 0x000fe400078e00ff */
[----:B------:R-:W-:Y:S01]  /*b9a0*/  @P5 FFMA.FTZ R19, R5, R10, R6 ;  /* 0x0000000a05135223 */ /* 0x000fe20000010006 */
[----:B------:R-:W-:Y:S02]  /*b9b0*/  WARPGROUP.DEPBAR.LE gsb0, 0x0 ;  /* 0x00008000000079c5 */ /* 0x000fe40000010000 */
[-C--:B------:R-:W-:Y:S01]  /*b9c0*/  FMUL.FTZ R10, R33, R0.reuse ;  /* 0x00000000210a7220 */ /* 0x080fe20000410000 */
[-C--:B------:R-:W-:Y:S01]  /*b9d0*/  FMUL.FTZ R11, R32, R0.reuse ;  /* 0x00000000200b7220 */ /* 0x080fe20000410000 */
[-C--:B------:R-:W-:Y:S01]  /*b9e0*/  FMUL.FTZ R32, R53, R0.reuse ;  /* 0x0000000035207220 */ /* 0x080fe20000410000 */
[-C--:B------:R-:W-:Y:S01]  /*b9f0*/  FMUL.FTZ R33, R52, R0.reuse ;  /* 0x0000000034217220 */ /* 0x080fe20000410000 */
[-C--:B------:R-:W-:Y:S01]  /*ba00*/  FMUL.FTZ R52, R73, R0.reuse ;  /* 0x0000000049347220 */ /* 0x080fe20000410000 */
[-C--:B------:R-:W-:Y:S01]  /*ba10*/  FMUL.FTZ R53, R72, R0.reuse ;  /* 0x0000000048357220 */ /* 0x080fe20000410000 */
[----:B------:R2:W-:Y:S01]  /*ba20*/  @!P1 SYNCS.ARRIVE.TRANS64.RED.A1T0 RZ, [R8+URZ], RZ ;  /* 0x000000ff08ff99a7 */ /* 0x0005e2000810043f */
[-C--:B------:R-:W-:Y:S01]  /*ba30*/  FMUL.FTZ R4, R25, R0.reuse ;  /* 0x0000000019047220 */ /* 0x080fe20000410000 */
[----:B------:R-:W-:Y:S01]  /*ba40*/  FMUL.FTZ R5, R24, R0 ;  /* 0x0000000018057220 */ /* 0x000fe20000410000 */
[-C--:B-1----:R-:W-:Y:S01]  /*ba50*/  FMUL.FTZ R6, R27, R12.reuse ;  /* 0x0000000c1b067220 */ /* 0x082fe20000410000 */
[----:B------:R-:W-:Y:S01]  /*ba60*/  FMUL.FTZ R7, R26, R12 ;  /* 0x0000000c1a077220 */ /* 0x000fe20000410000 */
[-C--:B------:R-:W-:Y:S01]  /*ba70*/  FMUL.FTZ R9, R28, R0.reuse ;  /* 0x000000001c097220 */ /* 0x080fe20000410000 */
[-C--:B------:R-:W-:Y:S01]  /*ba80*/  FMUL.FTZ R13, R37, R0.reuse ;  /* 0x00000000250d7220 */ /* 0x080fe20000410000 */
[-C--:B------:R-:W-:Y:S01]  /*ba90*/  FMUL.FTZ R18, R36, R0.reuse ;  /* 0x0000000024127220 */ /* 0x080fe20000410000 */
[----:B------:R-:W1:Y:S01]  /*baa0*/  LDC.64 R72, c[0x0][0xb78] ;  /* 0x0002de00ff487b82 */ /* 0x000e620000000a00 */
[-C--:B--2---:R-:W-:Y:S01]  /*bab0*/  FMUL.FTZ R8, R29, R0.reuse ;  /* 0x000000001d087220 */ /* 0x084fe20000410000 */
        /* <DEDUP_REMOVED lines=21> */
[----:B------:R-:W-:Y:S01]  /*bc10*/  F2FP.BF16.F32.PACK_AB R5, R6, R7 ;  /* 0x000000070605723e */ /* 0x000fe200000010ff */
[-C--:B------:R-:W-:Y:S01]  /*bc20*/  FMUL.FTZ R7, R31, R12.reuse ;  /* 0x0000000c1f077220 */ /* 0x080fe20000410000 */
[-C--:B------:R-:W-:Y:S01]  /*bc30*/  FMUL.FTZ R0, R30, R12.reuse ;  /* 0x0000000c1e007220 */ /* 0x080fe20000410000 */
[-C--:B------:R-:W-:Y:S01]  /*bc40*/  FMUL.FTZ R15, R39, R12.reuse ;  /* 0x0000000c270f7220 */ /* 0x080fe20000410000 */
[-C--:B------:R-:W-:Y:S01]  /*bc50*/  FMUL.FTZ R20, R38, R12.reuse ;  /* 0x0000000c26147220 */ /* 0x080fe20000410000 */
[----:B------:R-:W-:Y:S01]  /*bc60*/  F2FP.BF16.F32.PACK_AB R6, R8, R9 ;  /* 0x000000090806723e */ /* 0x000fe200000010ff */
[-C--:B------:R-:W-:Y:S01]  /*bc70*/  FMUL.FTZ R9, R35, R12.reuse ;  /* 0x0000000c23097220 */ /* 0x080fe20000410000 */
[----:B------:R-:W-:Y:S01]  /*bc80*/  F2FP.BF16.F32.PACK_AB R8, R10, R11 ;  /* 0x0000000b0a08723e */ /* 0x000fe200000010ff */
[----:B------:R-:W-:Y:S01]  /*bc90*/  FMUL.FTZ R14, R34, R12 ;  /* 0x0000000c220e7220 */ /* 0x000fe20000410000 */
[----:B------:R-:W-:Y:S01]  /*bca0*/  F2FP.BF16.F32.PACK_AB R7, R7, R0 ;  /* 0x000000000707723e */ /* 0x000fe200000010ff */
[----:B------:R-:W-:Y:S01]  /*bcb0*/  BAR.SYNC.DEFER_BLOCKING 0x1, 0x100 ;  /* 0x0044000000007b1d */ /* 0x000fe20000010000 */
[----:B------:R-:W-:Y:S01]  /*bcc0*/  F2FP.BF16.F32.PACK_AB R10, R13, R18 ;  /* 0x000000120d0a723e */ /* 0x000fe200000010ff */
[----:B------:R-:W-:Y:S01]  /*bcd0*/  FMUL.FTZ R13, R43, R12 ;  /* 0x0000000c2b0d7220 */ /* 0x000fe20000410000 */
        /* <DEDUP_REMOVED lines=24> */
[C---:B-1----:R-:W-:Y:S01]  /*be60*/  IMAD R12, R72.reuse, UR4, RZ ;  /* 0x00000004480c7c24 */ /* 0x042fe2000f8e02ff */
[----:B------:R-:W-:Y:S01]  /*be70*/  F2FP.BF16.F32.PACK_AB R9, R9, R14 ;  /* 0x0000000e0909723e */ /* 0x000fe200000010ff */
[----:B------:R-:W-:Y:S01]  /*be80*/  IMAD.WIDE.U32 R2, R72, UR36, R2 ;  /* 0x0000002448027c25 */ /* 0x000fe2000f8e0002 */
[----:B------:R-:W-:Y:S01]  /*be90*/  F2FP.BF16.F32.PACK_AB R13, R13, R0 ;  /* 0x000000000d0d723e */ /* 0x000fe200000010ff */
[----:B------:R1:W-:Y:S01]  /*bea0*/  STSM.16.M88.4 [R96], R4 ;  /* 0x0000000460007844 */ /* 0x0003e20000000200 */
[----:B------:R-:W-:Y:S01]  /*beb0*/  F2FP.BF16.F32.PACK_AB R14, R26, R27 ;  /* 0x0000001b1a0e723e */ /* 0x000fe200000010ff */
[----:B------:R-:W-:Y:S01]  /*bec0*/  IMAD R68, R73, UR36, R12 ;  /* 0x0000002449447c24 */ /* 0x000fe2000f8e020c */
[----:B------:R-:W-:Y:S01]  /*bed0*/  F2FP.BF16.F32.PACK_AB R12, R24, R25 ;  /* 0x00000019180c723e */ /* 0x000fe200000010ff */
[----:B------:R-:W-:Y:S01]  /*bee0*/  STSM.16.M88.4 [R95], R8 ;  /* 0x000000085f007844 */ /* 0x000fe20000000200 */
[----:B------:R-:W-:Y:S01]  /*bef0*/  F2FP.BF16.F32.PACK_AB R15, R15, R18 ;  /* 0x000000120f0f723e */ /* 0x000fe200000010ff */
[----:B------:R-:W-:Y:S01]  /*bf00*/  ULDC.64 UR4, c[0x0][0xb40] ;  /* 0x0002d00000047ab9 */ /* 0x000fe20000000a00 */
[----:B------:R-:W-:-:S02]  /*bf10*/  F2FP.BF16.F32.PACK_AB R36, R36, R37 ;  /* 0x000000252424723e */ /* 0x000fc400000010ff */
[----:B------:R-:W-:Y:S01]  /*bf20*/  F2FP.BF16.F32.PACK_AB R24, R28, R29 ;  /* 0x0000001d1c18723e */ /* 0x000fe200000010ff */
[----:B------:R-:W-:Y:S01]  /*bf30*/  STSM.16.M88.4 [R94], R12 ;  /* 0x0000000c5e007844 */ /* 0x000fe20000000200 */
[----:B------:R-:W-:Y:S02]  /*bf40*/  F2FP.BF16.F32.PACK_AB R25, R20, R31 ;  /* 0x0000001f1419723e */ /* 0x000fe400000010ff */
[----:B------:R-:W-:Y:S02]  /*bf50*/  F2FP.BF16.F32.PACK_AB R26, R32, R33 ;  /* 0x00000021201a723e */ /* 0x000fe400000010ff */
[----:B------:R-:W-:Y:S02]  /*bf60*/  F2FP.BF16.F32.PACK_AB R27, R30, R35 ;  /* 0x000000231e1b723e */ /* 0x000fe400000010ff */
[----:B------:R-:W-:Y:S02]  /*bf70*/  F2FP.BF16.F32.PACK_AB R37, R34, R39 ;  /* 0x000000272225723e */ /* 0x000fe400000010ff */
[----:B------:R-:W-:Y:S01]  /*bf80*/  F2FP.BF16.F32.PACK_AB R44, R44, R45 ;  /* 0x0000002d2c2c723e */ /* 0x000fe200000010ff */
[----:B------:R-:W-:Y:S01]  /*bf90*/  STSM.16.M88.4 [R93], R24 ;  /* 0x000000185d007844 */ /* 0x000fe20000000200 */
[----:B------:R-:W-:-:S02]  /*bfa0*/  F2FP.BF16.F32.PACK_AB R38, R40, R41 ;  /* 0x000000292826723e */ /* 0x000fc400000010ff */
[----:B------:R-:W-:Y:S02]  /*bfb0*/  F2FP.BF16.F32.PACK_AB R39, R42, R43 ;  /* 0x0000002b2a27723e */ /* 0x000fe400000010ff */
[----:B------:R-:W-:Y:S02]  /*bfc0*/  F2FP.BF16.F32.PACK_AB R45, R46, R47 ;  /* 0x0000002f2e2d723e */ /* 0x000fe400000010ff */
[----:B------:R-:W-:Y:S01]  /*bfd0*/  F2FP.BF16.F32.PACK_AB R52, R52, R53 ;  /* 0x000000353434723e */ /* 0x000fe200000010ff */
[----:B------:R-:W-:Y:S01]  /*bfe0*/  STSM.16.M88.4 [R92], R36 ;  /* 0x000000245c007844 */ /* 0x000fe20000000200 */
[----:B-1----:R-:W-:Y:S02]  /*bff0*/  SHF.R.S32.HI R5, RZ, 0x1f, R97 ;  /* 0x0000001fff057819 */ /* 0x002fe40000011461 */
[----:B------:R-:W-:Y:S02]  /*c000*/  IADD3 R0, P1, R97, R2, RZ ;  /* 0x0000000261007210 */ /* 0x000fe40007f3e0ff */
[----:B------:R-:W-:-:S02]  /*c010*/  F2FP.BF16.F32.PACK_AB R46, R48, R49 ;  /* 0x00000031302e723e */ /* 0x000fc400000010ff */
[----:B------:R-:W-:Y:S02]  /*c020*/  F2FP.BF16.F32.PACK_AB R47, R50, R51 ;  /* 0x00000033322f723e */ /* 0x000fe400000010ff */
[----:B------:R-:W-:Y:S02]  /*c030*/  F2FP.BF16.F32.PACK_AB R53, R54, R55 ;  /* 0x000000373635723e */ /* 0x000fe400000010ff */
[----:B------:R-:W-:Y:S01]  /*c040*/  F2FP.BF16.F32.PACK_AB R60, R60, R61 ;  /* 0x0000003d3c3c723e */ /* 0x000fe200000010ff */
[----:B------:R-:W-:Y:S01]  /*c050*/  STSM.16.M88.4 [R91], R44 ;  /* 0x0000002c5b007844 */ /* 0x000fe20000000200 */
[----:B------:R-:W-:Y:S02]  /*c060*/  F2FP.BF16.F32.PACK_AB R54, R56, R57 ;  /* 0x000000393836723e */ /* 0x000fe400000010ff */
[----:B------:R-:W-:Y:S02]  /*c070*/  F2FP.BF16.F32.PACK_AB R55, R58, R59 ;  /* 0x0000003b3a37723e */ /* 0x000fe400000010ff */
[----:B------:R-:W-:-:S02]  /*c080*/  F2FP.BF16.F32.PACK_AB R61, R62, R63 ;  /* 0x0000003f3e3d723e */ /* 0x000fc400000010ff */
[----:B------:R-:W-:Y:S01]  /*c090*/  F2FP.BF16.F32.PACK_AB R62, R64, R65 ;  /* 0x00000041403e723e */ /* 0x000fe200000010ff */
[----:B------:R-:W-:Y:S01]  /*c0a0*/  STSM.16.M88.4 [R90], R52 ;  /* 0x000000345a007844 */ /* 0x000fe20000000200 */
[----:B------:R-:W-:Y:S02]  /*c0b0*/  F2FP.BF16.F32.PACK_AB R63, R66, R67 ;  /* 0x00000043423f723e */ /* 0x000fe400000010ff */
[----:B------:R-:W-:Y:S02]  /*c0c0*/  IADD3.X R5, R5, R3, R68, P1, !PT ;  /* 0x0000000305057210 */ /* 0x000fe40000ffe444 */
[C---:B------:R-:W-:Y:S01]  /*c0d0*/  LEA R2, P1, R0.reuse, UR4, 0x2 ;  /* 0x0000000400027c11 */ /* 0x040fe2000f8210ff */
[----:B------:R-:W-:Y:S01]  /*c0e0*/  STSM.16.M88.4 [R89], R60 ;  /* 0x0000003c59007844 */ /* 0x000fe20000000200 */
[----:B------:R-:W-:Y:S02]  /*c0f0*/  ULDC UR4, c[0x0][0xc] ;  /* 0x0000030000047ab9 */ /* 0x000fe40000000800 */
[----:B------:R-:W-:Y:S01]  /*c100*/  LEA.HI.X R3, R0, UR5, R5, 0x2, P1 ;  /* 0x0000000500037c11 */ /* 0x000fe200088f1405 */
[----:B------:R-:W-:Y:S01]  /*c110*/  @!PT LDS RZ, [RZ] ;  /* 0x00000000fffff984 */ /* 0x000fe20000000800 */
[----:B------:R-:W-:Y:S01]  /*c120*/  @!PT LDS RZ, [RZ] ;  /* 0x00000000fffff984 */ /* 0x000fe20000000800 */
[----:B------:R-:W-:Y:S01]  /*c130*/  @!PT LDS RZ, [RZ] ;  /* 0x00000000fffff984 */ /* 0x000fe20000000800 */
[----:B------:R-:W-:Y:S01]  /*c140*/  @!PT LDS RZ, [RZ] ;  /* 0x00000000fffff984 */ /* 0x000fe20000000800 */
[----:B------:R1:W-:Y:S06]  /*c150*/  MEMBAR.ALL.CTA ;  /* 0x0000000000007992 */ /* 0x0003ec0000008000 */
[----:B-1----:R-:W1:Y:S01]  /*c160*/  FENCE.VIEW.ASYNC.S ;  /* 0x00000000000073c6 */ /* 0x002e620000000000 */
[----:B------:R-:W-:-:S03]  /*c170*/  UIADD3 UR10, UR4, UR10, URZ ;  /* 0x0000000a040a7290 */ /* 0x000fc6000fffe03f */
[----:B-1----:R-:W1:Y:S01]  /*c180*/  SHFL.IDX PT, R0, R223, RZ, 0x1f ;  /* 0x00001fffdf007589 */ /* 0x002e6200000e0000 */
[----:B------:R-:W-:Y:S06]  /*c190*/  BAR.ARV 0x1, 0x120 ;  /* 0x0044800000007b1d */ /* 0x000fec0000002000 */
[----:B------:R2:W-:Y:S01]  /*c1a0*/  @!P0 STG.E desc[UR12][R2.64], R19 ;  /* 0x0000001302008986 */ /* 0x0005e2000c10190c */
[----:B-1----:R-:W-:-:S03]  /*c1b0*/  ISETP.NE.AND P0, PT, R0, 0x7, PT ;  /* 0x000000070000780c */ /* 0x002fc60003f05270 */
[----:B------:R1:W-:Y:S01]  /*c1c0*/  @!P2 STG.E desc[UR12][R2.64+0x20], R21 ;  /* 0x000020150200a986 */ /* 0x0003e2000c10190c */
[----:B--2---:R-:W-:-:S09]  /*c1d0*/  IMAD.U32 R19, RZ, RZ, UR10 ;  /* 0x0000000aff137e24 */ /* 0x004fd2000f8e00ff */
[----:B------:R-:W-:Y:S05]  /*c1e0*/  @P0 BRA `(.L_x_29) ;  /* 0x0000000000580947 */ /* 0x000fea0003800000 */
[----:B------:R-:W-:Y:S01]  /*c1f0*/  BAR.SYNC.DEFER_BLOCKING 0x1, 0x120 ;  /* 0x0044800000007b1d */ /* 0x000fe20000010000 */
[----:B------:R-:W-:-:S05]  /*c200*/  ELECT P0, URZ, PT ;  /* 0x00000000003f782f */ /* 0x000fca0003800000 */
[----:B------:R-:W-:Y:S08]  /*c210*/  BSSY B0, `(.L_x_29) ;  /* 0x0000013000007945 */ /* 0x000ff00003800000 */
[----:B------:R-:W-:Y:S05]  /*c220*/  @!P0 BRA `(.L_x_30) ;  /* 0x0000000000448947 */ /* 0x000fea0003800000 */
[----:B------:R-:W-:Y:S01]  /*c230*/  ULDC.64 UR6, c[0x0][0x198] ;  /* 0x0000660000067ab9 */ /* 0x000fe20000000a00 */
[----:B------:R-:W-:Y:S01]  /*c240*/  UMOV UR33, URZ ;  /* 0x0000003f00217c82 */ /* 0x000fe20008000000 */
[----:B------:R-:W-:Y:S02]  /*c250*/  UIADD3 UR4, UP0, UR6, 0x9f0, URZ ;  /* 0x000009f006047890 */ /* 0x000fe4000ff1e03f */
[----:B------:R-:W-:Y:S02]  /*c260*/  UIADD3 UR6, UR39, 0x4000, URZ ;  /* 0x0000400027067890 */ /* 0x000fe4000fffe03f */
[----:B------:R-:W-:Y:S01]  /*c270*/  UIADD3.X UR5, URZ, UR7, URZ, UP0, !UPT ;  /* 0x000000073f057290 */ /* 0x000fe200087fe43f */
[----:B------:R-:W-:Y:S01]  /*c280*/  UMOV UR37, URZ ;  /* 0x0000003f00257c82 */ /* 0x000fe20008000000 */
[----:B------:R-:W-:Y:S01]  /*c290*/  UMOV UR32, UR39 ;  /* 0x0000002700207c82 */ /* 0x000fe20008000000 */
[----:B------:R-:W-:-:S06]  /*c2a0*/  UMOV UR7, 0x40 ;  /* 0x0000004000077882 */ /* 0x000fcc0000000000 */
[----:B------:R2:W-:Y:S02]  /*c2b0*/  UTMASTG.5D [UR32], [UR4] ;  /* 0x00000020040073b5 */ /* 0x0005e40008020000 */
[----:B--2---:R-:W-:Y:S01]  /*c2c0*/  UMOV UR32, UR6 ;  /* 0x0000000600207c82 */ /* 0x004fe20008000000 */
[----:B------:R-:W-:Y:S01]  /*c2d0*/  UMOV UR33, UR7 ;  /* 0x0000000700217c82 */ /* 0x000fe20008000000 */
[----:B------:R-:W-:Y:S01]  /*c2e0*/  UIADD3 UR6, UR39, 0x34820, URZ ;  /* 0x0003482027067890 */ /* 0x000fe2000fffe03f */
[----:B------:R2:W-:Y:S03]  /*c2f0*/  UTMASTG.5D [UR32], [UR4] ;  /* 0x00000020040073b5 */ /* 0x0005e60008020000 */
[----:B------:R-:W-:Y:S01]  /*c300*/  UPRMT UR6, URZ, 0x654, UR6 ;  /* 0x000006543f067896 */ /* 0x000fe20008000006 */
[----:B------:R0:W-:Y:S01]  /*c310*/  UTMACMDFLUSH ;  /* 0x00000000000079b7 */ /* 0x0001e20000000000 */
[----:B------:R-:W-:-:S07]  /*c320*/  DEPBAR.LE SB0, 0x0 ;  /* 0x000080000000791a */ /* 0x000fce0000000000 */
[----:B--2---:R-:W-:Y:S03]  /*c330*/  SYNCS.ARRIVE.TRANS64.RED.A1T0 RZ, [UR6], RZ ;  /* 0x000000ffffff79a7 */ /* 0x004fe60008100406 */
.L_x_30:
[----:B------:R-:W-:Y:S05]  /*c340*/  BSYNC B0 ;  /* 0x0000000000007941 */ /* 0x000fea0003800000 */
.L_x_29:
[----:B------:R-:W2:Y:S01]  /*c350*/  LDC R0, c[0x0][0xda4] ;  /* 0x00036900ff007b82 */ /* 0x000ea20000000800 */
[----:B------:R-:W-:Y:S01]  /*c360*/  R2UR UR5, R19 ;  /* 0x00000000130572ca */ /* 0x000fe200000e0000 */
[----:B------:R-:W-:Y:S01]  /*c370*/  UIADD3 UR38, UR38, 0x1, URZ ;  /* 0x0000000126267890 */ /* 0x000fe2000fffe03f */
[----:B------:R-:W-:-:S03]  /*c380*/  R2UR UR4, R22 ;  /* 0x00000000160472ca */ /* 0x000fc600000e0000 */
[----:B------:R-:W-:-:S04]  /*c390*/  UISETP.NE.AND UP0, UPT, UR38, 0x2, UPT ;  /* 0x000000022600788c */ /* 0x000fc8000bf05270 */
[----:B------:R-:W-:-:S06]  /*c3a0*/  USEL UR38, UR38, URZ, UP0 ;  /* 0x0000003f26267287 */ /* 0x000fcc0008000000 */
[----:B------:R-:W-:-:S06]  /*c3b0*/  UIADD3 UR4, UR4, 0x1, URZ ;  /* 0x0000000104047890 */ /* 0x000fcc000fffe03f */
[----:B------:R-:W-:Y:S01]  /*c3c0*/  IMAD.U32 R22, RZ, RZ, UR4 ;  /* 0x00000004ff167e24 */ /* 0x000fe2000f8e00ff */
[----:B------:R-:W-:Y:S01]  /*c3d0*/  USEL UR4, URZ, 0x1, UP0 ;  /* 0x000000013f047887 */ /* 0x000fe20008000000 */
[----:B--2---:R-:W-:-:S03]  /*c3e0*/  ISETP.LE.AND P0, PT, R0, UR5, PT ;  /* 0x0000000500007c0c */ /* 0x004fc6000bf03270 */
[----:B------:R-:W-:-:S10]  /*c3f0*/  ULOP3.LUT UR61, UR61, UR4, URZ, 0x3c, !UPT ;  /* 0x000000043d3d7292 */ /* 0x000fd4000f8e3c3f */
[----:B------:R-:W-:Y:S05]  /*c400*/  @!P0 BRA `(.L_x_31) ;  /* 0xffffff48006c8947 */ /* 0x000fea000383ffff */
[----:B------:R-:W-:Y:S05]  /*c410*/  EXIT ;  /* 0x000000000000794d */ /* 0x000fea0003800000 */
.L_x_7:
[----:B------:R-:W-:-:S08]  /*c420*/  NOP ;  /* 0x0000000000007918 */ /* 0x000fd00000000000 */
[----:B-1----:R-:W1:-:S00]  /*c430*/  USETMAXREG.DEALLOC.CTAPOOL 0x18 ;  /* 0x00000018000079c8 */ /* 0x002e4000080e0500 */
[----:B-1----:R-:W-:-:S06]  /*c440*/  LOP3.LUT R0, R0, 0x3, RZ, 0xc0, !PT ;  /* 0x0000000300007812 */ /* 0x002fcc00078ec0ff */
[----:B------:R-:W1:Y:S02]  /*c450*/  SHFL.IDX PT, R0, R0, RZ, 0x1f ;  /* 0x00001fff00007589 */ /* 0x000e6400000e0000 */
[----:B-1----:R-:W-:-:S13]  /*c460*/  ISETP.NE.AND P0, PT, R0, RZ, PT ;  /* 0x000000ff0000720c */ /* 0x002fda0003f05270 */
[----:B------:R-:W-:Y:S05]  /*c470*/  @P0 EXIT ;  /* 0x000000000000094d */ /* 0x000fea0003800000 */
[----:B------:R-:W1:Y:S01]  /*c480*/  S2UR UR4, SR_CTAID.X ;  /* 0x00000000000479c3 */ /* 0x000e620000002500 */
[----:B------:R-:W-:Y:S02]  /*c490*/  IMAD.MOV.U32 R16, RZ, RZ, RZ ;  /* 0x000000ffff107224 */ /* 0x000fe400078e00ff */
[----:B------:R-:W-:Y:S02]  /*c4a0*/  IMAD.MOV.U32 R2, RZ, RZ, 0x1 ;  /* 0x00000001ff027424 */ /* 0x000fe400078e00ff */
[----:B------:R-:W-:-:S03]  /*c4b0*/  IMAD.MOV.U32 R17, RZ, RZ, 0x1 ;  /* 0x00000001ff117424 */ /* 0x000fc600078e00ff */
[----:B------:R-:W1:Y:S02]  /*c4c0*/  LDC R0, c[0x0][0xda4] ;  /* 0x00036900ff007b82 */ /* 0x000e640000000800 */
[----:B-1----:R-:W-:-:S13]  /*c4d0*/  ISETP.LE.AND P0, PT, R0, UR4, PT ;  /* 0x0000000400007c0c */ /* 0x002fda000bf03270 */
[----:B------:R-:W-:Y:S05]  /*c4e0*/  @P0 BRA `(.L_x_32) ;  /* 0x0000002800b80947 */ /* 0x000fea0003800000 */
[----:B------:R-:W-:Y:S01]  /*c4f0*/  IMAD.U32 R0, RZ, RZ, UR4 ;  /* 0x00000004ff007e24 */ /* 0x000fe2000f8e00ff */
[----:B------:R-:W-:Y:S01]  /*c500*/  ULDC.64 UR36, c[0x0][0x198] ;  /* 0x0000660000247ab9 */ /* 0x000fe20000000a00 */
[----:B------:R-:W-:Y:S01]  /*c510*/  IMAD.MOV.U32 R16, RZ, RZ, RZ ;  /* 0x000000ffff107224 */ /* 0x000fe200078e00ff */
[----:B------:R-:W-:Y:S01]  /*c520*/  ULDC UR38, c[0x0][0xc] ;  /* 0x0000030000267ab9 */ /* 0x000fe20000000800 */
[----:B------:R-:W-:Y:S01]  /*c530*/  IMAD.MOV.U32 R17, RZ, RZ, 0x1 ;  /* 0x00000001ff117424 */ /* 0x000fe200078e00ff */
[----:B------:R1:W-:Y:S04]  /*c540*/  STL [R1+0x10], R0 ;  /* 0x0000100001007387 */ /* 0x0003e80000100800 */
[----:B------:R1:W-:Y:S02]  /*c550*/  STL [R1+0x18], RZ ;  /* 0x000018ff01007387 */ /* 0x0003e40000100800 */
.L_x_75:
[----:B------:R-:W2:Y:S01]  /*c560*/  LDL R4, [R1+0x10] ;  /* 0x0000100001047983 */ /* 0x000ea20000100800 */
[----:B-1----:R-:W1:Y:S01]  /*c570*/  LDC R0, c[0x0][0xda8] ;  /* 0x00036a00ff007b82 */ /* 0x002e620000000800 */
[----:B------:R-:W-:Y:S05]  /*c580*/  YIELD ;  /* 0x0000000000007946 */ /* 0x000fea0003800000 */
[----:B------:R-:W3:Y:S01]  /*c590*/  S2R R5, SR_CgaCtaId ;  /* 0x0000000000057919 */ /* 0x000ee20000008800 */
[----:B------:R-:W-:Y:S02]  /*c5a0*/  ULDC.64 UR4, c[0x0][0x3f8] ;  /* 0x0000fe0000047ab9 */ /* 0x000fe40000000a00 */
[----:B------:R-:W-:-:S03]  /*c5b0*/  UISETP.NE.U32.AND UP0, UPT, UR4, URZ, UPT ;  /* 0x0000003f0400728c */ /* 0x000fc6000bf05070 */
[----:B------:R-:W-:Y:S01]  /*c5c0*/  ULDC UR4, c[0x0][0x404] ;  /* 0x0001010000047ab9 */ /* 0x000fe20000000800 */
[----:B------:R-:W-:-:S04]  /*c5d0*/  UISETP.NE.AND.EX UP0, UPT, UR5, URZ, UPT, UP0 ;  /* 0x0000003f0500728c */ /* 0x000fc8000bf05300 */
[----:B------:R-:W-:Y:S01]  /*c5e0*/  USEL UR4, UR4, 0x1, UP0 ;  /* 0x0000000104047887 */ /* 0x000fe20008000000 */
[----:B-1----:R-:W-:Y:S02]  /*c5f0*/  ISETP.NE.AND P0, PT, R0, 0x1, PT ;  /* 0x000000010000780c */ /* 0x002fe40003f05270 */
[----:B------:R-:W1:Y:S11]  /*c600*/  LDC R0, c[0x0][0xdb4] ;  /* 0x00036d00ff007b82 */ /* 0x000e760000000800 */
[----:B------:R-:W2:Y:S08]  /*c610*/  @P0 LDC R2, c[0x0][0xdac] ;  /* 0x00036b00ff020b82 */ /* 0x000eb00000000800 */
[----:B------:R-:W4:Y:S01]  /*c620*/  @P0 LDC R3, c[0x0][0xdb0] ;  /* 0x00036c00ff030b82 */ /* 0x000f220000000800 */
[----:B-1----:R-:W-:Y:S01]  /*c630*/  ISETP.NE.AND P1, PT, R0, 0x1, PT ;  /* 0x000000010000780c */ /* 0x002fe20003f25270 */
[----:B--2---:R-:W-:-:S04]  /*c640*/  @P0 IMAD.HI.U32 R2, R4, R2, RZ ;  /* 0x0000000204020227 */ /* 0x004fc800078e00ff */
[----:B------:R-:W-:Y:S01]  /*c650*/  IMAD.MOV.U32 R6, RZ, RZ, R4 ;  /* 0x000000ffff067224 */ /* 0x000fe200078e0004 */
[----:B----4-:R-:W-:Y:S01]  /*c660*/  @P0 SHF.R.U32.HI R6, RZ, R3, R2 ;  /* 0x00000003ff060219 */ /* 0x010fe20000011602 */
[----:B------:R-:W1:Y:S04]  /*c670*/  LDC R4, c[0x0][0x2e0] ;  /* 0x0000b800ff047b82 */ /* 0x000e680000000800 */
[----:B------:R-:W-:Y:S01]  /*c680*/  IMAD.MOV.U32 R19, RZ, RZ, R6 ;  /* 0x000000ffff137224 */ /* 0x000fe200078e0006 */
[----:B------:R2:W-:Y:S03]  /*c690*/  STL [R1+0x8], R6 ;  /* 0x0000080601007387 */ /* 0x0005e60000100800 */
[----:B------:R-:W4:Y:S01]  /*c6a0*/  @P1 LDC.64 R2, c[0x0][0xdb8] ;  /* 0x00036e00ff021b82 */ /* 0x000f220000000a00 */
[----:B-1----:R-:W-:-:S05]  /*c6b0*/  IMAD R8, R4, UR4, RZ ;  /* 0x0000000404087c24 */ /* 0x002fca000f8e02ff */
[----:B------:R2:W-:Y:S01]  /*c6c0*/  STL [R1+0x14], R8 ;  /* 0x0000140801007387 */ /* 0x0005e20000100800 */
[----:B----4-:R-:W-:-:S05]  /*c6d0*/  @P1 IMAD.HI.U32 R2, R6, R2, RZ ;  /* 0x0000000206021227 */ /* 0x010fca00078e00ff */
[----:B------:R-:W-:Y:S02]  /*c6e0*/  @P1 SHF.R.U32.HI R19, RZ, R3, R2 ;  /* 0x00000003ff131219 */ /* 0x000fe40000011602 */
[----:B------:R-:W-:-:S03]  /*c6f0*/  MOV R2, 0x400 ;  /* 0x0000040000027802 */ /* 0x000fc60000000f00 */
[----:B------:R-:W-:Y:S01]  /*c700*/  IMAD.MOV R3, RZ, RZ, -R19 ;  /* 0x000000ffff037224 */ /* 0x000fe200078e0a13 */
[----:B---3--:R-:W-:Y:S01]  /*c710*/  LEA R7, R5, R2, 0x18 ;  /* 0x0000000205077211 */ /* 0x008fe200078ec0ff */
[----:B------:R-:W-:-:S04]  /*c720*/  VIADD R2, R8, 0xaf ;  /* 0x000000af08027836 */ /* 0x000fc80000000000 */
[----:B------:R-:W-:Y:S01]  /*c730*/  VIADD R4, R7, 0x1e400 ;  /* 0x0001e40007047836 */ /* 0x000fe20000000000 */
[----:B------:R2:W-:Y:S01]  /*c740*/  STL [R1+0x4], R7 ;  /* 0x0000040701007387 */ /* 0x0005e20000100800 */
[----:B------:R-:W-:-:S03]  /*c750*/  IMAD.HI R2, R2, 0x2e8ba2e9, RZ ;  /* 0x2e8ba2e902027827 */ /* 0x000fc600078e02ff */
[----:B------:R-:W-:Y:S01]  /*c760*/  LOP3.LUT P0, RZ, R4, 0x3ff, RZ, 0xc0, !PT ;  /* 0x000003ff04ff7812 */ /* 0x000fe2000780c0ff */
[----:B------:R-:W-:Y:S01]  /*c770*/  IMAD R4, R0, R3, R6 ;  /* 0x0000000300047224 */ /* 0x000fe200078e0206 */
[----:B------:R-:W-:-:S04]  /*c780*/  SHF.R.U32.HI R3, RZ, 0x1f, R2 ;  /* 0x0000001fff037819 */ /* 0x000fc80000011602 */
[----:B------:R-:W-:Y:S01]  /*c790*/  LEA.HI.SX32 R0, R2, R3, 0x1b ;  /* 0x0000000302007211 */ /* 0x000fe200078fdaff */
[----:B------:R2:W-:Y:S04]  /*c7a0*/  STL [R1], R4 ;  /* 0x0000000401007387 */ /* 0x0005e80000100800 */
[----:B------:R2:W-:Y:S02]  /*c7b0*/  STL [R1+0xc], R0 ;  /* 0x00000c0001007387 */ /* 0x0005e40000100800 */
[----:B------:R-:W-:Y:S05]  /*c7c0*/  @!P0 BRA `(.L_x_33) ;  /* 0x0000000000408947 */ /* 0x000fea0003800000 */
[----:B------:R-:W-:Y:S01]  /*c7d0*/  MOV R2, 0x0 ;  /* 0x0000000000027802 */ /* 0x000fe20000000f00 */
[----:B------:R-:W-:Y:S01]  /*c7e0*/  ULDC.64 UR6, c[0x4][0xa0] ;  /* 0x0100280000067ab9 */ /* 0x000fe20000000a00 */
[----:B------:R-:W-:Y:S01]  /*c7f0*/  ULDC.64 UR8, c[0x4][0xa8] ;  /* 0x01002a0000087ab9 */ /* 0x000fe20000000a00 */
[----:B------:R-:W-:Y:S01]  /*c800*/  ULDC.64 UR4, c[0x4][0x28] ;  /* 0x01000a0000047ab9 */ /* 0x000fe20000000a00 */
[----:B--2---:R-:W-:Y:S02]  /*c810*/  IMAD.U32 R4, RZ, RZ, UR6 ;  /* 0x00000006ff047e24 */ /* 0x004fe4000f8e00ff */
[----:B------:R-:W1:Y:S01]  /*c820*/  LDC.64 R2, c[0x4][R2] ;  /* 0x0100000002027b82 */ /* 0x000e620000000a00 */
[----:B------:R-:W-:Y:S02]  /*c830*/  IMAD.U32 R5, RZ, RZ, UR7 ;  /* 0x00000007ff057e24 */ /* 0x000fe4000f8e00ff */
[----:B------:R-:W-:Y:S02]  /*c840*/  IMAD.U32 R6, RZ, RZ, UR8 ;  /* 0x00000008ff067e24 */ /* 0x000fe4000f8e00ff */
[----:B------:R-:W-:-:S02]  /*c850*/  IMAD.U32 R7, RZ, RZ, UR9 ;  /* 0x00000009ff077e24 */ /* 0x000fc4000f8e00ff */
[----:B------:R-:W-:Y:S02]  /*c860*/  IMAD.U32 R10, RZ, RZ, UR4 ;  /* 0x00000004ff0a7e24 */ /* 0x000fe4000f8e00ff */
[----:B------:R-:W-:Y:S02]  /*c870*/  IMAD.U32 R11, RZ, RZ, UR5 ;  /* 0x00000005ff0b7e24 */ /* 0x000fe4000f8e00ff */
[----:B------:R-:W-:Y:S02]  /*c880*/  IMAD.MOV.U32 R8, RZ, RZ, 0x70 ;  /* 0x00000070ff087424 */ /* 0x000fe400078e00ff */
[----:B------:R-:W-:Y:S02]  /*c890*/  IMAD.MOV.U32 R12, RZ, RZ, 0x1 ;  /* 0x00000001ff0c7424 */ /* 0x000fe400078e00ff */
[----:B------:R-:W-:-:S07]  /*c8a0*/  IMAD.MOV.U32 R13, RZ, RZ, RZ ;  /* 0x000000ffff0d7224 */ /* 0x000fce00078e00ff */
[----:B------:R-:W-:-:S07]  /*c8b0*/  LEPC R20, `(.L_x_33) ;  /* 0x000000001014794e */ /* 0x000fce0000000000 */
[----:B-1----:R-:W-:Y:S05]  /*c8c0*/  CALL.ABS.NOINC R2 ;  /* 0x0000000002007343 */ /* 0x002fea0003c00000 */
.L_x_33:
[----:B------:R-:W2:Y:S02]  /*c8d0*/  LDL R2, [R1+0x4] ;  /* 0x0000040001027983 */ /* 0x000ea40000100800 */
[----:B--2---:R-:W-:-:S05]  /*c8e0*/  VIADD R0, R2, 0x400 ;  /* 0x0000040002007836 */ /* 0x004fca0000000000 */
[----:B------:R-:W-:-:S13]  /*c8f0*/  LOP3.LUT P0, RZ, R0, 0x3ff, RZ, 0xc0, !PT ;  /* 0x000003ff00ff7812 */ /* 0x000fda000780c0ff */
[----:B------:R-:W-:Y:S05]  /*c900*/  @!P0 BRA `(.L_x_34) ;  /* 0x0000000000808947 */ /* 0x000fea0003800000 */
[----:B------:R-:W-:Y:S01]  /*c910*/  MOV R0, 0x0 ;  /* 0x0000000000007802 */ /* 0x000fe20000000f00 */
[----:B------:R-:W-:Y:S01]  /*c920*/  ULDC.64 UR6, c[0x4][0xa0] ;  /* 0x0100280000067ab9 */ /* 0x000fe20000000a00 */
[----:B------:R-:W-:Y:S01]  /*c930*/  ULDC.64 UR8, c[0x4][0xa8] ;  /* 0x01002a0000087ab9 */ /* 0x000fe20000000a00 */
[----:B------:R-:W-:Y:S01]  /*c940*/  ULDC.64 UR4, c[0x4][0x30] ;  /* 0x01000c0000047ab9 */ /* 0x000fe20000000a00 */
[----:B------:R1:W2:Y:S01]  /*c950*/  LDC.64 R2, c[0x4][R0] ;  /* 0x0100000000027b82 */ /* 0x0002a20000000a00 */
[----:B------:R-:W-:Y:S02]  /*c960*/  IMAD.U32 R4, RZ, RZ, UR6 ;  /* 0x00000006ff047e24 */ /* 0x000fe4000f8e00ff */
[----:B------:R-:W-:Y:S02]  /*c970*/  IMAD.U32 R5, RZ, RZ, UR7 ;  /* 0x00000007ff057e24 */ /* 0x000fe4000f8e00ff */
[----:B------:R-:W-:Y:S02]  /*c980*/  IMAD.U32 R6, RZ, RZ, UR8 ;  /* 0x00000008ff067e24 */ /* 0x000fe4000f8e00ff */
[----:B------:R-:W-:-:S02]  /*c990*/  IMAD.U32 R7, RZ, RZ, UR9 ;  /* 0x00000009ff077e24 */ /* 0x000fc4000f8e00ff */
[----:B------:R-:W-:Y:S02]  /*c9a0*/  IMAD.U32 R10, RZ, RZ, UR4 ;  /* 0x00000004ff0a7e24 */ /* 0x000fe4000f8e00ff */
[----:B------:R-:W-:Y:S02]  /*c9b0*/  IMAD.U32 R11, RZ, RZ, UR5 ;  /* 0x00000005ff0b7e24 */ /* 0x000fe4000f8e00ff */
[----:B------:R-:W-:Y:S02]  /*c9c0*/  IMAD.MOV.U32 R8, RZ, RZ, 0x70 ;  /* 0x00000070ff087424 */ /* 0x000fe400078e00ff */
[----:B------:R-:W-:Y:S02]  /*c9d0*/  IMAD.MOV.U32 R12, RZ, RZ, 0x1 ;  /* 0x00000001ff0c7424 */ /* 0x000fe400078e00ff */
[----:B-1----:R-:W-:-:S07]  /*c9e0*/  IMAD.MOV.U32 R13, RZ, RZ, RZ ;  /* 0x000000ffff0d7224 */ /* 0x002fce00078e00ff */
[----:B------:R-:W-:-:S07]  /*c9f0*/  LEPC R20, `(.L_x_35) ;  /* 0x000000001014794e */ /* 0x000fce0000000000 */
[----:B--2---:R-:W-:Y:S05]  /*ca00*/  CALL.ABS.NOINC R2 ;  /* 0x0000000002007343 */ /* 0x004fea0003c00000 */
.L_x_35:
[----:B------:R-:W-:Y:S01]  /*ca10*/  MOV R2, 0x0 ;  /* 0x0000000000027802 */ /* 0x000fe20000000f00 */
[----:B------:R-:W-:Y:S01]  /*ca20*/  ULDC.64 UR6, c[0x4][0xa0] ;  /* 0x0100280000067ab9 */ /* 0x000fe20000000a00 */
[----:B------:R-:W-:Y:S01]  /*ca30*/  ULDC.64 UR8, c[0x4][0xa8] ;  /* 0x01002a0000087ab9 */ /* 0x000fe20000000a00 */
[----:B------:R-:W-:Y:S01]  /*ca40*/  ULDC.64 UR4, c[0x4][0x38] ;  /* 0x01000e0000047ab9 */ /* 0x000fe20000000a00 */
[----:B------:R-:W-:Y:S02]  /*ca50*/  IMAD.U32 R4, RZ, RZ, UR6 ;  /* 0x00000006ff047e24 */ /* 0x000fe4000f8e00ff */
        /* <DEDUP_REMOVED lines=11> */
.L_x_34:
[----:B------:R-:W2:Y:S01]  /*cb10*/  LDL R4, [R1] ;  /* 0x0000000001047983 */ /* 0x000ea20000100800 */
[----:B------:R-:W1:Y:S01]  /*cb20*/  LDC R0, c[0x0][0x428] ;  /* 0x00010a00ff007b82 */ /* 0x000e620000000800 */
[----:B------:R-:W-:Y:S02]  /*cb30*/  ULDC.64 UR4, c[0x0][0x9f8] ;  /* 0x00027e0000047ab9 */ /* 0x000fe40000000a00 */
[----:B------:R-:W3:Y:S01]  /*cb40*/  LDL.LU R6, [R1+0x8] ;  /* 0x0000080001067983 */ /* 0x000ee20000300800 */
[----:B-1----:R-:W-:-:S03]  /*cb50*/  ISETP.NE.AND P1, PT, R0, 0x1, PT ;  /* 0x000000010000780c */ /* 0x002fc60003f25270 */
[----:B------:R-:W4:Y:S01]  /*cb60*/  LDL R5, [R1+0x10] ;  /* 0x0000100001057983 */ /* 0x000f220000100800 */
[----:B------:R-:W-:Y:S01]  /*cb70*/  ISETP.NE.U32.AND P0, PT, RZ, UR4, PT ;  /* 0x00000004ff007c0c */ /* 0x000fe2000bf05070 */
[----:B------:R-:W-:Y:S01]  /*cb80*/  ULDC.64 UR6, c[0x0][0x208] ;  /* 0x0000820000067ab9 */ /* 0x000fe20000000a00 */
[----:B------:R-:W-:Y:S01]  /*cb90*/  ULDC UR4, c[0x0][0xda8] ;  /* 0x00036a0000047ab9 */ /* 0x000fe20000000800 */
[----:B------:R-:W1:Y:S01]  /*cba0*/  S2R R7, SR_TID.X ;  /* 0x0000000000077919 */ /* 0x000e620000002100 */
[----:B------:R-:W-:-:S05]  /*cbb0*/  ISETP.NE.AND.EX P0, PT, RZ, UR5, PT, P0 ;  /* 0x00000005ff007c0c */ /* 0x000fca000bf05300 */
[----:B------:R-:W2:Y:S08]  /*cbc0*/  @P1 LDC R2, c[0x0][0x42c] ;  /* 0x00010b00ff021b82 */ /* 0x000eb00000000800 */
[----:B------:R-:W2:Y:S01]  /*cbd0*/  @P1 LDC R3, c[0x0][0x430] ;  /* 0x00010c00ff031b82 */ /* 0x000ea20000000800 */
[----:B-1----:R-:W-:Y:S01]  /*cbe0*/  LOP3.LUT R7, R7, 0x1f, RZ, 0xc0, !PT ;  /* 0x0000001f07077812 */ /* 0x002fe200078ec0ff */
[----:B--2---:R-:W-:-:S04]  /*cbf0*/  @P1 IMAD.HI.U32 R2, R4, R2, RZ ;  /* 0x0000000204021227 */ /* 0x004fc800078e00ff */
[----:B------:R-:W-:Y:S01]  /*cc00*/  IMAD.MOV.U32 R0, RZ, RZ, R4 ;  /* 0x000000ffff007224 */ /* 0x000fe200078e0004 */
[----:B------:R-:W-:Y:S01]  /*cc10*/  @P1 SHF.R.U32.HI R0, RZ, R3, R2 ;  /* 0x00000003ff001219 */ /* 0x000fe20000011602 */
[----:B------:R-:W-:Y:S01]  /*cc20*/  IMAD.MOV.U32 R4, RZ, RZ, R19 ;  /* 0x000000ffff047224 */ /* 0x000fe200078e0013 */
[----:B------:R-:W1:Y:S02]  /*cc30*/  @P0 LDC.64 R2, c[0x0][0x9f8] ;  /* 0x00027e00ff020b82 */ /* 0x000e640000000a00 */
[----:B-1----:R-:W-:-:S05]  /*cc40*/  @P0 IMAD.WIDE R2, R19, 0x4, R2 ;  /* 0x0000000413020825 */ /* 0x002fca00078e0202 */
[----:B------:R1:W5:Y:S01]  /*cc50*/  @P0 LDG.E R4, desc[UR6][R2.64] ;  /* 0x0000000602040981 */ /* 0x000362000c1e1900 */
[----:B------:R-:W-:Y:S01]  /*cc60*/  ISETP.NE.AND P1, PT, R7, RZ, PT ;  /* 0x000000ff0700720c */ /* 0x000fe20003f25270 */
[----:B---3--:R-:W-:-:S03]  /*cc70*/  IMAD.MOV R8, RZ, RZ, -R6 ;  /* 0x000000ffff087224 */ /* 0x008fc600078e0a06 */
[----:B------:R-:W-:Y:S01]  /*cc80*/  PLOP3.LUT P2, PT, P1, PT, PT, 0x8, 0x0 ;  /* 0x000000000000781c */ /* 0x000fe20000f4e170 */
[----:B----4-:R-:W-:-:S04]  /*cc90*/  IMAD R8, R8, UR4, R5 ;  /* 0x0000000408087c24 */ /* 0x010fc8000f8e0205 */
[----:B------:R-:W-:-:S04]  /*cca0*/  IMAD.SHL.U32 R8, R8, 0x80, RZ ;  /* 0x0000008008087824 */ /* 0x000fc800078e00ff */
[----:B------:R-:W-:-:S05]  /*ccb0*/  VOTEU.ALL UP1, P1 ;  /* 0x00000000003f7886 */ /* 0x000fca0000820000 */
[----:B------:R-:W-:-:S04]  /*ccc0*/  @!UP1 UIADD3 UR8, UP0, UR36, 0x270, URZ ;  /* 0x0000027024089890 */ /* 0x000fc8000ff1e03f */
[----:B------:R-:W-:-:S03]  /*ccd0*/  @!UP1 UIADD3.X UR9, URZ, UR37, URZ, UP0, !UPT ;  /* 0x000000253f099290 */ /* 0x000fc600087fe43f */
[----:B-1----:R-:W-:-:S09]  /*cce0*/  VOTEU.ALL UP0, P1 ;  /* 0x00000000003f7886 */ /* 0x002fd20000800000 */
.L_x_36:
[----:B------:R-:W2:Y:S01]  /*ccf0*/  LDL R2, [R1] ;  /* 0x0000000001027983 */ /* 0x000ea20000100800 */
[----:B------:R-:W-:Y:S02]  /*cd00*/  PLOP3.LUT P0, PT, P0, P2, PT, 0xa2, 0x0 ;  /* 0x000000000000781c */ /* 0x000fe40000705472 */
[----:B------:R-:W-:Y:S01]  /*cd10*/  @P2 R2UR P0, UR7, R19 ;  /* 0x00000000130722ca */ /* 0x000fe20000000000 */
[----:B------:R-:W-:-:S07]  /*cd20*/  UMOV UR4, URZ ;  /* 0x0000003f00047c82 */ /* 0x000fce0008000000 */
[----:B------:R-:W-:Y:S02]  /*cd30*/  PLOP3.LUT P0, PT, P0, P2, PT, 0xa2, 0x0 ;  /* 0x000000000000781c */ /* 0x000fe40000705472 */
[----:B--2---:R-:W-:-:S08]  /*cd40*/  @P2 R2UR.OR P0, UR6, R2 ;  /* 0x00000000020622ca */ /* 0x004fd00000100000 */
[----:B------:R-:W-:Y:S02]  /*cd50*/  PLOP3.LUT P0, PT, P0, P2, PT, 0xa2, 0x0 ;  /* 0x000000000000781c */ /* 0x000fe40000705472 */
[----:B------:R-:W-:-:S08]  /*cd60*/  @P2 R2UR.OR P0, UR5, R8 ;  /* 0x00000000080522ca */ /* 0x000fd00000100000 */
[----:B------:R-:W-:-:S05]  /*cd70*/  @P2 PLOP3.LUT P2, PT, P0, PT, PT, 0x80, 0x0 ;  /* 0x000000000000281c */ /* 0x000fca000074f070 */
[----:B------:R1:W-:Y:S08]  /*cd80*/  @!UP0 UTMAPF.L2.4D [UR4], [UR8] ;  /* 0x00000004080085b8 */ /* 0x0003f00008018000 */
[----:B-1----:R-:W-:Y:S05]  /*cd90*/  @P2 BRA.U.ANY `(.L_x_36) ;  /* 0xfffffffd00d42947 */ /* 0x002fea000393ffff */
[----:B------:R-:W-:Y:S01]  /*cda0*/  PLOP3.LUT P2, PT, P1, PT, PT, 0x8, 0x0 ;  /* 0x000000000000781c */ /* 0x000fe20000f4e170 */
[----:B------:R-:W-:Y:S01]  /*cdb0*/  VOTEU.ALL UP0, P1 ;  /* 0x00000000003f7886 */ /* 0x000fe20000800000 */
[----:B------:R-:W-:-:S11]  /*cdc0*/  UMOV UR4, 0x40 ;  /* 0x0000004000047882 */ /* 0x000fd60000000000 */
.L_x_37:
[----:B------:R-:W2:Y:S01]  /*cdd0*/  LDL R2, [R1] ;  /* 0x0000000001027983 */ /* 0x000ea20000100800 */
[----:B------:R-:W-:Y:S02]  /*cde0*/  PLOP3.LUT P0, PT, P0, P2, PT, 0xa2, 0x0 ;  /* 0x000000000000781c */ /* 0x000fe40000705472 */
[----:B------:R-:W-:-:S08]  /*cdf0*/  @P2 R2UR P0, UR7, R19 ;  /* 0x00000000130722ca */ /* 0x000fd00000000000 */
[----:B------:R-:W-:Y:S02]  /*ce00*/  PLOP3.LUT P0, PT, P0, P2, PT, 0xa2, 0x0 ;  /* 0x000000000000781c */ /* 0x000fe40000705472 */
[----:B--2---:R-:W-:-:S08]  /*ce10*/  @P2 R2UR.OR P0, UR6, R2 ;  /* 0x00000000020622ca */ /* 0x004fd00000100000 */
[----:B------:R-:W-:Y:S02]  /*ce20*/  PLOP3.LUT P0, PT, P0, P2, PT, 0xa2, 0x0 ;  /* 0x000000000000781c */ /* 0x000fe40000705472 */
[----:B------:R-:W-:-:S08]  /*ce30*/  @P2 R2UR.OR P0, UR5, R8 ;  /* 0x00000000080522ca */ /* 0x000fd00000100000 */
[----:B------:R-:W-:-:S05]  /*ce40*/  @P2 PLOP3.LUT P2, PT, P0, PT, PT, 0x80, 0x0 ;  /* 0x000000000000281c */ /* 0x000fca000074f070 */
[----:B------:R1:W-:Y:S08]  /*ce50*/  @!UP0 UTMAPF.L2.4D [UR4], [UR8] ;  /* 0x00000004080085b8 */ /* 0x0003f00008018000 */
[----:B-1----:R-:W-:Y:S05]  /*ce60*/  @P2 BRA.U.ANY `(.L_x_37) ;  /* 0xfffffffd00d82947 */ /* 0x002fea000393ffff */
[----:B------:R-:W1:Y:S01]  /*ce70*/  LDC.64 R2, c[0x0][0x3f8] ;  /* 0x0000fe00ff027b82 */ /* 0x000e620000000a00 */
[----:B------:R-:W-:Y:S01]  /*ce80*/  UMOV UR4, 0xffffffff ;  /* 0xffffffff00047882 */ /* 0x000fe20000000000 */
[----:B-1----:R-:W-:-:S04]  /*ce90*/  ISETP.NE.U32.AND P0, PT, R2, RZ, PT ;  /* 0x000000ff0200720c */ /* 0x002fc80003f05070 */
[----:B------:R-:W-:-:S04]  /*cea0*/  ISETP.NE.AND.EX P0, PT, R3, RZ, PT, P0 ;  /* 0x000000ff0300720c */ /* 0x000fc80003f05300 */
[----:B-----5:R-:W-:Y:S01]  /*ceb0*/  SEL R5, R4, RZ, !P0 ;  /* 0x000000ff04057207 */ /* 0x020fe20004000000 */
[----:B------:R-:W-:Y:S08]  /*cec0*/  BRA.DIV UR4, `(.L_x_38) ;  /* 0x0000002604907947 */ /* 0x000ff0000b800000 */
.L_x_91:
[----:B------:R-:W2:Y:S01]  /*ced0*/  LDL R6, [R1+0xc] ;  /* 0x00000c0001067983 */ /* 0x000ea20000100800 */
[----:B------:R-:W-:Y:S01]  /*cee0*/  UMOV UR4, 0xffffffff ;  /* 0xffffffff00047882 */ /* 0x000fe20000000000 */
[----:B------:R-:W-:Y:S01]  /*cef0*/  SHF.R.S32.HI R11, RZ, 0x1f, R4 ;  /* 0x0000001fff0b7819 */ /* 0x000fe20000011404 */
[----:B--2---:R-:W-:Y:S01]  /*cf00*/  VIADD R10, R6, 0xffffffff ;  /* 0xffffffff060a7836 */ /* 0x004fe20000000000 */
[----:B------:R-:W-:Y:S06]  /*cf10*/  BRA.DIV UR4, `(.L_x_39) ;  /* 0x0000002604b07947 */ /* 0x000fec000b800000 */
[----:B------:R-:W-:-:S13]  /*cf20*/  ELECT P6, URZ, PT ;  /* 0x00000000003f782f */ /* 0x000fda00038c0000 */
.L_x_94:
[----:B------:R-:W-:Y:S05]  /*cf30*/  @!P6 BRA `(.L_x_40) ;  /* 0x000000040000e947 */ /* 0x000fea0003800000 */
[----:B------:R-:W-:Y:S02]  /*cf40*/  IMAD.MOV.U32 R18, RZ, RZ, R10 ;  /* 0x000000ffff127224 */ /* 0x000fe400078e000a */
[----:B------:R-:W-:Y:S01]  /*cf50*/  IMAD.MOV.U32 R5, RZ, RZ, R4 ;  /* 0x000000ffff057224 */ /* 0x000fe200078e0004 */
[----:B------:R-:W-:Y:S06]  /*cf60*/  @!P0 BRA `(.L_x_41) ;  /* 0x00000000004c8947 */ /* 0x000fec0003800000 */
[----:B------:R-:W1:Y:S01]  /*cf70*/  LDC R9, c[0x0][0x41c] ;  /* 0x00010700ff097b82 */ /* 0x000e620000000800 */
[----:B------:R-:W-:Y:S01]  /*cf80*/  IMAD.MOV.U32 R5, RZ, RZ, R10 ;  /* 0x000000ffff057224 */ /* 0x000fe200078e000a */
[----:B------:R-:W-:Y:S01]  /*cf90*/  ULDC.64 UR4, c[0x0][0x408] ;  /* 0x0001020000047ab9 */ /* 0x000fe20000000a00 */
[----:B------:R-:W-:Y:S01]  /*cfa0*/  ULDC.64 UR6, c[0x0][0x208] ;  /* 0x0000820000067ab9 */ /* 0x000fe20000000a00 */
[----:B-1----:R-:W-:-:S13]  /*cfb0*/  ISETP.NE.AND P1, PT, R9, 0x1, PT ;  /* 0x000000010900780c */ /* 0x002fda0003f25270 */
[----:B------:R-:W1:Y:S02]  /*cfc0*/  @P1 LDC.64 R6, c[0x0][0x420] ;  /* 0x00010800ff061b82 */ /* 0x000e640000000a00 */
[----:B-1----:R-:W-:-:S05]  /*cfd0*/  @P1 IMAD.HI.U32 R6, R10, R6, RZ ;  /* 0x000000060a061227 */ /* 0x002fca00078e00ff */
[----:B------:R-:W-:Y:S01]  /*cfe0*/  @P1 SHF.R.U32.HI R5, RZ, R7, R6 ;  /* 0x00000007ff051219 */ /* 0x000fe20000011606 */
[----:B------:R-:W-:-:S03]  /*cff0*/  IMAD R6, R11, UR4, RZ ;  /* 0x000000040b067c24 */ /* 0x000fc6000f8e02ff */
[--C-:B------:R-:W-:Y:S01]  /*d000*/  SHF.R.S32.HI R7, RZ, 0x1f, R5.reuse ;  /* 0x0000001fff077819 */ /* 0x100fe20000011405 */
[----:B------:R-:W-:-:S04]  /*d010*/  IMAD.MOV R18, RZ, RZ, -R5 ;  /* 0x000000ffff127224 */ /* 0x000fc800078e0a05 */
[----:B------:R-:W-:Y:S02]  /*d020*/  IMAD R18, R9, R18, R10 ;  /* 0x0000001209127224 */ /* 0x000fe400078e020a */
[----:B------:R-:W-:Y:S02]  /*d030*/  IMAD R9, R4, UR5, R6 ;  /* 0x0000000504097c24 */ /* 0x000fe4000f8e0206 */
[----:B------:R-:W-:-:S04]  /*d040*/  IMAD.MOV.U32 R6, RZ, RZ, R5 ;  /* 0x000000ffff067224 */ /* 0x000fc800078e0005 */
[----:B------:R-:W-:-:S04]  /*d050*/  IMAD.WIDE.U32 R6, R4, UR4, R6 ;  /* 0x0000000404067c25 */ /* 0x000fc8000f8e0006 */
[----:B------:R-:W-:Y:S01]  /*d060*/  IMAD.IADD R5, R7, 0x1, R9 ;  /* 0x0000000107057824 */ /* 0x000fe200078e0209 */
[----:B------:R-:W-:-:S04]  /*d070*/  LEA R12, P1, R6, R2, 0x2 ;  /* 0x00000002060c7211 */ /* 0x000fc800078210ff */
[----:B------:R-:W-:-:S05]  /*d080*/  LEA.HI.X R13, R6, R3, R5, 0x2, P1 ;  /* 0x00000003060d7211 */ /* 0x000fca00008f1405 */
[----:B------:R1:W5:Y:S04]  /*d090*/  LDG.E R5, desc[UR6][R12.64] ;  /* 0x000000060c057981 */ /* 0x000368000c1e1900 */
.L_x_41:
[----:B------:R-:W2:Y:S01]  /*d0a0*/  S2R R7, SR_CgaCtaId ;  /* 0x0000000000077919 */ /* 0x000ea20000008800 */
[----:B------:R-:W-:-:S04]  /*d0b0*/  MOV R6, 0x400 ;  /* 0x0000040000067802 */ /* 0x000fc80000000f00 */
[----:B--2---:R-:W-:Y:S02]  /*d0c0*/  LEA R6, R7, R6, 0x18 ;  /* 0x0000000607067211 */ /* 0x004fe400078ec0ff */
[----:B------:R-:W-:-:S03]  /*d0d0*/  SHF.L.U32 R7, R17, 0x1f, RZ ;  /* 0x0000001f11077819 */ /* 0x000fc600000006ff */
[----:B------:R-:W-:-:S04]  /*d0e0*/  IMAD R6, R16, 0x8, R6 ;  /* 0x0000000810067824 */ /* 0x000fc800078e0206 */
[----:B------:R-:W2:Y:S02]  /*d0f0*/  SYNCS.PHASECHK.TRANS64.TRYWAIT P1, [R6+URZ+0x34840], R7 ;  /* 0x03484007060075a7 */ /* 0x000ea4000802017f */
[----:B--2---:R-:W-:Y:S05]  /*d100*/  @!P1 BRA `(.L_x_42) ;  /* 0x0000002400549947 */ /* 0x004fea0003800000 */
.L_x_95:
[----:B------:R-:W3:Y:S02]  /*d110*/  S2R R9, SR_TID.X ;  /* 0x0000000000097919 */ /* 0x000ee40000002100 */
[----:B---3--:R-:W-:-:S04]  /*d120*/  LOP3.LUT R9, R9, 0x7f, RZ, 0xc0, !PT ;  /* 0x0000007f09097812 */ /* 0x008fc800078ec0ff */
[----:B------:R-:W-:-:S13]  /*d130*/  ISETP.NE.AND P1, PT, R9, RZ, PT ;  /* 0x000000ff0900720c */ /* 0x000fda0003f25270 */
[----:B------:R-:W-:Y:S05]  /*d140*/  @P1 BRA `(.L_x_43) ;  /* 0x00000000001c1947 */ /* 0x000fea0003800000 */
[----:B------:R-:W3:Y:S01]  /*d150*/  S2R R9, SR_TID.X ;  /* 0x0000000000097919 */ /* 0x000ee20000002100 */
[----:B--2---:R-:W-:-:S04]  /*d160*/  IMAD.MOV.U32 R7, RZ, RZ, 0xb000 ;  /* 0x0000b000ff077424 */ /* 0x004fc800078e00ff */
[----:B------:R4:W-:Y:S01]  /*d170*/  SYNCS.ARRIVE.TRANS64 RZ, [R6+URZ+0x34830], R7 ;  /* 0x0348300706ff79a7 */ /* 0x0009e2000800003f */
[----:B---3--:R-:W-:-:S04]  /*d180*/  LOP3.LUT R9, R9, 0x1f, RZ, 0xc0, !PT ;  /* 0x0000001f09097812 */ /* 0x008fc800078ec0ff */
[----:B------:R-:W-:-:S13]  /*d190*/  ISETP.NE.AND P1, PT, R9, RZ, PT ;  /* 0x000000ff0900720c */ /* 0x000fda0003f25270 */
[----:B----4-:R-:W-:Y:S05]  /*d1a0*/  @!P1 BRA `(.L_x_43) ;  /* 0x0000000000049947 */ /* 0x010fea0003800000 */
[----:B------:R-:W-:Y:S01]  /*d1b0*/  BPT.TRAP 0x1 ;  /* 0x000000040000795c */ /* 0x000fe20000300000 */
.L_x_43:
[----:B------:R-:W3:Y:S01]  /*d1c0*/  S2R R9, SR_CgaCtaId ;  /* 0x0000000000097919 */ /* 0x000ee20000008800 */
[----:B--2---:R-:W-:Y:S01]  /*d1d0*/  MOV R7, 0x400 ;  /* 0x0000040000077802 */ /* 0x004fe20000000f00 */
[----:B------:R-:W-:Y:S01]  /*d1e0*/  UIADD3 UR4, UP0, UR36, 0x370, URZ ;  /* 0x0000037024047890 */ /* 0x000fe2000ff1e03f */
[----:B------:R-:W-:Y:S01]  /*d1f0*/  R2UR UR9, R6 ;  /* 0x00000000060972ca */ /* 0x000fe200000e0000 */
[----:B------:R-:W-:Y:S01]  /*d200*/  UMOV UR10, URZ ;  /* 0x0000003f000a7c82 */ /* 0x000fe20008000000 */
[----:B------:R-:W-:Y:S01]  /*d210*/  R2UR UR11, R18 ;  /* 0x00000000120b72ca */ /* 0x000fe200000e0000 */
[----:B------:R-:W-:Y:S01]  /*d220*/  UIADD3.X UR5, URZ, UR37, URZ, UP0, !UPT ;  /* 0x000000253f057290 */ /* 0x000fe200087fe43f */
[----:B------:R-:W-:Y:S01]  /*d230*/  R2UR UR12, R0 ;  /* 0x00000000000c72ca */ /* 0x000fe200000e0000 */
[----:B------:R-:W-:Y:S01]  /*d240*/  UMOV UR7, 0x14f00000 ;  /* 0x14f0000000077882 */ /* 0x000fe20000000000 */
[----:B-----5:R-:W-:Y:S01]  /*d250*/  R2UR UR13, R5 ;  /* 0x00000000050d72ca */ /* 0x020fe200000e0000 */
[----:B------:R-:W-:-:S06]  /*d260*/  UMOV UR15, 0x40 ;  /* 0x00000040000f7882 */ /* 0x000fcc0000000000 */
[----:B------:R-:W-:Y:S02]  /*d270*/  UIADD3 UR9, UR9, 0x34830, URZ ;  /* 0x0003483009097890 */ /* 0x000fe4000fffe03f */
[----:B------:R-:W-:Y:S01]  /*d280*/  UIMAD UR11, UR11, 0xb0, URZ ;  /* 0x000000b00b0b78a4 */ /* 0x000fe2000f8e023f */
[----:B---3--:R-:W-:-:S05]  /*d290*/  LEA R7, R9, R7, 0x18 ;  /* 0x0000000709077211 */ /* 0x008fca00078ec0ff */
[----:B------:R-:W-:-:S05]  /*d2a0*/  IMAD R6, R16, 0xb000, R7 ;  /* 0x0000b00010067824 */ /* 0x000fca00078e0207 */
[----:B------:R-:W-:-:S13]  /*d2b0*/  R2UR UR6, R6 ;  /* 0x00000000060672ca */ /* 0x000fda00000e0000 */
[----:B------:R-:W-:Y:S02]  /*d2c0*/  UIADD3 UR8, UR6, 0x1e400, URZ ;  /* 0x0001e40006087890 */ /* 0x000fe4000fffe03f */
[----:B------:R-:W-:-:S03]  /*d2d0*/  UIADD3 UR14, UR6, 0x23c00, URZ ;  /* 0x00023c00060e7890 */ /* 0x000fc6000fffe03f */
[----:B------:R-:W-:-:S04]  /*d2e0*/  UMOV UR6, 0x0 ;  /* 0x0000000000067882 */ /* 0x000fc80000000000 */
[----:B------:R2:W-:Y:S02]  /*d2f0*/  UTMALDG.4D [UR8], [UR4], desc[UR6] ;  /* 0x00000608040075b4 */ /* 0x0005e40008019000 */
[----:B--2---:R-:W-:Y:S01]  /*d300*/  UMOV UR8, UR14 ;  /* 0x0000000e00087c82 */ /* 0x004fe20008000000 */
[----:B------:R-:W-:Y:S02]  /*d310*/  UMOV UR10, UR15 ;  /* 0x0000000f000a7c82 */ /* 0x000fe40008000000 */
[----:B------:R2:W-:Y:S02]  /*d320*/  UTMALDG.4D [UR8], [UR4], desc[UR6] ;  /* 0x00000608040075b4 */ /* 0x0005e40008019000 */
[----:B--2---:R-:W-:Y:S01]  /*d330*/  NOP ;  /* 0x0000000000007918 */ /* 0x004fe20000000000 */
.L_x_40:
[----:B------:R-:W2:Y:S04]  /*d340*/  LDL.LU R14, [R1] ;  /* 0x00000000010e7983 */ /* 0x000ea80000300800 */
[----:B-1----:R-:W3:Y:S01]  /*d350*/  LDL R13, [R1+0x18] ;  /* 0x00001800010d7983 */ /* 0x002ee20000100800 */
[----:B------:R-:W-:-:S03]  /*d360*/  MOV R9, 0x400 ;  /* 0x0000040000097802 */ /* 0x000fc60000000f00 */
[----:B------:R-:W4:Y:S01]  /*d370*/  LDL.LU R7, [R1+0x14] ;  /* 0x0000140001077983 */ /* 0x000f220000300800 */
[----:B------:R-:W1:Y:S01]  /*d380*/  S2R R12, SR_CgaCtaId ;  /* 0x00000000000c7919 */ /* 0x000e620000008800 */
[----:B------:R-:W-:Y:S05]  /*d390*/  WARPSYNC.ALL ;  /* 0x0000000000007948 */ /* 0x000fea0003800000 */
[----:B------:R-:W-:-:S13]  /*d3a0*/  ELECT P1, URZ, PT ;  /* 0x00000000003f782f */ /* 0x000fda0003820000 */
[C---:B------:R-:W-:Y:S01]  /*d3b0*/  @P1 R2UR UR13, R19.reuse ;  /* 0x00000000130d12ca */ /* 0x040fe200000e0000 */
[----:B------:R-:W-:Y:S01]  /*d3c0*/  UIADD3 UR4, UP0, UR36, 0x270, URZ ;  /* 0x0000027024047890 */ /* 0x000fe2000ff1e03f */
[C---:B------:R-:W-:Y:S02]  /*d3d0*/  @P1 R2UR UR11, R8.reuse ;  /* 0x00000000080b12ca */ /* 0x040fe400000e0000 */
[----:B------:R-:W-:Y:S02]  /*d3e0*/  @P1 R2UR UR21, R19 ;  /* 0x00000000131512ca */ /* 0x000fe400000e0000 */
[----:B------:R-:W-:Y:S01]  /*d3f0*/  @P1 R2UR UR19, R8 ;  /* 0x00000000081312ca */ /* 0x000fe200000e0000 */
[----:B------:R-:W-:Y:S01]  /*d400*/  UIADD3.X UR5, URZ, UR37, URZ, UP0, !UPT ;  /* 0x000000253f057290 */ /* 0x000fe200087fe43f */
[----:B-1----:R-:W-:-:S04]  /*d410*/  LEA R9, R12, R9, 0x18 ;  /* 0x000000090c097211 */ /* 0x002fc800078ec0ff */
[----:B------:R-:W-:Y:S01]  /*d420*/  R2UR UR16, R9 ;  /* 0x00000000091072ca */ /* 0x000fe200000e0000 */
[----:B------:R-:W-:Y:S01]  /*d430*/  @P1 IMAD.MOV.U32 R6, RZ, RZ, 0x8000 ;  /* 0x00008000ff061424 */ /* 0x000fe200078e00ff */
[----:B------:R-:W-:Y:S11]  /*d440*/  BAR.SYNC.DEFER_BLOCKING 0x8, 0x120 ;  /* 0x0204800000007b1d */ /* 0x000ff60000010000 */
[----:B------:R-:W-:-:S02]  /*d450*/  UIADD3 UR8, UR16, 0x16400, URZ ;  /* 0x0001640010087890 */ /* 0x000fc4000fffe03f */
[----:B------:R-:W-:Y:S02]  /*d460*/  UIADD3 UR9, UR16, 0x34800, URZ ;  /* 0x0003480010097890 */ /* 0x000fe4000fffe03f */
[----:B------:R-:W-:Y:S01]  /*d470*/  UIADD3 UR16, UR16, 0x1a400, URZ ;  /* 0x0001a40010107890 */ /* 0x000fe2000fffe03f */
[----:B------:R-:W-:Y:S01]  /*d480*/  UMOV UR6, 0x0 ;  /* 0x0000000000067882 */ /* 0x000fe20000000000 */
[----:B------:R-:W-:Y:S01]  /*d490*/  UMOV UR7, 0x12f00000 ;  /* 0x12f0000000077882 */ /* 0x000fe20000000000 */
[----:B------:R-:W-:Y:S01]  /*d4a0*/  UMOV UR10, URZ ;  /* 0x0000003f000a7c82 */ /* 0x000fe20008000000 */
[----:B------:R3:W-:Y:S01]  /*d4b0*/  @P1 SYNCS.ARRIVE.TRANS64 RZ, [R9+URZ+0x34800], R6 ;  /* 0x0348000609ff19a7 */ /* 0x0007e2000800003f */
[----:B------:R-:W-:Y:S01]  /*d4c0*/  UMOV UR14, 0x0 ;  /* 0x00000000000e7882 */ /* 0x000fe20000000000 */
[----:B------:R-:W-:Y:S01]  /*d4d0*/  UMOV UR15, 0x12f00000 ;  /* 0x12f00000000f7882 */ /* 0x000fe20000000000 */
[----:B------:R-:W-:Y:S01]  /*d4e0*/  UMOV UR18, 0x40 ;  /* 0x0000004000127882 */ /* 0x000fe20000000000 */
[----:B------:R-:W-:Y:S01]  /*d4f0*/  UMOV UR17, UR9 ;  /* 0x0000000900117c82 */ /* 0x000fe20008000000 */
[----:B------:R-:W-:Y:S01]  /*d500*/  BSSY B0, `(.L_x_44) ;  /* 0x000000a000007945 */ /* 0x000fe20003800000 */
[----:B--2---:R-:W-:-:S02]  /*d510*/  @P1 R2UR UR12, R14 ;  /* 0x000000000e0c12ca */ /* 0x004fc400000e0000 */
[----:B------:R-:W-:Y:S02]  /*d520*/  @P1 R2UR UR20, R14 ;  /* 0x000000000e1412ca */ /* 0x000fe400000e0000 */
[----:B---3--:R-:W-:-:S04]  /*d530*/  LOP3.LUT R6, R13, 0x1, RZ, 0xc, !PT ;  /* 0x000000010d067812 */ /* 0x008fc800078e0cff */
[----:B------:R-:W-:-:S05]  /*d540*/  SHF.L.U32 R6, R6, 0x1f, RZ ;  /* 0x0000001f06067819 */ /* 0x000fca00000006ff */
[----:B------:R1:W-:Y:S02]  /*d550*/  UTMALDG.4D [UR8], [UR4], desc[UR6] ;  /* 0x00000608040075b4 */ /* 0x0003e40008019000 */
[----:B------:R1:W-:Y:S01]  /*d560*/  UTMALDG.4D [UR16], [UR4], desc[UR14] ;  /* 0x00000e10040075b4 */ /* 0x0003e20008019000 */
[----:B------:R-:W2:Y:S01]  /*d570*/  SYNCS.PHASECHK.TRANS64.TRYWAIT P1, [R9+URZ+0x34820], R6 ;  /* 0x03482006090075a7 */ /* 0x000ea2000802017f */
[----:B----4-:R-:W-:Y:S01]  /*d580*/  ISETP.GE.AND P2, PT, R7, 0xb1, PT ;  /* 0x000000b10700780c */ /* 0x010fe20003f46270 */
[----:B-12---:R-:W-:-:S12]  /*d590*/  @!P1 BRA `(.L_x_45) ;  /* 0x0000002000449947 */ /* 0x006fd80003800000 */
.L_x_96:
[----:B------:R-:W-:Y:S05]  /*d5a0*/  BSYNC B0 ;  /* 0x0000000000007941 */ /* 0x000fea0003800000 */
.L_x_44:
[----:B------:R-:W-:Y:S05]  /*d5b0*/  @!P2 BRA `(.L_x_46) ;  /* 0x000000140094a947 */ /* 0x000fea0003800000 */
[----:B-1----:R-:W2:Y:S01]  /*d5c0*/  LDL R7, [R1+0xc] ;  /* 0x00000c0001077983 */ /* 0x002ea20000100800 */
[----:B------:R-:W-:Y:S02]  /*d5d0*/  IMAD.MOV.U32 R6, RZ, RZ, 0x1 ;  /* 0x00000001ff067424 */ /* 0x000fe400078e00ff */
[----:B--2---:R-:W-:-:S05]  /*d5e0*/  IMAD.MOV R13, RZ, RZ, -R7 ;  /* 0x000000ffff0d7224 */ /* 0x004fca00078e0a07 */
[----:B------:R-:W-:-:S05]  /*d5f0*/  VIADDMNMX R13, R13, R6, 0xffffffff, !PT ;  /* 0xffffffff0d0d7446 */ /* 0x000fca0007800106 */
[----:B------:R-:W-:-:S05]  /*d600*/  IMAD.IADD R6, R7, 0x1, R13 ;  /* 0x0000000107067824 */ /* 0x000fca00078e020d */
[----:B------:R-:W-:-:S04]  /*d610*/  LOP3.LUT R6, R6, 0x1, RZ, 0xc0, !PT ;  /* 0x0000000106067812 */ /* 0x000fc800078ec0ff */
[----:B------:R-:W-:Y:S01]  /*d620*/  ISETP.NE.U32.AND P1, PT, R6, 0x1, PT ;  /* 0x000000010600780c */ /* 0x000fe20003f25070 */
[----:B------:R-:W-:-:S12]  /*d630*/  VIADD R6, R7, 0xfffffffe ;  /* 0xfffffffe07067836 */ /* 0x000fd80000000000 */
[----:B------:R-:W-:Y:S05]  /*d640*/  @P1 BRA `(.L_x_47) ;  /* 0x0000000400d81947 */ /* 0x000fea0003800000 */
[----:B------:R-:W-:Y:S01]  /*d650*/  VIADD R7, R16, 0x1 ;  /* 0x0000000110077836 */ /* 0x000fe20000000000 */
[----:B------:R-:W-:Y:S04]  /*d660*/  BSSY B0, `(.L_x_48) ;  /* 0x0000070000007945 */ /* 0x000fe80003800000 */
[----:B------:R-:W-:-:S04]  /*d670*/  ISETP.NE.AND P1, PT, R7, 0x2, PT ;  /* 0x000000020700780c */ /* 0x000fc80003f25270 */
[----:B------:R-:W-:Y:S02]  /*d680*/  SEL R12, RZ, 0x1, P1 ;  /* 0x00000001ff0c7807 */ /* 0x000fe40000800000 */
[----:B------:R-:W-:Y:S02]  /*d690*/  SEL R7, R7, RZ, P1 ;  /* 0x000000ff07077207 */ /* 0x000fe40000800000 */
[----:B------:R-:W-:Y:S01]  /*d6a0*/  LOP3.LUT R12, R17, R12, RZ, 0x3c, !PT ;  /* 0x0000000c110c7212 */ /* 0x000fe200078e3cff */
[----:B------:R-:W-:Y:S06]  /*d6b0*/  @!P6 BRA `(.L_x_49) ;  /* 0x0000000400a8e947 */ /* 0x000fec0003800000 */
[----:B------:R-:W-:Y:S01]  /*d6c0*/  IMAD.MOV.U32 R8, RZ, RZ, R5 ;  /* 0x000000ffff087224 */ /* 0x000fe200078e0005 */
[----:B------:R-:W-:Y:S06]  /*d6d0*/  @!P0 BRA `(.L_x_50) ;  /* 0x0000000000488947 */ /* 0x000fec0003800000 */
[----:B------:R-:W1:Y:S01]  /*d6e0*/  LDC R15, c[0x0][0x41c] ;  /* 0x00010700ff0f7b82 */ /* 0x000e620000000800 */
[----:B------:R-:W-:Y:S01]  /*d6f0*/  ULDC.64 UR4, c[0x0][0x408] ;  /* 0x0001020000047ab9 */ /* 0x000fe20000000a00 */
[----:B------:R-:W-:Y:S01]  /*d700*/  ULDC.64 UR6, c[0x0][0x208] ;  /* 0x0000820000067ab9 */ /* 0x000fe20000000a00 */
[----:B-1----:R-:W-:-:S13]  /*d710*/  ISETP.NE.AND P1, PT, R15, 0x1, PT ;  /* 0x000000010f00780c */ /* 0x002fda0003f25270 */
[----:B------:R-:W1:Y:S02]  /*d720*/  @P1 LDC.64 R8, c[0x0][0x420] ;  /* 0x00010800ff081b82 */ /* 0x000e640000000a00 */
[----:B-1----:R-:W-:-:S04]  /*d730*/  @P1 IMAD.HI.U32 R14, R6, R8, RZ ;  /* 0x00000008060e1227 */ /* 0x002fc800078e00ff */
[----:B------:R-:W-:Y:S01]  /*d740*/  IMAD.MOV.U32 R8, RZ, RZ, R6 ;  /* 0x000000ffff087224 */ /* 0x000fe200078e0006 */
[----:B------:R-:W-:Y:S01]  /*d750*/  @P1 SHF.R.U32.HI R8, RZ, R9, R14 ;  /* 0x00000009ff081219 */ /* 0x000fe2000001160e */
[----:B------:R-:W-:-:S04]  /*d760*/  IMAD R14, R11, UR4, RZ ;  /* 0x000000040b0e7c24 */ /* 0x000fc8000f8e02ff */
[----:B------:R-:W-:Y:S02]  /*d770*/  IMAD.MOV R9, RZ, RZ, -R8 ;  /* 0x000000ffff097224 */ /* 0x000fe400078e0a08 */
[----:B------:R-:W-:Y:S02]  /*d780*/  IMAD R14, R4, UR5, R14 ;  /* 0x00000005040e7c24 */ /* 0x000fe4000f8e020e */
[----:B------:R-:W-:Y:S01]  /*d790*/  IMAD R6, R15, R9, R6 ;  /* 0x000000090f067224 */ /* 0x000fe200078e0206 */
[----:B------:R-:W-:-:S03]  /*d7a0*/  SHF.R.S32.HI R9, RZ, 0x1f, R8 ;  /* 0x0000001fff097819 */ /* 0x000fc60000011408 */
[----:B------:R-:W-:-:S04]  /*d7b0*/  IMAD.WIDE.U32 R8, R4, UR4, R8 ;  /* 0x0000000404087c25 */ /* 0x000fc8000f8e0008 */
[----:B------:R-:W-:Y:S01]  /*d7c0*/  IMAD.IADD R9, R14, 0x1, R9 ;  /* 0x000000010e097824 */ /* 0x000fe200078e0209 */
[----:B------:R-:W-:-:S04]  /*d7d0*/  LEA R2, P1, R8, R2, 0x2 ;  /* 0x0000000208027211 */ /* 0x000fc800078210ff */
[----:B------:R-:W-:-:S05]  /*d7e0*/  LEA.HI.X R3, R8, R3, R9, 0x2, P1 ;  /* 0x0000000308037211 */ /* 0x000fca00008f1409 */
[----:B------:R1:W5:Y:S04]  /*d7f0*/  LDG.E R8, desc[UR6][R2.64] ;  /* 0x0000000602087981 */ /* 0x000368000c1e1900 */
.L_x_50:
[----:B-1----:R-:W1:Y:S01]  /*d800*/  S2R R3, SR_CgaCtaId ;  /* 0x0000000000037919 */ /* 0x002e620000008800 */
[----:B------:R-:W-:-:S04]  /*d810*/  MOV R2, 0x400 ;  /* 0x0000040000027802 */ /* 0x000fc80000000f00 */
[----:B-1----:R-:W-:Y:S02]  /*d820*/  LEA R2, R3, R2, 0x18 ;  /* 0x0000000203027211 */ /* 0x002fe400078ec0ff */
[----:B------:R-:W-:-:S03]  /*d830*/  SHF.L.U32 R3, R12, 0x1f, RZ ;  /* 0x0000001f0c037819 */ /* 0x000fc600000006ff */
[----:B------:R-:W-:-:S04]  /*d840*/  IMAD R2, R7, 0x8, R2 ;  /* 0x0000000807027824 */ /* 0x000fc800078e0202 */
[----:B------:R-:W1:Y:S02]  /*d850*/  SYNCS.PHASECHK.TRANS64.TRYWAIT P1, [R2+URZ+0x34840], R3 ;  /* 0x03484003020075a7 */ /* 0x000e64000802017f */
[----:B-1----:R-:W-:Y:S05]  /*d860*/  @!P1 BRA `(.L_x_51) ;  /* 0x0000001c00b09947 */ /* 0x002fea0003800000 */
.L_x_97:
[----:B------:R-:W2:Y:S02]  /*d870*/  S2R R9, SR_TID.X ;  /* 0x0000000000097919 */ /* 0x000ea40000002100 */
[----:B--2---:R-:W-:-:S04]  /*d880*/  LOP3.LUT R9, R9, 0x7f, RZ, 0xc0, !PT ;  /* 0x0000007f09097812 */ /* 0x004fc800078ec0ff */
[----:B------:R-:W-:-:S13]  /*d890*/  ISETP.NE.AND P2, PT, R9, RZ, PT ;  /* 0x000000ff0900720c */ /* 0x000fda0003f45270 */
[----:B------:R-:W-:Y:S05]  /*d8a0*/  @P2 BRA `(.L_x_52) ;  /* 0x00000000001c2947 */ /* 0x000fea0003800000 */
[----:B------:R-:W2:Y:S01]  /*d8b0*/  S2R R9, SR_TID.X ;  /* 0x0000000000097919 */ /* 0x000ea20000002100 */
[----:B-1----:R-:W-:-:S04]  /*d8c0*/  IMAD.MOV.U32 R3, RZ, RZ, 0xb000 ;  /* 0x0000b000ff037424 */ /* 0x002fc800078e00ff */
[----:B------:R3:W-:Y:S01]  /*d8d0*/  SYNCS.ARRIVE.TRANS64 RZ, [R2+URZ+0x34830], R3 ;  /* 0x0348300302ff79a7 */ /* 0x0007e2000800003f */
[----:B--2---:R-:W-:-:S04]  /*d8e0*/  LOP3.LUT R9, R9, 0x1f, RZ, 0xc0, !PT ;  /* 0x0000001f09097812 */ /* 0x004fc800078ec0ff */
[----:B------:R-:W-:-:S13]  /*d8f0*/  ISETP.NE.AND P1, PT, R9, RZ, PT ;  /* 0x000000ff0900720c */ /* 0x000fda0003f25270 */
[----:B---3--:R-:W-:Y:S05]  /*d900*/  @!P1 BRA `(.L_x_52) ;  /* 0x0000000000049947 */ /* 0x008fea0003800000 */
[----:B------:R-:W-:Y:S01]  /*d910*/  BPT.TRAP 0x1 ;  /* 0x000000040000795c */ /* 0x000fe20000300000 */
.L_x_52:
[----:B------:R-:W2:Y:S01]  /*d920*/  S2R R9, SR_CgaCtaId ;  /* 0x0000000000097919 */ /* 0x000ea20000008800 */
[----:B-1----:R-:W-:Y:S01]  /*d930*/  MOV R3, 0x400 ;  /* 0x0000040000037802 */ /* 0x002fe20000000f00 */
        /* <DEDUP_REMOVED lines=8> */
[----:B------:R-:W-:Y:S01]  /*d9c0*/  UMOV UR7, 0x14f00000 ;  /* 0x14f0000000077882 */ /* 0x000fe20000000000 */
[----:B------:R-:W-:-:S05]  /*d9d0*/  UMOV UR16, 0x40 ;  /* 0x0000004000107882 */ /* 0x000fca0000000000 */
[----:B------:R-:W-:Y:S02]  /*d9e0*/  UIADD3 UR9, UR9, 0x34830, URZ ;  /* 0x0003483009097890 */ /* 0x000fe4000fffe03f */
[----:B------:R-:W-:Y:S01]  /*d9f0*/  UIMAD UR11, UR11, 0xb0, URZ ;  /* 0x000000b00b0b78a4 */ /* 0x000fe2000f8e023f */
[----:B--2---:R-:W-:-:S05]  /*da00*/  LEA R3, R9, R3, 0x18 ;  /* 0x0000000309037211 */ /* 0x004fca00078ec0ff */
[----:B------:R-:W-:-:S05]  /*da10*/  IMAD R2, R7, 0xb000, R3 ;  /* 0x0000b00007027824 */ /* 0x000fca00078e0203 */
[----:B------:R-:W-:Y:S01]  /*da20*/  R2UR UR8, R2 ;  /* 0x00000000020872ca */ /* 0x000fe200000e0000 */
[----:B------:R-:W-:Y:S01]  /*da30*/  VIADD R2, R3, 0x34800 ;  /* 0x0003480003027836 */ /* 0x000fe20000000000 */
[----:B------:R-:W-:-:S03]  /*da40*/  SHF.L.U32 R3, R17, 0x1f, RZ ;  /* 0x0000001f11037819 */ /* 0x000fc600000006ff */
[----:B------:R-:W-:-:S08]  /*da50*/  IMAD R2, R16, 0x8, R2 ;  /* 0x0000000810027824 */ /* 0x000fd000078e0202 */
[----:B------:R-:W-:Y:S02]  /*da60*/  UIADD3 UR14, UR8, 0x1e400, URZ ;  /* 0x0001e400080e7890 */ /* 0x000fe4000fffe03f */
[----:B------:R-:W-:-:S05]  /*da70*/  UIADD3 UR15, UR8, 0x23c00, URZ ;  /* 0x00023c00080f7890 */ /* 0x000fca000fffe03f */
[----:B------:R-:W-:Y:S02]  /*da80*/  UMOV UR8, UR14 ;  /* 0x0000000e00087c82 */ /* 0x000fe40008000000 */
[----:B------:R1:W-:Y:S02]  /*da90*/  UTMALDG.4D [UR8], [UR4], desc[UR6] ;  /* 0x00000608040075b4 */ /* 0x0003e40008019000 */
[----:B-1----:R-:W-:Y:S01]  /*daa0*/  UMOV UR8, UR15 ;  /* 0x0000000f00087c82 */ /* 0x002fe20008000000 */
[----:B------:R-:W-:Y:S02]  /*dab0*/  UMOV UR10, UR16 ;  /* 0x00000010000a7c82 */ /* 0x000fe40008000000 */
[----:B------:R1:W-:Y:S01]  /*dac0*/  UTMALDG.4D [UR8], [UR4], desc[UR6] ;  /* 0x00000608040075b4 */ /* 0x0003e20008019000 */
[----:B------:R-:W2:Y:S02]  /*dad0*/  SYNCS.PHASECHK.TRANS64.TRYWAIT P1, [R2+URZ+0x60], R3 ;  /* 0x00006003020075a7 */ /* 0x000ea4000802017f */
[----:B-12---:R-:W-:Y:S05]  /*dae0*/  @!P1 BRA `(.L_x_53) ;  /* 0x0000001c00249947 */ /* 0x006fea0003800000 */
.L_x_98:
[----:B------:R-:W-:Y:S05]  /*daf0*/  @P2 BRA `(.L_x_54) ;  /* 0x00000000002c2947 */ /* 0x000fea0003800000 */
[----:B------:R-:W2:Y:S01]  /*db00*/  S2R R9, SR_TID.X ;  /* 0x0000000000097919 */ /* 0x000ea20000002100 */
[----:B------:R-:W-:Y:S01]  /*db10*/  MOV R14, 0x400 ;  /* 0x00000400000e7802 */ /* 0x000fe20000000f00 */
[----:B-1----:R-:W-:Y:S01]  /*db20*/  IMAD.MOV.U32 R3, RZ, RZ, 0xb000 ;  /* 0x0000b000ff037424 */ /* 0x002fe200078e00ff */
[----:B------:R-:W1:Y:S01]  /*db30*/  S2R R15, SR_CgaCtaId ;  /* 0x00000000000f7919 */ /* 0x000e620000008800 */
[----:B--2---:R-:W-:-:S04]  /*db40*/  LOP3.LUT R9, R9, 0x1f, RZ, 0xc0, !PT ;  /* 0x0000001f09097812 */ /* 0x004fc800078ec0ff */
[----:B------:R-:W-:Y:S02]  /*db50*/  ISETP.NE.AND P1, PT, R9, RZ, PT ;  /* 0x000000ff0900720c */ /* 0x000fe40003f25270 */
[----:B-1----:R-:W-:-:S05]  /*db60*/  LEA R14, R15, R14, 0x18 ;  /* 0x0000000e0f0e7211 */ /* 0x002fca00078ec0ff */
[----:B------:R-:W-:-:S04]  /*db70*/  IMAD R2, R16, 0x8, R14 ;  /* 0x0000000810027824 */ /* 0x000fc800078e020e */
[----:B------:R2:W-:Y:S02]  /*db80*/  SYNCS.ARRIVE.TRANS64 RZ, [R2+URZ+0x34850], R3 ;  /* 0x0348500302ff79a7 */ /* 0x0005e4000800003f */
[----:B------:R-:W-:Y:S05]  /*db90*/  @!P1 BRA `(.L_x_54) ;  /* 0x0000000000049947 */ /* 0x000fea0003800000 */
[----:B------:R-:W-:Y:S01]  /*dba0*/  BPT.TRAP 0x1 ;  /* 0x000000040000795c */ /* 0x000fe20000300000 */
.L_x_54:
[----:B------:R-:W3:Y:S01]  /*dbb0*/  S2R R9, SR_CgaCtaId ;  /* 0x0000000000097919 */ /* 0x000ee20000008800 */
[----:B-12---:R-:W-:Y:S01]  /*dbc0*/  MOV R3, 0x400 ;  /* 0x0000040000037802 */ /* 0x006fe20000000f00 */
[----:B------:R-:W-:Y:S01]  /*dbd0*/  UIADD3 UR4, UP0, UR36, 0x470, URZ ;  /* 0x0000047024047890 */ /* 0x000fe2000ff1e03f */
[----:B------:R-:W-:Y:S01]  /*dbe0*/  R2UR UR11, R18 ;  /* 0x00000000120b72ca */ /* 0x000fe200000e0000 */
[----:B------:R-:W-:Y:S01]  /*dbf0*/  UMOV UR10, URZ ;  /* 0x0000003f000a7c82 */ /* 0x000fe20008000000 */
[----:B------:R-:W-:Y:S01]  /*dc00*/  R2UR UR13, R5 ;  /* 0x00000000050d72ca */ /* 0x000fe200000e0000 */
[----:B------:R-:W-:Y:S01]  /*dc10*/  UIADD3.X UR5, URZ, UR37, URZ, UP0, !UPT ;  /* 0x000000253f057290 */ /* 0x000fe200087fe43f */
[----:B------:R-:W-:Y:S01]  /*dc20*/  R2UR UR12, R0 ;  /* 0x00000000000c72ca */ /* 0x000fe200000e0000 */
[----:B------:R-:W-:Y:S01]  /*dc30*/  UMOV UR6, 0x0 ;  /* 0x0000000000067882 */ /* 0x000fe20000000000 */
[----:B------:R-:W-:Y:S01]  /*dc40*/  UMOV UR7, 0x14f00000 ;  /* 0x14f0000000077882 */ /* 0x000fe20000000000 */
[----:B------:R-:W-:Y:S01]  /*dc50*/  UMOV UR15, 0x40 ;  /* 0x00000040000f7882 */ /* 0x000fe20000000000 */
[----:B------:R-:W-:-:S02]  /*dc60*/  IMAD.MOV.U32 R5, RZ, RZ, R8 ;  /* 0x000000ffff057224 */ /* 0x000fc400078e0008 */
[----:B------:R-:W-:-:S03]  /*dc70*/  IMAD.MOV.U32 R18, RZ, RZ, R6 ;  /* 0x000000ffff127224 */ /* 0x000fc600078e0006 */
[----:B------:R-:W-:Y:S01]  /*dc80*/  UIMAD UR11, UR11, 0xb0, URZ ;  /* 0x000000b00b0b78a4 */ /* 0x000fe2000f8e023f */
[----:B---3--:R-:W-:-:S05]  /*dc90*/  LEA R3, R9, R3, 0x18 ;  /* 0x0000000309037211 */ /* 0x008fca00078ec0ff */
[----:B------:R-:W-:-:S05]  /*dca0*/  IMAD R2, R16, 0x8, R3 ;  /* 0x0000000810027824 */ /* 0x000fca00078e0203 */
[----:B------:R-:W-:Y:S01]  /*dcb0*/  R2UR UR9, R2 ;  /* 0x00000000020972ca */ /* 0x000fe200000e0000 */
[----:B------:R-:W-:-:S05]  /*dcc0*/  IMAD R2, R16, 0xb000, R3 ;  /* 0x0000b00010027824 */ /* 0x000fca00078e0203 */
[----:B------:R-:W-:-:S07]  /*dcd0*/  R2UR UR14, R2 ;  /* 0x00000000020e72ca */ /* 0x000fce00000e0000 */
[----:B------:R-:W-:-:S06]  /*dce0*/  UIADD3 UR9, UR9, 0x34850, URZ ;  /* 0x0003485009097890 */ /* 0x000fcc000fffe03f */
[----:B------:R-:W-:Y:S02]  /*dcf0*/  UIADD3 UR8, UR14, 0x400, URZ ;  /* 0x000004000e087890 */ /* 0x000fe4000fffe03f */
[----:B------:R-:W-:-:S07]  /*dd00*/  UIADD3 UR14, UR14, 0x5c00, URZ ;  /* 0x00005c000e0e7890 */ /* 0x000fce000fffe03f */
[----:B------:R1:W-:Y:S02]  /*dd10*/  UTMALDG.4D [UR8], [UR4], desc[UR6] ;  /* 0x00000608040075b4 */ /* 0x0003e40008019000 */
[----:B-1----:R-:W-:Y:S01]  /*dd20*/  UMOV UR8, UR14 ;  /* 0x0000000e00087c82 */ /* 0x002fe20008000000 */
[----:B------:R-:W-:Y:S02]  /*dd30*/  UMOV UR10, UR15 ;  /* 0x0000000f000a7c82 */ /* 0x000fe40008000000 */
[----:B------:R1:W-:Y:S02]  /*dd40*/  UTMALDG.4D [UR8], [UR4], desc[UR6] ;  /* 0x00000608040075b4 */ /* 0x0003e40008019000 */
[----:B-1----:R-:W-:Y:S01]  /*dd50*/  NOP ;  /* 0x0000000000007918 */ /* 0x002fe20000000000 */
.L_x_49:
[----:B------:R-:W-:Y:S05]  /*dd60*/  BSYNC B0 ;  /* 0x0000000000007941 */ /* 0x000fea0003800000 */
.L_x_48:
[----:B------:R-:W2:Y:S01]  /*dd70*/  LDL.LU R2, [R1+0xc] ;  /* 0x00000c0001027983 */ /* 0x000ea20000300800 */
[----:B------:R-:W-:Y:S02]  /*dd80*/  IMAD.MOV.U32 R16, RZ, RZ, R7 ;  /* 0x000000ffff107224 */ /* 0x000fe400078e0007 */
[----:B------:R-:W-:Y:S02]  /*dd90*/  IMAD.MOV.U32 R17, RZ, RZ, R12 ;  /* 0x000000ffff117224 */ /* 0x000fe400078e000c */
[----:B--2---:R-:W-:-:S07]  /*dda0*/  VIADD R6, R2, 0xfffffffd ;  /* 0xfffffffd02067836 */ /* 0x004fce0000000000 */
.L_x_47:
[----:B------:R-:W-:Y:S01]  /*ddb0*/  IMAD.MOV R13, RZ, RZ, -R13 ;  /* 0x000000ffff0d7224 */ /* 0x000fe200078e0a0d */
[----:B------:R-:W-:Y:S04]  /*ddc0*/  BSSY B0, `(.L_x_46) ;  /* 0x00000e4000007945 */ /* 0x000fe80003800000 */
[----:B------:R-:W-:-:S13]  /*ddd0*/  ISETP.NE.AND P1, PT, R10, R13, PT ;  /* 0x0000000d0a00720c */ /* 0x000fda0003f25270 */
[----:B------:R-:W-:Y:S05]  /*dde0*/  @!P1 BRA `(.L_x_55) ;  /* 0x0000000c00849947 */ /* 0x000fea0003800000 */
[----:B------:R-:W-:-:S07]  /*ddf0*/  IMAD.MOV.U32 R8, RZ, RZ, R5 ;  /* 0x000000ffff087224 */ /* 0x000fce00078e0005 */
.L_x_70:
        /* <DEDUP_REMOVED lines=12> */
[----:B------:R-:W-:-:S04]  /*dec0*/  IMAD R13, R11, UR4, RZ ;  /* 0x000000040b0d7c24 */ /* 0x000fc8000f8e02ff */
[----:B------:R-:W-:Y:S01]  /*ded0*/  IMAD R13, R4, UR5, R13 ;  /* 0x00000005040d7c24 */ /* 0x000fe2000f8e020d */
[----:B-1----:R-:W-:-:S13]  /*dee0*/  ISETP.NE.AND P1, PT, R9, 0x1, PT ;  /* 0x000000010900780c */ /* 0x002fda0003f25270 */
[----:B------:R-:W1:Y:S02]  /*def0*/  @P1 LDC.64 R2, c[0x0][0x420] ;  /* 0x00010800ff021b82 */ /* 0x000e640000000a00 */
[----:B-1----:R-:W-:-:S04]  /*df00*/  @P1 IMAD.HI.U32 R8, R6, R2, RZ ;  /* 0x0000000206081227 */ /* 0x002fc800078e00ff */
[----:B------:R-:W-:Y:S01]  /*df10*/  IMAD.MOV.U32 R2, RZ, RZ, R6 ;  /* 0x000000ffff027224 */ /* 0x000fe200078e0006 */
[----:B------:R-:W-:-:S04]  /*df20*/  @P1 SHF.R.U32.HI R2, RZ, R3, R8 ;  /* 0x00000003ff021219 */ /* 0x000fc80000011608 */
[--C-:B------:R-:W-:Y:S01]  /*df30*/  SHF.R.S32.HI R3, RZ, 0x1f, R2.reuse ;  /* 0x0000001fff037819 */ /* 0x100fe20000011402 */
[----:B------:R-:W-:-:S04]  /*df40*/  IMAD.MOV R12, RZ, RZ, -R2 ;  /* 0x000000ffff0c7224 */ /* 0x000fc800078e0a02 */
[----:B------:R-:W-:Y:S02]  /*df50*/  IMAD R12, R9, R12, R6 ;  /* 0x0000000c090c7224 */ /* 0x000fe400078e0206 */
[----:B------:R-:W1:Y:S01]  /*df60*/  LDC.64 R8, c[0x0][0x3f8] ;  /* 0x0000fe00ff087b82 */ /* 0x000e620000000a00 */
[----:B------:R-:W-:-:S04]  /*df70*/  IMAD.WIDE.U32 R2, R4, UR4, R2 ;  /* 0x0000000404027c25 */ /* 0x000fc8000f8e0002 */
[----:B------:R-:W-:Y:S01]  /*df80*/  IMAD.IADD R13, R13, 0x1, R3 ;  /* 0x000000010d0d7824 */ /* 0x000fe200078e0203 */
[----:B-1----:R-:W-:-:S04]  /*df90*/  LEA R8, P1, R2, R8, 0x2 ;  /* 0x0000000802087211 */ /* 0x002fc800078210ff */
[----:B------:R-:W-:-:S05]  /*dfa0*/  LEA.HI.X R9, R2, R9, R13, 0x2, P1 ;  /* 0x0000000902097211 */ /* 0x000fca00008f140d */
[----:B------:R1:W5:Y:S04]  /*dfb0*/  LDG.E R8, desc[UR6][R8.64] ;  /* 0x0000000608087981 */ /* 0x000368000c1e1900 */
.L_x_58:
[----:B------:R-:W2:Y:S01]  /*dfc0*/  S2R R3, SR_CgaCtaId ;  /* 0x0000000000037919 */ /* 0x000ea20000008800 */
[----:B------:R-:W-:-:S04]  /*dfd0*/  MOV R2, 0x400 ;  /* 0x0000040000027802 */ /* 0x000fc80000000f00 */
[----:B--2---:R-:W-:Y:S02]  /*dfe0*/  LEA R2, R3, R2, 0x18 ;  /* 0x0000000203027211 */ /* 0x004fe400078ec0ff */
[----:B------:R-:W-:-:S03]  /*dff0*/  SHF.L.U32 R3, R10, 0x1f, RZ ;  /* 0x0000001f0a037819 */ /* 0x000fc600000006ff */
[----:B------:R-:W-:-:S04]  /*e000*/  IMAD R2, R7, 0x8, R2 ;  /* 0x0000000807027824 */ /* 0x000fc800078e0202 */
[----:B------:R-:W2:Y:S02]  /*e010*/  SYNCS.PHASECHK.TRANS64.TRYWAIT P1, [R2+URZ+0x34840], R3 ;  /* 0x03484003020075a7 */ /* 0x000ea4000802017f */
[----:B--2---:R-:W-:Y:S05]  /*e020*/  @!P1 BRA `(.L_x_59) ;  /* 0x0000001400e89947 */ /* 0x004fea0003800000 */
.L_x_99:
[----:B-1----:R-:W1:Y:S02]  /*e030*/  S2R R9, SR_TID.X ;  /* 0x0000000000097919 */ /* 0x002e640000002100 */
[----:B-1----:R-:W-:-:S04]  /*e040*/  LOP3.LUT R9, R9, 0x7f, RZ, 0xc0, !PT ;  /* 0x0000007f09097812 */ /* 0x002fc800078ec0ff */
[----:B------:R-:W-:-:S13]  /*e050*/  ISETP.NE.AND P2, PT, R9, RZ, PT ;  /* 0x000000ff0900720c */ /* 0x000fda0003f45270 */
[----:B------:R-:W-:Y:S05]  /*e060*/  @P2 BRA `(.L_x_60) ;  /* 0x00000000001c2947 */ /* 0x000fea0003800000 */
[----:B------:R-:W1:Y:S01]  /*e070*/  S2R R9, SR_TID.X ;  /* 0x0000000000097919 */ /* 0x000e620000002100 */
[----:B--2---:R-:W-:-:S04]  /*e080*/  IMAD.MOV.U32 R3, RZ, RZ, 0xb000 ;  /* 0x0000b000ff037424 */ /* 0x004fc800078e00ff */
[----:B------:R3:W-:Y:S01]  /*e090*/  SYNCS.ARRIVE.TRANS64 RZ, [R2+URZ+0x34830], R3 ;  /* 0x0348300302ff79a7 */ /* 0x0007e2000800003f */
[----:B-1----:R-:W-:-:S04]  /*e0a0*/  LOP3.LUT R9, R9, 0x1f, RZ, 0xc0, !PT ;  /* 0x0000001f09097812 */ /* 0x002fc800078ec0ff */
[----:B------:R-:W-:-:S13]  /*e0b0*/  ISETP.NE.AND P1, PT, R9, RZ, PT ;  /* 0x000000ff0900720c */ /* 0x000fda0003f25270 */
[----:B---3--:R-:W-:Y:S05]  /*e0c0*/  @!P1 BRA `(.L_x_60) ;  /* 0x0000000000049947 */ /* 0x008fea0003800000 */
[----:B------:R-:W-:Y:S01]  /*e0d0*/  BPT.TRAP 0x1 ;  /* 0x000000040000795c */ /* 0x000fe20000300000 */
.L_x_60:
[----:B------:R-:W1:Y:S01]  /*e0e0*/  S2R R9, SR_CgaCtaId ;  /* 0x0000000000097919 */ /* 0x000e620000008800 */
        /* <DEDUP_REMOVED lines=10> */
[----:B------:R-:W-:Y:S01]  /*e190*/  UMOV UR16, 0x40 ;  /* 0x0000004000107882 */ /* 0x000fe20000000000 */
[----:B------:R-:W-:-:S04]  /*e1a0*/  SHF.L.U32 R17, R17, 0x1f, RZ ;  /* 0x0000001f11117819 */ /* 0x000fc800000006ff */
[----:B------:R-:W-:Y:S02]  /*e1b0*/  UIADD3 UR9, UR9, 0x34830, URZ ;  /* 0x0003483009097890 */ /* 0x000fe4000fffe03f */
[----:B------:R-:W-:Y:S01]  /*e1c0*/  UIMAD UR11, UR11, 0xb0, URZ ;  /* 0x000000b00b0b78a4 */ /* 0x000fe2000f8e023f */
[----:B-1----:R-:W-:-:S05]  /*e1d0*/  LEA R3, R9, R3, 0x18 ;  /* 0x0000000309037211 */ /* 0x002fca00078ec0ff */
[----:B------:R-:W-:Y:S02]  /*e1e0*/  IMAD R2, R7, 0xb000, R3 ;  /* 0x0000b00007027824 */ /* 0x000fe400078e0203 */
[----:B------:R-:W-:-:S03]  /*e1f0*/  VIADD R3, R3, 0x34800 ;  /* 0x0003480003037836 */ /* 0x000fc60000000000 */
[----:B------:R-:W-:Y:S01]  /*e200*/  R2UR UR8, R2 ;  /* 0x00000000020872ca */ /* 0x000fe200000e0000 */
[----:B------:R-:W-:-:S12]  /*e210*/  IMAD R2, R16, 0x8, R3 ;  /* 0x0000000810027824 */ /* 0x000fd800078e0203 */
        /* <DEDUP_REMOVED lines=9> */
.L_x_100:
[----:B------:R-:W-:Y:S05]  /*e2b0*/  @P2 BRA `(.L_x_62) ;  /* 0x00000000001c2947 */ /* 0x000fea0003800000 */
[----:B------:R-:W2:Y:S01]  /*e2c0*/  S2R R9, SR_TID.X ;  /* 0x0000000000097919 */ /* 0x000ea20000002100 */
[----:B------:R-:W-:-:S04]  /*e2d0*/  IMAD.MOV.U32 R3, RZ, RZ, 0xb000 ;  /* 0x0000b000ff037424 */ /* 0x000fc800078e00ff */
[----:B------:R3:W-:Y:S01]  /*e2e0*/  SYNCS.ARRIVE.TRANS64 RZ, [R2+URZ+0x50], R3 ;  /* 0x0000500302ff79a7 */ /* 0x0007e2000800003f */
[----:B--2---:R-:W-:-:S04]  /*e2f0*/  LOP3.LUT R9, R9, 0x1f, RZ, 0xc0, !PT ;  /* 0x0000001f09097812 */ /* 0x004fc800078ec0ff */
[----:B------:R-:W-:-:S13]  /*e300*/  ISETP.NE.AND P1, PT, R9, RZ, PT ;  /* 0x000000ff0900720c */ /* 0x000fda0003f25270 */
[----:B---3--:R-:W-:Y:S05]  /*e310*/  @!P1 BRA `(.L_x_62) ;  /* 0x0000000000049947 */ /* 0x008fea0003800000 */
[----:B------:R-:W-:Y:S01]  /*e320*/  BPT.TRAP 0x1 ;  /* 0x000000040000795c */ /* 0x000fe20000300000 */
.L_x_62:
[----:B------:R-:W2:Y:S01]  /*e330*/  S2R R9, SR_CgaCtaId ;  /* 0x0000000000097919 */ /* 0x000ea20000008800 */
[----:B------:R-:W-:Y:S01]  /*e340*/  MOV R3, 0x400 ;  /* 0x0000040000037802 */ /* 0x000fe20000000f00 */
[----:B------:R-:W-:Y:S01]  /*e350*/  UIADD3 UR4, UP0, UR36, 0x470, URZ ;  /* 0x0000047024047890 */ /* 0x000fe2000ff1e03f */
[----:B------:R-:W-:Y:S01]  /*e360*/  R2UR UR11, R18 ;  /* 0x00000000120b72ca */ /* 0x000fe200000e0000 */
[----:B------:R-:W-:Y:S01]  /*e370*/  UMOV UR10, URZ ;  /* 0x0000003f000a7c82 */ /* 0x000fe20008000000 */
[----:B------:R-:W-:Y:S01]  /*e380*/  R2UR UR9, R2 ;  /* 0x00000000020972ca */ /* 0x000fe200000e0000 */
[----:B------:R-:W-:Y:S01]  /*e390*/  UIADD3.X UR5, URZ, UR37, URZ, UP0, !UPT ;  /* 0x000000253f057290 */ /* 0x000fe200087fe43f */
[----:B------:R-:W-:Y:S01]  /*e3a0*/  R2UR UR13, R5 ;  /* 0x00000000050d72ca */ /* 0x000fe200000e0000 */
[----:B------:R-:W-:Y:S01]  /*e3b0*/  UMOV UR7, 0x14f00000 ;  /* 0x14f0000000077882 */ /* 0x000fe20000000000 */
[----:B------:R-:W-:Y:S01]  /*e3c0*/  R2UR UR12, R0 ;  /* 0x00000000000c72ca */ /* 0x000fe200000e0000 */
[----:B------:R-:W-:Y:S01]  /*e3d0*/  UMOV UR15, 0x40 ;  /* 0x00000040000f7882 */ /* 0x000fe20000000000 */
[----:B------:R-:W-:-:S02]  /*e3e0*/  IMAD.MOV.U32 R18, RZ, RZ, R12 ;  /* 0x000000ffff127224 */ /* 0x000fc400078e000c */
[----:B------:R-:W-:-:S03]  /*e3f0*/  IMAD.MOV.U32 R5, RZ, RZ, R8 ;  /* 0x000000ffff057224 */ /* 0x000fc600078e0008 */
[----:B------:R-:W-:Y:S02]  /*e400*/  UIMAD UR11, UR11, 0xb0, URZ ;  /* 0x000000b00b0b78a4 */ /* 0x000fe4000f8e023f */
[----:B------:R-:W-:Y:S01]  /*e410*/  UIADD3 UR9, UR9, 0x50, URZ ;  /* 0x0000005009097890 */ /* 0x000fe2000fffe03f */
[----:B--2---:R-:W-:-:S05]  /*e420*/  LEA R3, R9, R3, 0x18 ;  /* 0x0000000309037211 */ /* 0x004fca00078ec0ff */
        /* <DEDUP_REMOVED lines=10> */
.L_x_57:
[----:B------:R-:W-:Y:S05]  /*e4d0*/  BSYNC B1 ;  /* 0x0000000000017941 */ /* 0x000fea0003800000 */
.L_x_56:
[----:B------:R-:W-:Y:S01]  /*e4e0*/  VIADD R16, R7, 0x1 ;  /* 0x0000000107107836 */ /* 0x000fe20000000000 */
[----:B------:R-:W-:Y:S04]  /*e4f0*/  BSSY B1, `(.L_x_63) ;  /* 0x000006d000017945 */ /* 0x000fe80003800000 */
[----:B------:R-:W-:-:S04]  /*e500*/  ISETP.NE.AND P1, PT, R16, 0x2, PT ;  /* 0x000000021000780c */ /* 0x000fc80003f25270 */
[----:B-1----:R-:W-:Y:S02]  /*e510*/  SEL R17, RZ, 0x1, P1 ;  /* 0x00000001ff117807 */ /* 0x002fe40000800000 */
[----:B------:R-:W-:Y:S02]  /*e520*/  SEL R16, R16, RZ, P1 ;  /* 0x000000ff10107207 */ /* 0x000fe40000800000 */
[----:B------:R-:W-:Y:S01]  /*e530*/  LOP3.LUT R17, R10, R17, RZ, 0x3c, !PT ;  /* 0x000000110a117212 */ /* 0x000fe200078e3cff */
[----:B------:R-:W-:Y:S06]  /*e540*/  @!P6 BRA `(.L_x_64) ;  /* 0x00000004009ce947 */ /* 0x000fec0003800000 */
[----:B------:R-:W-:Y:S01]  /*e550*/  VIADD R12, R6, 0xffffffff ;  /* 0xffffffff060c7836 */ /* 0x000fe20000000000 */
        /* <DEDUP_REMOVED lines=10> */
[----:B------:R-:W-:-:S05]  /*e600*/  @P1 SHF.R.U32.HI R2, RZ, R3, R9 ;  /* 0x00000003ff021219 */ /* 0x000fca0000011609 */
[----:B------:R-:W-:-:S04]  /*e610*/  IMAD.MOV R3, RZ, RZ, -R2 ;  /* 0x000000ffff037224 */ /* 0x000fc800078e0a02 */
[----:B------:R-:W-:Y:S01]  /*e620*/  IMAD R12, R8, R3, R12 ;  /* 0x00000003080c7224 */ /* 0x000fe200078e020c */
[--C-:B------:R-:W-:Y:S01]  /*e630*/  SHF.R.S32.HI R3, RZ, 0x1f, R2.reuse ;  /* 0x0000001fff037819 */ /* 0x100fe20000011402 */
[----:B------:R-:W1:Y:S02]  /*e640*/  LDC.64 R8, c[0x0][0x3f8] ;  /* 0x0000fe00ff087b82 */ /* 0x000e640000000a00 */
[----:B------:R-:W-:-:S04]  /*e650*/  IMAD.WIDE.U32 R2, R4, UR4, R2 ;  /* 0x0000000404027c25 */ /* 0x000fc8000f8e0002 */
[----:B------:R-:W-:Y:S01]  /*e660*/  IMAD.IADD R13, R13, 0x1, R3 ;  /* 0x000000010d0d7824 */ /* 0x000fe200078e0203 */
[----:B-1----:R-:W-:-:S04]  /*e670*/  LEA R8, P1, R2, R8, 0x2 ;  /* 0x0000000802087211 */ /* 0x002fc800078210ff */
[----:B------:R-:W-:-:S05]  /*e680*/  LEA.HI.X R9, R2, R9, R13, 0x2, P1 ;  /* 0x0000000902097211 */ /* 0x000fca00008f140d */
[----:B------:R1:W5:Y:S04]  /*e690*/  LDG.E R8, desc[UR6][R8.64] ;  /* 0x0000000608087981 */ /* 0x000368000c1e1900 */
.L_x_65:
[----:B------:R-:W2:Y:S01]  /*e6a0*/  S2R R3, SR_CgaCtaId ;  /* 0x0000000000037919 */ /* 0x000ea20000008800 */
[----:B------:R-:W-:-:S04]  /*e6b0*/  MOV R2, 0x400 ;  /* 0x0000040000027802 */ /* 0x000fc80000000f00 */
[----:B--2---:R-:W-:Y:S02]  /*e6c0*/  LEA R2, R3, R2, 0x18 ;  /* 0x0000000203027211 */ /* 0x004fe400078ec0ff */
[----:B------:R-:W-:-:S03]  /*e6d0*/  SHF.L.U32 R3, R17, 0x1f, RZ ;  /* 0x0000001f11037819 */ /* 0x000fc600000006ff */
[----:B------:R-:W-:-:S04]  /*e6e0*/  IMAD R2, R16, 0x8, R2 ;  /* 0x0000000810027824 */ /* 0x000fc800078e0202 */
[----:B------:R-:W2:Y:S02]  /*e6f0*/  SYNCS.PHASECHK.TRANS64.TRYWAIT P1, [R2+URZ+0x34840], R3 ;  /* 0x03484003020075a7 */ /* 0x000ea4000802017f */
[----:B--2---:R-:W-:Y:S05]  /*e700*/  @!P1 BRA `(.L_x_66) ;  /* 0x0000001000589947 */ /* 0x004fea0003800000 */
.L_x_101:
        /* <DEDUP_REMOVED lines=11> */
.L_x_67:
[----:B------:R-:W1:Y:S01]  /*e7c0*/  S2R R13, SR_CgaCtaId ;  /* 0x00000000000d7919 */ /* 0x000e620000008800 */
[----:B------:R-:W-:Y:S01]  /*e7d0*/  MOV R9, 0x400 ;  /* 0x0000040000097802 */ /* 0x000fe20000000f00 */
[----:B------:R-:W-:Y:S01]  /*e7e0*/  UIADD3 UR4, UP0, UR36, 0x370, URZ ;  /* 0x0000037024047890 */ /* 0x000fe2000ff1e03f */
[----:B------:R-:W-:Y:S01]  /*e7f0*/  R2UR UR11, R12 ;  /* 0x000000000c0b72ca */ /* 0x000fe200000e0000 */
[----:B------:R-:W-:Y:S01]  /*e800*/  UMOV UR10, URZ ;  /* 0x0000003f000a7c82 */ /* 0x000fe20008000000 */
[----:B------:R-:W-:Y:S01]  /*e810*/  R2UR UR12, R0 ;  /* 0x00000000000c72ca */ /* 0x000fe200000e0000 */
[----:B------:R-:W-:Y:S01]  /*e820*/  UIADD3.X UR5, URZ, UR37, URZ, UP0, !UPT ;  /* 0x000000253f057290 */ /* 0x000fe200087fe43f */
[----:B-----5:R-:W-:Y:S01]  /*e830*/  R2UR UR13, R8 ;  /* 0x00000000080d72ca */ /* 0x020fe200000e0000 */
[----:B------:R-:W-:Y:S01]  /*e840*/  UMOV UR6, 0x0 ;  /* 0x0000000000067882 */ /* 0x000fe20000000000 */
[----:B------:R-:W-:Y:S01]  /*e850*/  UMOV UR7, 0x14f00000 ;  /* 0x14f0000000077882 */ /* 0x000fe20000000000 */
[----:B------:R-:W-:-:S06]  /*e860*/  UMOV UR16, 0x40 ;  /* 0x0000004000107882 */ /* 0x000fcc0000000000 */
[----:B------:R-:W-:Y:S01]  /*e870*/  UIMAD UR11, UR11, 0xb0, URZ ;  /* 0x000000b00b0b78a4 */ /* 0x000fe2000f8e023f */
[----:B-1----:R-:W-:-:S05]  /*e880*/  LEA R9, R13, R9, 0x18 ;  /* 0x000000090d097211 */ /* 0x002fca00078ec0ff */
[----:B--2---:R-:W-:-:S04]  /*e890*/  VIADD R2, R9, 0x34800 ;  /* 0x0003480009027836 */ /* 0x004fc80000000000 */
[--C-:B------:R-:W-:Y:S02]  /*e8a0*/  IMAD R3, R16, 0x8, R2.reuse ;  /* 0x0000000810037824 */ /* 0x100fe400078e0202 */
[----:B------:R-:W-:-:S03]  /*e8b0*/  IMAD R2, R7, 0x8, R2 ;  /* 0x0000000807027824 */ /* 0x000fc600078e0202 */
[----:B------:R-:W-:Y:S01]  /*e8c0*/  R2UR UR9, R3 ;  /* 0x00000000030972ca */ /* 0x000fe200000e0000 */
[----:B------:R-:W-:-:S05]  /*e8d0*/  IMAD R3, R16, 0xb000, R9 ;  /* 0x0000b00010037824 */ /* 0x000fca00078e0209 */
[----:B------:R-:W-:Y:S02]  /*e8e0*/  R2UR UR8, R3 ;  /* 0x00000000030872ca */ /* 0x000fe400000e0000 */
[----:B------:R-:W-:-:S05]  /*e8f0*/  SHF.L.U32 R3, R10, 0x1f, RZ ;  /* 0x0000001f0a037819 */ /* 0x000fca00000006ff */
[----:B------:R-:W-:-:S06]  /*e900*/  UIADD3 UR9, UR9, 0x30, URZ ;  /* 0x0000003009097890 */ /* 0x000fcc000fffe03f */
        /* <DEDUP_REMOVED lines=9> */
.L_x_102:
        /* <DEDUP_REMOVED lines=8> */
.L_x_69:
        /* <DEDUP_REMOVED lines=11> */
[----:B------:R-:W-:Y:S01]  /*ead0*/  UMOV UR15, 0x40 ;  /* 0x00000040000f7882 */ /* 0x000fe20000000000 */
[----:B------:R-:W-:-:S02]  /*eae0*/  IMAD.MOV.U32 R18, RZ, RZ, R12 ;  /* 0x000000ffff127224 */ /* 0x000fc400078e000c */
[----:B------:R-:W-:Y:S02]  /*eaf0*/  IMAD.MOV.U32 R5, RZ, RZ, R8 ;  /* 0x000000ffff057224 */ /* 0x000fe400078e0008 */
[----:B------:R-:W-:Y:S02]  /*eb00*/  UIMAD UR11, UR11, 0xb0, URZ ;  /* 0x000000b00b0b78a4 */ /* 0x000fe4000f8e023f */
[----:B------:R-:W-:Y:S01]  /*eb10*/  UIADD3 UR9, UR9, 0x50, URZ ;  /* 0x0000005009097890 */ /* 0x000fe2000fffe03f */
[----:B--2---:R-:W-:-:S05]  /*eb20*/  LEA R3, R9, R3, 0x18 ;  /* 0x0000000309037211 */ /* 0x004fca00078ec0ff */
[----:B------:R-:W-:-:S05]  /*eb30*/  IMAD R7, R7, 0xb000, R3 ;  /* 0x0000b00007077824 */ /* 0x000fca00078e0203 */
[----:B------:R-:W-:-:S13]  /*eb40*/  R2UR UR14, R7 ;  /* 0x00000000070e72ca */ /* 0x000fda00000e0000 */
[----:B------:R-:W-:Y:S02]  /*eb50*/  UIADD3 UR8, UR14, 0x400, URZ ;  /* 0x000004000e087890 */ /* 0x000fe4000fffe03f */
[----:B------:R-:W-:-:S07]  /*eb60*/  UIADD3 UR14, UR14, 0x5c00, URZ ;  /* 0x00005c000e0e7890 */ /* 0x000fce000fffe03f */
[----:B------:R1:W-:Y:S02]  /*eb70*/  UTMALDG.4D [UR8], [UR4], desc[UR6] ;  /* 0x00000608040075b4 */ /* 0x0003e40008019000 */
[----:B-1----:R-:W-:Y:S01]  /*eb80*/  UMOV UR8, UR14 ;  /* 0x0000000e00087c82 */ /* 0x002fe20008000000 */
[----:B------:R-:W-:Y:S02]  /*eb90*/  UMOV UR10, UR15 ;  /* 0x0000000f000a7c82 */ /* 0x000fe40008000000 */
[----:B------:R1:W-:Y:S02]  /*eba0*/  UTMALDG.4D [UR8], [UR4], desc[UR6] ;  /* 0x00000608040075b4 */ /* 0x0003e40008019000 */
[----:B-1----:R-:W-:Y:S01]  /*ebb0*/  NOP ;  /* 0x0000000000007918 */ /* 0x002fe20000000000 */
.L_x_64:
[----:B------:R-:W-:Y:S05]  /*ebc0*/  BSYNC B1 ;  /* 0x0000000000017941 */ /* 0x000fea0003800000 */
.L_x_63:
[C---:B------:R-:W-:Y:S01]  /*ebd0*/  ISETP.GT.AND P1, PT, R6.reuse, 0x1, PT ;  /* 0x000000010600780c */ /* 0x040fe20003f24270 */
[----:B------:R-:W-:-:S12]  /*ebe0*/  VIADD R6, R6, 0xfffffffe ;  /* 0xfffffffe06067836 */ /* 0x000fd80000000000 */
[----:B------:R-:W-:Y:S05]  /*ebf0*/  @P1 BRA `(.L_x_70) ;  /* 0xfffffff000801947 */ /* 0x000fea000383ffff */
.L_x_55:
[----:B------:R-:W-:Y:S05]  /*ec00*/  BSYNC B0 ;  /* 0x0000000000007941 */ /* 0x000fea0003800000 */
.L_x_46:
[----:B------:R-:W-:Y:S04]  /*ec10*/  BSSY B0, `(.L_x_71) ;  /* 0x000002c000007945 */ /* 0x000fe80003800000 */
[----:B------:R-:W-:Y:S05]  /*ec20*/  @!P6 BRA `(.L_x_72) ;  /* 0x0000000000a8e947 */ /* 0x000fea0003800000 */
[----:B------:R-:W2:Y:S01]  /*ec30*/  S2R R3, SR_CgaCtaId ;  /* 0x0000000000037919 */ /* 0x000ea20000008800 */
[----:B------:R-:W-:Y:S01]  /*ec40*/  MOV R2, 0x400 ;  /* 0x0000040000027802 */ /* 0x000fe20000000f00 */
[----:B------:R-:W3:Y:S03]  /*ec50*/  S2R R4, SR_TID.X ;  /* 0x0000000000047919 */ /* 0x000ee60000002100 */
[----:B--2---:R-:W-:Y:S02]  /*ec60*/  LEA R2, R3, R2, 0x18 ;  /* 0x0000000203027211 */ /* 0x004fe400078ec0ff */
[----:B---3--:R-:W-:-:S03]  /*ec70*/  LOP3.LUT R4, R4, 0x7f, RZ, 0xc0, !PT ;  /* 0x0000007f04047812 */ /* 0x008fc600078ec0ff */
[----:B------:R-:W-:Y:S01]  /*ec80*/  IMAD R3, R16, 0x8, R2 ;  /* 0x0000000810037824 */ /* 0x000fe200078e0202 */
[----:B------:R-:W-:Y:S02]  /*ec90*/  SHF.L.U32 R2, R17, 0x1f, RZ ;  /* 0x0000001f11027819 */ /* 0x000fe400000006ff */
[----:B------:R-:W-:Y:S02]  /*eca0*/  ISETP.NE.AND P1, PT, R4, RZ, PT ;  /* 0x000000ff0400720c */ /* 0x000fe40003f25270 */
[----:B------:R-:W2:Y:S02]  /*ecb0*/  SYNCS.PHASECHK.TRANS64.TRYWAIT P0, [R3+URZ+0x34860], R2 ;  /* 0x03486002030075a7 */ /* 0x000ea4000800017f */
[----:B--2---:R-:W-:Y:S09]  /*ecc0*/  @!P0 BRA `(.L_x_73) ;  /* 0x0000000c00108947 */ /* 0x004ff20003800000 */
.L_x_103:
        /* <DEDUP_REMOVED lines=8> */
.L_x_74:
        /* <DEDUP_REMOVED lines=24> */
.L_x_72:
[----:B------:R-:W-:Y:S05]  /*eed0*/  BSYNC B0 ;  /* 0x0000000000007941 */ /* 0x000fea0003800000 */
.L_x_71:
[----:B------:R-:W2:Y:S01]  /*eee0*/  LDL.LU R0, [R1+0x10] ;  /* 0x0000100001007983 */ /* 0x000ea20000300800 */
[----:B------:R-:W-:-:S03]  /*eef0*/  ULDC UR4, c[0x0][0xda4] ;  /* 0x0003690000047ab9 */ /* 0x000fc60000000800 */
[----:B------:R-:W3:Y:S01]  /*ef00*/  LDL.LU R2, [R1+0x18] ;  /* 0x0000180001027983 */ /* 0x000ee20000300800 */
[----:B------:R-:W-:-:S05]  /*ef10*/  VIADD R16, R16, 0x1 ;  /* 0x0000000110107836 */ /* 0x000fca0000000000 */
[----:B------:R-:W-:-:S04]  /*ef20*/  ISETP.NE.AND P0, PT, R16, 0x2, PT ;  /* 0x000000021000780c */ /* 0x000fc80003f05270 */
[----:B------:R-:W-:Y:S01]  /*ef30*/  SEL R16, R16, RZ, P0 ;  /* 0x000000ff10107207 */ /* 0x000fe20000000000 */
[----:B--2---:R-:W-:Y:S02]  /*ef40*/  VIADD R0, R0, UR38 ;  /* 0x0000002600007c36 */ /* 0x004fe40008000000 */
[----:B---3--:R-:W-:-:S03]  /*ef50*/  VIADD R2, R2, 0x1 ;  /* 0x0000000102027836 */ /* 0x008fc60000000000 */
[----:B------:R2:W-:Y:S01]  /*ef60*/  STL [R1+0x10], R0 ;  /* 0x0000100001007387 */ /* 0x0005e20000100800 */
[----:B------:R-:W-:-:S03]  /*ef70*/  ISETP.GE.AND P1, PT, R0, UR4, PT ;  /* 0x0000000400007c0c */ /* 0x000fc6000bf26270 */
[----:B------:R3:W-:Y:S01]  /*ef80*/  STL [R1+0x18], R2 ;  /* 0x0000180201007387 */ /* 0x0007e20000100800 */
[----:B--2---:R-:W-:-:S04]  /*ef90*/  SEL R0, RZ, 0x1, P0 ;  /* 0x00000001ff007807 */ /* 0x004fc80000000000 */
[----:B------:R-:W-:-:S05]  /*efa0*/  LOP3.LUT R17, R17, R0, RZ, 0x3c, !PT ;  /* 0x0000000011117212 */ /* 0x000fca00078e3cff */
[----:B---3--:R-:W-:Y:S05]  /*efb0*/  @!P1 BRA `(.L_x_75) ;  /* 0xffffffd400689947 */ /* 0x008fea000383ffff */
[----:B------:R-:W-:-:S07]  /*efc0*/  LOP3.LUT R2, R2, 0x1, RZ, 0xc, !PT ;  /* 0x0000000102027812 */ /* 0x000fce00078e0cff */
.L_x_32:
[----:B------:R-:W2:Y:S01]  /*efd0*/  S2R R3, SR_CgaCtaId ;  /* 0x0000000000037919 */ /* 0x000ea20000008800 */
[----:B------:R-:W-:Y:S01]  /*efe0*/  MOV R0, 0x400 ;  /* 0x0000040000007802 */ /* 0x000fe20000000f00 */
[----:B------:R-:W-:Y:S03]  /*eff0*/  BSSY B0, `(.L_x_76) ;  /* 0x0000005000007945 */ /* 0x000fe60003800000 */
[----:B--2---:R-:W-:Y:S02]  /*f000*/  LEA R0, R3, R0, 0x18 ;  /* 0x0000000003007211 */ /* 0x004fe400078ec0ff */
[----:B------:R-:W-:-:S04]  /*f010*/  SHF.L.U32 R3, R2, 0x1f, RZ ;  /* 0x0000001f02037819 */ /* 0x000fc800000006ff */
[----:B------:R-:W2:Y:S02]  /*f020*/  SYNCS.PHASECHK.TRANS64.TRYWAIT P0, [R0+URZ+0x34820], R3 ;  /* 0x03482003000075a7 */ /* 0x000ea4000800017f */
[----:B--2---:R-:W-:Y:S05]  /*f030*/  @!P0 BRA `(.L_x_77) ;  /* 0x0000000800488947 */ /* 0x004fea0003800000 */
.L_x_104:
[----:B------:R-:W-:Y:S05]  /*f040*/  BSYNC B0 ;  /* 0x0000000000007941 */ /* 0x000fea0003800000 */
.L_x_76:
[----:B------:R-:W-:-:S03]  /*f050*/  UMOV UR4, 0xffffffff ;  /* 0xffffffff00047882 */ /* 0x000fc60000000000 */
[----:B------:R-:W-:Y:S05]  /*f060*/  BRA.DIV UR4, `(.L_x_78) ;  /* 0x0000000a04507947 */ /* 0x000fea000b800000 */
[----:B------:R-:W3:Y:S02]  /*f070*/  S2R R2, SR_TID.X ;  /* 0x0000000000027919 */ /* 0x000ee40000002100 */
[----:B---3--:R-:W-:-:S04]  /*f080*/  SHF.R.U32.HI R2, RZ, 0x5, R2 ;  /* 0x00000005ff027819 */ /* 0x008fc80000011602 */
[----:B------:R-:W-:-:S05]  /*f090*/  LOP3.LUT R2, R2, 0x3, RZ, 0xc0, !PT ;  /* 0x0000000302027812 */ /* 0x000fca00078ec0ff */
[----:B------:R3:W4:Y:S02]  /*f0a0*/  SHFL.IDX PT, R14, R2, RZ, 0x1f ;  /* 0x00001fff020e7589 */ /* 0x00072400000e0000 */
.L_x_107:
[----:B----4-:R-:W-:Y:S01]  /*f0b0*/  ISETP.NE.AND P0, PT, R14, RZ, PT ;  /* 0x000000ff0e00720c */ /* 0x010fe20003f05270 */
[----:B------:R-:W-:-:S12]  /*f0c0*/  BSSY B0, `(.L_x_79) ;  /* 0x0000026000007945 */ /* 0x000fd80003800000 */
[----:B------:R-:W-:Y:S05]  /*f0d0*/  @P0 BRA `(.L_x_80) ;  /* 0x0000000000900947 */ /* 0x000fea0003800000 */
[----:B------:R-:W-:-:S03]  /*f0e0*/  UMOV UR4, 0xffffffff ;  /* 0xffffffff00047882 */ /* 0x000fc60000000000 */
[----:B------:R-:W-:Y:S05]  /*f0f0*/  BRA.DIV UR4, `(.L_x_81) ;  /* 0x0000000a04607947 */ /* 0x000fea000b800000 */
[----:B------:R-:W-:-:S13]  /*f100*/  ELECT P6, URZ, PT ;  /* 0x00000000003f782f */ /* 0x000fda00038c0000 */
.L_x_110:
[----:B------:R-:W-:Y:S05]  /*f110*/  @!P6 BRA `(.L_x_80) ;  /* 0x000000000080e947 */ /* 0x000fea0003800000 */
[----:B---3--:R-:W3:Y:S02]  /*f120*/  LDL R2, [R1+0x1c] ;  /* 0x00001c0001027983 */ /* 0x008ee40000100800 */
[----:B---3--:R-:W-:-:S13]  /*f130*/  R2UR UR4, R2 ;  /* 0x00000000020472ca */ /* 0x008fda00000e0000 */
[----:B------:R-:W-:-:S06]  /*f140*/  ULOP3.LUT UR4, UR4, 0x2, URZ, 0xfc, !UPT ;  /* 0x0000000204047892 */ /* 0x000fcc000f8efc3f */
[----:B------:R-:W-:-:S05]  /*f150*/  IMAD.U32 R2, RZ, RZ, UR4 ;  /* 0x00000004ff027e24 */ /* 0x000fca000f8e00ff */
[----:B------:R-:W-:-:S13]  /*f160*/  ISETP.NE.AND P2, PT, R2, 0x3, PT ;  /* 0x000000030200780c */ /* 0x000fda0003f45270 */
[----:B------:R-:W-:Y:S05]  /*f170*/  @!P2 BRA `(.L_x_82) ;  /* 0x000000000004a947 */ /* 0x000fea0003800000 */
[----:B------:R-:W-:Y:S01]  /*f180*/  BPT.TRAP 0x1 ;  /* 0x000000040000795c */ /* 0x000fe20000300000 */
.L_x_82:
[----:B--2---:R-:W-:Y:S01]  /*f190*/  VIADD R3, R0, 0x34840 ;  /* 0x0003484000037836 */ /* 0x004fe20000000000 */
[----:B------:R-:W-:Y:S01]  /*f1a0*/  SHF.L.U32 R5, R17, 0x1f, RZ ;  /* 0x0000001f11057819 */ /* 0x000fe200000006ff */
[C---:B------:R-:W-:Y:S02]  /*f1b0*/  VIADD R2, R16.reuse, 0x1 ;  /* 0x0000000110027836 */ /* 0x040fe40000000000 */
[----:B-1----:R-:W-:-:S03]  /*f1c0*/  IMAD R6, R16, 0x8, R3 ;  /* 0x0000000810067824 */ /* 0x002fc600078e0203 */
[----:B------:R-:W-:Y:S01]  /*f1d0*/  ISETP.NE.AND P1, PT, R2, 0x2, PT ;  /* 0x000000020200780c */ /* 0x000fe20003f25270 */
[----:B------:R-:W1:Y:S03]  /*f1e0*/  SYNCS.PHASECHK.TRANS64.TRYWAIT P0, [R6+URZ], R5 ;  /* 0x00000005060075a7 */ /* 0x000e66000800017f */
[----:B------:R-:W-:-:S04]  /*f1f0*/  SEL R4, RZ, 0x1, P1 ;  /* 0x00000001ff047807 */ /* 0x000fc80000800000 */
[----:B------:R-:W-:Y:S02]  /*f200*/  LOP3.LUT R17, R17, R4, RZ, 0x3c, !PT ;  /* 0x0000000411117212 */ /* 0x000fe400078e3cff */
[----:B------:R-:W-:Y:S02]  /*f210*/  SEL R4, R2, RZ, P1 ;  /* 0x000000ff02047207 */ /* 0x000fe40000800000 */
[----:B------:R-:W-:-:S03]  /*f220*/  SHF.L.U32 R2, R17, 0x1f, RZ ;  /* 0x0000001f11027819 */ /* 0x000fc600000006ff */
[----:B------:R-:W-:Y:S01]  /*f230*/  IMAD R3, R4, 0x8, R3 ;  /* 0x0000000804037824 */ /* 0x000fe200078e0203 */
[----:B-1----:R-:W-:Y:S06]  /*f240*/  @!P0 BRA `(.L_x_83) ;  /* 0x00000008002c8947 */ /* 0x002fec0003800000 */
.L_x_111:
[----:B------:R-:W2:Y:S02]  /*f250*/  SYNCS.PHASECHK.TRANS64.TRYWAIT P0, [R3+URZ], R2 ;  /* 0x00000002030075a7 */ /* 0x000ea4000800017f */
[----:B--2---:R-:W-:Y:S05]  /*f260*/  @!P0 BRA `(.L_x_84) ;  /* 0x0000000800388947 */ /* 0x004fea0003800000 */
.L_x_112:
[----:B------:R-:W-:Y:S05]  /*f270*/  @!P2 BRA `(.L_x_85) ;  /* 0x000000000004a947 */ /* 0x000fea0003800000 */
[----:B------:R-:W-:Y:S01]  /*f280*/  BPT.TRAP 0x1 ;  /* 0x000000040000795c */ /* 0x000fe20000300000 */
.L_x_85:
[----:B--2---:R-:W-:-:S04]  /*f290*/  VIADD R3, R0, 0x34860 ;  /* 0x0003486000037836 */ /* 0x004fc80000000000 */
[----:B------:R-:W-:-:S04]  /*f2a0*/  IMAD R16, R16, 0x8, R3 ;  /* 0x0000000810107824 */ /* 0x000fc800078e0203 */
[----:B------:R-:W2:Y:S02]  /*f2b0*/  SYNCS.PHASECHK.TRANS64.TRYWAIT P0, [R16+URZ], R5 ;  /* 0x00000005100075a7 */ /* 0x000ea4000800017f */
[----:B--2---:R-:W-:Y:S05]  /*f2c0*/  @!P0 BRA `(.L_x_86) ;  /* 0x0000000800348947 */ /* 0x004fea0003800000 */
.L_x_113:
[----:B------:R-:W-:-:S07]  /*f2d0*/  IMAD R3, R4, 0x8, R3 ;  /* 0x0000000804037824 */ /* 0x000fce00078e0203 */
.L_x_87:
[----:B---3--:R3:W4:Y:S02]  /*f2e0*/  SYNCS.PHASECHK.TRANS64.TRYWAIT P0, [R3+URZ], R2 ;  /* 0x00000002030075a7 */ /* 0x008724000800017f */
[----:B----4-:R-:W-:Y:S05]  /*f2f0*/  @!P0 NANOSLEEP.SYNCS 0x989680 ;  /* 0x009896800000895d */ /* 0x010fea0003900000 */
[----:B------:R-:W4:Y:S02]  /*f300*/  @!P0 SYNCS.PHASECHK.TRANS64 P0, [R3+URZ], R2 ;  /* 0x00000002030085a7 */ /* 0x000f24000800007f */
[----:B----4-:R-:W-:Y:S05]  /*f310*/  @!P0 BRA `(.L_x_87) ;  /* 0xfffffffc00f08947 */ /* 0x010fea000383ffff */
.L_x_80:
[----:B------:R-:W-:Y:S05]  /*f320*/  BSYNC B0 ;  /* 0x0000000000007941 */ /* 0x000fea0003800000 */
.L_x_79:
[----:B------:R-:W-:Y:S05]  /*f330*/  EXIT ;  /* 0x000000000000794d */ /* 0x000fea0003800000 */
.L_x_10:
[----:B-1----:R-:W-:-:S04]  /*f340*/  IMAD.U32 R3, RZ, RZ, UR39 ;  /* 0x00000027ff037e24 */ /* 0x002fc8000f8e00ff */
[----:B------:R1:W2:Y:S03]  /*f350*/  SYNCS.PHASECHK.TRANS64.TRYWAIT P1, [R3+URZ+0x34800], R0 ;  /* 0x03480000030075a7 */ /* 0x0002a6000802017f */
[----:B--2---:R-:W-:Y:S05]  /*f360*/  @!P1 NANOSLEEP.SYNCS 0x989680 ;  /* 0x009896800000995d */ /* 0x004fea0003900000 */
[----:B------:R-:W2:Y:S02]  /*f370*/  @!P1 SYNCS.PHASECHK.TRANS64 P1, [R3+URZ+0x34800], R0 ;  /* 0x03480000030095a7 */ /* 0x000ea4000802007f */
[----:B--2---:R-:W-:Y:S05]  /*f380*/  @!P1 BRA `(.L_x_10) ;  /* 0xfffffffc00ec9947 */ /* 0x004fea000383ffff */
[----:B------:R-:W-:Y:S05]  /*f390*/  BRA `(.L_x_88) ;  /* 0xffffff1c00907947 */ /* 0x000fea000383ffff */
.L_x_14:
[----:B--2---:R2:W3:Y:S02]  /*f3a0*/  SYNCS.PHASECHK.TRANS64.TRYWAIT P2, [R12+URZ+0x34830], R3 ;  /* 0x034830030c0075a7 */ /* 0x0044e4000804017f */
[----:B---3--:R-:W-:Y:S05]  /*f3b0*/  @!P2 NANOSLEEP.SYNCS 0x989680 ;  /* 0x009896800000a95d */ /* 0x008fea0003900000 */
[----:B------:R-:W3:Y:S02]  /*f3c0*/  @!P2 SYNCS.PHASECHK.TRANS64 P2, [R12+URZ+0x34830], R3 ;  /* 0x034830030c00a5a7 */ /* 0x000ee4000804007f */
[----:B---3--:R-:W-:Y:S05]  /*f3d0*/  @!P2 BRA `(.L_x_14) ;  /* 0xfffffffc00f0a947 */ /* 0x008fea000383ffff */
[----:B------:R-:W-:Y:S05]  /*f3e0*/  BRA `(.L_x_13) ;  /* 0xffffff1c00bc7947 */ /* 0x000fea000383ffff */
.L_x_19:
[----:B--2---:R-:W-:-:S04]  /*f3f0*/  IMAD.U32 R11, RZ, RZ, UR6 ;  /* 0x00000006ff0b7e24 */ /* 0x004fc8000f8e00ff */
[----:B------:R2:W3:Y:S03]  /*f400*/  SYNCS.PHASECHK.TRANS64.TRYWAIT P2, [R11+URZ+0x34830], R10 ;  /* 0x0348300a0b0075a7 */ /* 0x0004e6000804017f */
[----:B---3--:R-:W-:Y:S05]  /*f410*/  @!P2 NANOSLEEP.SYNCS 0x989680 ;  /* 0x009896800000a95d */ /* 0x008fea0003900000 */
[----:B------:R-:W3:Y:S02]  /*f420*/  @!P2 SYNCS.PHASECHK.TRANS64 P2, [R11+URZ+0x34830], R10 ;  /* 0x0348300a0b00a5a7 */ /* 0x000ee4000804007f */
[----:B---3--:R-:W-:Y:S05]  /*f430*/  @!P2 BRA `(.L_x_19) ;  /* 0xfffffffc00eca947 */ /* 0x008fea000383ffff */
[----:B------:R-:W-:Y:S05]  /*f440*/  BRA `(.L_x_16) ;  /* 0xffffff6c00e47947 */ /* 0x000fea000383ffff */
.L_x_23:
[----:B--2---:R-:W-:-:S04]  /*f450*/  IMAD.U32 R11, RZ, RZ, UR6 ;  /* 0x00000006ff0b7e24 */ /* 0x004fc8000f8e00ff */
[----:B------:R2:W3:Y:S03]  /*f460*/  SYNCS.PHASECHK.TRANS64.TRYWAIT P2, [R11+URZ+0x34850], R10 ;  /* 0x0348500a0b0075a7 */ /* 0x0004e6000804017f */
[----:B---3--:R-:W-:Y:S05]  /*f470*/  @!P2 NANOSLEEP.SYNCS 0x989680 ;  /* 0x009896800000a95d */ /* 0x008fea0003900000 */
[----:B------:R-:W3:Y:S02]  /*f480*/  @!P2 SYNCS.PHASECHK.TRANS64 P2, [R11+URZ+0x34850], R10 ;  /* 0x0348500a0b00a5a7 */ /* 0x000ee4000804007f */
[----:B---3--:R-:W-:Y:S05]  /*f490*/  @!P2 BRA `(.L_x_23) ;  /* 0xfffffffc00eca947 */ /* 0x008fea000383ffff */
[----:B------:R-:W-:Y:S05]  /*f4a0*/  BRA `(.L_x_20) ;  /* 0xffffff9400ac7947 */ /* 0x000fea000383ffff */
.L_x_28:
[----:B--2---:R-:W-:-:S04]  /*f4b0*/  IMAD.U32 R3, RZ, RZ, UR7 ;  /* 0x00000007ff037e24 */ /* 0x004fc8000f8e00ff */
[----:B------:R2:W3:Y:S03]  /*f4c0*/  SYNCS.PHASECHK.TRANS64.TRYWAIT P0, [R3+URZ+0x34850], R0 ;  /* 0x03485000030075a7 */ /* 0x0004e6000800017f */
[----:B---3--:R-:W-:Y:S05]  /*f4d0*/  @!P0 NANOSLEEP.SYNCS 0x989680 ;  /* 0x009896800000895d */ /* 0x008fea0003900000 */
[----:B------:R-:W3:Y:S02]  /*f4e0*/  @!P0 SYNCS.PHASECHK.TRANS64 P0, [R3+URZ+0x34850], R0 ;  /* 0x03485000030085a7 */ /* 0x000ee4000800007f */
[----:B---3--:R-:W-:Y:S05]  /*f4f0*/  @!P0 BRA `(.L_x_28) ;  /* 0xfffffffc00ec8947 */ /* 0x008fea000383ffff */
[----:B------:R-:W-:Y:S05]  /*f500*/  BRA `(.L_x_27) ;  /* 0xffffffb800807947 */ /* 0x000fea000383ffff */
.L_x_38:
[----:B------:R-:W1:Y:S01]  /*f510*/  S2R R6, SR_TID.X ;  /* 0x0000000000067919 */ /* 0x000e620000002100 */
[----:B------:R-:W-:Y:S01]  /*f520*/  BSSY B0, `(.L_x_89) ;  /* 0x000000a000007945 */ /* 0x000fe20003800000 */
[----:B------:R-:W-:Y:S02]  /*f530*/  IMAD.MOV.U32 R12, RZ, RZ, RZ ;  /* 0x000000ffff0c7224 */ /* 0x000fe400078e00ff */
[----:B------:R-:W-:Y:S02]  /*f540*/  IMAD.MOV.U32 R11, RZ, RZ, 0x1f ;  /* 0x0000001fff0b7424 */ /* 0x000fe400078e00ff */
[----:B------:R-:W-:Y:S01]  /*f550*/  IMAD.MOV.U32 R15, RZ, RZ, -0x1 ;  /* 0xffffffffff0f7424 */ /* 0x000fe200078e00ff */
[----:B-1----:R-:W-:-:S04]  /*f560*/  SHF.R.U32.HI R6, RZ, 0x5, R6 ;  /* 0x00000005ff067819 */ /* 0x002fc80000011606 */
[----:B------:R-:W-:-:S05]  /*f570*/  LOP3.LUT R6, R6, 0x3, RZ, 0xc0, !PT ;  /* 0x0000000306067812 */ /* 0x000fca00078ec0ff */
[----:B------:R-:W-:-:S07]  /*f580*/  IMAD.MOV.U32 R13, RZ, RZ, R6 ;  /* 0x000000ffff0d7224 */ /* 0x000fce00078e0006 */
[----:B------:R-:W-:Y:S05]  /*f590*/  WARPSYNC.COLLECTIVE R15, `(.L_x_90) ;  /* 0x000000000f087348 */ /* 0x000fea0003c00000 */
[----:B------:R1:W2:Y:S02]  /*f5a0*/  SHFL.IDX P6, R14, R13, R12, R11 ;  /* 0x0000000c0d0e7389 */ /* 0x0002a400000c000b */
[----:B-12---:R-:W-:Y:S01]  /*f5b0*/  ENDCOLLECTIVE ;  /* 0x000000000000791b */ /* 0x006fe20003800000 */
.L_x_90:
[----:B------:R-:W-:Y:S05]  /*f5c0*/  BSYNC B0 ;  /* 0x0000000000007941 */ /* 0x000fea0003800000 */
.L_x_89:
[----:B------:R-:W-:Y:S05]  /*f5d0*/  BRA `(.L_x_91) ;  /* 0xffffffd8003c7947 */ /* 0x000fea000383ffff */
.L_x_39:
[----:B------:R-:W-:Y:S01]  /*f5e0*/  BSSY B0, `(.L_x_92) ;  /* 0x0000006000007945 */ /* 0x000fe20003800000 */
[----:B------:R-:W-:-:S07]  /*f5f0*/  IMAD.MOV.U32 R15, RZ, RZ, -0x1 ;  /* 0xffffffffff0f7424 */ /* 0x000fce00078e00ff */
[----:B------:R-:W-:Y:S05]  /*f600*/  WARPSYNC.COLLECTIVE R15, `(.L_x_93) ;  /* 0x000000000f0c7348 */ /* 0x000fea0003c00000 */
[----:B------:R-:W-:Y:S02]  /*f610*/  ELECT P6, UR62, PT ;  /* 0x00000000003e782f */ /* 0x000fe400038c0000 */
[----:B------:R-:W-:Y:S01]  /*f620*/  MOV R14, UR62 ;  /* 0x0000003e000e7c02 */ /* 0x000fe20008000f00 */
[----:B------:R-:W-:Y:S10]  /*f630*/  ENDCOLLECTIVE ;  /* 0x000000000000791b */ /* 0x000ff40003800000 */
.L_x_93:
[----:B------:R-:W-:Y:S05]  /*f640*/  BSYNC B0 ;  /* 0x0000000000007941 */ /* 0x000fea0003800000 */
.L_x_92:
[----:B------:R-:W-:Y:S05]  /*f650*/  BRA `(.L_x_94) ;  /* 0xffffffd800347947 */ /* 0x000fea000383ffff */
.L_x_42:
[----:B--2---:R2:W3:Y:S02]  /*f660*/  SYNCS.PHASECHK.TRANS64.TRYWAIT P1, [R6+URZ+0x34840], R7 ;  /* 0x03484007060075a7 */ /* 0x0044e4000802017f */
[----:B---3--:R-:W-:Y:S05]  /*f670*/  @!P1 NANOSLEEP.SYNCS 0x989680 ;  /* 0x009896800000995d */ /* 0x008fea0003900000 */
[----:B------:R-:W3:Y:S02]  /*f680*/  @!P1 SYNCS.PHASECHK.TRANS64 P1, [R6+URZ+0x34840], R7 ;  /* 0x03484007060095a7 */ /* 0x000ee4000802007f */
[----:B---3--:R-:W-:Y:S05]  /*f690*/  @!P1 BRA `(.L_x_42) ;  /* 0xfffffffc00f09947 */ /* 0x008fea000383ffff */
[----:B------:R-:W-:Y:S05]  /*f6a0*/  BRA `(.L_x_95) ;  /* 0xffffffd800987947 */ /* 0x000fea000383ffff */
.L_x_45:
[----:B-1----:R-:W1:Y:S01]  /*f6b0*/  S2R R8, SR_CgaCtaId ;  /* 0x0000000000087919 */ /* 0x002e620000008800 */
[----:B------:R-:W-:-:S04]  /*f6c0*/  MOV R7, 0x400 ;  /* 0x0000040000077802 */ /* 0x000fc80000000f00 */
[----:B-1----:R-:W-:-:S04]  /*f6d0*/  LEA R7, R8, R7, 0x18 ;  /* 0x0000000708077211 */ /* 0x002fc800078ec0ff */
[----:B------:R1:W2:Y:S03]  /*f6e0*/  SYNCS.PHASECHK.TRANS64.TRYWAIT P1, [R7+URZ+0x34820], R6 ;  /* 0x03482006070075a7 */ /* 0x0002a6000802017f */
[----:B--2---:R-:W-:Y:S05]  /*f6f0*/  @!P1 NANOSLEEP.SYNCS 0x989680 ;  /* 0x009896800000995d */ /* 0x004fea0003900000 */
[----:B------:R-:W2:Y:S02]  /*f700*/  @!P1 SYNCS.PHASECHK.TRANS64 P1, [R7+URZ+0x34820], R6 ;  /* 0x03482006070095a7 */ /* 0x000ea4000802007f */
[----:B--2---:R-:W-:Y:S05]  /*f710*/  @!P1 BRA `(.L_x_45) ;  /* 0xfffffffc00e49947 */ /* 0x004fea000383ffff */
[----:B------:R-:W-:Y:S05]  /*f720*/  BRA `(.L_x_96) ;  /* 0xffffffdc009c7947 */ /* 0x000fea000383ffff */
.L_x_51:
[----:B-1----:R1:W2:Y:S02]  /*f730*/  SYNCS.PHASECHK.TRANS64.TRYWAIT P1, [R2+URZ+0x34840], R3 ;  /* 0x03484003020075a7 */ /* 0x0022a4000802017f */
[----:B--2---:R-:W-:Y:S05]  /*f740*/  @!P1 NANOSLEEP.SYNCS 0x989680 ;  /* 0x009896800000995d */ /* 0x004fea0003900000 */
[----:B------:R-:W2:Y:S02]  /*f750*/  @!P1 SYNCS.PHASECHK.TRANS64 P1, [R2+URZ+0x34840], R3 ;  /* 0x03484003020095a7 */ /* 0x000ea4000802007f */
[----:B--2---:R-:W-:Y:S05]  /*f760*/  @!P1 BRA `(.L_x_51) ;  /* 0xfffffffc00f09947 */ /* 0x004fea000383ffff */
[----:B------:R-:W-:Y:S05]  /*f770*/  BRA `(.L_x_97) ;  /* 0xffffffe0003c7947 */ /* 0x000fea000383ffff */
.L_x_53:
[----:B-1----:R1:W2:Y:S02]  /*f780*/  SYNCS.PHASECHK.TRANS64.TRYWAIT P1, [R2+URZ+0x60], R3 ;  /* 0x00006003020075a7 */ /* 0x0022a4000802017f */
[----:B--2---:R-:W-:Y:S05]  /*f790*/  @!P1 NANOSLEEP.SYNCS 0x989680 ;  /* 0x009896800000995d */ /* 0x004fea0003900000 */
[----:B------:R-:W2:Y:S02]  /*f7a0*/  @!P1 SYNCS.PHASECHK.TRANS64 P1, [R2+URZ+0x60], R3 ;  /* 0x00006003020095a7 */ /* 0x000ea4000802007f */
[----:B--2---:R-:W-:Y:S05]  /*f7b0*/  @!P1 BRA `(.L_x_53) ;  /* 0xfffffffc00f09947 */ /* 0x004fea000383ffff */
[----:B------:R-:W-:Y:S05]  /*f7c0*/  BRA `(.L_x_98) ;  /* 0xffffffe000c87947 */ /* 0x000fea000383ffff */
.L_x_59:
[----:B--2---:R2:W3:Y:S02]  /*f7d0*/  SYNCS.PHASECHK.TRANS64.TRYWAIT P1, [R2+URZ+0x34840], R3 ;  /* 0x03484003020075a7 */ /* 0x0044e4000802017f */
[----:B---3--:R-:W-:Y:S05]  /*f7e0*/  @!P1 NANOSLEEP.SYNCS 0x989680 ;  /* 0x009896800000995d */ /* 0x008fea0003900000 */
[----:B------:R-:W3:Y:S02]  /*f7f0*/  @!P1 SYNCS.PHASECHK.TRANS64 P1, [R2+URZ+0x34840], R3 ;  /* 0x03484003020095a7 */ /* 0x000ee4000802007f */
[----:B---3--:R-:W-:Y:S05]  /*f800*/  @!P1 BRA `(.L_x_59) ;  /* 0xfffffffc00f09947 */ /* 0x008fea000383ffff */
[----:B------:R-:W-:Y:S05]  /*f810*/  BRA `(.L_x_99) ;  /* 0xffffffe800047947 */ /* 0x000fea000383ffff */
.L_x_61:
[----:B-1----:R1:W2:Y:S02]  /*f820*/  SYNCS.PHASECHK.TRANS64.TRYWAIT P1, [R2+URZ+0x60], R17 ;  /* 0x00006011020075a7 */ /* 0x0022a4000802017f */
[----:B--2---:R-:W-:Y:S05]  /*f830*/  @!P1 NANOSLEEP.SYNCS 0x989680 ;  /* 0x009896800000995d */ /* 0x004fea0003900000 */
[----:B------:R-:W2:Y:S02]  /*f840*/  @!P1 SYNCS.PHASECHK.TRANS64 P1, [R2+URZ+0x60], R17 ;  /* 0x00006011020095a7 */ /* 0x000ea4000802007f */
[----:B--2---:R-:W-:Y:S05]  /*f850*/  @!P1 BRA `(.L_x_61) ;  /* 0xfffffffc00f09947 */ /* 0x004fea000383ffff */
[----:B------:R-:W-:Y:S05]  /*f860*/  BRA `(.L_x_100) ;  /* 0xffffffe800907947 */ /* 0x000fea000383ffff */
.L_x_66:
[----:B--2---:R2:W3:Y:S02]  /*f870*/  SYNCS.PHASECHK.TRANS64.TRYWAIT P1, [R2+URZ+0x34840], R3 ;  /* 0x03484003020075a7 */ /* 0x0044e4000802017f */
[----:B---3--:R-:W-:Y:S05]  /*f880*/  @!P1 NANOSLEEP.SYNCS 0x989680 ;  /* 0x009896800000995d */ /* 0x008fea0003900000 */
[----:B------:R-:W3:Y:S02]  /*f890*/  @!P1 SYNCS.PHASECHK.TRANS64 P1, [R2+URZ+0x34840], R3 ;  /* 0x03484003020095a7 */ /* 0x000ee4000802007f */
[----:B---3--:R-:W-:Y:S05]  /*f8a0*/  @!P1 BRA `(.L_x_66) ;  /* 0xfffffffc00f09947 */ /* 0x008fea000383ffff */
[----:B------:R-:W-:Y:S05]  /*f8b0*/  BRA `(.L_x_101) ;  /* 0xffffffec00947947 */ /* 0x000fea000383ffff */
.L_x_68:
[----:B-1----:R1:W2:Y:S02]  /*f8c0*/  SYNCS.PHASECHK.TRANS64.TRYWAIT P1, [R2+URZ+0x60], R3 ;  /* 0x00006003020075a7 */ /* 0x0022a4000802017f */
[----:B--2---:R-:W-:Y:S05]  /*f8d0*/  @!P1 NANOSLEEP.SYNCS 0x989680 ;  /* 0x009896800000995d */ /* 0x004fea0003900000 */
[----:B------:R-:W2:Y:S02]  /*f8e0*/  @!P1 SYNCS.PHASECHK.TRANS64 P1, [R2+URZ+0x60], R3 ;  /* 0x00006003020095a7 */ /* 0x000ea4000802007f */
[----:B--2---:R-:W-:Y:S05]  /*f8f0*/  @!P1 BRA `(.L_x_68) ;  /* 0xfffffffc00f09947 */ /* 0x004fea000383ffff */
[----:B------:R-:W-:Y:S05]  /*f900*/  BRA `(.L_x_102) ;  /* 0xfffffff000247947 */ /* 0x000fea000383ffff */
.L_x_73:
[----:B--2---:R2:W3:Y:S02]  /*f910*/  SYNCS.PHASECHK.TRANS64.TRYWAIT P0, [R3+URZ+0x34860], R2 ;  /* 0x03486002030075a7 */ /* 0x0044e4000800017f */
[----:B---3--:R-:W-:Y:S05]  /*f920*/  @!P0 NANOSLEEP.SYNCS 0x989680 ;  /* 0x009896800000895d */ /* 0x008fea0003900000 */
[----:B------:R-:W3:Y:S02]  /*f930*/  @!P0 SYNCS.PHASECHK.TRANS64 P0, [R3+URZ+0x34860], R2 ;  /* 0x03486002030085a7 */ /* 0x000ee4000800007f */
[----:B---3--:R-:W-:Y:S05]  /*f940*/  @!P0 BRA `(.L_x_73) ;  /* 0xfffffffc00f08947 */ /* 0x008fea000383ffff */
[----:B------:R-:W-:Y:S05]  /*f950*/  BRA `(.L_x_103) ;  /* 0xfffffff000dc7947 */ /* 0x000fea000383ffff */
.L_x_77:
[----:B--2---:R2:W3:Y:S02]  /*f960*/  SYNCS.PHASECHK.TRANS64.TRYWAIT P0, [R0+URZ+0x34820], R3 ;  /* 0x03482003000075a7 */ /* 0x0044e4000800017f */
[----:B---3--:R-:W-:Y:S05]  /*f970*/  @!P0 NANOSLEEP.SYNCS 0x989680 ;  /* 0x009896800000895d */ /* 0x008fea0003900000 */
[----:B------:R-:W3:Y:S02]  /*f980*/  @!P0 SYNCS.PHASECHK.TRANS64 P0, [R0+URZ+0x34820], R3 ;  /* 0x03482003000085a7 */ /* 0x000ee4000800007f */
[----:B---3--:R-:W-:Y:S05]  /*f990*/  @!P0 BRA `(.L_x_77) ;  /* 0xfffffffc00f08947 */ /* 0x008fea000383ffff */
[----:B------:R-:W-:Y:S05]  /*f9a0*/  BRA `(.L_x_104) ;  /* 0xfffffff400a47947 */ /* 0x000fea000383ffff */
.L_x_78:
[----:B------:R-:W3:Y:S01]  /*f9b0*/  S2R R2, SR_TID.X ;  /* 0x0000000000027919 */ /* 0x000ee20000002100 */
[----:B------:R-:W-:Y:S01]  /*f9c0*/  BSSY B0, `(.L_x_105) ;  /* 0x000000a000007945 */ /* 0x000fe20003800000 */
[----:B------:R-:W-:Y:S02]  /*f9d0*/  IMAD.MOV.U32 R12, RZ, RZ, RZ ;  /* 0x000000ffff0c7224 */ /* 0x000fe400078e00ff */
[----:B------:R-:W-:Y:S02]  /*f9e0*/  IMAD.MOV.U32 R11, RZ, RZ, 0x1f ;  /* 0x0000001fff0b7424 */ /* 0x000fe400078e00ff */
[----:B------:R-:W-:Y:S01]  /*f9f0*/  IMAD.MOV.U32 R15, RZ, RZ, -0x1 ;  /* 0xffffffffff0f7424 */ /* 0x000fe200078e00ff */
[----:B---3--:R-:W-:-:S04]  /*fa00*/  SHF.R.U32.HI R2, RZ, 0x5, R2 ;  /* 0x00000005ff027819 */ /* 0x008fc80000011602 */
[----:B------:R-:W-:-:S05]  /*fa10*/  LOP3.LUT R2, R2, 0x3, RZ, 0xc0, !PT ;  /* 0x0000000302027812 */ /* 0x000fca00078ec0ff */
[----:B------:R-:W-:-:S07]  /*fa20*/  IMAD.MOV.U32 R13, RZ, RZ, R2 ;  /* 0x000000ffff0d7224 */ /* 0x000fce00078e0002 */
[----:B-12---:R-:W-:Y:S05]  /*fa30*/  WARPSYNC.COLLECTIVE R15, `(.L_x_106) ;  /* 0x000000000f087348 */ /* 0x006fea0003c00000 */
[----:B------:R3:W4:Y:S02]  /*fa40*/  SHFL.IDX P6, R14, R13, R12, R11 ;  /* 0x0000000c0d0e7389 */ /* 0x00072400000c000b */
[----:B-1234-:R-:W-:Y:S01]  /*fa50*/  ENDCOLLECTIVE ;  /* 0x000000000000791b */ /* 0x01efe20003800000 */
.L_x_106:
[----:B------:R-:W-:Y:S05]  /*fa60*/  BSYNC B0 ;  /* 0x0000000000007941 */ /* 0x000fea0003800000 */
.L_x_105:
[----:B------:R-:W-:Y:S05]  /*fa70*/  BRA `(.L_x_107) ;  /* 0xfffffff4008c7947 */ /* 0x000fea000383ffff */
.L_x_81:
[----:B------:R-:W-:Y:S01]  /*fa80*/  BSSY B1, `(.L_x_108) ;  /* 0x0000006000017945 */ /* 0x000fe20003800000 */
[----:B------:R-:W-:-:S07]  /*fa90*/  IMAD.MOV.U32 R15, RZ, RZ, -0x1 ;  /* 0xffffffffff0f7424 */ /* 0x000fce00078e00ff */
[----:B-123--:R-:W-:Y:S05]  /*faa0*/  WARPSYNC.COLLECTIVE R15, `(.L_x_109) ;  /* 0x000000000f0c7348 */ /* 0x00efea0003c00000 */
[----:B------:R-:W-:Y:S02]  /*fab0*/  ELECT P6, UR62, PT ;  /* 0x00000000003e782f */ /* 0x000fe400038c0000 */
[----:B------:R-:W-:Y:S01]  /*fac0*/  MOV R14, UR62 ;  /* 0x0000003e000e7c02 */ /* 0x000fe20008000f00 */
[----:B-123--:R-:W-:Y:S10]  /*fad0*/  ENDCOLLECTIVE ;  /* 0x000000000000791b */ /* 0x00eff40003800000 */
.L_x_109:
[----:B------:R-:W-:Y:S05]  /*fae0*/  BSYNC B1 ;  /* 0x0000000000017941 */ /* 0x000fea0003800000 */
.L_x_108:
[----:B------:R-:W-:Y:S05]  /*faf0*/  BRA `(.L_x_110) ;  /* 0xfffffff400847947 */ /* 0x000fea000383ffff */
.L_x_83:
[----:B-1----:R1:W2:Y:S02]  /*fb00*/  SYNCS.PHASECHK.TRANS64.TRYWAIT P0, [R6+URZ], R5 ;  /* 0x00000005060075a7 */ /* 0x0022a4000800017f */
[----:B--2---:R-:W-:Y:S05]  /*fb10*/  @!P0 NANOSLEEP.SYNCS 0x989680 ;  /* 0x009896800000895d */ /* 0x004fea0003900000 */
[----:B------:R-:W2:Y:S02]  /*fb20*/  @!P0 SYNCS.PHASECHK.TRANS64 P0, [R6+URZ], R5 ;  /* 0x00000005060085a7 */ /* 0x000ea4000800007f */
[----:B--2---:R-:W-:Y:S05]  /*fb30*/  @!P0 BRA `(.L_x_83) ;  /* 0xfffffffc00f08947 */ /* 0x004fea000383ffff */
[----:B------:R-:W-:Y:S05]  /*fb40*/  BRA `(.L_x_111) ;  /* 0xfffffff400c07947 */ /* 0x000fea000383ffff */
.L_x_84:
[----:B--2---:R2:W3:Y:S02]  /*fb50*/  SYNCS.PHASECHK.TRANS64.TRYWAIT P0, [R3+URZ], R2 ;  /* 0x00000002030075a7 */ /* 0x0044e4000800017f */
[----:B---3--:R-:W-:Y:S05]  /*fb60*/  @!P0 NANOSLEEP.SYNCS 0x989680 ;  /* 0x009896800000895d */ /* 0x008fea0003900000 */
[----:B------:R-:W3:Y:S02]  /*fb70*/  @!P0 SYNCS.PHASECHK.TRANS64 P0, [R3+URZ], R2 ;  /* 0x00000002030085a7 */ /* 0x000ee4000800007f */
[----:B---3--:R-:W-:Y:S05]  /*fb80*/  @!P0 BRA `(.L_x_84) ;  /* 0xfffffffc00f08947 */ /* 0x008fea000383ffff */
[----:B------:R-:W-:Y:S05]  /*fb90*/  BRA `(.L_x_112) ;  /* 0xfffffff400b47947 */ /* 0x000fea000383ffff */
.L_x_86:
[----:B--2---:R2:W3:Y:S02]  /*fba0*/  SYNCS.PHASECHK.TRANS64.TRYWAIT P0, [R16+URZ], R5 ;  /* 0x00000005100075a7 */ /* 0x0044e4000800017f */
[----:B---3--:R-:W-:Y:S05]  /*fbb0*/  @!P0 NANOSLEEP.SYNCS 0x989680 ;  /* 0x009896800000895d */ /* 0x008fea0003900000 */
[----:B------:R-:W3:Y:S02]  /*fbc0*/  @!P0 SYNCS.PHASECHK.TRANS64 P0, [R16+URZ], R5 ;  /* 0x00000005100085a7 */ /* 0x000ee4000800007f */
[----:B---3--:R-:W-:Y:S05]  /*fbd0*/  @!P0 BRA `(.L_x_86) ;  /* 0xfffffffc00f08947 */ /* 0x008fea000383ffff */
[----:B------:R-:W-:Y:S05]  /*fbe0*/  BRA `(.L_x_113) ;  /* 0xfffffff400b87947 */ /* 0x000fea000383ffff */
.L_x_114:
[----:B------:R-:W-:-:S00]  /*fbf0*/  BRA `(.L_x_114) ;  /* 0xfffffffc00fc7947 */ /* 0x000fc0000383ffff */
[----:B------:R-:W-:-:S00]  /*fc00*/  NOP ;  /* 0x0000000000007918 */ /* 0x000fc00000000000 */
[----:B------:R-:W-:-:S00]  /*fc10*/  NOP ;  /* 0x0000000000007918 */ /* 0x000fc00000000000 */
[----:B------:R-:W-:-:S00]  /*fc20*/  NOP ;  /* 0x0000000000007918 */ /* 0x000fc00000000000 */
[----:B------:R-:W-:-:S00]  /*fc30*/  NOP ;  /* 0x0000000000007918 */ /* 0x000fc00000000000 */
[----:B------:R-:W-:-:S00]  /*fc40*/  NOP ;  /* 0x0000000000007918 */ /* 0x000fc00000000000 */
[----:B------:R-:W-:-:S00]  /*fc50*/  NOP ;  /* 0x0000000000007918 */ /* 0x000fc00000000000 */
[----:B------:R-:W-:-:S00]  /*fc60*/  NOP ;  /* 0x0000000000007918 */ /* 0x000fc00000000000 */
[----:B------:R-:W-:-:S00]  /*fc70*/  NOP ;  /* 0x0000000000007918 */ /* 0x000fc00000000000 */
.L_x_2726:


//--------------------- .text._ZN7cutlass13device_kernelIN5flash11enable_sm90INS1_16FlashAttnFwdSm90INS1_25CollectiveMainloopFwdSm90ILi2EN4cute5tupleIJNS5_1CILi2EEENS7_ILi1EEES9_EEENS6_IJNS7_ILi128EEENS7_ILi176EEESB_EEELi128ENS_10bfloat16_tEfNS_4arch4Sm90ELb0ELb0ELb0ELb0ELb0ELb0ELb0ELb1ELb1ELb0ELb0ELb0EEENS1_21CollectiveEpilogueFwdINS6_IJSB_SB_SC_EEESA_SE_SG_Li256ELb0ELb0ELb0ELb0EEENS1_29StaticPersistentTileSchedulerILb0EEEEEEEEEvNT_6ParamsE --------------------------
	.section	.text._ZN7cutlass13device_kernelIN5flash11enable_sm90INS1_16FlashAttnFwdSm90INS1_25CollectiveMainloopFwdSm90ILi2EN4cute5tupleIJNS5_1CILi2EEENS7_ILi1EEES9_EEENS6_IJNS7_ILi128EEENS7_ILi176EEESB_EEELi128ENS_10bfloat16_tEfNS_4arch4Sm90ELb0ELb0ELb0ELb0ELb0ELb0ELb0ELb1ELb1ELb0ELb0ELb0EEENS1_21CollectiveEpilogueFwdINS6_IJSB_SB_SC_EEESA_SE_SG_Li256ELb0ELb0ELb0ELb0EEENS1_29StaticPersistentTileSchedulerILb0EEEEEEEEEvNT_6ParamsE,"ax",@progbits
	.align	128
.text._ZN7cutlass13device_kernelIN5flash11enable_sm90INS1_16FlashAttnFwdSm90INS1_25CollectiveMainloopFwdSm90ILi2EN4cute5tupleIJNS5_1CILi2EEENS7_ILi1EEES9_EEENS6_IJNS7_ILi128EEENS7_ILi176EEESB_EEELi128ENS_10bfloat16_tEfNS_4arch4Sm90ELb0ELb0ELb0ELb0ELb0ELb0ELb0ELb1ELb1ELb0ELb0ELb0EEENS1_21CollectiveEpilogueFwdINS6_IJSB_SB_SC_EEESA_SE_SG_Li256ELb0ELb0ELb0ELb0EEENS1_29StaticPersistentTileSchedulerILb0EEEEEEEEEvNT_6ParamsE:
        .type           _ZN7cutlass13device_kernelIN5flash11enable_sm90INS1_16FlashAttnFwdSm90INS1_25CollectiveMainloopFwdSm90ILi2EN4cute5tupleIJNS5_1CILi2EEENS7_ILi1EEES9_EEENS6_IJNS7_ILi128EEENS7_ILi176EEESB_EEELi128ENS_10bfloat16_tEfNS_4arch4Sm90ELb0ELb0ELb0ELb0ELb0ELb0ELb0ELb1ELb1ELb0ELb0ELb0EEENS1_21CollectiveEpilogueFwdINS6_IJSB_SB_SC_EEESA_SE_SG_Li256ELb0ELb0ELb0ELb0EEENS1_29StaticPersistentTileSchedulerILb0EEEEEEEEEvNT_6ParamsE,@function
        .size           _ZN7cutlass13device_kernelIN5flash11enable_sm90INS1_16FlashAttnFwdSm90INS1_25CollectiveMainloopFwdSm90ILi2EN4cute5tupleIJNS5_1CILi2EEENS7_ILi1EEES9_EEENS6_IJNS7_ILi128EEENS7_ILi176EEESB_EEELi128ENS_10bfloat16_tEfNS_4arch4Sm90ELb0ELb0ELb0ELb0ELb0ELb0ELb0ELb1ELb1ELb0ELb0ELb0EEENS1_21CollectiveEpilogueFwdINS6_IJSB_SB_SC_EEESA_SE_SG_Li256ELb0ELb0ELb0ELb0EEENS1_29StaticPersistentTileSchedulerILb0EEEEEEEEEvNT_6ParamsE,(.L_x_2727 - _ZN7cutlass13device_kernelIN5flash11enable_sm90INS1_16FlashAttnFwdSm90INS1_25CollectiveMainloopFwdSm90ILi2EN4cute5tupleIJNS5_1CILi2EEENS7_ILi1EEES9_EEENS6_IJNS7_ILi128EEENS7_ILi176EEESB_EEELi128ENS_10bfloat16_tEfNS_4arch4Sm90ELb0ELb0ELb0ELb0ELb0ELb0ELb0ELb1ELb1ELb0ELb0ELb0EEENS1_21CollectiveEpilogueFwdINS6_IJSB_SB_SC_EEESA_SE_SG_Li256ELb0ELb0ELb0ELb0EEENS1_29StaticPersistentTileSchedulerILb0EEEEEEEEEvNT_6ParamsE)
        .other          _ZN7cutlass13device_kernelIN5flash11enable_sm90INS1_16FlashAttnFwdSm90INS1_25CollectiveMainloopFwdSm90ILi2EN4cute5tupleIJNS5_1CILi2EEENS7_ILi1EEES9_EEENS6_IJNS7_ILi128EEENS7_ILi176EEESB_EEELi128ENS_10bfloat16_tEfNS_4arch4Sm90ELb0ELb0ELb0ELb0ELb0ELb0ELb0ELb1ELb1ELb0ELb0ELb0EEENS1_21CollectiveEpilogueFwdINS6_IJSB_SB_SC_EEESA_SE_SG_Li256ELb0ELb0ELb0ELb0EEENS1_29StaticPersistentTileSchedulerILb0EEEEEEEEEvNT_6ParamsE,@"STO_CUDA_ENTRY STV_DEFAULT"
_ZN7cutlass13device_kernelIN5flash11enable_sm90INS1_16FlashAttnFwdSm90INS1_25CollectiveMainloopFwdSm90ILi2EN4cute5tupleIJNS5_1CILi2EEENS7_ILi1EEES9_EEENS6_IJNS7_ILi128EEENS7_ILi176EEESB_EEELi128ENS_10bfloat16_tEfNS_4arch4Sm90ELb0ELb0ELb0ELb0ELb0ELb0ELb0ELb1ELb1ELb0ELb0ELb0EEENS1_21CollectiveEpilogueFwdINS6_IJSB_SB_SC_EEESA_SE_SG_Li256ELb0ELb0ELb0ELb0EEENS1_29StaticPersistentTileSchedulerILb0EEEEEEEEEvNT_6ParamsE:
[----:B------:R-:W1:Y:S02]  /*0000*/  LDC R1, c[0x0][0x28] ;  /* 0x00000a00ff017b82 */ /* 0x000e640000000800 */
[----:B-1----:R-:W-:Y:S01]  /*0010*/  VIADD R1, R1, 0xffffffd0 ;  /* 0xffffffd001017836 */ /* 0x002fe20000000000 */
[----:B------:R-:W1:Y:S01]  /*0020*/  S2R R10, SR_TID.X ;  /* 0x00000000000a7919 */ /* 0x000e620000002100 */
[----:B------:R-:W-:Y:S01]  /*0030*/  ELECT P0, URZ, PT ;  /* 0x00000000003f782f */ /* 0x000fe20003800000 */
[----:B------:R-:W-:Y:S01]  /*0040*/  BSSY B0, `(.L_x_115) ;  /* 0x0000013000007945 */ /* 0x000fe20003800000 */
[----:B-1----:R-:W-:-:S05]  /*0050*/  SHF.R.U32.HI R0, RZ, 0x5, R10 ;  /* 0x00000005ff007819 */ /* 0x002fca000001160a */
        /* <DEDUP_REMOVED lines=17> */
.L_x_116:
[----:B------:R-:W-:Y:S05]  /*0170*/  BSYNC B0 ;  /* 0x0000000000007941 */ /* 0x000fea0003800000 */
.L_x_115:
[----:B------:R-:W-:Y:S01]  /*0180*/  VOTEU.ANY UP0, P0 ;  /* 0x00000000003f7886 */ /* 0x000fe20000000100 */
[----:B------:R-:W1:Y:S01]  /*0190*/  SHFL.IDX PT, R2, R0, RZ, 0x1f ;  /* 0x00001fff00027589 */ /* 0x000e6200000e0000 */
[----:B------:R-:W-:Y:S01]  /*01a0*/  UMOV UR4, 0x1 ;  /* 0x0000000100047882 */ /* 0x000fe20000000000 */
[----:B------:R-:W-:Y:S01]  /*01b0*/  UMOV UR7, 0x2 ;  /* 0x0000000200077882 */ /* 0x000fe20000000000 */
[----:B------:R-:W-:Y:S01]  /*01c0*/  SHF.R.U32.HI R3, RZ, 0x7, R10 ;  /* 0x00000007ff037819 */ /* 0x000fe2000001160a */
[----:B------:R-:W2:Y:S01]  /*01d0*/  @UP0 S2UR UR8, SR_CgaCtaId ;  /* 0x00000000000809c3 */ /* 0x000ea20000008800 */
[----:B------:R-:W-:Y:S01]  /*01e0*/  @UP0 UMOV UR6, 0x400 ;  /* 0x0000040000060882 */ /* 0x000fe20000000000 */
[----:B------:R-:W-:-:S04]  /*01f0*/  @UP0 UIADD3 UR4, -UR4, 0x100000, URZ ;  /* 0x0010000004040890 */ /* 0x000fc8000fffe13f */
[----:B------:R-:W-:Y:S02]  /*0200*/  @UP0 USHF.L.U32 UR5, UR4, 0xb, URZ ;  /* 0x0000000b04050899 */ /* 0x000fe4000800063f */
[----:B------:R-:W-:Y:S01]  /*0210*/  @UP0 USHF.L.U32 UR4, UR4, 0x1, URZ ;  /* 0x0000000104040899 */ /* 0x000fe2000800063f */
[----:B------:R-:W-:Y:S01]  /*0220*/  VOTEU.ANY UP1, P0 ;  /* 0x00000000003f7886 */ /* 0x000fe20000020100 */
[----:B------:R3:W4:Y:S01]  /*0230*/  SHFL.IDX PT, R12, R3, RZ, 0x1f ;  /* 0x00001fff030c7589 */ /* 0x00072200000e0000 */
[----:B-1----:R-:W-:Y:S01]  /*0240*/  ISETP.NE.AND P1, PT, R2, RZ, PT ;  /* 0x000000ff0200720c */ /* 0x002fe20003f25270 */
[----:B--2---:R-:W-:Y:S02]  /*0250*/  @UP0 ULEA UR8, UR8, UR6, 0x18 ;  /* 0x0000000608080291 */ /* 0x004fe4000f8ec03f */
[----:B------:R-:W-:-:S04]  /*0260*/  @UP0 UIADD3 UR6, -UR7, 0x100000, URZ ;  /* 0x0010000007060890 */ /* 0x000fc8000fffe13f */
[----:B------:R-:W-:Y:S02]  /*0270*/  @UP0 USHF.L.U32 UR7, UR6, 0xb, URZ ;  /* 0x0000000b06070899 */ /* 0x000fe4000800063f */
[----:B------:R-:W-:Y:S01]  /*0280*/  @UP0 USHF.L.U32 UR6, UR6, 0x1, URZ ;  /* 0x0000000106060899 */ /* 0x000fe2000800063f */
[----:B------:R-:W-:Y:S01]  /*0290*/  VOTEU.ANY UP0, P0 ;  /* 0x00000000003f7886 */ /* 0x000fe20000000100 */
[----:B------:R-:W1:Y:S04]  /*02a0*/  FENCE.VIEW.ASYNC.S ;  /* 0x00000000000073c6 */ /* 0x000e680000000000 */
[----:B-1----:R3:W1:Y:S06]  /*02b0*/  @UP0 SYNCS.EXCH.64 URZ, [UR8+0x34800], UR4 ;  /* 0x03480004083f05b2 */ /* 0x00266c0008000100 */
[----:B------:R3:W2:Y:S02]  /*02c0*/  @UP1 SYNCS.EXCH.64 URZ, [UR8+0x34820], UR6 ;  /* 0x03482006083f15b2 */ /* 0x0006a40008000100 */
[----:B---34-:R-:W-:Y:S05]  /*02d0*/  @P1 BRA `(.L_x_117) ;  /* 0x0000000000481947 */ /* 0x018fea0003800000 */
[----:B------:R-:W3:Y:S01]  /*02e0*/  S2UR UR5, SR_CgaCtaId ;  /* 0x00000000000579c3 */ /* 0x000ee20000008800 */
[----:B------:R-:W-:Y:S01]  /*02f0*/  UMOV UR4, 0x400 ;  /* 0x0000040000047882 */ /* 0x000fe20000000000 */
[----:B------:R-:W-:Y:S01]  /*0300*/  UMOV UR6, 0x1 ;  /* 0x0000000100067882 */ /* 0x000fe20000000000 */
[----:B------:R-:W-:Y:S01]  /*0310*/  UMOV UR9, 0x4 ;  /* 0x0000000400097882 */ /* 0x000fe20000000000 */
[----:B------:R-:W-:-:S04]  /*0320*/  UIADD3 UR6, -UR6, 0x100000, URZ ;  /* 0x0010000006067890 */ /* 0x000fc8000fffe13f */
[----:B------:R-:W-:Y:S02]  /*0330*/  USHF.L.U32 UR7, UR6, 0xb, URZ ;  /* 0x0000000b06077899 */ /* 0x000fe4000800063f */
[----:B------:R-:W-:Y:S01]  /*0340*/  USHF.L.U32 UR6, UR6, 0x1, URZ ;  /* 0x0000000106067899 */ /* 0x000fe2000800063f */
[----:B------:R-:W-:Y:S01]  /*0350*/  ELECT P0, URZ, PT ;  /* 0x00000000003f782f */ /* 0x000fe20003800000 */
[----:B---3--:R-:W-:Y:S02]  /*0360*/  ULEA UR8, UR5, UR4, 0x18 ;  /* 0x0000000405087291 */ /* 0x008fe4000f8ec03f */
[----:B------:R-:W-:-:S04]  /*0370*/  UIADD3 UR4, -UR9, 0x100000, URZ ;  /* 0x0010000009047890 */ /* 0x000fc8000fffe13f */
[----:B------:R-:W-:Y:S02]  /*0380*/  USHF.L.U32 UR5, UR4, 0xb, URZ ;  /* 0x0000000b04057899 */ /* 0x000fe4000800063f */
[----:B------:R-:W-:Y:S01]  /*0390*/  USHF.L.U32 UR4, UR4, 0x1, URZ ;  /* 0x0000000104047899 */ /* 0x000fe2000800063f */
[----:B------:R-:W3:Y:S03]  /*03a0*/  FENCE.VIEW.ASYNC.S ;  /* 0x00000000000073c6 */ /* 0x000ee60000000000 */
[----:B---3--:R3:W4:Y:S08]  /*03b0*/  SYNCS.EXCH.64 URZ, [UR8+0x34830], UR6 ;  /* 0x03483006083f75b2 */ /* 0x0087300008000100 */
[----:B------:R3:W1:Y:S01]  /*03c0*/  SYNCS.EXCH.64 URZ, [UR8+0x34840], UR4 ;  /* 0x03484004083f75b2 */ /* 0x0006620008000100 */
[----:B------:R3:W1:Y:S01]  /*03d0*/  SYNCS.EXCH.64 URZ, [UR8+0x34838], UR6 ;  /* 0x03483806083f75b2 */ /* 0x0006620008000100 */
[----:B------:R3:W1:Y:S01]  /*03e0*/  SYNCS.EXCH.64 URZ, [UR8+0x34848], UR4 ;  /* 0x03484804083f75b2 */ /* 0x0006620008000100 */
[----:B------:R-:W-:Y:S01]  /*03f0*/  NOP ;  /* 0x0000000000007918 */ /* 0x000fe20000000000 */
.L_x_117:
[----:B---3--:R-:W3:Y:S01]  /*0400*/  S2UR UR4, SR_CTAID.Y ;  /* 0x00000000000479c3 */ /* 0x008ee20000002600 */
[----:B------:R-:W5:Y:S01]  /*0410*/  SHFL.IDX PT, R6, R0, RZ, 0x1f ;  /* 0x00001fff00067589 */ /* 0x000f6200000e0000 */
[----:B------:R-:W-:Y:S01]  /*0420*/  ULDC UR5, c[0x0][0x154] ;  /* 0x0000550000057ab9 */ /* 0x000fe20000000800 */
[----:B------:R-:W-:-:S05]  /*0430*/  NOP ;  /* 0x0000000000007918 */ /* 0x000fca0000000000 */
[----:B------:R-:W4:Y:S08]  /*0440*/  S2UR UR6, SR_CTAID.X ;  /* 0x00000000000679c3 */ /* 0x000f300000002500 */
[----:B------:R-:W2:Y:S01]  /*0450*/  LDC R7, c[0x0][0x148] ;  /* 0x00005200ff077b82 */ /* 0x000ea20000000800 */
[----:B---3--:R-:W-:Y:S02]  /*0460*/  I2FP.F32.U32 R3, UR4 ;  /* 0x0000000400037c45 */ /* 0x008fe40008201000 */
[----:B-----5:R-:W-:-:S03]  /*0470*/  ISETP.NE.AND P0, PT, R6, RZ, PT ;  /* 0x000000ff0600720c */ /* 0x020fc60003f05270 */
[----:B------:R-:W-:Y:S01]  /*0480*/  FMUL R5, R3, UR5 ;  /* 0x0000000503057c20 */ /* 0x000fe20008400000 */
[----:B------:R-:W-:Y:S02]  /*0490*/  SHF.R.S32.HI R3, RZ, 0x1f, R10 ;  /* 0x0000001fff037819 */ /* 0x000fe4000001140a */
[----:B----4-:R-:W-:Y:S02]  /*04a0*/  I2FP.F32.U32 R4, UR6 ;  /* 0x0000000600047c45 */ /* 0x010fe40008201000 */
[----:B------:R-:W-:Y:S01]  /*04b0*/  LEA.HI R3, R3, R10, RZ, 0x7 ;  /* 0x0000000a03037211 */ /* 0x000fe200078f38ff */
[----:B------:R-:W3:Y:S02]  /*04c0*/  F2I.U32.TRUNC.NTZ R5, R5 ;  /* 0x0000000500057305 */ /* 0x000ee4000020f000 */
[----:B---3--:R-:W-:-:S04]  /*04d0*/  IMAD.MOV R8, RZ, RZ, -R5 ;  /* 0x000000ffff087224 */ /* 0x008fc800078e0a05 */
[----:B--2---:R-:W-:Y:S01]  /*04e0*/  IMAD R11, R7, R8, UR4 ;  /* 0x00000004070b7e24 */ /* 0x004fe2000f8e0208 */
[----:B------:R-:W-:Y:S02]  /*04f0*/  ULDC UR4, c[0x0][0x150] ;  /* 0x0000540000047ab9 */ /* 0x000fe40000000800 */
[----:B------:R-:W-:Y:S01]  /*0500*/  FMUL R8, R4, UR4 ;  /* 0x0000000404087c20 */ /* 0x000fe20008400000 */
[----:B------:R-:W-:Y:S06]  /*0510*/  @P0 BRA `(.L_x_118) ;  /* 0x0000000000480947 */ /* 0x000fec0003800000 */
[----:B------:R-:W2:Y:S01]  /*0520*/  S2UR UR5, SR_CgaCtaId ;  /* 0x00000000000579c3 */ /* 0x000ea20000008800 */
[----:B------:R-:W-:Y:S01]  /*0530*/  UMOV UR4, 0x400 ;  /* 0x0000040000047882 */ /* 0x000fe20000000000 */
[----:B------:R-:W-:Y:S01]  /*0540*/  UMOV UR6, 0x1 ;  /* 0x0000000100067882 */ /* 0x000fe20000000000 */
[----:B------:R-:W-:Y:S01]  /*0550*/  UMOV UR7, 0x4 ;  /* 0x0000000400077882 */ /* 0x000fe20000000000 */
[----:B------:R-:W-:Y:S01]  /*0560*/  ELECT P0, URZ, PT ;  /* 0x00000000003f782f */ /* 0x000fe20003800000 */
[----:B--2---:R-:W-:Y:S02]  /*0570*/  ULEA UR8, UR5, UR4, 0x18 ;  /* 0x0000000405087291 */ /* 0x004fe4000f8ec03f */
[----:B------:R-:W-:-:S04]  /*0580*/  UIADD3 UR4, -UR6, 0x100000, URZ ;  /* 0x0010000006047890 */ /* 0x000fc8000fffe13f */
[----:B------:R-:W-:Y:S02]  /*0590*/  USHF.L.U32 UR5, UR4, 0xb, URZ ;  /* 0x0000000b04057899 */ /* 0x000fe4000800063f */
[----:B------:R-:W-:Y:S02]  /*05a0*/  USHF.L.U32 UR4, UR4, 0x1, URZ ;  /* 0x0000000104047899 */ /* 0x000fe4000800063f */
[----:B------:R-:W-:-:S04]  /*05b0*/  UIADD3 UR6, -UR7, 0x100000, URZ ;  /* 0x0010000007067890 */ /* 0x000fc8000fffe13f */
[----:B------:R-:W-:Y:S02]  /*05c0*/  USHF.L.U32 UR7, UR6, 0xb, URZ ;  /* 0x0000000b06077899 */ /* 0x000fe4000800063f */
[----:B------:R-:W-:Y:S01]  /*05d0*/  USHF.L.U32 UR6, UR6, 0x1, URZ ;  /* 0x0000000106067899 */ /* 0x000fe2000800063f */
[----:B------:R-:W2:Y:S03]  /*05e0*/  FENCE.VIEW.ASYNC.S ;  /* 0x00000000000073c6 */ /* 0x000ea60000000000 */
[----:B--2---:R2:W3:Y:S08]  /*05f0*/  SYNCS.EXCH.64 URZ, [UR8+0x34850], UR4 ;  /* 0x03485004083f75b2 */ /* 0x0044f00008000100 */
[----:B------:R2:W4:Y:S01]  /*0600*/  SYNCS.EXCH.64 URZ, [UR8+0x34860], UR6 ;  /* 0x03486006083f75b2 */ /* 0x0005220008000100 */
[----:B------:R2:W1:Y:S01]  /*0610*/  SYNCS.EXCH.64 URZ, [UR8+0x34858], UR4 ;  /* 0x03485804083f75b2 */ /* 0x0004620008000100 */
[----:B------:R2:W1:Y:S01]  /*0620*/  SYNCS.EXCH.64 URZ, [UR8+0x34868], UR6 ;  /* 0x03486806083f75b2 */ /* 0x0004620008000100 */
[----:B------:R-:W-:Y:S01]  /*0630*/  NOP ;  /* 0x0000000000007918 */ /* 0x000fe20000000000 */
.L_x_118:
[----:B------:R-:W5:Y:S01]  /*0640*/  SHFL.IDX PT, R9, R0, RZ, 0x1f ;  /* 0x00001fff00097589 */ /* 0x000f6200000e0000 */
[----:B------:R-:W-:Y:S01]  /*0650*/  LOP3.LUT R3, R3, 0xffffff80, RZ, 0xc0, !PT ;  /* 0xffffff8003037812 */ /* 0x000fe200078ec0ff */
[----:B------:R-:W1:Y:S01]  /*0660*/  F2I.U32.TRUNC.NTZ R8, R8 ;  /* 0x0000000800087305 */ /* 0x000e62000020f000 */
[----:B------:R-:W-:Y:S01]  /*0670*/  SHF.R.S32.HI R7, RZ, 0x1f, R2 ;  /* 0x0000001fff077819 */ /* 0x000fe20000011402 */
[----:B------:R-:W-:Y:S02]  /*0680*/  NOP ;  /* 0x0000000000007918 */ /* 0x000fe40000000000 */
[----:B------:R-:W-:Y:S01]  /*0690*/  IMAD.IADD R3, R10, 0x1, -R3 ;  /* 0x000000010a037824 */ /* 0x000fe200078e0a03 */
[----:B------:R-:W-:Y:S01]  /*06a0*/  LEA.HI R7, R7, R2, RZ, 0x2 ;  /* 0x0000000207077211 */ /* 0x000fe200078f10ff */
[----:B------:R-:W1:Y:S03]  /*06b0*/  LDC R10, c[0x0][0x144] ;  /* 0x00005100ff0a7b82 */ /* 0x000e660000000800 */
[----:B------:R-:W-:-:S02]  /*06c0*/  SHF.R.S32.HI R4, RZ, 0x1f, R3 ;  /* 0x0000001fff047819 */ /* 0x000fc40000011403 */
[----:B------:R-:W-:Y:S02]  /*06d0*/  LOP3.LUT R7, R7, 0x3ffffffc, RZ, 0xc0, !PT ;  /* 0x3ffffffc07077812 */ /* 0x000fe400078ec0ff */
[----:B------:R-:W-:-:S04]  /*06e0*/  LEA.HI R4, R4, R3, RZ, 0x3 ;  /* 0x0000000304047211 */ /* 0x000fc800078f18ff */
[--C-:B------:R-:W-:Y:S02]  /*06f0*/  SHF.R.S32.HI R5, RZ, 0x3, R4.reuse ;  /* 0x00000003ff057819 */ /* 0x100fe40000011404 */
[----:B------:R-:W-:Y:S02]  /*0700*/  SHF.R.S32.HI R4, RZ, 0x1f, R4 ;  /* 0x0000001fff047819 */ /* 0x000fe40000011404 */
[----:B-----5:R-:W-:Y:S02]  /*0710*/  ISETP.NE.AND P0, PT, R9, RZ, PT ;  /* 0x000000ff0900720c */ /* 0x020fe40003f05270 */
[----:B------:R-:W-:Y:S02]  /*0720*/  LEA.HI R4, R4, R5, RZ, 0x2 ;  /* 0x0000000504047211 */ /* 0x000fe400078f10ff */
[----:B------:R-:W-:Y:S02]  /*0730*/  SHF.R.S32.HI R9, RZ, 0x1f, R6 ;  /* 0x0000001fff097819 */ /* 0x000fe40000011406 */
[----:B------:R-:W-:-:S02]  /*0740*/  LOP3.LUT R4, R4, 0xfffffffc, RZ, 0xc0, !PT ;  /* 0xfffffffc04047812 */ /* 0x000fc400078ec0ff */
[----:B------:R-:W-:-:S05]  /*0750*/  LEA.HI R9, R9, R6, RZ, 0x2 ;  /* 0x0000000609097211 */ /* 0x000fca00078f10ff */
[----:B------:R-:W-:Y:S05]  /*0760*/  @P0 BRA `(.L_x_119) ;  /* 0x0000000000480947 */ /* 0x000fea0003800000 */
[----:B--2---:R-:W2:Y:S01]  /*0770*/  S2UR UR5, SR_CgaCtaId ;  /* 0x00000000000579c3 */ /* 0x004ea20000008800 */
        /* <DEDUP_REMOVED lines=12> */
[----:B--2---:R2:W1:Y:S08]  /*0840*/  SYNCS.EXCH.64 URZ, [UR8+0x34870], UR4 ;  /* 0x03487004083f75b2 */ /* 0x0044700008000100 */
[----:B------:R2:W1:Y:S01]  /*0850*/  SYNCS.EXCH.64 URZ, [UR8+0x34880], UR6 ;  /* 0x03488006083f75b2 */ /* 0x0004620008000100 */
[----:B------:R2:W1:Y:S01]  /*0860*/  SYNCS.EXCH.64 URZ, [UR8+0x34878], UR4 ;  /* 0x03487804083f75b2 */ /* 0x0004620008000100 */
[----:B------:R2:W1:Y:S01]  /*0870*/  SYNCS.EXCH.64 URZ, [UR8+0x34888], UR6 ;  /* 0x03488806083f75b2 */ /* 0x0004620008000100 */
[----:B------:R-:W-:Y:S01]  /*0880*/  NOP ;  /* 0x0000000000007918 */ /* 0x000fe20000000000 */
.L_x_119:
[----:B------:R-:W5:Y:S01]  /*0890*/  SHFL.IDX PT, R13, R0, RZ, 0x1f ;  /* 0x00001fff000d7589 */ /* 0x000f6200000e0000 */
[----:B--2---:R-:W2:Y:S01]  /*08a0*/  S2UR UR4, SR_CTAID.X ;  /* 0x00000000000479c3 */ /* 0x004ea20000002500 */
[----:B------:R-:W-:Y:S01]  /*08b0*/  LOP3.LUT R9, R9, 0x3ffffffc, RZ, 0xc0, !PT ;  /* 0x3ffffffc09097812 */ /* 0x000fe200078ec0ff */
[----:B------:R-:W-:Y:S01]  /*08c0*/  IMAD.IADD R4, R5, 0x1, -R4 ;  /* 0x0000000105047824 */ /* 0x000fe200078e0a04 */
[----:B------:R-:W-:Y:S01]  /*08d0*/  NOP ;  /* 0x0000000000007918 */ /* 0x000fe20000000000 */
[----:B------:R-:W-:Y:S02]  /*08e0*/  IMAD.IADD R7, R2, 0x1, -R7 ;  /* 0x0000000102077824 */ /* 0x000fe400078e0a07 */
[----:B------:R-:W-:Y:S02]  /*08f0*/  IMAD.IADD R9, R6, 0x1, -R9 ;  /* 0x0000000106097824 */ /* 0x000fe400078e0a09 */
[----:B------:R-:W3:Y:S01]  /*0900*/  LDC R6, c[0x0][0x140] ;  /* 0x00005000ff067b82 */ /* 0x000ee20000000800 */
[----:B------:R-:W-:-:S02]  /*0910*/  IMAD R7, R7, 0x4, R4 ;  /* 0x0000000407077824 */ /* 0x000fc400078e0204 */
[----:B------:R-:W-:Y:S02]  /*0920*/  IMAD R9, R9, 0x4, R4 ;  /* 0x0000000409097824 */ /* 0x000fe400078e0204 */
[----:B-1----:R-:W-:Y:S01]  /*0930*/  IMAD.MOV R5, RZ, RZ, -R8 ;  /* 0x000000ffff057224 */ /* 0x002fe200078e0a08 */
[----:B------:R-:W-:Y:S02]  /*0940*/  LEA.HI R2, R7, R7, RZ, 0x1 ;  /* 0x0000000707027211 */ /* 0x000fe400078f08ff */
[----:B------:R-:W-:Y:S02]  /*0950*/  LEA.HI R4, R9, R9, RZ, 0x1 ;  /* 0x0000000909047211 */ /* 0x000fe400078f08ff */
[----:B------:R-:W-:Y:S02]  /*0960*/  LOP3.LUT R2, R2, 0xfffffffe, RZ, 0xc0, !PT ;  /* 0xfffffffe02027812 */ /* 0x000fe400078ec0ff */
[----:B------:R-:W-:Y:S02]  /*0970*/  LOP3.LUT R4, R4, 0xfffffffe, RZ, 0xc0, !PT ;  /* 0xfffffffe04047812 */ /* 0x000fe400078ec0ff */
[----:B-----5:R-:W-:Y:S01]  /*0980*/  ISETP.NE.AND P0, PT, R13, RZ, PT ;  /* 0x000000ff0d00720c */ /* 0x020fe20003f05270 */
[----:B--2---:R-:W-:-:S02]  /*0990*/  IMAD R5, R10, R5, UR4 ;  /* 0x000000040a057e24 */ /* 0x004fc4000f8e0205 */
[----:B------:R-:W-:Y:S02]  /*09a0*/  IMAD.IADD R2, R7, 0x1, -R2 ;  /* 0x0000000107027824 */ /* 0x000fe400078e0a02 */
[----:B------:R-:W-:-:S03]  /*09b0*/  IMAD.IADD R4, R9, 0x1, -R4 ;  /* 0x0000000109047824 */ /* 0x000fc600078e0a04 */
[-C--:B------:R-:W-:Y:S02]  /*09c0*/  ISETP.NE.AND P3, PT, R2, R5.reuse, PT ;  /* 0x000000050200720c */ /* 0x080fe40003f65270 */
[----:B------:R-:W-:-:S03]  /*09d0*/  ISETP.NE.AND P5, PT, R4, R5, PT ;  /* 0x000000050400720c */ /* 0x000fc60003fa5270 */
[----:B------:R-:W-:Y:S10]  /*09e0*/  @P0 BRA `(.L_x_120) ;  /* 0x0000000000480947 */ /* 0x000ff40003800000 */
[----:B------:R-:W1:Y:S01]  /*09f0*/  S2UR UR5, SR_CgaCtaId ;  /* 0x00000000000579c3 */ /* 0x000e620000008800 */
        /* <DEDUP_REMOVED lines=12> */
[----:B-1----:R1:W2:Y:S08]  /*0ac0*/  SYNCS.EXCH.64 URZ, [UR8+0x34890], UR4 ;  /* 0x03489004083f75b2 */ /* 0x0022b00008000100 */
[----:B------:R1:W1:Y:S01]  /*0ad0*/  SYNCS.EXCH.64 URZ, [UR8+0x348a0], UR6 ;  /* 0x0348a006083f75b2 */ /* 0x0002620008000100 */
[----:B------:R1:W1:Y:S01]  /*0ae0*/  SYNCS.EXCH.64 URZ, [UR8+0x34898], UR4 ;  /* 0x03489804083f75b2 */ /* 0x0002620008000100 */
[----:B------:R1:W1:Y:S01]  /*0af0*/  SYNCS.EXCH.64 URZ, [UR8+0x348a8], UR6 ;  /* 0x0348a806083f75b2 */ /* 0x0002620008000100 */
[----:B------:R-:W-:Y:S01]  /*0b00*/  NOP ;  /* 0x0000000000007918 */ /* 0x000fe20000000000 */
.L_x_120:
[----:B------:R-:W5:Y:S01]  /*0b10*/  SHFL.IDX PT, R5, R0, RZ, 0x1f ;  /* 0x00001fff00057589 */ /* 0x000f6200000e0000 */
[----:B------:R-:W-:Y:S01]  /*0b20*/  IMAD.SHL.U32 R2, R7, 0x4, RZ ;  /* 0x0000000407027824 */ /* 0x000fe200078e00ff */
[----:B------:R-:W-:Y:S01]  /*0b30*/  LOP3.LUT P0, RZ, R3, 0x7, RZ, 0xc0, !PT ;  /* 0x0000000703ff7812 */ /* 0x000fe2000780c0ff */
[----:B------:R-:W-:Y:S01]  /*0b40*/  IMAD.SHL.U32 R4, R9, 0x4, RZ ;  /* 0x0000000409047824 */ /* 0x000fe200078e00ff */
[----:B---3--:R-:W-:Y:S01]  /*0b50*/  ISETP.EQ.U32.AND P1, PT, R6, 0x1, PT ;  /* 0x000000010600780c */ /* 0x008fe20003f22070 */
[----:B------:R-:W-:Y:S01]  /*0b60*/  IMAD.MOV.U32 R22, RZ, RZ, 0x1 ;  /* 0x00000001ff167424 */ /* 0x000fe200078e00ff */
[----:B------:R-:W-:Y:S01]  /*0b70*/  LOP3.LUT R8, R7, 0xc, R2, 0x78, !PT ;  /* 0x0000000c07087812 */ /* 0x000fe200078e7802 */
[----:B------:R-:W-:Y:S01]  /*0b80*/  IMAD.MOV.U32 R19, RZ, RZ, 0x1 ;  /* 0x00000001ff137424 */ /* 0x000fe200078e00ff */
[----:B------:R-:W-:Y:S01]  /*0b90*/  LOP3.LUT R23, R9, 0xc, R4, 0x78, !PT ;  /* 0x0000000c09177812 */ /* 0x000fe200078e7804 */
[----:B------:R-:W-:Y:S01]  /*0ba0*/  NOP ;  /* 0x0000000000007918 */ /* 0x000fe20000000000 */
[----:B------:R-:W-:Y:S01]  /*0bb0*/  @P3 LEA.HI R2, R8, R8, RZ, 0x1 ;  /* 0x0000000808023211 */ /* 0x000fe200078f08ff */
[----:B------:R3:W-:Y:S01]  /*0bc0*/  STL [R1], R8 ;  /* 0x0000000801007387 */ /* 0x0007e20000100800 */
[----:B------:R-:W-:-:S02]  /*0bd0*/  @P5 LEA.HI R4, R23, R23, RZ, 0x1 ;  /* 0x0000001717045211 */ /* 0x000fc400078f08ff */
[----:B------:R-:W-:Y:S02]  /*0be0*/  @P3 SHF.R.S32.HI R2, RZ, 0x1, R2 ;  /* 0x00000001ff023819 */ /* 0x000fe40000011402 */
[----:B------:R-:W-:Y:S02]  /*0bf0*/  @P5 SHF.R.S32.HI R4, RZ, 0x1, R4 ;  /* 0x00000001ff045819 */ /* 0x000fe40000011404 */
[-C--:B------:R-:W-:Y:S02]  /*0c00*/  @P3 ISETP.NE.AND P6, PT, R2, R11.reuse, PT ;  /* 0x0000000b0200320c */ /* 0x080fe40003fc5270 */
[----:B------:R-:W-:Y:S02]  /*0c10*/  @P5 ISETP.NE.AND P4, PT, R4, R11, PT ;  /* 0x0000000b0400520c */ /* 0x000fe40003f85270 */
[----:B------:R-:W-:Y:S02]  /*0c20*/  @P3 SEL R22, RZ, 0x1, P6 ;  /* 0x00000001ff163807 */ /* 0x000fe40003000000 */
[----:B-----5:R-:W-:-:S02]  /*0c30*/  ISETP.NE.AND P3, PT, R5, RZ, PT ;  /* 0x000000ff0500720c */ /* 0x020fc40003f65270 */
[----:B------:R-:W-:Y:S02]  /*0c40*/  ISETP.LT.U32.AND P6, PT, R8, 0x2, !P0 ;  /* 0x000000020800780c */ /* 0x000fe400047c1070 */
[----:B------:R-:W-:Y:S02]  /*0c50*/  ISETP.LT.U32.AND P0, PT, R23, 0x2, !P0 ;  /* 0x000000021700780c */ /* 0x000fe40004701070 */
[----:B------:R-:W-:Y:S02]  /*0c60*/  ISETP.NE.AND P2, PT, R12, RZ, PT ;  /* 0x000000ff0c00720c */ /* 0x000fe40003f45270 */
[----:B------:R-:W-:Y:S02]  /*0c70*/  SEL R3, RZ, 0x1, !P6 ;  /* 0x00000001ff037807 */ /* 0x000fe40007000000 */
[----:B------:R-:W-:Y:S02]  /*0c80*/  SEL R2, RZ, 0x1, !P0 ;  /* 0x00000001ff027807 */ /* 0x000fe40004000000 */
[----:B------:R-:W-:Y:S01]  /*0c90*/  @P5 SEL R19, RZ, 0x1, P4 ;  /* 0x00000001ff135807 */ /* 0x000fe20002000000 */
[----:B---3--:R-:W-:Y:S06]  /*0ca0*/  @P3 BRA `(.L_x_121) ;  /* 0x0000000000483947 */ /* 0x008fec0003800000 */
        /* <DEDUP_REMOVED lines=17> */
[----:B---3--:R-:W-:Y:S01]  /*0dc0*/  NOP ;  /* 0x0000000000007918 */ /* 0x008fe20000000000 */
.L_x_121:
[----:B------:R-:W-:Y:S01]  /*0dd0*/  LOP3.LUT R22, R22, R3, RZ, 0xc0, !PT ;  /* 0x0000000316167212 */ /* 0x000fe200078ec0ff */
[----:B------:R-:W-:Y:S01]  /*0de0*/  NOP ;  /* 0x0000000000007918 */ /* 0x000fe20000000000 */
[----:B------:R-:W-:Y:S01]  /*0df0*/  LOP3.LUT R19, R19, R2, RZ, 0xc0, !PT ;  /* 0x0000000213137212 */ /* 0x000fe200078ec0ff */
[----:B------:R-:W-:Y:S06]  /*0e00*/  @!P1 BRA `(.L_x_122) ;  /* 0x0000000000089947 */ /* 0x000fec0003800000 */
[----:B-12-4-:R-:W-:Y:S01]  /*0e10*/  UCGABAR_ARV ;  /* 0x00000000000079c7 */ /* 0x016fe20008000000 */
[----:B------:R-:W-:Y:S05]  /*0e20*/  BRA `(.L_x_123) ;  /* 0x0000000000047947 */ /* 0x000fea0003800000 */
.L_x_122:
[----:B-12-4-:R-:W-:Y:S01]  /*0e30*/  NOP ;  /* 0x0000000000007918 */ /* 0x016fe20000000000 */
.L_x_123:
[----:B------:R-:W-:Y:S05]  /*0e40*/  @!P1 BRA `(.L_x_124) ;  /* 0x00000000000c9947 */ /* 0x000fea0003800000 */
[----:B------:R-:W-:Y:S01]  /*0e50*/  UCGABAR_WAIT ;  /* 0x0000000000007dc7 */ /* 0x000fe20008000000 */
[----:B------:R-:W-:Y:S01]  /*0e60*/  CCTL.IVALL ;  /* 0x00000000ff00798f */ /* 0x000fe20002000000 */
[----:B------:R-:W-:Y:S05]  /*0e70*/  BRA `(.L_x_125) ;  /* 0x0000000000047947 */ /* 0x000fea0003800000 */
.L_x_124:
[----:B------:R-:W-:Y:S06]  /*0e80*/  BAR.SYNC.DEFER_BLOCKING 0x0 ;  /* 0x0000000000007b1d */ /* 0x000fec0000010000 */
.L_x_125:
[----:B------:R-:W-:-:S05]  /*0e90*/  IMAD.MOV.U32 R2, RZ, RZ, 0x1 ;  /* 0x00000001ff027424 */ /* 0x000fca00078e00ff */
[----:B------:R-:W-:-:S05]  /*0ea0*/  SEL R2, R2, 0x2, !P2 ;  /* 0x0000000202027807 */ /* 0x000fca0005000000 */
[----:B------:R1:W-:Y:S01]  /*0eb0*/  STL [R1+0x1c], R2 ;  /* 0x00001c0201007387 */ /* 0x0003e20000100800 */
[----:B------:R-:W-:Y:S05]  /*0ec0*/  @!P2 BRA `(.L_x_126) ;  /* 0x000000b400e8a947 */ /* 0x000fea0003800000 */
.L_x_127:
[----:B------:R-:W-:-:S08]  /*0ed0*/  NOP ;  /* 0x0000000000007918 */ /* 0x000fd00000000000 */
[----:B------:R-:W2:Y:S02]  /*0ee0*/  USETMAXREG.TRY_ALLOC.CTAPOOL UP0, 0xf0 ;  /* 0x000000f0000079c8 */ /* 0x000ea40008000600 */
[----:B--2---:R-:W-:-:S13]  /*0ef0*/  PLOP3.LUT P0, PT, PT, PT, UP0, 0x80, 0x0 ;  /* 0x000000000000781c */ /* 0x004fda0003f0f008 */
[----:B------:R-:W-:Y:S05]  /*0f00*/  @!P0 BRA `(.L_x_127) ;  /* 0xfffffffc00f08947 */ /* 0x000fea000383ffff */
[----:B-1----:R-:W1:Y:S01]  /*0f10*/  S2R R2, SR_TID.X ;  /* 0x0000000000027919 */ /* 0x002e620000002100 */
[----:B------:R-:W2:Y:S08]  /*0f20*/  S2UR UR7, SR_CTAID.X ;  /* 0x00000000000779c3 */ /* 0x000eb00000002500 */
[----:B------:R-:W-:Y:S06]  /*0f30*/  BAR.ARV 0x8, 0x120 ;  /* 0x0204800000007b1d */ /* 0x000fec0000002000 */
[----:B-1----:R-:W-:-:S04]  /*0f40*/  LOP3.LUT R0, R2, 0xffffff80, RZ, 0xc0, !PT ;  /* 0xffffff8002007812 */ /* 0x002fc800078ec0ff */
[----:B------:R-:W-:Y:S02]  /*0f50*/  ISETP.NE.AND P0, PT, R0, 0x80, PT ;  /* 0x000000800000780c */ /* 0x000fe40003f05270 */
[----:B------:R-:W2:Y:S11]  /*0f60*/  LDC R0, c[0x0][0xda4] ;  /* 0x00036900ff007b82 */ /* 0x000eb60000000800 */
[----:B------:R-:W-:Y:S06]  /*0f70*/  @!P0 BAR.ARV 0x9, 0x100 ;  /* 0x0244000000008b1d */ /* 0x000fec0000002000 */
[----:B--2---:R-:W-:-:S13]  /*0f80*/  ISETP.LE.AND P0, PT, R0, UR7, PT ;  /* 0x0000000700007c0c */ /* 0x004fda000bf03270 */
[----:B------:R-:W-:Y:S05]  /*0f90*/  @P0 EXIT ;  /* 0x000000000000094d */ /* 0x000fea0003800000 */
[----:B------:R-:W2:Y:S01]  /*0fa0*/  LDL.LU R8, [R1+0x1c] ;  /* 0x00001c0001087983 */ /* 0x000ea20000300800 */
[----:B------:R-:W-:-:S05]  /*0fb0*/  VIADD R0, R2, 0xffffff80 ;  /* 0xffffff8002007836 */ /* 0x000fca0000000000 */
[----:B------:R-:W-:-:S04]  /*0fc0*/  SHF.R.S32.HI R3, RZ, 0x1f, R0 ;  /* 0x0000001fff037819 */ /* 0x000fc80000011400 */
[----:B------:R-:W-:-:S04]  /*0fd0*/  LEA.HI R2, R3, R0, RZ, 0x7 ;  /* 0x0000000003027211 */ /* 0x000fc800078f38ff */
[----:B------:R-:W-:Y:S01]  /*0fe0*/  LOP3.LUT R5, R2, 0xffffff80, RZ, 0xc0, !PT ;  /* 0xffffff8002057812 */ /* 0x000fe200078ec0ff */
[----:B------:R-:W1:Y:S01]  /*0ff0*/  S2UR UR4, SR_CgaCtaId ;  /* 0x00000000000479c3 */ /* 0x000e620000008800 */
[----:B------:R-:W-:-:S03]  /*1000*/  LEA.HI R6, R3, R0, RZ, 0x4 ;  /* 0x0000000003067211 */ /* 0x000fc600078f20ff */
[----:B------:R-:W-:Y:S01]  /*1010*/  IMAD.IADD R222, R0, 0x1, -R5 ;  /* 0x0000000100de7824 */ /* 0x000fe200078e0a05 */
[----:B------:R-:W-:-:S03]  /*1020*/  LOP3.LUT R7, R6, 0x3fffff0, RZ, 0xc0, !PT ;  /* 0x03fffff006077812 */ /* 0x000fc600078ec0ff */
[----:B------:R-:W3:Y:S01]  /*1030*/  S2UR UR6, SR_SWINHI ;  /* 0x00000000000679c3 */ /* 0x000ee20000002f00 */
[----:B------:R-:W-:Y:S02]  /*1040*/  SHF.R.S32.HI R5, RZ, 0x1f, R222 ;  /* 0x0000001fff057819 */ /* 0x000fe400000114de */
[----:B------:R-:W-:Y:S02]  /*1050*/  SHF.R.S32.HI R9, RZ, 0x4, R6 ;  /* 0x00000004ff097819 */ /* 0x000fe40000011406 */
[----:B------:R-:W-:Y:S01]  /*1060*/  LEA.HI R4, R5, R222, RZ, 0x2 ;  /* 0x000000de05047211 */ /* 0x000fe200078f10ff */
[----:B------:R-:W-:Y:S01]  /*1070*/  IMAD.IADD R7, R0, 0x1, -R7 ;  /* 0x0000000100077824 */ /* 0x000fe200078e0a07 */
[----:B------:R-:W-:Y:S02]  /*1080*/  LEA.HI R226, R3, R0, RZ, 0x5 ;  /* 0x0000000003e27211 */ /* 0x000fe400078f28ff */
[----:B------:R-:W-:Y:S02]  /*1090*/  LEA.HI R6, R6, R9, RZ, 0x1 ;  /* 0x0000000906067211 */ /* 0x000fe400078f08ff */
[----:B------:R-:W-:-:S02]  /*10a0*/  SHF.R.S32.HI R0, RZ, 0x2, R4 ;  /* 0x00000002ff007819 */ /* 0x000fc40000011404 */
[----:B------:R-:W-:Y:S02]  /*10b0*/  SHF.R.S32.HI R3, RZ, 0x1f, R4 ;  /* 0x0000001fff037819 */ /* 0x000fe40000011404 */
[----:B------:R-:W-:Y:S02]  /*10c0*/  LOP3.LUT R6, R6, 0x1ffffffe, RZ, 0xc0, !PT ;  /* 0x1ffffffe06067812 */ /* 0x000fe400078ec0ff */
[----:B------:R-:W-:Y:S02]  /*10d0*/  SHF.R.S32.HI R226, RZ, 0x5, R226 ;  /* 0x00000005ffe27819 */ /* 0x000fe400000114e2 */
[----:B------:R-:W-:Y:S02]  /*10e0*/  LEA.HI R3, R3, R0, RZ, 0x3 ;  /* 0x0000000003037211 */ /* 0x000fe400078f18ff */
[----:B------:R-:W-:Y:S01]  /*10f0*/  SHF.R.S32.HI R225, RZ, 0x7, R2 ;  /* 0x00000007ffe17819 */ /* 0x000fe20000011402 */
[----:B------:R-:W-:Y:S01]  /*1100*/  UMOV UR39, 0x400 ;  /* 0x0000040000277882 */ /* 0x000fe20000000000 */
[----:B------:R-:W-:Y:S01]  /*1110*/  IMAD.IADD R6, R9, 0x1, -R6 ;  /* 0x0000000109067824 */ /* 0x000fe200078e0a06 */
[----:B------:R-:W-:Y:S01]  /*1120*/  LOP3.LUT R3, R3, 0xfffffff8, RZ, 0xc0, !PT ;  /* 0xfffffff803037812 */ /* 0x000fe200078ec0ff */
[----:B------:R-:W-:Y:S01]  /*1130*/  IMAD R7, R226, 0x10, R7 ;  /* 0x00000010e2077824 */ /* 0x000fe200078e0207 */
[----:B-1----:R-:W-:Y:S01]  /*1140*/  ULEA UR39, UR4, UR39, 0x18 ;  /* 0x0000002704277291 */ /* 0x002fe2000f8ec03f */
[----:B------:R-:W-:-:S02]  /*1150*/  LEA.HI R5, R5, R222, RZ, 0x5 ;  /* 0x000000de05057211 */ /* 0x000fc400078f28ff */
[----:B------:R-:W-:Y:S01]  /*1160*/  LEA.HI R2, R2, R225, RZ, 0x1 ;  /* 0x000000e102027211 */ /* 0x000fe200078f08ff */
[----:B------:R-:W-:Y:S02]  /*1170*/  IMAD R6, R7, 0x8, R6 ;  /* 0x0000000807067824 */ /* 0x000fe400078e0206 */
[----:B------:R-:W-:Y:S01]  /*1180*/  IMAD.IADD R7, R0, 0x1, -R3 ;  /* 0x0000000100077824 */ /* 0x000fe200078e0a03 */
[----:B------:R-:W-:Y:S02]  /*1190*/  LOP3.LUT R3, R4, 0x7ffffffc, RZ, 0xc0, !PT ;  /* 0x7ffffffc04037812 */ /* 0x000fe400078ec0ff */
[----:B------:R-:W-:Y:S02]  /*11a0*/  SHF.R.S32.HI R0, RZ, 0x5, R5 ;  /* 0x00000005ff007819 */ /* 0x000fe40000011405 */
[----:B------:R-:W-:Y:S01]  /*11b0*/  LOP3.LUT R2, R2, 0x3fffffe, RZ, 0xc0, !PT ;  /* 0x03fffffe02027812 */ /* 0x000fe200078ec0ff */
[----:B------:R-:W-:Y:S01]  /*11c0*/  UMOV UR4, UR39 ;  /* 0x0000002700047c82 */ /* 0x000fe20008000000 */
[----:B---3--:R-:W-:Y:S01]  /*11d0*/  UMOV UR5, UR6 ;  /* 0x0000000600057c82 */ /* 0x008fe20008000000 */
[----:B------:R-:W-:-:S02]  /*11e0*/  IMAD.MOV.U32 R228, RZ, RZ, -0x2 ;  /* 0xfffffffeffe47424 */ /* 0x000fc400078e00ff */
[----:B------:R-:W-:Y:S02]  /*11f0*/  IMAD.U32 R16, RZ, RZ, UR4 ;  /* 0x00000004ff107e24 */ /* 0x000fe4000f8e00ff */
[----:B------:R-:W-:Y:S02]  /*1200*/  IMAD.U32 R17, RZ, RZ, UR5 ;  /* 0x00000005ff117e24 */ /* 0x000fe4000f8e00ff */
[----:B------:R-:W-:Y:S02]  /*1210*/  IMAD.IADD R3, R222, 0x1, -R3 ;  /* 0x00000001de037824 */ /* 0x000fe400078e0a03 */
[----:B------:R-:W-:Y:S02]  /*1220*/  IMAD.SHL.U32 R5, R6, 0x8, RZ ;  /* 0x0000000806057824 */ /* 0x000fe400078e00ff */
[----:B------:R-:W-:Y:S02]  /*1230*/  IMAD R7, R0, 0x10, R7 ;  /* 0x0000001000077824 */ /* 0x000fe400078e0207 */
[----:B------:R-:W-:-:S02]  /*1240*/  IMAD.IADD R2, R225, 0x1, -R2 ;  /* 0x00000001e1027824 */ /* 0x000fc400078e0a02 */
[----:B------:R-:W-:Y:S02]  /*1250*/  IMAD R228, R3, R228, 0xb0 ;  /* 0x000000b003e47424 */ /* 0x000fe400078e02e4 */
[----:B------:R-:W-:Y:S01]  /*1260*/  IMAD.WIDE R16, R5, 0x2, R16 ;  /* 0x0000000205107825 */ /* 0x000fe200078e0210 */
[----:B------:R-:W-:-:S03]  /*1270*/  UMOV UR60, URZ ;  /* 0x0000003f003c7c82 */ /* 0x000fc60008000000 */
[----:B------:R-:W-:Y:S02]  /*1280*/  IMAD R227, R2, 0x40, R7 ;  /* 0x0000004002e37824 */ /* 0x000fe400078e0207 */
[----:B------:R-:W-:Y:S02]  /*1290*/  IMAD.U32 R220, RZ, RZ, UR7 ;  /* 0x00000007ffdc7e24 */ /* 0x000fe4000f8e00ff */
[----:B------:R-:W-:Y:S01]  /*12a0*/  IMAD.MOV.U32 R221, RZ, RZ, RZ ;  /* 0x000000ffffdd7224 */ /* 0x000fe200078e00ff */
[----:B------:R-:W-:Y:S01]  /*12b0*/  UMOV UR38, URZ ;  /* 0x0000003f00267c82 */ /* 0x000fe20008000000 */
[----:B--2---:R-:W-:-:S07]  /*12c0*/  LOP3.LUT R18, R8, 0x1, RZ, 0xfc, !PT ;  /* 0x0000000108127812 */ /* 0x004fce00078efcff */
.L_x_154:
[----:B------:R-:W1:Y:S01]  /*12d0*/  SHFL.IDX PT, R0, R225, RZ, 0x1f ;  /* 0x00001fffe1007589 */ /* 0x000e6200000e0000 */
[----:B------:R-:W2:Y:S01]  /*12e0*/  LDC R113, c[0x0][0x2e0] ;  /* 0x0000b800ff717b82 */ /* 0x000ea20000000800 */
[----:B------:R-:W-:Y:S01]  /*12f0*/  ULDC UR4, c[0x0][0xda8] ;  /* 0x00036a0000047ab9 */ /* 0x000fe20000000800 */
[----:B------:R-:W-:Y:S01]  /*1300*/  ULDC.64 UR6, c[0x0][0x3f8] ;  /* 0x0000fe0000067ab9 */ /* 0x000fe20000000a00 */
[----:B------:R-:W-:Y:S01]  /*1310*/  R2UR UR10, R220 ;  /* 0x00000000dc0a72ca */ /* 0x000fe200000e0000 */
[----:B------:R-:W-:Y:S02]  /*1320*/  UISETP.NE.AND UP1, UPT, UR4, 0x1, UPT ;  /* 0x000000010400788c */ /* 0x000fe4000bf25270 */
[----:B------:R-:W-:Y:S01]  /*1330*/  UISETP.NE.U32.AND UP0, UPT, UR6, URZ, UPT ;  /* 0x0000003f0600728c */ /* 0x000fe2000bf05070 */
[----:B------:R-:W-:Y:S02]  /*1340*/  ULDC UR5, c[0x0][0xdb4] ;  /* 0x00036d0000057ab9 */ /* 0x000fe40000000800 */
[----:B------:R-:W-:Y:S01]  /*1350*/  ULDC UR6, c[0x0][0x404] ;  /* 0x0001010000067ab9 */ /* 0x000fe20000000800 */
[----:B------:R-:W-:-:S02]  /*1360*/  UISETP.NE.AND.EX UP0, UPT, UR7, URZ, UPT, UP0 ;  /* 0x0000003f0700728c */ /* 0x000fc4000bf05300 */
[----:B------:R-:W-:Y:S02]  /*1370*/  UIADD3 UR8, UR39, 0x16400, URZ ;  /* 0x0001640027087890 */ /* 0x000fe4000fffe03f */
[----:B------:R-:W-:Y:S02]  /*1380*/  UISETP.NE.AND UP2, UPT, UR5, 0x1, UPT ;  /* 0x000000010500788c */ /* 0x000fe4000bf45270 */
[----:B------:R-:W-:Y:S01]  /*1390*/  USEL UR6, UR6, 0x1, UP0 ;  /* 0x0000000106067887 */ /* 0x000fe20008000000 */
[----:B------:R-:W-:Y:S01]  /*13a0*/  @UP1 ULDC UR5, c[0x0][0xdac] ;  /* 0x00036b0000051ab9 */ /* 0x000fe20000000800 */
[----:B------:R-:W-:Y:S01]  /*13b0*/  ULOP3.LUT UP0, URZ, UR8, 0x9f, URZ, 0xc0, !UPT ;  /* 0x0000009f083f7892 */ /* 0x000fe2000f80c03f */
[----:B------:R-:W-:Y:S01]  /*13c0*/  UMOV UR11, UR10 ;  /* 0x0000000a000b7c82 */ /* 0x000fe20008000000 */
[----:B-1----:R-:W-:Y:S02]  /*13d0*/  R2UR UR61, R0 ;  /* 0x00000000003d72ca */ /* 0x002fe400000e0000 */
[----:B--2---:R-:W-:Y:S01]  /*13e0*/  IMAD R113, R113, UR6, RZ ;  /* 0x0000000671717c24 */ /* 0x004fe2000f8e02ff */
[----:B------:R-:W-:Y:S01]  /*13f0*/  @UP1 ULDC UR6, c[0x0][0xdb0] ;  /* 0x00036c0000061ab9 */ /* 0x000fe20000000800 */
[----:B------:R-:W-:-:S02]  /*1400*/  PLOP3.LUT P0, PT, PT, PT, UP0, 0x80, 0x0 ;  /* 0x000000000000781c */ /* 0x000fc40003f0f008 */
[----:B------:R-:W-:-:S04]  /*1410*/  VIADD R0, R113, 0xaf ;  /* 0x000000af71007836 */ /* 0x000fc80000000000 */
[----:B------:R-:W-:-:S03]  /*1420*/  IMAD.HI R0, R0, 0x2e8ba2e9, RZ ;  /* 0x2e8ba2e900007827 */ /* 0x000fc600078e02ff */
[----:B------:R-:W-:Y:S02]  /*1430*/  ULEA.HI UR4, UR61, UR61, URZ, 0x1 ;  /* 0x0000003d3d047291 */ /* 0x000fe4000f8f083f */
[----:B------:R-:W-:Y:S02]  /*1440*/  SHF.R.U32.HI R3, RZ, 0x1f, R0 ;  /* 0x0000001fff037819 */ /* 0x000fe40000011600 */
[----:B------:R-:W-:Y:S02]  /*1450*/  ULOP3.LUT UR7, UR4, 0x1e, URZ, 0xc0, !UPT ;  /* 0x0000001e04077892 */ /* 0x000fe4000f8ec03f */
[----:B------:R-:W-:Y:S01]  /*1460*/  LEA.HI.SX32 R112, R0, R3, 0x1b ;  /* 0x0000000300707211 */ /* 0x000fe200078fdaff */
[----:B------:R-:W-:Y:S02]  /*1470*/  UIMAD.WIDE.U32 UR4, UR10, UR5, URZ ;  /* 0x000000050a0472a5 */ /* 0x000fe4000f8e003f */
[----:B------:R-:W-:Y:S02]  /*1480*/  UIADD3 UR7, UR61, -UR7, URZ ;  /* 0x800000073d077290 */ /* 0x000fe4000fffe03f */
[----:B------:R-:W-:-:S02]  /*1490*/  @UP1 USHF.R.U32.HI UR11, URZ, UR6, UR5 ;  /* 0x000000063f0b1299 */ /* 0x000fc40008011605 */
[----:B------:R-:W-:-:S03]  /*14a0*/  ULEA UR7, UR7, UR8, 0xd ;  /* 0x0000000807077291 */ /* 0x000fc6000f8e683f */
[----:B------:R-:W-:Y:S01]  /*14b0*/  @UP2 ULDC.64 UR8, c[0x0][0xdb8] ;  /* 0x00036e0000082ab9 */ /* 0x000fe20000000a00 */
[----:B------:R-:W-:Y:S01]  /*14c0*/  USHF.R.U32.HI UR7, URZ, 0x4, UR7 ;  /* 0x000000043f077899 */ /* 0x000fe20008011607 */
[----:B------:R-:W-:Y:S01]  /*14d0*/  IMAD.U32 R224, RZ, RZ, UR11 ;  /* 0x0000000bffe07e24 */ /* 0x000fe2000f8e00ff */
[----:B------:R-:W-:Y:S02]  /*14e0*/  UIMAD.WIDE.U32 UR4, UR11, UR8, URZ ;  /* 0x000000080b0472a5 */ /* 0x000fe4000f8e003f */
[----:B------:R-:W-:Y:S01]  /*14f0*/  UMOV UR36, UR11 ;  /* 0x0000000b00247c82 */ /* 0x000fe20008000000 */
[----:B------:R-:W-:Y:S02]  /*1500*/  ULOP3.LUT UR48, UR7, 0x3fff, URZ, 0xc0, !UPT ;  /* 0x00003fff07307892 */ /* 0x000fe4000f8ec03f */
[----:B------:R-:W-:Y:S02]  /*1510*/  @UP2 USHF.R.U32.HI UR36, URZ, UR9, UR5 ;  /* 0x000000093f242299 */ /* 0x000fe40008011605 */
[----:B------:R-:W-:-:S02]  /*1520*/  UMOV UR4, UR10 ;  /* 0x0000000a00047c82 */ /* 0x000fc40008000000 */
[----:B------:R-:W-:Y:S01]  /*1530*/  IMAD.U32 R223, RZ, RZ, UR4 ;  /* 0x00000004ffdf7e24 */ /* 0x000fe2000f8e00ff */
[----:B------:R-:W-:Y:S07]  /*1540*/  @!P0 BRA `(.L_x_128) ;  /* 0x0000000000408947 */ /* 0x000fee0003800000 */
        /* <DEDUP_REMOVED lines=16> */
.L_x_128:
[----:B------:R-:W-:Y:S02]  /*1650*/  LOP3.LUT R0, R221, 0x1, RZ, 0xc0, !PT ;  /* 0x00000001dd007812 */ /* 0x000fe400078ec0ff */
[----:B------:R-:W-:Y:S02]  /*1660*/  ISETP.NE.AND P0, PT, R18, 0x3, PT ;  /* 0x000000031200780c */ /* 0x000fe40003f05270 */
[----:B------:R-:W-:-:S04]  /*1670*/  SHF.L.U32 R0, R0, 0x1f, RZ ;  /* 0x0000001f00007819 */ /* 0x000fc800000006ff */
[----:B------:R-:W1:Y:S02]  /*1680*/  SYNCS.PHASECHK.TRANS64.TRYWAIT P1, [UR39+0x34800], R0 ;  /* 0x03480000ff0075a7 */ /* 0x000e640008020167 */
[----:B-1----:R-:W-:Y:S05]  /*1690*/  @!P1 BRA `(.L_x_129) ;  /* 0x000000e000689947 */ /* 0x002fea0003800000 */
.L_x_219:
[----:B------:R-:W-:Y:S05]  /*16a0*/  @!P0 BRA `(.L_x_130) ;  /* 0x0000000000048947 */ /* 0x000fea0003800000 */
[----:B------:R-:W-:Y:S01]  /*16b0*/  BPT.TRAP 0x1 ;  /* 0x000000040000795c */ /* 0x000fe20000300000 */
.L_x_130:
[----:B------:R-:W-:Y:S02]  /*16c0*/  IMAD.U32 R12, RZ, RZ, UR38 ;  /* 0x00000026ff0c7e24 */ /* 0x000fe4000f8e00ff */
[----:B-1----:R-:W-:-:S03]  /*16d0*/  IMAD.U32 R3, RZ, RZ, UR60 ;  /* 0x0000003cff037e24 */ /* 0x002fc6000f8e00ff */
[----:B------:R-:W-:Y:S02]  /*16e0*/  LEA R12, R12, UR39, 0x3 ;  /* 0x000000270c0c7c11 */ /* 0x000fe4000f8e18ff */
[----:B------:R-:W-:-:S04]  /*16f0*/  SHF.L.U32 R3, R3, 0x1f, RZ ;  /* 0x0000001f03037819 */ /* 0x000fc800000006ff */
[----:B------:R1:W2:Y:S01]  /*1700*/  SYNCS.PHASECHK.TRANS64.TRYWAIT P1, [R12+URZ+0x34830], R3 ;  /* 0x034830030c0075a7 */ /* 0x0002a2000802017f */
[----:B------:R-:W-:Y:S05]  /*1710*/  @!P0 BRA `(.L_x_131) ;  /* 0x0000000000048947 */ /* 0x000fea0003800000 */
[----:B------:R-:W-:Y:S01]  /*1720*/  BPT.TRAP 0x1 ;  /* 0x000000040000795c */ /* 0x000fe20000300000 */
.L_x_131:
[----:B--2---:R-:W-:Y:S05]  /*1730*/  @P1 BRA `(.L_x_132) ;  /* 0x0000000000081947 */ /* 0x004fea0003800000 */
[----:B------:R-:W2:Y:S02]  /*1740*/  SYNCS.PHASECHK.TRANS64.TRYWAIT P1, [R12+URZ+0x34830], R3 ;  /* 0x034830030c0075a7 */ /* 0x000ea4000802017f */
[----:B--2---:R-:W-:Y:S05]  /*1750*/  @!P1 BRA `(.L_x_133) ;  /* 0x000000e000509947 */ /* 0x004fea0003800000 */
.L_x_132:
[----:B------:R-:W-:Y:S05]  /*1760*/  WARPSYNC.ALL ;  /* 0x0000000000007948 */ /* 0x000fea0003800000 */
[----:B------:R-:W-:Y:S01]  /*1770*/  UIADD3 UR4, UR39, 0x1e400, URZ ;  /* 0x0001e40027047890 */ /* 0x000fe2000fffe03f */
[----:B------:R-:W-:Y:S01]  /*1780*/  WARPGROUP.ARRIVE ;  /* 0x00000000000079c5 */ /* 0x000fe20000000000 */
[----:B------:R-:W-:Y:S02]  /*1790*/  ULOP3.LUT UR48, UR48, 0x10000, URZ, 0xfc, !UPT ;  /* 0x0001000030307892 */ /* 0x000fe4000f8efc3f */
[----:B------:R-:W-:Y:S01]  /*17a0*/  USHF.R.U32.HI UR4, URZ, 0x4, UR4 ;  /* 0x000000043f047899 */ /* 0x000fe20008011604 */
[----:B------:R-:W-:Y:S01]  /*17b0*/  UMOV UR41, 0x40000040 ;  /* 0x4000004000297882 */ /* 0x000fe20000000000 */
[----:B------:R-:W-:-:S02]  /*17c0*/  UMOV UR43, 0x40000040 ;  /* 0x40000040002b7882 */ /* 0x000fc40000000000 */
[----:B------:R-:W-:Y:S01]  /*17d0*/  ULOP3.LUT UR6, UR4, 0x3fff, URZ, 0xc0, !UPT ;  /* 0x00003fff04067892 */ /* 0x000fe2000f8ec03f */
[----:B------:R-:W-:Y:S01]  /*17e0*/  IMAD.U32 R9, RZ, RZ, UR41 ;  /* 0x00000029ff097e24 */ /* 0x000fe2000f8e00ff */
[----:B------:R-:W-:Y:S01]  /*17f0*/  UMOV UR40, UR48 ;  /* 0x0000003000287c82 */ /* 0x000fe20008000000 */
[----:B------:R-:W-:Y:S01]  /*1800*/  UMOV UR5, UR41 ;  /* 0x0000002900057c82 */ /* 0x000fe20008000000 */
[----:B------:R-:W-:Y:S01]  /*1810*/  ULOP3.LUT UR7, UR6, 0x10000, URZ, 0xfc, !UPT ;  /* 0x0001000006077892 */ /* 0x000fe2000f8efc3f */
[----:B------:R-:W-:Y:S01]  /*1820*/  IMAD.U32 R8, RZ, RZ, UR40 ;  /* 0x00000028ff087e24 */ /* 0x000fe2000f8e00ff */
[----:B------:R-:W-:Y:S01]  /*1830*/  UMOV UR4, UR40 ;  /* 0x0000002800047c82 */ /* 0x000fe20008000000 */
[----:B------:R-:W-:Y:S01]  /*1840*/  UMOV UR8, UR40 ;  /* 0x0000002800087c82 */ /* 0x000fe20008000000 */
[----:B------:R-:W-:Y:S02]  /*1850*/  UIMAD UR37, UR38, 0xb00, UR7 ;  /* 0x00000b00262578a4 */ /* 0x000fe4000f8e0207 */
[----:B------:R-:W-:Y:S01]  /*1860*/  IMAD.U32 R0, RZ, RZ, UR7 ;  /* 0x00000007ff007e24 */ /* 0x000fe2000f8e00ff */
[----:B------:R-:W-:Y:S01]  /*1870*/  UMOV UR7, 0x40000040 ;  /* 0x4000004000077882 */ /* 0x000fe20000000000 */
[----:B------:R-:W-:-:S02]  /*1880*/  UIADD3 UR6, UR37, 0x80, URZ ;  /* 0x0000008025067890 */ /* 0x000fc4000fffe03f */
[----:B------:R-:W-:Y:S02]  /*1890*/  UIADD3 UR10, UR37, 0x100, URZ ;  /* 0x00000100250a7890 */ /* 0x000fe4000fffe03f */
[----:B------:R-:W-:Y:S01]  /*18a0*/  UMOV UR42, UR37 ;  /* 0x00000025002a7c82 */ /* 0x000fe20008000000 */
[----:B------:R-:W-:Y:S01]  /*18b0*/  UMOV UR9, UR41 ;  /* 0x0000002900097c82 */ /* 0x000fe20008000000 */
[----:B------:R-:W-:Y:S01]  /*18c0*/  HGMMA.64x16x16.F32.BF16 R104, gdesc[UR40], RZ, !UPT, gsb0 ;  /* 0x00200000286879f0 */ /* 0x000fe2000c0018ff */
[----:B------:R-:W-:Y:S01]  /*18d0*/  UMOV UR11, 0x40000040 ;  /* 0x40000040000b7882 */ /* 0x000fe20000000000 */
[----:B------:R-:W-:Y:S01]  /*18e0*/  UIADD3 UR14, UR37, 0x180, URZ ;  /* 0x00000180250e7890 */ /* 0x000fe2000fffe03f */
[----:B------:R-:W-:Y:S01]  /*18f0*/  UMOV UR12, UR40 ;  /* 0x00000028000c7c82 */ /* 0x000fe20008000000 */
[----:B------:R-:W-:Y:S01]  /*1900*/  UMOV UR13, UR41 ;  /* 0x00000029000d7c82 */ /* 0x000fe20008000000 */
        /* <DEDUP_REMOVED lines=21> */
[----:B------:R-:W-:Y:S01]  /*1a60*/  UMOV UR43, 0x40000040 ;  /* 0x40000040002b7882 */ /* 0x000fe20000000000 */
[----:B------:R-:W-:Y:S01]  /*1a70*/  UIADD3 UR46, UR37, 0x604, URZ ;  /* 0x00000604252e7890 */ /* 0x000fe2000fffe03f */
[----:B------:R-:W-:Y:S01]  /*1a80*/  UMOV UR47, 0x40000040 ;  /* 0x40000040002f7882 */ /* 0x000fe20000000000 */
[----:B------:R-:W-:Y:S01]  /*1a90*/  UIADD3 UR50, UR37, 0x606, URZ ;  /* 0x0000060625327890 */ /* 0x000fe2000fffe03f */
[----:B------:R-:W-:Y:S01]  /*1aa0*/  UMOV UR51, 0x40000040 ;  /* 0x4000004000337882 */ /* 0x000fe20000000000 */
        /* <DEDUP_REMOVED lines=50> */
[----:B------:R-:W-:Y:S02]  /*1dd0*/  UMOV UR41, 0x40000040 ;  /* 0x4000004000297882 */ /* 0x000fe40000000000 */
[----:B------:R-:W-:Y:S01]  /*1de0*/  UMOV UR9, UR41 ;  /* 0x0000002900097c82 */ /* 0x000fe20008000000 */
[----:B------:R-:W-:Y:S01]  /*1df0*/  UMOV UR13, UR41 ;  /* 0x00000029000d7c82 */ /* 0x000fe20008000000 */
[----:B------:R-:W-:Y:S01]  /*1e00*/  UMOV UR17, UR41 ;  /* 0x0000002900117c82 */ /* 0x000fe20008000000 */
[----:B------:R-:W-:Y:S01]  /*1e10*/  UMOV UR21, UR41 ;  /* 0x0000002900157c82 */ /* 0x000fe20008000000 */
[----:B------:R-:W-:Y:S01]  /*1e20*/  UMOV UR25, UR41 ;  /* 0x0000002900197c82 */ /* 0x000fe20008000000 */
[----:B------:R-:W-:Y:S01]  /*1e30*/  UMOV UR29, UR41 ;  /* 0x00000029001d7c82 */ /* 0x000fe20008000000 */
[----:B------:R-:W-:Y:S01]  /*1e40*/  UMOV UR33, UR41 ;  /* 0x0000002900217c82 */ /* 0x000fe20008000000 */
[----:B------:R-:W-:Y:S01]  /*1e50*/  IMAD.U32 R7, RZ, RZ, UR41 ;  /* 0x00000029ff077e24 */ /* 0x000fe2000f8e00ff */
[----:B------:R-:W-:-:S02]  /*1e60*/  WARPGROUP.DEPBAR.LE gsb0, 0x0 ;  /* 0x00008000000079c5 */ /* 0x000fc40000010000 */
[----:B------:R-:W-:-:S06]  /*1e70*/  WARPGROUP.ARRIVE ;  /* 0x00000000000079c5 */ /* 0x000fcc0000000000 */
[----:B------:R-:W-:Y:S01]  /*1e80*/  HGMMA.64x16x16.F32.BF16 R24, gdesc[UR4], RZ, !UPT, gsb0 ;  /* 0x00200000041879f0 */ /* 0x000fe2000c0018ff */
[----:B------:R-:W-:Y:S02]  /*1e90*/  UIADD3 UR4, UR48, 0x2, URZ ;  /* 0x0000000230047890 */ /* 0x000fe4000fffe03f */
[----:B------:R-:W-:Y:S01]  /*1ea0*/  UIADD3 UR6, UR37, 0x2, URZ ;  /* 0x0000000225067890 */ /* 0x000fe2000fffe03f */
[----:B------:R-:W-:Y:S01]  /*1eb0*/  UMOV UR5, UR41 ;  /* 0x0000002900057c82 */ /* 0x000fe20008000000 */
[----:B------:R-:W-:-:S03]  /*1ec0*/  UMOV UR7, 0x40000040 ;  /* 0x4000004000077882 */ /* 0x000fc60000000000 */
[----:B------:R-:W-:Y:S02]  /*1ed0*/  UMOV UR40, UR4 ;  /* 0x0000000400287c82 */ /* 0x000fe40008000000 */
        /* <DEDUP_REMOVED lines=15> */
[----:B------:R-:W-:Y:S01]  /*1fd0*/  HGMMA.64x16x16.F32.BF16 R104, gdesc[UR40], R104, gsb0 ;  /* 0x00200000286879f0 */ /* 0x000fe20008001868 */
[----:B------:R-:W-:Y:S02]  /*1fe0*/  UMOV UR43, 0x40000040 ;  /* 0x40000040002b7882 */ /* 0x000fe40000000000 */
[----:B------:R-:W-:Y:S02]  /*1ff0*/  WARPGROUP.DEPBAR.LE gsb0, 0x0 ;  /* 0x00008000000079c5 */ /* 0x000fe40000010000 */
[----:B------:R-:W-:-:S06]  /*2000*/  WARPGROUP.ARRIVE ;  /* 0x00000000000079c5 */ /* 0x000fcc0000000000 */
[----:B------:R-:W-:Y:S01]  /*2010*/  HGMMA.64x16x16.F32.BF16 R96, gdesc[UR4], R96, gsb0 ;  /* 0x00200000046079f0 */ /* 0x000fe20008001860 */
[----:B------:R-:W-:Y:S02]  /*2020*/  UIADD3 UR4, UR37, 0x202, URZ ;  /* 0x0000020225047890 */ /* 0x000fe4000fffe03f */
[----:B------:R-:W-:Y:S01]  /*2030*/  UIADD3 UR6, UR37, 0x482, URZ ;  /* 0x0000048225067890 */ /* 0x000fe2000fffe03f */
[----:B------:R-:W-:Y:S01]  /*2040*/  UMOV UR5, UR41 ;  /* 0x0000002900057c82 */ /* 0x000fe20008000000 */
[----:B------:R-:W-:-:S03]  /*2050*/  UMOV UR7, 0x40000040 ;  /* 0x4000004000077882 */ /* 0x000fc60000000000 */
[----:B------:R-:W-:Y:S01]  /*2060*/  UMOV UR18, UR4 ;  /* 0x0000000400127c82 */ /* 0x000fe20008000000 */
[----:B------:R-:W-:Y:S01]  /*2070*/  UMOV UR4, UR40 ;  /* 0x0000002800047c82 */ /* 0x000fe20008000000 */
        /* <DEDUP_REMOVED lines=137> */
[----:B-12---:R-:W-:Y:S01]  /*2910*/  IMAD.U32 R3, RZ, RZ, UR41 ;  /* 0x00000029ff037e24 */ /* 0x006fe2000f8e00ff */
        /* <DEDUP_REMOVED lines=84> */
[----:B------:R-:W-:Y:S01]  /*2e60*/  UMOV UR7, 0x40000040 ;  /* 0x4000004000077882 */ /* 0x000fe20000000000 */
        /* <DEDUP_REMOVED lines=14> */
[----:B------:R-:W-:-:S02]  /*2f50*/  WARPGROUP.DEPBAR.LE gsb0, 0x0 ;  /* 0x00008000000079c5 */ /* 0x000fc40000010000 */
[----:B------:R-:W-:-:S06]  /*2f60*/  WARPGROUP.ARRIVE ;  /* 0x00000000000079c5 */ /* 0x000fcc0000000000 */
[----:B------:R-:W-:Y:S01]  /*2f70*/  HGMMA.64x16x16.F32.BF16 R104, gdesc[UR4], R104, gsb0 ;  /* 0x00200000046879f0 */ /* 0x000fe20008001868 */
[----:B------:R-:W-:Y:S01]  /*2f80*/  UMOV UR6, UR10 ;  /* 0x0000000a00067c82 */ /* 0x000fe20008000000 */
[----:B------:R-:W-:Y:S01]  /*2f90*/  UMOV UR7, 0x40000040 ;  /* 0x4000004000077882 */ /* 0x000fe20000000000 */
[----:B------:R-:W-:Y:S01]  /*2fa0*/  UMOV UR10, UR14 ;  /* 0x0000000e000a7c82 */ /* 0x000fe20008000000 */
[----:B------:R-:W-:Y:S01]  /*2fb0*/  UMOV UR14, UR18 ;  /* 0x00000012000e7c82 */ /* 0x000fe20008000000 */
        /* <DEDUP_REMOVED lines=9> */
[----:B------:R-:W-:-:S06]  /*3050*/  UMOV UR7, 0x40000040 ;  /* 0x4000004000077882 */ /* 0x000fcc0000000000 */
[----:B------:R-:W-:Y:S01]  /*3060*/  UMOV UR18, UR6 ;  /* 0x0000000600127c82 */ /* 0x000fe20008000000 */
[----:B------:R-:W-:Y:S01]  /*3070*/  UIADD3 UR6, UR37, 0xa00, URZ ;  /* 0x00000a0025067890 */ /* 0x000fe2000fffe03f */
[----:B------:R-:W-:Y:S02]  /*3080*/  WARPGROUP.DEPBAR.LE gsb0, 0x0 ;  /* 0x00008000000079c5 */ /* 0x000fe40000010000 */
[----:B------:R-:W-:-:S06]  /*3090*/  WARPGROUP.ARRIVE ;  /* 0x00000000000079c5 */ /* 0x000fcc0000000000 */
[----:B------:R-:W-:Y:S01]  /*30a0*/  HGMMA.64x16x16.F32.BF16 R80, gdesc[UR8], R80, gsb0 ;  /* 0x00200000085079f0 */ /* 0x000fe20008001850 */
[----:B------:R-:W-:Y:S02]  /*30b0*/  UIADD3 UR8, UR37, 0xa80, URZ ;  /* 0x00000a8025087890 */ /* 0x000fe4000fffe03f */
[----:B------:R-:W-:Y:S01]  /*30c0*/  UIADD3 UR10, UR37, 0x582, URZ ;  /* 0x00000582250a7890 */ /* 0x000fe2000fffe03f */
[----:B------:R-:W-:Y:S01]  /*30d0*/  UMOV UR9, 0x40000040 ;  /* 0x4000004000097882 */ /* 0x000fe20000000000 */
[----:B------:R-:W-:Y:S01]  /*30e0*/  UMOV UR11, 0x40000040 ;  /* 0x40000040000b7882 */ /* 0x000fe20000000000 */
[----:B------:R-:W-:Y:S01]  /*30f0*/  UMOV UR41, UR9 ;  /* 0x0000000900297c82 */ /* 0x000fe20008000000 */
[----:B------:R-:W-:Y:S01]  /*3100*/  UMOV UR33, UR9 ;  /* 0x0000000900217c82 */ /* 0x000fe20008000000 */
[----:B------:R-:W-:Y:S02]  /*3110*/  WARPGROUP.DEPBAR.LE gsb0, 0x0 ;  /* 0x00008000000079c5 */ /* 0x000fe40000010000 */
[----:B------:R-:W-:-:S06]  /*3120*/  WARPGROUP.ARRIVE ;  /* 0x00000000000079c5 */ /* 0x000fcc0000000000 */
[----:B------:R-:W-:Y:S01]  /*3130*/  HGMMA.64x16x16.F32.BF16 R72, gdesc[UR12], R72, gsb0 ;  /* 0x002000000c4879f0 */ /* 0x000fe20008001848 */
[----:B------:R-:W-:Y:S01]  /*3140*/  UIADD3 UR14, UR37, 0x782, URZ ;  /* 0x00000782250e7890 */ /* 0x000fe2000fffe03f */
[----:B------:R-:W-:Y:S01]  /*3150*/  UMOV UR13, UR9 ;  /* 0x00000009000d7c82 */ /* 0x000fe20008000000 */
[----:B------:R-:W-:Y:S01]  /*3160*/  UMOV UR15, 0x40000040 ;  /* 0x40000040000f7882 */ /* 0x000fe20000000000 */
        /* <DEDUP_REMOVED lines=27> */
[----:B------:R-:W-:Y:S01]  /*3320*/  UMOV UR6, UR8 ;  /* 0x0000000800067c82 */ /* 0x000fe20008000000 */
[----:B------:R-:W-:Y:S01]  /*3330*/  UMOV UR7, 0x40000040 ;  /* 0x4000004000077882 */ /* 0x000fe20000000000 */
[----:B------:R-:W-:-:S07]  /*3340*/  UIADD3 UR8, UR48, 0x402, URZ ;  /* 0x0000040230087890 */ /* 0x000fce000fffe03f */
[----:B------:R-:W-:Y:S01]  /*3350*/  UMOV UR40, UR8 ;  /* 0x0000000800287c82 */ /* 0x000fe20008000000 */
[----:B------:R-:W-:Y:S01]  /*3360*/  UMOV UR32, UR8 ;  /* 0x0000000800207c82 */ /* 0x000fe20008000000 */
[----:B------:R-:W-:Y:S01]  /*3370*/  UMOV UR12, UR8 ;  /* 0x00000008000c7c82 */ /* 0x000fe20008000000 */
[----:B------:R-:W-:Y:S01]  /*3380*/  UMOV UR16, UR8 ;  /* 0x0000000800107c82 */ /* 0x000fe20008000000 */
[----:B------:R-:W-:Y:S01]  /*3390*/  UMOV UR20, UR8 ;  /* 0x0000000800147c82 */ /* 0x000fe20008000000 */
[----:B------:R-:W-:Y:S01]  /*33a0*/  UMOV UR24, UR8 ;  /* 0x0000000800187c82 */ /* 0x000fe20008000000 */
[----:B------:R-:W-:Y:S01]  /*33b0*/  UMOV UR28, UR8 ;  /* 0x00000008001c7c82 */ /* 0x000fe20008000000 */
        /* <DEDUP_REMOVED lines=185> */
[----:B------:R-:W-:Y:S05]  /*3f50*/  @!P0 BRA `(.L_x_134) ;  /* 0x0000000000048947 */ /* 0x000fea0003800000 */
[----:B------:R-:W-:Y:S01]  /*3f60*/  BPT.TRAP 0x1 ;  /* 0x000000040000795c */ /* 0x000fe20000300000 */
.L_x_134:
[----:B------:R-:W-:Y:S01]  /*3f70*/  IMAD.IADD R11, R228, 0x1, R113 ;  /* 0x00000001e40b7824 */ /* 0x000fe200078e0271 */
[----:B------:R-:W-:Y:S01]  /*3f80*/  P2R R114, PR, RZ, 0x1 ;  /* 0x00000001ff727803 */ /* 0x000fe20000000000 */
[----:B------:R-:W-:Y:S01]  /*3f90*/  ULDC UR6, c[0x0][0x988] ;  /* 0x0002620000067ab9 */ /* 0x000fe20000000800 */
[----:B------:R-:W2:Y:S01]  /*3fa0*/  LDL R116, [R1] ;  /* 0x0000000001747983 */ /* 0x000ea20000100800 */
[----:B------:R-:W-:-:S05]  /*3fb0*/  IMAD R20, R112, -0xb0, R11 ;  /* 0xffffff5070147824 */ /* 0x000fca00078e020b */
[C---:B------:R-:W-:Y:S02]  /*3fc0*/  ISETP.GT.AND P4, PT, R20.reuse, RZ, PT ;  /* 0x000000ff1400720c */ /* 0x040fe40003f84270 */
[C---:B------:R-:W-:Y:S02]  /*3fd0*/  ISETP.GT.AND P3, PT, R20.reuse, 0x1, PT ;  /* 0x000000011400780c */ /* 0x040fe40003f64270 */
[----:B------:R-:W-:Y:S02]  /*3fe0*/  ISETP.GT.AND P1, PT, R20, 0x8, PT ;  /* 0x000000081400780c */ /* 0x000fe40003f24270 */
[----:B------:R-:W-:Y:S02]  /*3ff0*/  FSEL R13, R104, -INF , P4 ;  /* 0xff800000680d7808 */ /* 0x000fe40002000000 */
[----:B------:R-:W-:Y:S02]  /*4000*/  FSEL R14, R105, -INF , P3 ;  /* 0xff800000690e7808 */ /* 0x000fe40001800000 */
[----:B------:R-:W-:-:S02]  /*4010*/  ISETP.GT.AND P2, PT, R20, 0x9, PT ;  /* 0x000000091400780c */ /* 0x000fc40003f44270 */
[----:B------:R-:W-:Y:S02]  /*4020*/  FSEL R105, R108, -INF , P1 ;  /* 0xff8000006c697808 */ /* 0x000fe40000800000 */
[----:B------:R-:W-:Y:S02]  /*4030*/  FMNMX.FTZ R10, R13, R14, !PT ;  /* 0x0000000e0d0a7209 */ /* 0x000fe40007810000 */
[C---:B------:R-:W-:Y:S02]  /*4040*/  ISETP.GT.AND P6, PT, R20.reuse, 0x10, PT ;  /* 0x000000101400780c */ /* 0x040fe40003fc4270 */
[----:B------:R-:W-:Y:S02]  /*4050*/  FSEL R109, R109, -INF , P2 ;  /* 0xff8000006d6d7808 */ /* 0x000fe40001000000 */
[----:B------:R-:W-:Y:S02]  /*4060*/  FMNMX.FTZ R10, R105, R10, !PT ;  /* 0x0000000a690a7209 */ /* 0x000fe40007810000 */
[----:B------:R-:W-:-:S02]  /*4070*/  ISETP.GT.AND P5, PT, R20, 0x11, PT ;  /* 0x000000111400780c */ /* 0x000fc40003fa4270 */
[----:B------:R-:W-:Y:S02]  /*4080*/  FSEL R115, R96, -INF , P6 ;  /* 0xff80000060737808 */ /* 0x000fe40003000000 */
[----:B------:R-:W-:Y:S02]  /*4090*/  FMNMX.FTZ R10, R109, R10, !PT ;  /* 0x0000000a6d0a7209 */ /* 0x000fe40007810000 */
[----:B------:R-:W-:Y:S02]  /*40a0*/  FSEL R15, R106, -INF , P4 ;  /* 0xff8000006a0f7808 */ /* 0x000fe40002000000 */
[----:B------:R-:W-:Y:S02]  /*40b0*/  ISETP.GT.AND P4, PT, R20, 0x18, PT ;  /* 0x000000181400780c */ /* 0x000fe40003f84270 */
[----:B------:R-:W-:Y:S02]  /*40c0*/  FSEL R117, R97, -INF , P5 ;  /* 0xff80000061757808 */ /* 0x000fe40002800000 */
[----:B------:R-:W-:-:S02]  /*40d0*/  FMNMX.FTZ R10, R115, R10, !PT ;  /* 0x0000000a730a7209 */ /* 0x000fc40007810000 */
[----:B------:R-:W-:Y:S02]  /*40e0*/  FSEL R107, R107, -INF , P3 ;  /* 0xff8000006b6b7808 */ /* 0x000fe40001800000 */
[----:B------:R-:W-:Y:S02]  /*40f0*/  ISETP.GT.AND P3, PT, R20, 0x19, PT ;  /* 0x000000191400780c */ /* 0x000fe40003f64270 */
[----:B------:R-:W-:Y:S02]  /*4100*/  FSEL R119, R100, -INF , P4 ;  /* 0xff80000064777808 */ /* 0x000fe40002000000 */
[----:B------:R-:W-:Y:S02]  /*4110*/  FMNMX.FTZ R10, R117, R10, !PT ;  /* 0x0000000a750a7209 */ /* 0x000fe40007810000 */
[----:B------:R-:W-:Y:S02]  /*4120*/  FSEL R21, R110, -INF , P1 ;  /* 0xff8000006e157808 */ /* 0x000fe40000800000 */
        /* <DEDUP_REMOVED lines=8> */
[C---:B------:R-:W-:Y:S02]  /*41b0*/  ISETP.GT.AND P6, PT, R20.reuse, 0x28, PT ;  /* 0x000000281400780c */ /* 0x040fe40003fc4270 */
        /* <DEDUP_REMOVED lines=98> */
[----:B------:R-:W-:Y:S02]  /*47e0*/  ISETP.GT.AND P0, PT, R20, 0x89, PT ;  /* 0x000000891400780c */ /* 0x000fe40003f04270 */
[----:B------:R-:W-:-:S02]  /*47f0*/  FSEL R175, R44, -INF , P6 ;  /* 0xff8000002caf7808 */ /* 0x000fc40003000000 */
[----:B------:R-:W-:Y:S02]  /*4800*/  FMNMX.FTZ R10, R137, R10, !PT ;  /* 0x0000000a890a7209 */ /* 0x000fe40007810000 */
[----:B------:R-:W-:Y:S02]  /*4810*/  FSEL R51, R51, -INF , P5 ;  /* 0xff80000033337808 */ /* 0x000fe40002800000 */
        /* <DEDUP_REMOVED lines=15> */
[----:B------:R-:W-:-:S02]  /*4910*/  FSEL R185, R37, -INF , P2 ;  /* 0xff80000025b97808 */ /* 0x000fc40001000000 */
[----:B------:R-:W-:Y:S02]  /*4920*/  FMNMX.FTZ R10, R183, R10, !PT ;  /* 0x0000000ab70a7209 */ /* 0x000fe40007810000 */
[----:B------:R-:W-:Y:S02]  /*4930*/  ISETP.GT.AND P3, PT, R20, 0xa0, PT ;  /* 0x000000a01400780c */ /* 0x000fe40003f64270 */
[----:B------:R-:W-:Y:S02]  /*4940*/  FSEL R41, R54, -INF , P4 ;  /* 0xff80000036297808 */ /* 0x000fe40002000000 */
[----:B------:R-:W-:Y:S02]  /*4950*/  FSEL R187, R24, -INF , P3 ;  /* 0xff80000018bb7808 */ /* 0x000fe40001800000 */
[----:B------:R-:W-:Y:S02]  /*4960*/  FMNMX.FTZ R10, R185, R10, !PT ;  /* 0x0000000ab90a7209 */ /* 0x000fe40007810000 */
[----:B------:R-:W-:-:S02]  /*4970*/  ISETP.GT.AND P4, PT, R20, 0xa1, PT ;  /* 0x000000a11400780c */ /* 0x000fc40003f84270 */
[----:B------:R-:W-:Y:S02]  /*4980*/  FMNMX.FTZ R10, R187, R10, !PT ;  /* 0x0000000abb0a7209 */ /* 0x000fe40007810000 */
[----:B------:R-:W-:Y:S02]  /*4990*/  FSEL R191, R25, -INF , P4 ;  /* 0xff80000019bf7808 */ /* 0x000fe40002000000 */
[----:B------:R-:W-:Y:S02]  /*49a0*/  ISETP.GT.AND P5, PT, R20, 0xa8, PT ;  /* 0x000000a81400780c */ /* 0x000fe40003fa4270 */
[----:B------:R-:W-:Y:S02]  /*49b0*/  FMNMX.FTZ R10, R191, R10, !PT ;  /* 0x0000000abf0a7209 */ /* 0x000fe40007810000 */
[----:B------:R-:W-:Y:S02]  /*49c0*/  FSEL R189, R28, -INF , P5 ;  /* 0xff8000001cbd7808 */ /* 0x000fe40002800000 */
[----:B------:R-:W-:-:S02]  /*49d0*/  ISETP.GT.AND P6, PT, R20, 0xa9, PT ;  /* 0x000000a91400780c */ /* 0x000fc40003fc4270 */
[----:B------:R-:W-:Y:S02]  /*49e0*/  FMNMX.FTZ R10, R189, R10, !PT ;  /* 0x0000000abd0a7209 */ /* 0x000fe40007810000 */
[----:B------:R-:W-:Y:S02]  /*49f0*/  FSEL R193, R29, -INF , P6 ;  /* 0xff8000001dc17808 */ /* 0x000fe40003000000 */
[----:B------:R-:W-:Y:S02]  /*4a00*/  P2R R32, PR, RZ, 0x8 ;  /* 0x00000008ff207803 */ /* 0x000fe40000000000 */
[----:B------:R-:W-:Y:S01]  /*4a10*/  FMNMX.FTZ R24, R193, R10, !PT ;  /* 0x0000000ac1187209 */ /* 0x000fe20007810000 */
[----:B------:R-:W-:Y:S01]  /*4a20*/  IMAD.U32 R10, RZ, RZ, UR6 ;  /* 0x00000006ff0a7e24 */ /* 0x000fe2000f8e00ff */
[----:B------:R-:W-:Y:S02]  /*4a30*/  P2R R40, PR, RZ, 0x1 ;  /* 0x00000001ff287803 */ /* 0x000fe40000000000 */
[----:B------:R-:W-:Y:S01]  /*4a40*/  P2R R36, PR, RZ, 0x2 ;  /* 0x00000002ff247803 */ /* 0x000fe20000000000 */
[----:B------:R-:W1:Y:S01]  /*4a50*/  SHFL.BFLY PT, R11, R24, 0x2, 0x1f ;  /* 0x0c401f00180b7f89 */ /* 0x000e6200000e0000 */
[----:B------:R-:W-:-:S02]  /*4a60*/  P2R R33, PR, RZ, 0x4 ;  /* 0x00000004ff217803 */ /* 0x000fc40000000000 */
[C---:B------:R-:W-:Y:S02]  /*4a70*/  ISETP.GT.AND P2, PT, R20.reuse, 0x88, PT ;  /* 0x000000881400780c */ /* 0x040fe40003f44270 */
[C---:B------:R-:W-:Y:S02]  /*4a80*/  ISETP.GT.AND P1, PT, R20.reuse, 0x89, PT ;  /* 0x000000891400780c */ /* 0x040fe40003f24270 */
[----:B------:R-:W-:Y:S02]  /*4a90*/  ISETP.GT.AND P0, PT, R20, 0x90, PT ;  /* 0x000000901400780c */ /* 0x000fe40003f04270 */
[----:B------:R-:W-:Y:S02]  /*4aa0*/  FSEL R47, R47, -INF , P1 ;  /* 0xff8000002f2f7808 */ /* 0x000fe40000800000 */
[----:B------:R-:W-:Y:S02]  /*4ab0*/  FSEL R29, R34, -INF , P0 ;  /* 0xff800000221d7808 */ /* 0x000fe40000000000 */
[----:B------:R-:W-:-:S02]  /*4ac0*/  ISETP.NE.AND P0, PT, R40, RZ, PT ;  /* 0x000000ff2800720c */ /* 0x000fc40003f05270 */
[----:B------:R-:W-:Y:S02]  /*4ad0*/  ISETP.NE.AND P1, PT, R36, RZ, PT ;  /* 0x000000ff2400720c */ /* 0x000fe40003f25270 */
[----:B------:R-:W-:Y:S02]  /*4ae0*/  FSEL R35, R35, -INF , P0 ;  /* 0xff80000023237808 */ /* 0x000fe40000000000 */
[----:B------:R-:W-:Y:S02]  /*4af0*/  ISETP.NE.AND P0, PT, R114, RZ, PT ;  /* 0x000000ff7200720c */ /* 0x000fe40003f05270 */
[----:B-1----:R-:W-:-:S05]  /*4b00*/  FMNMX.FTZ R28, R24, R11, !PT ;  /* 0x0000000b181c7209 */ /* 0x002fca0007810000 */
[----:B------:R-:W1:Y:S02]  /*4b10*/  SHFL.BFLY PT, R11, R28, 0x1, 0x1f ;  /* 0x0c201f001c0b7f89 */ /* 0x000e6400000e0000 */
[----:B-1----:R-:W-:-:S04]  /*4b20*/  FMNMX.FTZ R11, R28, R11, !PT ;  /* 0x0000000b1c0b7209 */ /* 0x002fc80007810000 */
[C---:B------:R-:W-:Y:S01]  /*4b30*/  FSETP.NEU.FTZ.AND P3, PT, R11.reuse, -INF , PT ;  /* 0xff8000000b00780b */ /* 0x040fe20003f7d000 */
[----:B------:R-:W-:-:S05]  /*4b40*/  FMUL.FTZ R25, R11, R10 ;  /* 0x0000000a0b197220 */ /* 0x000fca0000410000 */
[----:B------:R-:W-:Y:S02]  /*4b50*/  FSEL R20, R25, RZ, P3 ;  /* 0x000000ff19147208 */ /* 0x000fe40001800000 */
[----:B------:R-:W-:Y:S02]  /*4b60*/  FSEL R25, R46, -INF , P2 ;  /* 0xff8000002e197808 */ /* 0x000fe40001000000 */
[----:B------:R-:W-:Y:S01]  /*4b70*/  ISETP.NE.AND P2, PT, R33, RZ, PT ;  /* 0x000000ff2100720c */ /* 0x000fe20003f45270 */
[-CC-:B------:R-:W-:Y:S01]  /*4b80*/  FFMA.FTZ R33, R14, R10.reuse, -R20.reuse ;  /* 0x0000000a0e217223 */ /* 0x180fe20000010814 */
[----:B------:R-:W-:Y:S01]  /*4b90*/  FMNMX.FTZ R14, R15, R107, !PT ;  /* 0x0000006b0f0e7209 */ /* 0x000fe20007810000 */
[-CC-:B------:R-:W-:Y:S01]  /*4ba0*/  FFMA.FTZ R178, R105, R10.reuse, -R20.reuse ;  /* 0x0000000a69b27223 */ /* 0x180fe20000010814 */
[-CC-:B------:R-:W-:Y:S01]  /*4bb0*/  FFMA.FTZ R105, R125, R10.reuse, -R20.reuse ;  /* 0x0000000a7d697223 */ /* 0x180fe20000010814 */
[--C-:B------:R-:W-:Y:S01]  /*4bc0*/  FFMA.FTZ R125, R145, R10, -R20.reuse ;  /* 0x0000000a917d7223 */ /* 0x100fe20000010814 */
[----:B------:R-:W-:Y:S01]  /*4bd0*/  FMNMX.FTZ R14, R21, R14, !PT ;  /* 0x0000000e150e7209 */ /* 0x000fe20007810000 */
[-CC-:B------:R-:W-:Y:S01]  /*4be0*/  FFMA.FTZ R176, R13, R10.reuse, -R20.reuse ;  /* 0x0000000a0db07223 */ /* 0x180fe20000010814 */
[----:B------:R-:W-:Y:S01]  /*4bf0*/  FSEL R145, R38, -INF , P1 ;  /* 0xff80000026917808 */ /* 0x000fe20000800000 */
[--C-:B------:R-:W-:Y:S01]  /*4c00*/  FFMA.FTZ R13, R135, R10, -R20.reuse ;  /* 0x0000000a870d7223 */ /* 0x100fe20000010814 */
[----:B------:R-:W-:Y:S01]  /*4c10*/  FMNMX.FTZ R14, R111, R14, !PT ;  /* 0x0000000e6f0e7209 */ /* 0x000fe20007810000 */
[-CC-:B------:R-:W-:Y:S01]  /*4c20*/  FFMA.FTZ R180, R115, R10.reuse, -R20.reuse ;  /* 0x0000000a73b47223 */ /* 0x180fe20000010814 */
[----:B------:R-:W-:Y:S01]  /*4c30*/  ISETP.NE.AND P3, PT, R32, RZ, PT ;  /* 0x000000ff2000720c */ /* 0x000fe20003f65270 */
        /* <DEDUP_REMOVED lines=18> */
[----:B------:R1:W-:Y:S01]  /*4d60*/  MUFU.EX2 R39, R13 ;  /* 0x0000000d00277308 */ /* 0x0003e20000000800 */
[----:B------:R-:W-:Y:S01]  /*4d70*/  FSEL R151, R31, -INF , P6 ;  /* 0xff8000001f977808 */ /* 0x000fe20003000000 */
[--C-:B------:R-:W-:Y:S01]  /*4d80*/  FFMA.FTZ R37, R109, R10, -R20.reuse ;  /* 0x0000000a6d257223 */ /* 0x100fe20000010814 */
[----:B------:R-:W-:Y:S01]  /*4d90*/  FMNMX.FTZ R14, R91, R14, !PT ;  /* 0x0000000e5b0e7209 */ /* 0x000fe20007810000 */
[-CC-:B------:R-:W-:Y:S01]  /*4da0*/  FFMA.FTZ R206, R123, R10.reuse, -R20.reuse ;  /* 0x0000000a7bce7223 */ /* 0x180fe20000010814 */
[-CC-:B------:R-:W-:Y:S01]  /*4db0*/  FFMA.FTZ R123, R177, R10.reuse, -R20.reuse ;  /* 0x0000000ab17b7223 */ /* 0x180fe20000010814 */
[--C-:B------:R-:W-:Y:S01]  /*4dc0*/  FFMA.FTZ R184, R133, R10, -R20.reuse ;  /* 0x0000000a85b87223 */ /* 0x100fe20000010814 */
[----:B------:R-:W-:Y:S01]  /*4dd0*/  FMNMX.FTZ R14, R81, R14, !PT ;  /* 0x0000000e510e7209 */ /* 0x000fe20007810000 */
[----:B------:R-:W-:Y:S01]  /*4de0*/  MUFU.EX2 R176, R176 ;  /* 0x000000b000b07308 */ /* 0x000fe20000000800 */
[-CC-:B------:R-:W-:Y:S01]  /*4df0*/  FFMA.FTZ R27, R121, R10.reuse, -R20.reuse ;  /* 0x0000000a791b7223 */ /* 0x180fe20000010814 */
[--C-:B------:R-:W-:Y:S01]  /*4e00*/  FFMA.FTZ R133, R153, R10, -R20.reuse ;  /* 0x0000000a99857223 */ /* 0x100fe20000010814 */
[----:B------:R-:W-:Y:S01]  /*4e10*/  FMNMX.FTZ R14, R95, R14, !PT ;  /* 0x0000000e5f0e7209 */ /* 0x000fe20007810000 */
[-CC-:B------:R-:W-:Y:S01]  /*4e20*/  FFMA.FTZ R31, R127, R10.reuse, -R20.reuse ;  /* 0x0000000a7f1f7223 */ /* 0x180fe20000010814 */
[-CC-:B------:R-:W-:Y:S01]  /*4e30*/  FFMA.FTZ R208, R131, R10.reuse, -R20.reuse ;  /* 0x0000000a83d07223 */ /* 0x180fe20000010814 */
[--C-:B------:R-:W-:Y:S01]  /*4e40*/  FFMA.FTZ R121, R137, R10, -R20.reuse ;  /* 0x0000000a89797223 */ /* 0x100fe20000010814 */
[----:B------:R-:W-:Y:S01]  /*4e50*/  FMNMX.FTZ R14, R85, R14, !PT ;  /* 0x0000000e550e7209 */ /* 0x000fe20007810000 */
[----:B------:R-:W3:Y:S01]  /*4e60*/  MUFU.EX2 R33, R33 ;  /* 0x0000002100217308 */ /* 0x000ee20000000800 */
[-CC-:B------:R-:W-:Y:S01]  /*4e70*/  FFMA.FTZ R109, R173, R10.reuse, -R20.reuse ;  /* 0x0000000aad6d7223 */ /* 0x180fe20000010814 */
[--C-:B------:R-:W-:Y:S01]  /*4e80*/  FFMA.FTZ R186, R171, R10, -R20.reuse ;  /* 0x0000000aabba7223 */ /* 0x100fe20000010814 */
[----:B------:R-:W-:Y:S01]  /*4e90*/  FMNMX.FTZ R14, R83, R14, !PT ;  /* 0x0000000e530e7209 */ /* 0x000fe20007810000 */
[-CC-:B------:R-:W-:Y:S01]  /*4ea0*/  FFMA.FTZ R188, R169, R10.reuse, -R20.reuse ;  /* 0x0000000aa9bc7223 */ /* 0x180fe20000010814 */
[-CC-:B------:R-:W-:Y:S01]  /*4eb0*/  FFMA.FTZ R190, R167, R10.reuse, -R20.reuse ;  /* 0x0000000aa7be7223 */ /* 0x180fe20000010814 */
[--C-:B------:R-:W-:Y:S01]  /*4ec0*/  FFMA.FTZ R192, R165, R10, -R20.reuse ;  /* 0x0000000aa5c07223 */ /* 0x100fe20000010814 */
[----:B------:R-:W-:Y:S01]  /*4ed0*/  FMNMX.FTZ R14, R73, R14, !PT ;  /* 0x0000000e490e7209 */ /* 0x000fe20007810000 */
[----:B------:R-:W4:Y:S01]  /*4ee0*/  MUFU.EX2 R178, R178 ;  /* 0x000000b200b27308 */ /* 0x000f220000000800 */
[-CC-:B------:R-:W-:Y:S01]  /*4ef0*/  FFMA.FTZ R194, R163, R10.reuse, -R20.reuse ;  /* 0x0000000aa3c27223 */ /* 0x180fe20000010814 */
[--C-:B------:R-:W-:Y:S01]  /*4f00*/  FFMA.FTZ R196, R161, R10, -R20.reuse ;  /* 0x0000000aa1c47223 */ /* 0x100fe20000010814 */
[----:B------:R-:W-:Y:S01]  /*4f10*/  FMNMX.FTZ R14, R87, R14, !PT ;  /* 0x0000000e570e7209 */ /* 0x000fe20007810000 */
[-CC-:B------:R-:W-:Y:S01]  /*4f20*/  FFMA.FTZ R198, R159, R10.reuse, -R20.reuse ;  /* 0x0000000a9fc67223 */ /* 0x180fe20000010814 */
[-CC-:B------:R-:W-:Y:S01]  /*4f30*/  FFMA.FTZ R200, R157, R10.reuse, -R20.reuse ;  /* 0x0000000a9dc87223 */ /* 0x180fe20000010814 */
[--C-:B------:R-:W-:Y:S01]  /*4f40*/  FFMA.FTZ R202, R155, R10, -R20.reuse ;  /* 0x0000000a9bca7223 */ /* 0x100fe20000010814 */
[----:B------:R-:W-:Y:S01]  /*4f50*/  FMNMX.FTZ R14, R77, R14, !PT ;  /* 0x0000000e4d0e7209 */ /* 0x000fe20007810000 */
[----:B------:R-:W5:Y:S01]  /*4f60*/  MUFU.EX2 R37, R37 ;  /* 0x0000002500257308 */ /* 0x000f620000000800 */
[-CC-:B------:R-:W-:Y:S01]  /*4f70*/  FFMA.FTZ R210, R175, R10.reuse, -R20.reuse ;  /* 0x0000000aafd27223 */ /* 0x180fe20000010814 */
[--C-:B------:R-:W-:Y:S01]  /*4f80*/  FFMA.FTZ R212, R179, R10, -R20.reuse ;  /* 0x0000000ab3d47223 */ /* 0x100fe20000010814 */
[----:B------:R-:W-:Y:S01]  /*4f90*/  FMNMX.FTZ R14, R75, R14, !PT ;  /* 0x0000000e4b0e7209 */ /* 0x000fe20007810000 */
[-CC-:B------:R-:W-:Y:S01]  /*4fa0*/  FFMA.FTZ R127, R181, R10.reuse, -R20.reuse ;  /* 0x0000000ab57f7223 */ /* 0x180fe20000010814 */
[-CC-:B------:R-:W-:Y:S01]  /*4fb0*/  FFMA.FTZ R214, R183, R10.reuse, -R20.reuse ;  /* 0x0000000ab7d67223 */ /* 0x180fe20000010814 */
[--C-:B------:R-:W-:Y:S01]  /*4fc0*/  FFMA.FTZ R131, R185, R10, -R20.reuse ;  /* 0x0000000ab9837223 */ /* 0x100fe20000010814 */
[----:B------:R-:W-:Y:S01]  /*4fd0*/  FMNMX.FTZ R14, R65, R14, !PT ;  /* 0x0000000e410e7209 */ /* 0x000fe20007810000 */
[----:B------:R-:W2:Y:S01]  /*4fe0*/  MUFU.EX2 R180, R180 ;  /* 0x000000b400b47308 */ /* 0x000ea20000000800 */
[-CC-:B------:R-:W-:Y:S01]  /*4ff0*/  FFMA.FTZ R216, R187, R10.reuse, -R20.reuse ;  /* 0x0000000abbd87223 */ /* 0x180fe20000010814 */
[--C-:B------:R-:W-:Y:S01]  /*5000*/  FFMA.FTZ R137, R191, R10, -R20.reuse ;  /* 0x0000000abf897223 */ /* 0x100fe20000010814 */
[----:B------:R-:W-:Y:S01]  /*5010*/  FMNMX.FTZ R14, R79, R14, !PT ;  /* 0x0000000e4f0e7209 */ /* 0x000fe20007810000 */
[-CC-:B------:R-:W-:Y:S01]  /*5020*/  FFMA.FTZ R218, R189, R10.reuse, -R20.reuse ;  /* 0x0000000abdda7223 */ /* 0x180fe20000010814 */
[----:B------:R-:W-:Y:S01]  /*5030*/  FFMA.FTZ R153, R193, R10, -R20 ;  /* 0x0000000ac1997223 */ /* 0x000fe20000010814 */
[----:B------:R-:W-:-:S02]  /*5040*/  ISETP.GE.AND P2, PT, R113, 0xb1, PT ;  /* 0x000000b17100780c */ /* 0x000fc40003f46270 */
[----:B------:R-:W-:Y:S01]  /*5050*/  FMNMX.FTZ R14, R69, R14, !PT ;  /* 0x0000000e450e7209 */ /* 0x000fe20007810000 */
[----:B------:R-:W2:Y:S03]  /*5060*/  MUFU.EX2 R101, R101 ;  /* 0x0000006500657308 */ /* 0x000ea60000000800 */
[----:B------:R-:W-:-:S04]  /*5070*/  FMNMX.FTZ R14, R67, R14, !PT ;  /* 0x0000000e430e7209 */ /* 0x000fc80007810000 */
        /* <DEDUP_REMOVED lines=10> */
[----:B------:R-:W-:Y:S03]  /*5120*/  MUFU.EX2 R109, R109 ;  /* 0x0000006d006d7308 */ /* 0x000fe60000000800 */
        /* <DEDUP_REMOVED lines=21> */
[----:B------:R-:W-:-:S05]  /*5280*/  FMNMX.FTZ R14, R151, R14, !PT ;  /* 0x0000000e970e7209 */ /* 0x000fca0007810000 */
[----:B-1----:R-:W1:Y:S01]  /*5290*/  SHFL.BFLY PT, R13, R14, 0x2, 0x1f ;  /* 0x0c401f000e0d7f89 */ /* 0x002e6200000e0000 */
[----:B------:R-:W-:Y:S08]  /*52a0*/  MUFU.EX2 R125, R125 ;  /* 0x0000007d007d7308 */ /* 0x000ff00000000800 */
[----:B------:R-:W-:Y:S08]  /*52b0*/  MUFU.EX2 R194, R194 ;  /* 0x000000c200c27308 */ /* 0x000ff00000000800 */
[----:B------:R-:W-:Y:S01]  /*52c0*/  MUFU.EX2 R133, R133 ;  /* 0x0000008500857308 */ /* 0x000fe20000000800 */
[----:B-1----:R-:W-:-:S07]  /*52d0*/  FMNMX.FTZ R24, R14, R13, !PT ;  /* 0x0000000d0e187209 */ /* 0x002fce0007810000 */
[----:B------:R-:W-:Y:S01]  /*52e0*/  MUFU.EX2 R196, R196 ;  /* 0x000000c400c47308 */ /* 0x000fe20000000800 */
[----:B------:R-:W1:Y:S07]  /*52f0*/  SHFL.BFLY PT, R13, R24, 0x1, 0x1f ;  /* 0x0c201f00180d7f89 */ /* 0x000e6e00000e0000 */
        /* <DEDUP_REMOVED lines=8> */
[----:B------:R-:W-:-:S03]  /*5380*/  ISETP.NE.AND P1, PT, R22, RZ, PT ;  /* 0x000000ff1600720c */ /* 0x000fc60003f25270 */
[----:B------:R-:W-:Y:S01]  /*5390*/  MUFU.EX2 R143, R143 ;  /* 0x0000008f008f7308 */ /* 0x000fe20000000800 */
[-CC-:B------:R-:W-:Y:S01]  /*53a0*/  FFMA.FTZ R177, R15, R10.reuse, -R14.reuse ;  /* 0x0000000a0fb17223 */ /* 0x180fe2000001080e */
[----:B---3--:R-:W-:Y:S01]  /*53b0*/  FADD.FTZ R15, R176, R33 ;  /* 0x00000021b00f7221 */ /* 0x008fe20000010000 */
[-CC-:B------:R-:W-:Y:S01]  /*53c0*/  FFMA.FTZ R20, R107, R10.reuse, -R14.reuse ;  /* 0x0000000a6b147223 */ /* 0x180fe2000001080e */
[-CC-:B------:R-:W-:Y:S01]  /*53d0*/  FFMA.FTZ R179, R21, R10.reuse, -R14.reuse ;  /* 0x0000000a15b37223 */ /* 0x180fe2000001080e */
[-CC-:B------:R-:W-:Y:S01]  /*53e0*/  FFMA.FTZ R24, R111, R10.reuse, -R14.reuse ;  /* 0x0000000a6f187223 */ /* 0x180fe2000001080e */
[----:B----4-:R-:W-:Y:S01]  /*53f0*/  FADD.FTZ R44, R178, R15 ;  /* 0x0000000fb22c7221 */ /* 0x010fe20000010000 */
[-CC-:B------:R-:W-:Y:S01]  /*5400*/  FFMA.FTZ R181, R97, R10.reuse, -R14.reuse ;  /* 0x0000000a61b57223 */ /* 0x180fe2000001080e */
[----:B------:R-:W-:Y:S01]  /*5410*/  MUFU.EX2 R177, R177 ;  /* 0x000000b100b17308 */ /* 0x000fe20000000800 */
[-C--:B------:R-:W-:Y:S01]  /*5420*/  FFMA.FTZ R26, R99, R10.reuse, -R14 ;  /* 0x0000000a631a7223 */ /* 0x080fe2000001080e */
[----:B-----5:R-:W-:Y:S01]  /*5430*/  FADD.FTZ R15, R37, R44 ;  /* 0x0000002c250f7221 */ /* 0x020fe20000010000 */
[-CC-:B------:R-:W-:Y:S01]  /*5440*/  FFMA.FTZ R183, R89, R10.reuse, -R14.reuse ;  /* 0x0000000a59b77223 */ /* 0x180fe2000001080e */
[-CC-:B------:R-:W-:Y:S01]  /*5450*/  FFMA.FTZ R28, R103, R10.reuse, -R14.reuse ;  /* 0x0000000a671c7223 */ /* 0x180fe2000001080e */
[-CC-:B------:R-:W-:Y:S01]  /*5460*/  FFMA.FTZ R185, R93, R10.reuse, -R14.reuse ;  /* 0x0000000a5db97223 */ /* 0x180fe2000001080e */
[----:B--2---:R-:W-:Y:S01]  /*5470*/  FADD.FTZ R44, R180, R15 ;  /* 0x0000000fb42c7221 */ /* 0x004fe20000010000 */
[-CC-:B------:R-:W-:Y:S01]  /*5480*/  FFMA.FTZ R30, R91, R10.reuse, -R14.reuse ;  /* 0x0000000a5b1e7223 */ /* 0x180fe2000001080e */
[----:B------:R-:W1:Y:S01]  /*5490*/  MUFU.EX2 R20, R20 ;  /* 0x0000001400147308 */ /* 0x000e620000000800 */
[-C--:B------:R-:W-:Y:S01]  /*54a0*/  FFMA.FTZ R187, R81, R10.reuse, -R14 ;  /* 0x0000000a51bb7223 */ /* 0x080fe2000001080e */
[----:B------:R-:W-:Y:S01]  /*54b0*/  FADD.FTZ R15, R101, R44 ;  /* 0x0000002c650f7221 */ /* 0x000fe20000010000 */
[-CC-:B------:R-:W-:Y:S01]  /*54c0*/  FFMA.FTZ R32, R95, R10.reuse, -R14.reuse ;  /* 0x0000000a5f207223 */ /* 0x180fe2000001080e */
[-CC-:B------:R-:W-:Y:S01]  /*54d0*/  FFMA.FTZ R189, R85, R10.reuse, -R14.reuse ;  /* 0x0000000a55bd7223 */ /* 0x180fe2000001080e */
[-CC-:B------:R-:W-:Y:S01]  /*54e0*/  FFMA.FTZ R34, R83, R10.reuse, -R14.reuse ;  /* 0x0000000a53227223 */ /* 0x180fe2000001080e */
[----:B------:R-:W-:Y:S01]  /*54f0*/  FADD.FTZ R46, R182, R15 ;  /* 0x0000000fb62e7221 */ /* 0x000fe20000010000 */
[-CC-:B------:R-:W-:Y:S01]  /*5500*/  FFMA.FTZ R191, R73, R10.reuse, -R14.reuse ;  /* 0x0000000a49bf7223 */ /* 0x180fe2000001080e */
[----:B------:R-:W2:Y:S01]  /*5510*/  MUFU.EX2 R179, R179 ;  /* 0x000000b300b37308 */ /* 0x000ea20000000800 */
[----:B------:R-:W-:Y:S01]  /*5520*/  FFMA.FTZ R36, R87, R10, -R14 ;  /* 0x0000000a57247223 */ /* 0x000fe2000001080e */
[----:B------:R-:W-:Y:S01]  /*5530*/  FADD.FTZ R15, R105, R46 ;  /* 0x0000002e690f7221 */ /* 0x000fe20000010000 */
[----:B------:R-:W-:-:S02]  /*5540*/  @P1 VIADD R12, R12, 0x34840 ;  /* 0x000348400c0c1836 */ /* 0x000fc40000000000 */
[-CC-:B------:R-:W-:Y:S01]  /*5550*/  FFMA.FTZ R193, R77, R10.reuse, -R14.reuse ;  /* 0x0000000a4dc17223 */ /* 0x180fe2000001080e */
[-CC-:B------:R-:W-:Y:S01]  /*5560*/  FFMA.FTZ R38, R75, R10.reuse, -R14.reuse ;  /* 0x0000000a4b267223 */ /* 0x180fe2000001080e */
[----:B------:R-:W-:Y:S01]  /*5570*/  FADD.FTZ R46, R184, R15 ;  /* 0x0000000fb82e7221 */ /* 0x000fe20000010000 */
        /* <DEDUP_REMOVED lines=8> */
[-C--:B------:R-:W-:Y:S01]  /*5600*/  FFMA.FTZ R199, R57, R10.reuse, -R14 ;  /* 0x0000000a39c77223 */ /* 0x080fe2000001080e */
[----:B------:R-:W1:Y:S01]  /*5610*/  MUFU.EX2 R181, R181 ;  /* 0x000000b500b57308 */ /* 0x000e620000000800 */
[----:B--2---:R-:W-:Y:S01]  /*5620*/  FADD.FTZ R15, R179, R48 ;  /* 0x00000030b30f7221 */ /* 0x004fe20000010000 */
[----:B------:R-:W-:Y:S01]  /*5630*/  FADD.FTZ R21, R115, R50 ;  /* 0x0000003273157221 */ /* 0x000fe20000010000 */
[-CC-:B------:R-:W-:Y:S01]  /*5640*/  FFMA.FTZ R44, R71, R10.reuse, -R14.reuse ;  /* 0x0000000a472c7223 */ /* 0x180fe2000001080e */
[-CC-:B------:R-:W-:Y:S01]  /*5650*/  FFMA.FTZ R201, R61, R10.reuse, -R14.reuse ;  /* 0x0000000a3dc97223 */ /* 0x180fe2000001080e */
[-CC-:B------:R-:W-:Y:S01]  /*5660*/  FFMA.FTZ R46, R59, R10.reuse, -R14.reuse ;  /* 0x0000000a3b2e7223 */ /* 0x180fe2000001080e */
[-CC-:B------:R-:W-:Y:S01]  /*5670*/  FFMA.FTZ R203, R49, R10.reuse, -R14.reuse ;  /* 0x0000000a31cb7223 */ /* 0x180fe2000001080e */
[-CC-:B------:R-:W-:Y:S01]  /*5680*/  FFMA.FTZ R205, R53, R10.reuse, -R14.reuse ;  /* 0x0000000a35cd7223 */ /* 0x180fe2000001080e */
[----:B------:R-:W2:Y:S01]  /*5690*/  MUFU.EX2 R26, R26 ;  /* 0x0000001a001a7308 */ /* 0x000ea20000000800 */
[----:B---3--:R-:W-:Y:S01]  /*56a0*/  FADD.FTZ R48, R24, R15 ;  /* 0x0000000f18307221 */ /* 0x008fe20000010000 */
[-CC-:B------:R-:W-:Y:S01]  /*56b0*/  FFMA.FTZ R51, R51, R10.reuse, -R14.reuse ;  /* 0x0000000a33337223 */ /* 0x180fe2000001080e */
[-CC-:B------:R-:W-:Y:S01]  /*56c0*/  FFMA.FTZ R41, R41, R10.reuse, -R14.reuse ;  /* 0x0000000a29297223 */ /* 0x180fe2000001080e */
[-CC-:B------:R-:W-:Y:S01]  /*56d0*/  FFMA.FTZ R55, R55, R10.reuse, -R14.reuse ;  /* 0x0000000a37377223 */ /* 0x180fe2000001080e */
[-CC-:B------:R-:W-:Y:S01]  /*56e0*/  FFMA.FTZ R45, R45, R10.reuse, -R14.reuse ;  /* 0x0000000a2d2d7223 */ /* 0x180fe2000001080e */
[-CC-:B------:R-:W-:Y:S01]  /*56f0*/  FFMA.FTZ R43, R43, R10.reuse, -R14.reuse ;  /* 0x0000000a2b2b7223 */ /* 0x180fe2000001080e */
[-C--:B------:R-:W-:Y:S01]  /*5700*/  FFMA.FTZ R25, R25, R10.reuse, -R14 ;  /* 0x0000000a19197223 */ /* 0x080fe2000001080e */
[----:B------:R-:W3:Y:S01]  /*5710*/  MUFU.EX2 R183, R183 ;  /* 0x000000b700b77308 */ /* 0x000ee20000000800 */
[----:B-1----:R-:W-:Y:S01]  /*5720*/  FADD.FTZ R15, R181, R48 ;  /* 0x00000030b50f7221 */ /* 0x002fe20000010000 */
[----:B------:R-:W-:Y:S01]  /*5730*/  FADD.FTZ R48, R188, R21 ;  /* 0x00000015bc307221 */ /* 0x000fe20000010000 */
[-CC-:B------:R-:W-:Y:S01]  /*5740*/  FFMA.FTZ R47, R47, R10.reuse, -R14.reuse ;  /* 0x0000000a2f2f7223 */ /* 0x180fe2000001080e */
[-CC-:B------:R-:W-:Y:S01]  /*5750*/  FFMA.FTZ R29, R29, R10.reuse, -R14.reuse ;  /* 0x0000000a1d1d7223 */ /* 0x180fe2000001080e */
[-C--:B------:R-:W-:Y:S01]  /*5760*/  FFMA.FTZ R35, R35, R10.reuse, -R14 ;  /* 0x0000000a23237223 */ /* 0x080fe2000001080e */
[----:B------:R-:W-:Y:S01]  /*5770*/  FADD.FTZ R21, R117, R48 ;  /* 0x0000003075157221 */ /* 0x000fe20000010000 */
[-CC-:B------:R-:W-:Y:S01]  /*5780*/  FFMA.FTZ R48, R63, R10.reuse, -R14.reuse ;  /* 0x0000000a3f307223 */ /* 0x180fe2000001080e */
[----:B------:R-:W1:Y:S01]  /*5790*/  MUFU.EX2 R28, R28 ;  /* 0x0000001c001c7308 */ /* 0x000e620000000800 */
[----:B--2---:R-:W-:Y:S01]  /*57a0*/  FADD.FTZ R50, R26, R15 ;  /* 0x0000000f1a327221 */ /* 0x004fe20000010000 */
[----:B------:R-:W-:Y:S01]  /*57b0*/  FADD.FTZ R52, R190, R21 ;  /* 0x00000015be347221 */ /* 0x000fe20000010000 */
[-CC-:B------:R-:W-:Y:S01]  /*57c0*/  FFMA.FTZ R145, R145, R10.reuse, -R14.reuse ;  /* 0x0000000a91917223 */ /* 0x180fe2000001080e */
[-CC-:B------:R-:W-:Y:S01]  /*57d0*/  FFMA.FTZ R135, R135, R10.reuse, -R14.reuse ;  /* 0x0000000a87877223 */ /* 0x180fe2000001080e */
[-C--:B------:R-:W-:Y:S01]  /*57e0*/  FFMA.FTZ R147, R147, R10.reuse, -R14 ;  /* 0x0000000a93937223 */ /* 0x080fe2000001080e */
[----:B------:R-:W-:Y:S01]  /*57f0*/  FADD.FTZ R21, R119, R52 ;  /* 0x0000003477157221 */ /* 0x000fe20000010000 */
[-C--:B------:R-:W-:Y:S01]  /*5800*/  FFMA.FTZ R129, R129, R10.reuse, -R14 ;  /* 0x0000000a81817223 */ /* 0x080fe2000001080e */
[----:B------:R-:W2:Y:S01]  /*5810*/  MUFU.EX2 R185, R185 ;  /* 0x000000b900b97308 */ /* 0x000ea20000000800 */
[----:B---3--:R-:W-:Y:S01]  /*5820*/  FADD.FTZ R15, R183, R50 ;  /* 0x00000032b70f7221 */ /* 0x008fe20000010000 */
[----:B------:R-:W-:Y:S01]  /*5830*/  FADD.FTZ R52, R192, R21 ;  /* 0x00000015c0347221 */ /* 0x000fe20000010000 */
[-CC-:B------:R-:W-:Y:S01]  /*5840*/  FFMA.FTZ R149, R149, R10.reuse, -R14.reuse ;  /* 0x0000000a95957223 */ /* 0x180fe2000001080e */
[----:B------:R-:W-:Y:S01]  /*5850*/  FFMA.FTZ R151, R151, R10, -R14 ;  /* 0x0000000a97977223 */ /* 0x000fe2000001080e */
[----:B------:R-:W-:-:S02]  /*5860*/  F2FP.BF16.F32.PACK_AB R177, R20, R177 ;  /* 0x000000b114b1723e */ /* 0x000fc400000010ff */
[----:B------:R-:W-:Y:S02]  /*5870*/  CS2R R86, SRZ ;  /* 0x0000000000567805 */ /* 0x000fe4000001ff00 */
[----:B------:R-:W-:Y:S01]  /*5880*/  F2FP.BF16.F32.PACK_AB R179, R24, R179 ;  /* 0x000000b318b3723e */ /* 0x000fe200000010ff */
[----:B------:R-:W3:Y:S01]  /*5890*/  MUFU.EX2 R30, R30 ;  /* 0x0000001e001e7308 */ /* 0x000ee20000000800 */
[----:B-1----:R-:W-:Y:S01]  /*58a0*/  FADD.FTZ R50, R28, R15 ;  /* 0x0000000f1c327221 */ /* 0x002fe20000010000 */
[----:B------:R-:W-:Y:S02]  /*58b0*/  F2FP.BF16.F32.PACK_AB R176, R33, R176 ;  /* 0x000000b021b0723e */ /* 0x000fe400000010ff */
[----:B------:R-:W-:Y:S02]  /*58c0*/  CS2R R84, SRZ ;  /* 0x0000000000547805 */ /* 0x000fe4000001ff00 */
[----:B------:R-:W-:Y:S02]  /*58d0*/  F2FP.BF16.F32.PACK_AB R178, R37, R178 ;  /* 0x000000b225b2723e */ /* 0x000fe400000010ff */
[----:B------:R-:W-:-:S02]  /*58e0*/  CS2R R82, SRZ ;  /* 0x0000000000527805 */ /* 0x000fc4000001ff00 */
[----:B------:R-:W-:Y:S02]  /*58f0*/  F2FP.BF16.F32.PACK_AB R181, R26, R181 ;  /* 0x000000b51ab5723e */ /* 0x000fe400000010ff */
[----:B------:R-:W-:Y:S01]  /*5900*/  CS2R R80, SRZ ;  /* 0x0000000000507805 */ /* 0x000fe2000001ff00 */
[----:B------:R-:W1:Y:S01]  /*5910*/  MUFU.EX2 R187, R187 ;  /* 0x000000bb00bb7308 */ /* 0x000e620000000800 */
[----:B--2---:R-:W-:Y:S01]  /*5920*/  FADD.FTZ R15, R185, R50 ;  /* 0x00000032b90f7221 */ /* 0x004fe20000010000 */
[----:B------:R-:W-:Y:S02]  /*5930*/  F2FP.BF16.F32.PACK_AB R183, R28, R183 ;  /* 0x000000b71cb7723e */ /* 0x000fe400000010ff */
[----:B------:R-:W-:Y:S02]  /*5940*/  CS2R R78, SRZ ;  /* 0x00000000004e7805 */ /* 0x000fe4000001ff00 */
[----:B------:R-:W-:Y:S02]  /*5950*/  F2FP.BF16.F32.PACK_AB R180, R101, R180 ;  /* 0x000000b465b4723e */ /* 0x000fe400000010ff */
[----:B------:R-:W-:-:S02]  /*5960*/  CS2R R76, SRZ ;  /* 0x00000000004c7805 */ /* 0x000fc4000001ff00 */
[----:B------:R-:W-:Y:S02]  /*5970*/  F2FP.BF16.F32.PACK_AB R182, R105, R182 ;  /* 0x000000b669b6723e */ /* 0x000fe400000010ff */
[----:B------:R-:W-:Y:S01]  /*5980*/  CS2R R74, SRZ ;  /* 0x00000000004a7805 */ /* 0x000fe2000001ff00 */
[----:B------:R-:W2:Y:S01]  /*5990*/  MUFU.EX2 R32, R32 ;  /* 0x0000002000207308 */ /* 0x000ea20000000800 */
[C---:B---3--:R-:W-:Y:S01]  /*59a0*/  FADD.FTZ R50, R30.reuse, R15 ;  /* 0x0000000f1e327221 */ /* 0x048fe20000010000 */
[----:B------:R-:W-:Y:S01]  /*59b0*/  FADD.FTZ R15, R125, R52 ;  /* 0x000000347d0f7221 */ /* 0x000fe20000010000 */
[----:B------:R-:W-:Y:S02]  /*59c0*/  F2FP.BF16.F32.PACK_AB R185, R30, R185 ;  /* 0x000000b91eb9723e */ /* 0x000fe400000010ff */
[----:B------:R-:W-:Y:S02]  /*59d0*/  CS2R R72, SRZ ;  /* 0x0000000000487805 */ /* 0x000fe4000001ff00 */
[----:B------:R-:W-:Y:S01]  /*59e0*/  F2FP.BF16.F32.PACK_AB R184, R109, R184 ;  /* 0x000000b86db8723e */ /* 0x000fe200000010ff */
[----:B------:R-:W-:Y:S01]  /*59f0*/  FADD.FTZ R52, R194, R15 ;  /* 0x0000000fc2347221 */ /* 0x000fe20000010000 */
[----:B------:R-:W-:Y:S01]  /*5a00*/  @P1 PRMT R15, R116, 0x654, R12 ;  /* 0x00000654740f1816 */ /* 0x000fe2000000000c */
[----:B------:R-:W3:Y:S01]  /*5a10*/  MUFU.EX2 R189, R189 ;  /* 0x000000bd00bd7308 */ /* 0x000ee20000000800 */
[----:B-1----:R-:W-:Y:S01]  /*5a20*/  FADD.FTZ R21, R187, R50 ;  /* 0x00000032bb157221 */ /* 0x002fe20000010000 */
[----:B------:R-:W-:Y:S01]  /*5a30*/  F2FP.BF16.F32.PACK_AB R186, R115, R186 ;  /* 0x000000ba73ba723e */ /* 0x000fe200000010ff */
[----:B------:R3:W-:Y:S01]  /*5a40*/  @P1 SYNCS.ARRIVE.TRANS64.RED.A1T0 RZ, [R15+URZ], RZ ;  /* 0x000000ff0fff19a7 */ /* 0x0007e2000810043f */
[----:B------:R-:W-:-:S02]  /*5a50*/  F2FP.BF16.F32.PACK_AB R188, R117, R188 ;  /* 0x000000bc75bc723e */ /* 0x000fc400000010ff */
[----:B------:R-:W-:Y:S02]  /*5a60*/  CS2R R70, SRZ ;  /* 0x0000000000467805 */ /* 0x000fe4000001ff00 */
[----:B------:R-:W-:Y:S02]  /*5a70*/  F2FP.BF16.F32.PACK_AB R190, R119, R190 ;  /* 0x000000be77be723e */ /* 0x000fe400000010ff */
[----:B------:R-:W-:Y:S01]  /*5a80*/  CS2R R68, SRZ ;  /* 0x0000000000447805 */ /* 0x000fe2000001ff00 */
[----:B------:R-:W1:Y:S01]  /*5a90*/  MUFU.EX2 R34, R34 ;  /* 0x0000002200227308 */ /* 0x000e620000000800 */
[C---:B--2---:R-:W-:Y:S01]  /*5aa0*/  FADD.FTZ R50, R32.reuse, R21 ;  /* 0x0000001520327221 */ /* 0x044fe20000010000 */
[----:B------:R-:W-:Y:S01]  /*5ab0*/  FADD.FTZ R21, R133, R52 ;  /* 0x0000003485157221 */ /* 0x000fe20000010000 */
[----:B------:R-:W-:Y:S02]  /*5ac0*/  F2FP.BF16.F32.PACK_AB R187, R32, R187 ;  /* 0x000000bb20bb723e */ /* 0x000fe400000010ff */
[----:B------:R-:W-:-:S02]  /*5ad0*/  CS2R R66, SRZ ;  /* 0x0000000000427805 */ /* 0x000fc4000001ff00 */
[----:B------:R-:W-:Y:S01]  /*5ae0*/  F2FP.BF16.F32.PACK_AB R192, R125, R192 ;  /* 0x000000c07dc0723e */ /* 0x000fe200000010ff */
[----:B------:R-:W-:Y:S01]  /*5af0*/  FADD.FTZ R52, R196, R21 ;  /* 0x00000015c4347221 */ /* 0x000fe20000010000 */
[----:B------:R-:W-:Y:S01]  /*5b00*/  F2FP.BF16.F32.PACK_AB R194, R133, R194 ;  /* 0x000000c285c2723e */ /* 0x000fe200000010ff */
[----:B------:R-:W2:Y:S01]  /*5b10*/  MUFU.EX2 R191, R191 ;  /* 0x000000bf00bf7308 */ /* 0x000ea20000000800 */
[----:B---3--:R-:W-:Y:S01]  /*5b20*/  FADD.FTZ R15, R189, R50 ;  /* 0x00000032bd0f7221 */ /* 0x008fe20000010000 */
[C---:B------:R-:W-:Y:S01]  /*5b30*/  FADD.FTZ R21, R139.reuse, R52 ;  /* 0x000000348b157221 */ /* 0x040fe20000010000 */
[----:B------:R-:W-:Y:S02]  /*5b40*/  F2FP.BF16.F32.PACK_AB R196, R139, R196 ;  /* 0x000000c48bc4723e */ /* 0x000fe400000010ff */
[----:B------:R-:W-:Y:S02]  /*5b50*/  CS2R R64, SRZ ;  /* 0x0000000000407805 */ /* 0x000fe4000001ff00 */
[----:B------:R-:W-:Y:S01]  /*5b60*/  CS2R R32, SRZ ;  /* 0x0000000000207805 */ /* 0x000fe2000001ff00 */
[----:B------:R-:W-:Y:S01]  /*5b70*/  FADD.FTZ R54, R198, R21 ;  /* 0x00000015c6367221 */ /* 0x000fe20000010000 */
[C---:B------:R-:W-:Y:S01]  /*5b80*/  F2FP.BF16.F32.PACK_AB R198, R141.reuse, R198 ;  /* 0x000000c68dc6723e */ /* 0x040fe200000010ff */
[----:B------:R-:W3:Y:S01]  /*5b90*/  MUFU.EX2 R36, R36 ;  /* 0x0000002400247308 */ /* 0x000ee20000000800 */
[C---:B-1----:R-:W-:Y:S01]  /*5ba0*/  FADD.FTZ R50, R34.reuse, R15 ;  /* 0x0000000f22327221 */ /* 0x042fe20000010000 */
[----:B------:R-:W-:Y:S01]  /*5bb0*/  FADD.FTZ R21, R141, R54 ;  /* 0x000000368d157221 */ /* 0x000fe20000010000 */
[----:B------:R-:W-:-:S03]  /*5bc0*/  F2FP.BF16.F32.PACK_AB R189, R34, R189 ;  /* 0x000000bd22bd723e */ /* 0x000fc600000010ff */
[----:B------:R-:W-:Y:S01]  /*5bd0*/  FADD.FTZ R54, R200, R21 ;  /* 0x00000015c8367221 */ /* 0x000fe20000010000 */
[----:B------:R-:W-:Y:S01]  /*5be0*/  F2FP.BF16.F32.PACK_AB R200, R143, R200 ;  /* 0x000000c88fc8723e */ /* 0x000fe200000010ff */
[----:B------:R-:W1:Y:S01]  /*5bf0*/  MUFU.EX2 R193, R193 ;  /* 0x000000c100c17308 */ /* 0x000e620000000800 */
[----:B--2---:R-:W-:Y:S01]  /*5c00*/  FADD.FTZ R15, R191, R50 ;  /* 0x00000032bf0f7221 */ /* 0x004fe20000010000 */
[----:B------:R-:W-:-:S06]  /*5c10*/  FADD.FTZ R21, R143, R54 ;  /* 0x000000368f157221 */ /* 0x000fcc0000010000 */
[----:B------:R-:W2:Y:S01]  /*5c20*/  MUFU.EX2 R38, R38 ;  /* 0x0000002600267308 */ /* 0x000ea20000000800 */
[C---:B---3--:R-:W-:Y:S01]  /*5c30*/  FADD.FTZ R52, R36.reuse, R15 ;  /* 0x0000000f24347221 */ /* 0x048fe20000010000 */
[----:B------:R-:W-:Y:S02]  /*5c40*/  F2FP.BF16.F32.PACK_AB R191, R36, R191 ;  /* 0x000000bf24bf723e */ /* 0x000fe400000010ff */
[----:B------:R-:W-:-:S04]  /*5c50*/  CS2R R36, SRZ ;  /* 0x0000000000247805 */ /* 0x000fc8000001ff00 */
[----:B------:R-:W3:Y:S01]  /*5c60*/  MUFU.EX2 R195, R195 ;  /* 0x000000c300c37308 */ /* 0x000ee20000000800 */
[----:B-1----:R-:W-:-:S07]  /*5c70*/  FADD.FTZ R15, R193, R52 ;  /* 0x00000034c10f7221 */ /* 0x002fce0000010000 */
[----:B------:R-:W1:Y:S01]  /*5c80*/  MUFU.EX2 R40, R40 ;  /* 0x0000002800287308 */ /* 0x000e620000000800 */
[C---:B--2---:R-:W-:Y:S01]  /*5c90*/  FADD.FTZ R52, R38.reuse, R15 ;  /* 0x0000000f26347221 */ /* 0x044fe20000010000 */
[----:B------:R-:W-:-:S06]  /*5ca0*/  F2FP.BF16.F32.PACK_AB R193, R38, R193 ;  /* 0x000000c126c1723e */ /* 0x000fcc00000010ff */
[----:B------:R-:W2:Y:S01]  /*5cb0*/  MUFU.EX2 R197, R197 ;  /* 0x000000c500c57308 */ /* 0x000ea20000000800 */
[----:B---3--:R-:W-:-:S07]  /*5cc0*/  FADD.FTZ R15, R195, R52 ;  /* 0x00000034c30f7221 */ /* 0x008fce0000010000 */
[----:B------:R-:W3:Y:S01]  /*5cd0*/  MUFU.EX2 R42, R42 ;  /* 0x0000002a002a7308 */ /* 0x000ee20000000800 */
[C---:B-1----:R-:W-:Y:S01]  /*5ce0*/  FADD.FTZ R54, R40.reuse, R15 ;  /* 0x0000000f28367221 */ /* 0x042fe20000010000 */
[----:B------:R-:W-:-:S06]  /*5cf0*/  F2FP.BF16.F32.PACK_AB R195, R40, R195 ;  /* 0x000000c328c3723e */ /* 0x000fcc00000010ff */
[----:B------:R-:W1:Y:S01]  /*5d00*/  MUFU.EX2 R202, R202 ;  /* 0x000000ca00ca7308 */ /* 0x000e620000000800 */
[----:B--2---:R-:W-:-:S07]  /*5d10*/  FADD.FTZ R15, R197, R54 ;  /* 0x00000036c50f7221 */ /* 0x004fce0000010000 */
[----:B------:R-:W2:Y:S01]  /*5d20*/  MUFU.EX2 R199, R199 ;  /* 0x000000c700c77308 */ /* 0x000ea20000000800 */
[C---:B---3--:R-:W-:Y:S01]  /*5d30*/  FADD.FTZ R14, R42.reuse, R15 ;  /* 0x0000000f2a0e7221 */ /* 0x048fe20000010000 */
[----:B------:R-:W-:-:S06]  /*5d40*/  F2FP.BF16.F32.PACK_AB R197, R42, R197 ;  /* 0x000000c52ac5723e */ /* 0x000fcc00000010ff */
[----:B------:R-:W3:Y:S01]  /*5d50*/  MUFU.EX2 R44, R44 ;  /* 0x0000002c002c7308 */ /* 0x000ee20000000800 */
[----:B-1----:R-:W-:Y:S01]  /*5d60*/  FADD.FTZ R56, R202, R21 ;  /* 0x00000015ca387221 */ /* 0x002fe20000010000 */
[----:B------:R-:W-:-:S03]  /*5d70*/  F2FP.BF16.F32.PACK_AB R202, R39, R202 ;  /* 0x000000ca27ca723e */ /* 0x000fc600000010ff */
[----:B------:R-:W-:Y:S01]  /*5d80*/  FADD.FTZ R21, R39, R56 ;  /* 0x0000003827157221 */ /* 0x000fe20000010000 */
[----:B------:R-:W-:Y:S02]  /*5d90*/  CS2R R38, SRZ ;  /* 0x0000000000267805 */ /* 0x000fe4000001ff00 */
[----:B------:R-:W1:Y:S01]  /*5da0*/  MUFU.EX2 R204, R204 ;  /* 0x000000cc00cc7308 */ /* 0x000e620000000800 */
[----:B--2---:R-:W-:-:S07]  /*5db0*/  FADD.FTZ R15, R199, R14 ;  /* 0x0000000ec70f7221 */ /* 0x004fce0000010000 */
[----:B------:R-:W2:Y:S01]  /*5dc0*/  MUFU.EX2 R201, R201 ;  /* 0x000000c900c97308 */ /* 0x000ea20000000800 */
[C---:B---3--:R-:W-:Y:S01]  /*5dd0*/  FADD.FTZ R14, R44.reuse, R15 ;  /* 0x0000000f2c0e7221 */ /* 0x048fe20000010000 */
[----:B------:R-:W-:-:S06]  /*5de0*/  F2FP.BF16.F32.PACK_AB R199, R44, R199 ;  /* 0x000000c72cc7723e */ /* 0x000fcc00000010ff */
[----:B------:R-:W3:Y:S01]  /*5df0*/  MUFU.EX2 R27, R27 ;  /* 0x0000001b001b7308 */ /* 0x000ee20000000800 */
[----:B-1----:R-:W-:-:S07]  /*5e00*/  FADD.FTZ R54, R204, R21 ;  /* 0x00000015cc367221 */ /* 0x002fce0000010000 */
[----:B------:R-:W1:Y:S01]  /*5e10*/  MUFU.EX2 R46, R46 ;  /* 0x0000002e002e7308 */ /* 0x000e620000000800 */
[----:B--2---:R-:W-:-:S07]  /*5e20*/  FADD.FTZ R15, R201, R14 ;  /* 0x0000000ec90f7221 */ /* 0x004fce0000010000 */
[----:B------:R-:W2:Y:S01]  /*5e30*/  MUFU.EX2 R206, R206 ;  /* 0x000000ce00ce7308 */ /* 0x000ea20000000800 */
[C---:B---3--:R-:W-:Y:S01]  /*5e40*/  FADD.FTZ R21, R27.reuse, R54 ;  /* 0x000000361b157221 */ /* 0x048fe20000010000 */
[----:B------:R-:W-:Y:S02]  /*5e50*/  F2FP.BF16.F32.PACK_AB R204, R27, R204 ;  /* 0x000000cc1bcc723e */ /* 0x000fe400000010ff */
[----:B------:R-:W-:-:S04]  /*5e60*/  CS2R R26, SRZ ;  /* 0x00000000001a7805 */ /* 0x000fc8000001ff00 */
[----:B------:R-:W3:Y:S01]  /*5e70*/  MUFU.EX2 R203, R203 ;  /* 0x000000cb00cb7308 */ /* 0x000ee20000000800 */
[C---:B-1----:R-:W-:Y:S01]  /*5e80*/  FADD.FTZ R14, R46.reuse, R15 ;  /* 0x0000000f2e0e7221 */ /* 0x042fe20000010000 */
[----:B------:R-:W-:-:S06]  /*5e90*/  F2FP.BF16.F32.PACK_AB R201, R46, R201 ;  /* 0x000000c92ec9723e */ /* 0x000fcc00000010ff */
[----:B------:R-:W1:Y:S01]  /*5ea0*/  MUFU.EX2 R31, R31 ;  /* 0x0000001f001f7308 */ /* 0x000e620000000800 */
[----:B--2---:R-:W-:-:S07]  /*5eb0*/  FADD.FTZ R56, R206, R21 ;  /* 0x00000015ce387221 */ /* 0x004fce0000010000 */
[----:B------:R-:W2:Y:S01]  /*5ec0*/  MUFU.EX2 R48, R48 ;  /* 0x0000003000307308 */ /* 0x000ea20000000800 */
[----:B---3--:R-:W-:-:S07]  /*5ed0*/  FADD.FTZ R15, R203, R14 ;  /* 0x0000000ecb0f7221 */ /* 0x008fce0000010000 */
[----:B------:R-:W3:Y:S01]  /*5ee0*/  MUFU.EX2 R208, R208 ;  /* 0x000000d000d07308 */ /* 0x000ee20000000800 */
[C---:B-1----:R-:W-:Y:S01]  /*5ef0*/  FADD.FTZ R21, R31.reuse, R56 ;  /* 0x000000381f157221 */ /* 0x042fe20000010000 */
[----:B------:R-:W-:Y:S02]  /*5f00*/  F2FP.BF16.F32.PACK_AB R206, R31, R206 ;  /* 0x000000ce1fce723e */ /* 0x000fe400000010ff */
[----:B------:R-:W-:-:S04]  /*5f10*/  CS2R R30, SRZ ;  /* 0x00000000001e7805 */ /* 0x000fc8000001ff00 */
[----:B------:R-:W1:Y:S01]  /*5f20*/  MUFU.EX2 R205, R205 ;  /* 0x000000cd00cd7308 */ /* 0x000e620000000800 */
[C---:B--2---:R-:W-:Y:S01]  /*5f30*/  FADD.FTZ R14, R48.reuse, R15 ;  /* 0x0000000f300e7221 */ /* 0x044fe20000010000 */
[----:B------:R-:W-:Y:S02]  /*5f40*/  F2FP.BF16.F32.PACK_AB R203, R48, R203 ;  /* 0x000000cb30cb723e */ /* 0x000fe400000010ff */
[----:B------:R-:W-:-:S04]  /*5f50*/  CS2R R48, SRZ ;  /* 0x0000000000307805 */ /* 0x000fc8000001ff00 */
[----:B------:R-:W2:Y:S01]  /*5f60*/  MUFU.EX2 R121, R121 ;  /* 0x0000007900797308 */ /* 0x000ea20000000800 */
[----:B---3--:R-:W-:-:S07]  /*5f70*/  FADD.FTZ R56, R208, R21 ;  /* 0x00000015d0387221 */ /* 0x008fce0000010000 */
[----:B------:R-:W3:Y:S01]  /*5f80*/  MUFU.EX2 R12, R51 ;  /* 0x00000033000c7308 */ /* 0x000ee20000000800 */
[----:B-1----:R-:W-:-:S07]  /*5f90*/  FADD.FTZ R15, R205, R14 ;  /* 0x0000000ecd0f7221 */ /* 0x002fce0000010000 */
[----:B------:R-:W1:Y:S01]  /*5fa0*/  MUFU.EX2 R210, R210 ;  /* 0x000000d200d27308 */ /* 0x000e620000000800 */
[C---:B--2---:R-:W-:Y:S01]  /*5fb0*/  FADD.FTZ R21, R121.reuse, R56 ;  /* 0x0000003879157221 */ /* 0x044fe20000010000 */
[----:B------:R-:W-:-:S06]  /*5fc0*/  F2FP.BF16.F32.PACK_AB R208, R121, R208 ;  /* 0x000000d079d0723e */ /* 0x000fcc00000010ff */
        /* <DEDUP_REMOVED lines=9> */
[----:B------:R-:W-:-:S06]  /*6060*/  F2FP.BF16.F32.PACK_AB R210, R123, R210 ;  /* 0x000000d27bd2723e */ /* 0x000fcc00000010ff */
[----:B------:R-:W3:Y:S01]  /*6070*/  MUFU.EX2 R45, R45 ;  /* 0x0000002d002d7308 */ /* 0x000ee20000000800 */
[C---:B-1----:R-:W-:Y:S01]  /*6080*/  FADD.FTZ R14, R50.reuse, R15 ;  /* 0x0000000f320e7221 */ /* 0x042fe20000010000 */
[----:B------:R-:W-:Y:S02]  /*6090*/  F2FP.BF16.F32.PACK_AB R207, R50, R41 ;  /* 0x0000002932cf723e */ /* 0x000fe400000010ff */
[----:B------:R-:W-:Y:S02]  /*60a0*/  CS2R R50, SRZ ;  /* 0x0000000000327805 */ /* 0x000fe4000001ff00 */
[----:B------:R-:W-:Y:S02]  /*60b0*/  CS2R R40, SRZ ;  /* 0x0000000000287805 */ /* 0x000fe4000001ff00 */
[----:B------:R-:W1:Y:S01]  /*60c0*/  MUFU.EX2 R127, R127 ;  /* 0x0000007f007f7308 */ /* 0x000e620000000800 */
[----:B--2---:R-:W-:-:S07]  /*60d0*/  FADD.FTZ R58, R212, R21 ;  /* 0x00000015d43a7221 */ /* 0x004fce0000010000 */
[----:B------:R2:W4:Y:S01]  /*60e0*/  MUFU.EX2 R52, R43 ;  /* 0x0000002b00347308 */ /* 0x0005220000000800 */
[----:B---3--:R-:W-:-:S07]  /*60f0*/  FADD.FTZ R15, R45, R14 ;  /* 0x0000000e2d0f7221 */ /* 0x008fce0000010000 */
[----:B------:R-:W3:Y:S01]  /*6100*/  MUFU.EX2 R214, R214 ;  /* 0x000000d600d67308 */ /* 0x000ee20000000800 */
[C---:B-1----:R-:W-:Y:S01]  /*6110*/  FADD.FTZ R21, R127.reuse, R58 ;  /* 0x0000003a7f157221 */ /* 0x042fe20000010000 */
[----:B------:R-:W-:Y:S02]  /*6120*/  F2FP.BF16.F32.PACK_AB R212, R127, R212 ;  /* 0x000000d47fd4723e */ /* 0x000fe400000010ff */
[----:B--2---:R-:W-:-:S04]  /*6130*/  CS2R R42, SRZ ;  /* 0x00000000002a7805 */ /* 0x004fc8000001ff00 */
[----:B------:R-:W1:Y:S01]  /*6140*/  MUFU.EX2 R25, R25 ;  /* 0x0000001900197308 */ /* 0x000e620000000800 */
[C---:B----4-:R-:W-:Y:S01]  /*6150*/  FADD.FTZ R14, R52.reuse, R15 ;  /* 0x0000000f340e7221 */ /* 0x050fe20000010000 */
[----:B------:R-:W-:Y:S02]  /*6160*/  F2FP.BF16.F32.PACK_AB R209, R52, R45 ;  /* 0x0000002d34d1723e */ /* 0x000fe400000010ff */
[----:B------:R-:W-:Y:S02]  /*6170*/  CS2R R52, SRZ ;  /* 0x0000000000347805 */ /* 0x000fe4000001ff00 */
[----:B------:R-:W-:Y:S02]  /*6180*/  CS2R R44, SRZ ;  /* 0x00000000002c7805 */ /* 0x000fe4000001ff00 */
[----:B------:R-:W2:Y:S01]  /*6190*/  MUFU.EX2 R131, R131 ;  /* 0x0000008300837308 */ /* 0x000ea20000000800 */
[----:B---3--:R-:W-:-:S07]  /*61a0*/  FADD.FTZ R60, R214, R21 ;  /* 0x00000015d63c7221 */ /* 0x008fce0000010000 */
[----:B------:R3:W4:Y:S01]  /*61b0*/  MUFU.EX2 R54, R47 ;  /* 0x0000002f00367308 */ /* 0x0007220000000800 */
[----:B-1----:R-:W-:-:S07]  /*61c0*/  FADD.FTZ R15, R25, R14 ;  /* 0x0000000e190f7221 */ /* 0x002fce0000010000 */
[----:B------:R-:W1:Y:S01]  /*61d0*/  MUFU.EX2 R216, R216 ;  /* 0x000000d800d87308 */ /* 0x000e620000000800 */
[C---:B--2---:R-:W-:Y:S01]  /*61e0*/  FADD.FTZ R21, R131.reuse, R60 ;  /* 0x0000003c83157221 */ /* 0x044fe20000010000 */
[----:B------:R-:W-:Y:S02]  /*61f0*/  F2FP.BF16.F32.PACK_AB R214, R131, R214 ;  /* 0x000000d683d6723e */ /* 0x000fe400000010ff */
[----:B---3--:R-:W-:-:S04]  /*6200*/  CS2R R46, SRZ ;  /* 0x00000000002e7805 */ /* 0x008fc8000001ff00 */
[----:B------:R-:W2:Y:S01]  /*6210*/  MUFU.EX2 R29, R29 ;  /* 0x0000001d001d7308 */ /* 0x000ea20000000800 */
[C---:B----4-:R-:W-:Y:S01]  /*6220*/  FADD.FTZ R62, R54.reuse, R15 ;  /* 0x0000000f363e7221 */ /* 0x050fe20000010000 */
[----:B------:R-:W-:Y:S02]  /*6230*/  F2FP.BF16.F32.PACK_AB R211, R54, R25 ;  /* 0x0000001936d3723e */ /* 0x000fe400000010ff */
[----:B------:R-:W-:-:S04]  /*6240*/  CS2R R54, SRZ ;  /* 0x0000000000367805 */ /* 0x000fc8000001ff00 */
[----:B------:R-:W3:Y:S01]  /*6250*/  MUFU.EX2 R137, R137 ;  /* 0x0000008900897308 */ /* 0x000ee20000000800 */
[----:B-1----:R-:W-:-:S07]  /*6260*/  FADD.FTZ R60, R216, R21 ;  /* 0x00000015d83c7221 */ /* 0x002fce0000010000 */
[----:B------:R1:W4:Y:S01]  /*6270*/  MUFU.EX2 R56, R35 ;  /* 0x0000002300387308 */ /* 0x0003220000000800 */
[----:B--2---:R-:W-:Y:S01]  /*6280*/  FADD.FTZ R15, R29, R62 ;  /* 0x0000003e1d0f7221 */ /* 0x004fe20000010000 */
[----:B------:R-:W-:-:S06]  /*6290*/  CS2R R62, SRZ ;  /* 0x00000000003e7805 */ /* 0x000fcc000001ff00 */
[----:B------:R-:W2:Y:S01]  /*62a0*/  MUFU.EX2 R145, R145 ;  /* 0x0000009100917308 */ /* 0x000ea20000000800 */
[C---:B---3--:R-:W-:Y:S01]  /*62b0*/  FADD.FTZ R21, R137.reuse, R60 ;  /* 0x0000003c89157221 */ /* 0x048fe20000010000 */
[----:B------:R-:W-:Y:S02]  /*62c0*/  F2FP.BF16.F32.PACK_AB R216, R137, R216 ;  /* 0x000000d889d8723e */ /* 0x000fe400000010ff */
[----:B-1----:R-:W-:-:S04]  /*62d0*/  CS2R R34, SRZ ;  /* 0x0000000000227805 */ /* 0x002fc8000001ff00 */
[----:B------:R-:W1:Y:S01]  /*62e0*/  MUFU.EX2 R58, R135 ;  /* 0x00000087003a7308 */ /* 0x000e620000000800 */
[C---:B----4-:R-:W-:Y:S01]  /*62f0*/  FADD.FTZ R20, R56.reuse, R15 ;  /* 0x0000000f38147221 */ /* 0x050fe20000010000 */
[----:B------:R-:W-:Y:S02]  /*6300*/  F2FP.BF16.F32.PACK_AB R213, R56, R29 ;  /* 0x0000001d38d5723e */ /* 0x000fe400000010ff */
[----:B------:R-:W-:Y:S02]  /*6310*/  CS2R R56, SRZ ;  /* 0x0000000000387805 */ /* 0x000fe4000001ff00 */
[----:B------:R-:W-:Y:S02]  /*6320*/  CS2R R28, SRZ ;  /* 0x00000000001c7805 */ /* 0x000fe4000001ff00 */
[----:B------:R-:W3:Y:S01]  /*6330*/  MUFU.EX2 R147, R147 ;  /* 0x0000009300937308 */ /* 0x000ee20000000800 */
[----:B--2---:R-:W-:-:S07]  /*6340*/  FADD.FTZ R15, R145, R20 ;  /* 0x00000014910f7221 */ /* 0x004fce0000010000 */
[----:B------:R-:W2:Y:S01]  /*6350*/  MUFU.EX2 R60, R129 ;  /* 0x00000081003c7308 */ /* 0x000ea20000000800 */
[C---:B-1----:R-:W-:Y:S01]  /*6360*/  FADD.FTZ R24, R58.reuse, R15 ;  /* 0x0000000f3a187221 */ /* 0x042fe20000010000 */
[----:B------:R-:W-:Y:S02]  /*6370*/  F2FP.BF16.F32.PACK_AB R215, R58, R145 ;  /* 0x000000913ad7723e */ /* 0x000fe400000010ff */
[----:B------:R-:W-:-:S04]  /*6380*/  CS2R R58, SRZ ;  /* 0x00000000003a7805 */ /* 0x000fc8000001ff00 */
[----:B------:R-:W1:Y:S01]  /*6390*/  MUFU.EX2 R218, R218 ;  /* 0x000000da00da7308 */ /* 0x000e620000000800 */
[----:B---3--:R-:W-:Y:S01]  /*63a0*/  FADD.FTZ R15, R147, R24 ;  /* 0x00000018930f7221 */ /* 0x008fe20000010000 */
[----:B------:R-:W-:-:S06]  /*63b0*/  CS2R R24, SRZ ;  /* 0x0000000000187805 */ /* 0x000fcc000001ff00 */
[----:B------:R-:W3:Y:S01]  /*63c0*/  MUFU.EX2 R149, R149 ;  /* 0x0000009500957308 */ /* 0x000ee20000000800 */
[C---:B--2---:R-:W-:Y:S01]  /*63d0*/  FADD.FTZ R12, R60.reuse, R15 ;  /* 0x0000000f3c0c7221 */ /* 0x044fe20000010000 */
[----:B------:R-:W-:Y:S02]  /*63e0*/  F2FP.BF16.F32.PACK_AB R217, R60, R147 ;  /* 0x000000933cd9723e */ /* 0x000fe400000010ff */
[----:B------:R-:W-:-:S04]  /*63f0*/  CS2R R60, SRZ ;  /* 0x00000000003c7805 */ /* 0x000fc8000001ff00 */
[----:B------:R-:W2:Y:S01]  /*6400*/  MUFU.EX2 R153, R153 ;  /* 0x0000009900997308 */ /* 0x000ea20000000800 */
[----:B-1----:R-:W-:-:S07]  /*6410*/  FADD.FTZ R14, R218, R21 ;  /* 0x00000015da0e7221 */ /* 0x002fce0000010000 */
[----:B------:R-:W1:Y:S01]  /*6420*/  MUFU.EX2 R20, R151 ;  /* 0x0000009700147308 */ /* 0x000e620000000800 */
[----:B---3--:R-:W-:Y:S01]  /*6430*/  FADD.FTZ R15, R149, R12 ;  /* 0x0000000c950f7221 */ /* 0x008fe20000010000 */
[C---:B--2---:R-:W-:Y:S01]  /*6440*/  FADD.FTZ R14, R153.reuse, R14 ;  /* 0x0000000e990e7221 */ /* 0x044fe20000010000 */
[----:B------:R-:W-:Y:S02]  /*6450*/  F2FP.BF16.F32.PACK_AB R218, R153, R218 ;  /* 0x000000da99da723e */ /* 0x000fe400000010ff */
[C---:B-1----:R-:W-:Y:S01]  /*6460*/  FADD.FTZ R12, R20.reuse, R15 ;  /* 0x0000000f140c7221 */ /* 0x042fe20000010000 */
[----:B------:R-:W-:Y:S01]  /*6470*/  F2FP.BF16.F32.PACK_AB R219, R20, R149 ;  /* 0x0000009514db723e */ /* 0x000fe200000010ff */
[----:B------:R-:W-:Y:S06]  /*6480*/  @!P2 BRA `(.L_x_135) ;  /* 0x0000004c0018a947 */ /* 0x000fec0003800000 */
[----:B------:R-:W-:Y:S01]  /*6490*/  VIADD R20, R112, 0xfffffffe ;  /* 0xfffffffe70147836 */ /* 0x000fe20000000000 */
[----:B------:R-:W-:Y:S01]  /*64a0*/  UMOV UR37, UR60 ;  /* 0x0000003c00257c82 */ /* 0x000fe20008000000 */
[----:B------:R-:W-:Y:S01]  /*64b0*/  IMAD.MOV.U32 R21, RZ, RZ, R13 ;  /* 0x000000ffff157224 */ /* 0x000fe200078e000d */
[----:B------:R-:W-:Y:S01]  /*64c0*/  UMOV UR7, UR38 ;  /* 0x0000002600077c82 */ /* 0x000fe20008000000 */
[----:B------:R-:W-:Y:S02]  /*64d0*/  IMAD.MOV.U32 R15, RZ, RZ, R11 ;  /* 0x000000ffff0f7224 */ /* 0x000fe400078e000b */
[----:B------:R-:W-:-:S07]  /*64e0*/  IMAD.MOV.U32 R87, RZ, RZ, RZ ;  /* 0x000000ffff577224 */ /* 0x000fce00078e00ff */
.L_x_146:
[----:B------:R-:W-:Y:S01]  /*64f0*/  UIADD3 UR38, UR7, 0x1, URZ ;  /* 0x0000000107267890 */ /* 0x000fe2000fffe03f */
[----:B------:R-:W-:-:S03]  /*6500*/  ISETP.NE.AND P2, PT, RZ, UR61, PT ;  /* 0x0000003dff007c0c */ /* 0x000fc6000bf45270 */
[----:B------:R-:W-:-:S04]  /*6510*/  UISETP.NE.AND UP0, UPT, UR38, 0x2, UPT ;  /* 0x000000022600788c */ /* 0x000fc8000bf05270 */
[----:B------:R-:W-:Y:S02]  /*6520*/  USEL UR60, URZ, 0x1, UP0 ;  /* 0x000000013f3c7887 */ /* 0x000fe40008000000 */
[----:B------:R-:W-:Y:S02]  /*6530*/  USEL UR38, UR38, URZ, UP0 ;  /* 0x0000003f26267287 */ /* 0x000fe40008000000 */
[----:B------:R-:W-:Y:S02]  /*6540*/  ULOP3.LUT UR60, UR37, UR60, URZ, 0x3c, !UPT ;  /* 0x0000003c253c7292 */ /* 0x000fe4000f8e3c3f */
[----:B------:R-:W-:Y:S10]  /*6550*/  @P2 BRA `(.L_x_136) ;  /* 0x00000000002c2947 */ /* 0x000ff40003800000 */
[----:B------:R-:W-:Y:S05]  /*6560*/  @!P0 BRA `(.L_x_137) ;  /* 0x0000000000048947 */ /* 0x000fea0003800000 */
[----:B------:R-:W-:Y:S01]  /*6570*/  BPT.TRAP 0x1 ;  /* 0x000000040000795c */ /* 0x000fe20000300000 */
.L_x_137:
[----:B------:R-:W-:Y:S01]  /*6580*/  ULEA UR6, UR38, UR39, 0x3 ;  /* 0x0000002726067291 */ /* 0x000fe2000f8e183f */
[----:B------:R-:W-:-:S05]  /*6590*/  IMAD.U32 R10, RZ, RZ, UR60 ;  /* 0x0000003cff0a7e24 */ /* 0x000fca000f8e00ff */
[----:B------:R-:W-:-:S04]  /*65a0*/  SHF.L.U32 R10, R10, 0x1f, RZ ;  /* 0x0000001f0a0a7819 */ /* 0x000fc800000006ff */
[----:B------:R1:W2:Y:S01]  /*65b0*/  SYNCS.PHASECHK.TRANS64.TRYWAIT P1, [UR6+0x34830], R10 ;  /* 0x0348300aff0075a7 */ /* 0x0002a20008020146 */
[----:B------:R-:W-:Y:S05]  /*65c0*/  @!P0 BRA `(.L_x_138) ;  /* 0x0000000000048947 */ /* 0x000fea0003800000 */
[----:B------:R-:W-:Y:S01]  /*65d0*/  BPT.TRAP 0x1 ;  /* 0x000000040000795c */ /* 0x000fe20000300000 */
.L_x_138:
[----:B--2---:R-:W-:Y:S05]  /*65e0*/  @P1 BRA `(.L_x_136) ;  /* 0x0000000000081947 */ /* 0x004fea0003800000 */
[----:B------:R-:W2:Y:S02]  /*65f0*/  SYNCS.PHASECHK.TRANS64.TRYWAIT P1, [UR6+0x34830], R10 ;  /* 0x0348300aff0075a7 */ /* 0x000ea40008020146 */
[----:B--2---:R-:W-:Y:S05]  /*6600*/  @!P1 BRA `(.L_x_139) ;  /* 0x0000009000b89947 */ /* 0x004fea0003800000 */
.L_x_136:
        /* <DEDUP_REMOVED lines=623> */
.L_x_141:
[----:B------:R-:W-:Y:S01]  /*8d00*/  ULEA UR6, UR7, UR39, 0x3 ;  /* 0x0000002707067291 */ /* 0x000fe2000f8e183f */
[----:B------:R-:W-:-:S05]  /*8d10*/  IMAD.U32 R10, RZ, RZ, UR37 ;  /* 0x00000025ff0a7e24 */ /* 0x000fca000f8e00ff */
[----:B------:R-:W-:-:S04]  /*8d20*/  SHF.L.U32 R10, R10, 0x1f, RZ ;  /* 0x0000001f0a0a7819 */ /* 0x000fc800000006ff */
[----:B------:R1:W2:Y:S01]  /*8d30*/  SYNCS.PHASECHK.TRANS64.TRYWAIT P1, [UR6+0x34850], R10 ;  /* 0x0348500aff0075a7 */ /* 0x0002a20008020146 */
[----:B------:R-:W-:Y:S05]  /*8d40*/  @!P0 BRA `(.L_x_142) ;  /* 0x0000000000048947 */ /* 0x000fea0003800000 */
[----:B------:R-:W-:Y:S01]  /*8d50*/  BPT.TRAP 0x1 ;  /* 0x000000040000795c */ /* 0x000fe20000300000 */
.L_x_142:
[----:B--2---:R-:W-:Y:S05]  /*8d60*/  @P1 BRA `(.L_x_140) ;  /* 0x0000000000081947 */ /* 0x004fea0003800000 */
[----:B------:R-:W2:Y:S02]  /*8d70*/  SYNCS.PHASECHK.TRANS64.TRYWAIT P1, [UR6+0x34850], R10 ;  /* 0x0348500aff0075a7 */ /* 0x000ea40008020146 */
[----:B--2---:R-:W-:Y:S05]  /*8d80*/  @!P1 BRA `(.L_x_143) ;  /* 0x0000006800f09947 */ /* 0x004fea0003800000 */
.L_x_140:
[----:B------:R-:W-:Y:S01]  /*8d90*/  UIADD3 UR6, UR39, 0x400, URZ ;  /* 0x0000040027067890 */ /* 0x000fe2000fffe03f */
[----:B------:R-:W-:Y:S01]  /*8da0*/  WARPGROUP.ARRIVE ;  /* 0x00000000000079c5 */ /* 0x000fe20000000000 */
[----:B------:R-:W-:-:S05]  /*8db0*/  UMOV UR11, 0x40000040 ;  /* 0x40000040000b7882 */ /* 0x000fca0000000000 */
[----:B--2---:R-:W2:Y:S01]  /*8dc0*/  S2R R11, SR_TID.X ;  /* 0x00000000000b7919 */ /* 0x004ea20000002100 */
[----:B------:R-:W-:-:S04]  /*8dd0*/  USHF.R.U32.HI UR6, URZ, 0x4, UR6 ;  /* 0x000000043f067899 */ /* 0x000fc80008011606 */
[----:B------:R-:W-:-:S04]  /*8de0*/  ULOP3.LUT UR6, UR6, 0x3fff, URZ, 0xc0, !UPT ;  /* 0x00003fff06067892 */ /* 0x000fc8000f8ec03f */
[----:B------:R-:W-:-:S04]  /*8df0*/  ULOP3.LUT UR6, UR6, 0x5800000, URZ, 0xfc, !UPT ;  /* 0x0580000006067892 */ /* 0x000fc8000f8efc3f */
[----:B------:R-:W-:-:S07]  /*8e00*/  UIMAD UR6, UR7, 0xb00, UR6 ;  /* 0x00000b00070678a4 */ /* 0x000fce000f8e0206 */
[----:B------:R-:W-:Y:S02]  /*8e10*/  UMOV UR10, UR6 ;  /* 0x00000006000a7c82 */ /* 0x000fe40008000000 */
[----:B------:R-:W-:Y:S01]  /*8e20*/  HGMMA.64x128x16.F32.BF16 R24, R176, gdesc[UR8].tnspB, R24, gsb0 ;  /* 0x41e00008b0187df0 */ /* 0x000fe20008001818 */
[----:B------:R-:W-:Y:S01]  /*8e30*/  UIADD3 UR10, UR6, 0x80, URZ ;  /* 0x00000080060a7890 */ /* 0x000fe2000fffe03f */
[----:B------:R-:W-:Y:S01]  /*8e40*/  UMOV UR11, 0x40000040 ;  /* 0x40000040000b7882 */ /* 0x000fe20000000000 */
[----:B--2---:R-:W-:-:S04]  /*8e50*/  SHF.R.U32.HI R11, RZ, 0x7, R11 ;  /* 0x00000007ff0b7819 */ /* 0x004fc8000001160b */
[----:B-1----:R-:W-:Y:S01]  /*8e60*/  IADD3 R10, -R11, 0xb, RZ ;  /* 0x0000000b0b0a7810 */ /* 0x002fe20007ffe1ff */
[----:B------:R-:W-:Y:S02]  /*8e70*/  WARPGROUP.DEPBAR.LE gsb0, 0x0 ;  /* 0x00008000000079c5 */ /* 0x000fe40000010000 */
[----:B------:R-:W-:-:S06]  /*8e80*/  WARPGROUP.ARRIVE ;  /* 0x00000000000079c5 */ /* 0x000fcc0000000000 */
[----:B------:R-:W-:Y:S01]  /*8e90*/  HGMMA.64x128x16.F32.BF16 R24, R180, gdesc[UR8].tnspB, R24, gsb0 ;  /* 0x41e00008b4187df0 */ /* 0x000fe20008001818 */
[----:B------:R-:W-:Y:S01]  /*8ea0*/  UIADD3 UR10, UR6, 0x100, URZ ;  /* 0x00000100060a7890 */ /* 0x000fe2000fffe03f */
[----:B------:R-:W-:Y:S01]  /*8eb0*/  UMOV UR11, 0x40000040 ;  /* 0x40000040000b7882 */ /* 0x000fe20000000000 */
[----:B------:R-:W-:Y:S02]  /*8ec0*/  WARPGROUP.DEPBAR.LE gsb0, 0x0 ;  /* 0x00008000000079c5 */ /* 0x000fe40000010000 */
[----:B------:R-:W-:-:S07]  /*8ed0*/  WARPGROUP.ARRIVE ;  /* 0x00000000000079c5 */ /* 0x000fce0000000000 */
        /* <DEDUP_REMOVED lines=41> */
[----:B------:R-:W-:Y:S03]  /*9170*/  HGMMA.64x128x16.F32.BF16 R24, R216, gdesc[UR8].tnspB, R24, gsb0 ;  /* 0x41e00008d8187df0 */ /* 0x000fe60008001818 */
[----:B------:R-:W-:Y:S02]  /*9180*/  WARPGROUP.DEPBAR.LE gsb0, 0x0 ;  /* 0x00008000000079c5 */ /* 0x000fe40000010000 */
[----:B------:R1:W-:Y:S06]  /*9190*/  BAR.ARV R10, 0x100 ;  /* 0x0004000a0000751d */ /* 0x0003ec0000002000 */
[----:B------:R-:W-:Y:S05]  /*91a0*/  @!P0 BRA `(.L_x_144) ;  /* 0x0000000000048947 */ /* 0x000fea0003800000 */
[----:B------:R-:W-:Y:S01]  /*91b0*/  BPT.TRAP 0x1 ;  /* 0x000000040000795c */ /* 0x000fe20000300000 */
.L_x_144:
[----:B-1----:R-:W-:Y:S01]  /*91c0*/  FMNMX.FTZ R10, R168, R15, !PT ;  /* 0x0000000fa80a7209 */ /* 0x002fe20007810000 */
[----:B------:R-:W2:Y:S01]  /*91d0*/  LDL R229, [R1] ;  /* 0x0000000001e57983 */ /* 0x000ea20000100800 */
[----:B------:R-:W-:Y:S02]  /*91e0*/  FMNMX.FTZ R176, R170, R21, !PT ;  /* 0x00000015aab07209 */ /* 0x000fe40007810000 */
[----:B------:R-:W-:Y:S02]  /*91f0*/  FMNMX.FTZ R11, R169, R10, !PT ;  /* 0x0000000aa90b7209 */ /* 0x000fe40007810000 */
[----:B------:R-:W-:Y:S02]  /*9200*/  FMNMX.FTZ R13, R171, R176, !PT ;  /* 0x000000b0ab0d7209 */ /* 0x000fe40007810000 */
[----:B------:R-:W-:Y:S02]  /*9210*/  FMNMX.FTZ R10, R172, R11, !PT ;  /* 0x0000000bac0a7209 */ /* 0x000fe40007810000 */
[----:B------:R-:W-:-:S02]  /*9220*/  FMNMX.FTZ R176, R174, R13, !PT ;  /* 0x0000000daeb07209 */ /* 0x000fc40007810000 */
[----:B------:R-:W-:Y:S02]  /*9230*/  FMNMX.FTZ R11, R173, R10, !PT ;  /* 0x0000000aad0b7209 */ /* 0x000fe40007810000 */
        /* <DEDUP_REMOVED lines=81> */
[----:B------:R-:W-:Y:S01]  /*9750*/  ISETP.NE.AND P1, PT, R22, RZ, PT ;  /* 0x000000ff1600720c */ /* 0x000fe20003f25270 */
[----:B------:R-:W1:Y:S04]  /*9760*/  SHFL.BFLY PT, R10, R177, 0x2, 0x1f ;  /* 0x0c401f00b10a7f89 */ /* 0x000e6800000e0000 */
[----:B------:R-:W3:Y:S01]  /*9770*/  SHFL.BFLY PT, R11, R176, 0x2, 0x1f ;  /* 0x0c401f00b00b7f89 */ /* 0x000ee200000e0000 */
[----:B-1----:R-:W-:-:S02]  /*9780*/  FMNMX.FTZ R178, R177, R10, !PT ;  /* 0x0000000ab1b27209 */ /* 0x002fc40007810000 */
[----:B------:R-:W1:Y:S01]  /*9790*/  LDC R10, c[0x0][0x988] ;  /* 0x00026200ff0a7b82 */ /* 0x000e620000000800 */
[----:B---3--:R-:W-:Y:S02]  /*97a0*/  FMNMX.FTZ R180, R176, R11, !PT ;  /* 0x0000000bb0b47209 */ /* 0x008fe40007810000 */
[----:B------:R-:W3:Y:S04]  /*97b0*/  SHFL.BFLY PT, R11, R178, 0x1, 0x1f ;  /* 0x0c201f00b20b7f89 */ /* 0x000ee800000e0000 */
[----:B------:R-:W4:Y:S01]  /*97c0*/  SHFL.BFLY PT, R13, R180, 0x1, 0x1f ;  /* 0x0c201f00b40d7f89 */ /* 0x000f2200000e0000 */
[----:B---3--:R-:W-:Y:S02]  /*97d0*/  FMNMX.FTZ R11, R178, R11, !PT ;  /* 0x0000000bb20b7209 */ /* 0x008fe40007810000 */
[----:B----4-:R-:W-:-:S03]  /*97e0*/  FMNMX.FTZ R13, R180, R13, !PT ;  /* 0x0000000db40d7209 */ /* 0x010fc60007810000 */
        /* <DEDUP_REMOVED lines=12> */
[-C--:B------:R-:W-:Y:S01]  /*98b0*/  FMUL.FTZ R181, R15, R10.reuse ;  /* 0x0000000a0fb57220 */ /* 0x080fe20000410000 */
[-C--:B------:R-:W-:Y:S01]  /*98c0*/  FFMA.FTZ R97, R101, R10.reuse, -R179 ;  /* 0x0000000a65617223 */ /* 0x080fe200000108b3 */
[C---:B------:R-:W-:Y:S01]  /*98d0*/  FADD.FTZ R15, -R13.reuse, R21 ;  /* 0x000000150d0f7221 */ /* 0x040fe20000010100 */
[-C--:B------:R-:W-:Y:S01]  /*98e0*/  FMUL.FTZ R101, R13, R10.reuse ;  /* 0x0000000a0d657220 */ /* 0x080fe20000410000 */
[-CC-:B------:R-:W-:Y:S01]  /*98f0*/  FFMA.FTZ R176, R168, R10.reuse, -R179.reuse ;  /* 0x0000000aa8b07223 */ /* 0x180fe200000108b3 */
[-C--:B------:R-:W-:Y:S01]  /*9900*/  FFMA.FTZ R216, R88, R10.reuse, -R179 ;  /* 0x0000000a58d87223 */ /* 0x080fe200000108b3 */
[-C--:B------:R-:W-:Y:S01]  /*9910*/  FMUL.FTZ R15, R15, R10.reuse ;  /* 0x0000000a0f0f7220 */ /* 0x080fe20000410000 */
[-CC-:B------:R-:W-:Y:S01]  /*9920*/  FFMA.FTZ R88, R170, R10.reuse, -R101.reuse ;  /* 0x0000000aaa587223 */ /* 0x180fe20000010865 */
[-C--:B------:R-:W-:Y:S01]  /*9930*/  FFMA.FTZ R171, R171, R10.reuse, -R101 ;  /* 0x0000000aabab7223 */ /* 0x080fe20000010865 */
[----:B------:R1:W-:Y:S01]  /*9940*/  MUFU.EX2 R21, R181 ;  /* 0x000000b500157308 */ /* 0x0003e20000000800 */
[-CC-:B------:R-:W-:Y:S01]  /*9950*/  FFMA.FTZ R178, R172, R10.reuse, -R179.reuse ;  /* 0x0000000aacb27223 */ /* 0x180fe200000108b3 */
[-CC-:B------:R-:W-:Y:S01]  /*9960*/  FFMA.FTZ R173, R173, R10.reuse, -R179.reuse ;  /* 0x0000000aadad7223 */ /* 0x180fe200000108b3 */
[-CC-:B------:R-:W-:Y:S01]  /*9970*/  FFMA.FTZ R180, R160, R10.reuse, -R179.reuse ;  /* 0x0000000aa0b47223 */ /* 0x180fe200000108b3 */
[-CC-:B------:R-:W-:Y:S01]  /*9980*/  FFMA.FTZ R182, R164, R10.reuse, -R179.reuse ;  /* 0x0000000aa4b67223 */ /* 0x180fe200000108b3 */
[-CC-:B------:R-:W-:Y:S01]  /*9990*/  FFMA.FTZ R165, R165, R10.reuse, -R179.reuse ;  /* 0x0000000aa5a57223 */ /* 0x180fe200000108b3 */
[-CC-:B------:R-:W-:Y:S01]  /*99a0*/  FFMA.FTZ R184, R152, R10.reuse, -R179.reuse ;  /* 0x0000000a98b87223 */ /* 0x180fe200000108b3 */
[-CC-:B------:R-:W-:Y:S01]  /*99b0*/  FFMA.FTZ R186, R156, R10.reuse, -R179.reuse ;  /* 0x0000000a9cba7223 */ /* 0x180fe200000108b3 */
[----:B------:R-:W3:Y:S01]  /*99c0*/  MUFU.EX2 R176, R176 ;  /* 0x000000b000b07308 */ /* 0x000ee20000000800 */
[-CC-:B------:R-:W-:Y:S01]  /*99d0*/  FFMA.FTZ R157, R157, R10.reuse, -R179.reuse ;  /* 0x0000000a9d9d7223 */ /* 0x180fe200000108b3 */
[-CC-:B------:R-:W-:Y:S01]  /*99e0*/  FFMA.FTZ R188, R144, R10.reuse, -R179.reuse ;  /* 0x0000000a90bc7223 */ /* 0x180fe200000108b3 */
[-CC-:B------:R-:W-:Y:S01]  /*99f0*/  FFMA.FTZ R190, R148, R10.reuse, -R179.reuse ;  /* 0x0000000a94be7223 */ /* 0x180fe200000108b3 */
[-CC-:B------:R-:W-:Y:S01]  /*9a00*/  FFMA.FTZ R149, R149, R10.reuse, -R179.reuse ;  /* 0x0000000a95957223 */ /* 0x180fe200000108b3 */
[-CC-:B------:R-:W-:Y:S01]  /*9a10*/  FFMA.FTZ R192, R136, R10.reuse, -R179.reuse ;  /* 0x0000000a88c07223 */ /* 0x180fe200000108b3 */
[-CC-:B------:R-:W-:Y:S01]  /*9a20*/  FFMA.FTZ R194, R140, R10.reuse, -R179.reuse ;  /* 0x0000000a8cc27223 */ /* 0x180fe200000108b3 */
[-CC-:B------:R-:W-:Y:S01]  /*9a30*/  FFMA.FTZ R141, R141, R10.reuse, -R179.reuse ;  /* 0x0000000a8d8d7223 */ /* 0x180fe200000108b3 */
[----:B------:R-:W-:Y:S01]  /*9a40*/  MUFU.EX2 R15, R15 ;  /* 0x0000000f000f7308 */ /* 0x000fe20000000800 */
[-CC-:B------:R-:W-:Y:S01]  /*9a50*/  FFMA.FTZ R196, R128, R10.reuse, -R179.reuse ;  /* 0x0000000a80c47223 */ /* 0x180fe200000108b3 */
[-CC-:B------:R-:W-:Y:S01]  /*9a60*/  FFMA.FTZ R198, R132, R10.reuse, -R179.reuse ;  /* 0x0000000a84c67223 */ /* 0x180fe200000108b3 */
[-CC-:B------:R-:W-:Y:S01]  /*9a70*/  FFMA.FTZ R133, R133, R10.reuse, -R179.reuse ;  /* 0x0000000a85857223 */ /* 0x180fe200000108b3 */
[-CC-:B------:R-:W-:Y:S01]  /*9a80*/  FFMA.FTZ R200, R120, R10.reuse, -R179.reuse ;  /* 0x0000000a78c87223 */ /* 0x180fe200000108b3 */
[-CC-:B------:R-:W-:Y:S01]  /*9a90*/  FFMA.FTZ R202, R124, R10.reuse, -R179.reuse ;  /* 0x0000000a7cca7223 */ /* 0x180fe200000108b3 */
[-CC-:B------:R-:W-:Y:S01]  /*9aa0*/  FFMA.FTZ R125, R125, R10.reuse, -R179.reuse ;  /* 0x0000000a7d7d7223 */ /* 0x180fe200000108b3 */
[-CC-:B------:R-:W-:Y:S01]  /*9ab0*/  FFMA.FTZ R204, R112, R10.reuse, -R179.reuse ;  /* 0x0000000a70cc7223 */ /* 0x180fe200000108b3 */
[----:B------:R-:W4:Y:S01]  /*9ac0*/  MUFU.EX2 R88, R88 ;  /* 0x0000005800587308 */ /* 0x000f220000000800 */
        /* <DEDUP_REMOVED lines=10> */
[-CC-:B------:R-:W-:Y:S01]  /*9b70*/  FFMA.FTZ R179, R174, R10.reuse, -R101.reuse ;  /* 0x0000000aaeb37223 */ /* 0x180fe20000010865 */
[----:B------:R-:W5:Y:S01]  /*9b80*/  MUFU.EX2 R177, R177 ;  /* 0x000000b100b17308 */ /* 0x000f620000000800 */
[-CC-:B------:R-:W-:Y:S01]  /*9b90*/  FFMA.FTZ R92, R175, R10.reuse, -R101.reuse ;  /* 0x0000000aaf5c7223 */ /* 0x180fe20000010865 */
[-CC-:B-1----:R-:W-:Y:S01]  /*9ba0*/  FFMA.FTZ R181, R162, R10.reuse, -R101.reuse ;  /* 0x0000000aa2b57223 */ /* 0x182fe20000010865 */
[--C-:B------:R-:W-:Y:S01]  /*9bb0*/  FFMA.FTZ R96, R163, R10, -R101.reuse ;  /* 0x0000000aa3607223 */ /* 0x100fe20000010865 */
[----:B---3--:R-:W-:Y:S01]  /*9bc0*/  FFMA.FTZ R14, R21, R14, R176 ;  /* 0x0000000e150e7223 */ /* 0x008fe200000100b0 */
[----:B----4-:R-:W-:Y:S01]  /*9bd0*/  FFMA.FTZ R12, R15, R12, R88 ;  /* 0x0000000c0f0c7223 */ /* 0x010fe20000010058 */
[-CC-:B------:R-:W-:Y:S01]  /*9be0*/  FFMA.FTZ R183, R166, R10.reuse, -R101.reuse ;  /* 0x0000000aa6b77223 */ /* 0x180fe20000010865 */
        /* <DEDUP_REMOVED lines=10> */
[----:B-----5:R-:W-:Y:S01]  /*9c90*/  FADD.FTZ R131, R177, R14 ;  /* 0x0000000eb1837221 */ /* 0x020fe20000010000 */
[-CC-:B------:R-:W-:Y:S01]  /*9ca0*/  FFMA.FTZ R189, R146, R10.reuse, -R101.reuse ;  /* 0x0000000a92bd7223 */ /* 0x180fe20000010865 */
[-CC-:B------:R-:W-:Y:S01]  /*9cb0*/  FFMA.FTZ R203, R126, R10.reuse, -R101.reuse ;  /* 0x0000000a7ecb7223 */ /* 0x180fe20000010865 */
[-CC-:B------:R-:W-:Y:S01]  /*9cc0*/  FFMA.FTZ R126, R127, R10.reuse, -R101.reuse ;  /* 0x0000000a7f7e7223 */ /* 0x180fe20000010865 */
[-CC-:B------:R-:W-:Y:S01]  /*9cd0*/  FFMA.FTZ R112, R147, R10.reuse, -R101.reuse ;  /* 0x0000000a93707223 */ /* 0x180fe20000010865 */
[-CC-:B------:R-:W-:Y:S01]  /*9ce0*/  FFMA.FTZ R191, R150, R10.reuse, -R101.reuse ;  /* 0x0000000a96bf7223 */ /* 0x180fe20000010865 */
[-CC-:B------:R-:W-:Y:S01]  /*9cf0*/  FFMA.FTZ R116, R151, R10.reuse, -R101.reuse ;  /* 0x0000000a97747223 */ /* 0x180fe20000010865 */
[----:B------:R-:W4:Y:S01]  /*9d00*/  MUFU.EX2 R179, R179 ;  /* 0x000000b300b37308 */ /* 0x000f220000000800 */
[----:B-1----:R-:W-:Y:S01]  /*9d10*/  FADD.FTZ R12, R171, R12 ;  /* 0x0000000cab0c7221 */ /* 0x002fe20000010000 */
[-CC-:B------:R-:W-:Y:S01]  /*9d20*/  FFMA.FTZ R205, R114, R10.reuse, -R101.reuse ;  /* 0x0000000a72cd7223 */ /* 0x180fe20000010865 */
[-CC-:B------:R-:W-:Y:S01]  /*9d30*/  FFMA.FTZ R114, R115, R10.reuse, -R101.reuse ;  /* 0x0000000a73727223 */ /* 0x180fe20000010865 */
[-CC-:B------:R-:W-:Y:S01]  /*9d40*/  FFMA.FTZ R193, R138, R10.reuse, -R101.reuse ;  /* 0x0000000a8ac17223 */ /* 0x180fe20000010865 */
[-CC-:B------:R-:W-:Y:S01]  /*9d50*/  FFMA.FTZ R120, R139, R10.reuse, -R101.reuse ;  /* 0x0000000a8b787223 */ /* 0x180fe20000010865 */
[-CC-:B------:R-:W-:Y:S01]  /*9d60*/  FFMA.FTZ R195, R142, R10.reuse, -R101.reuse ;  /* 0x0000000a8ec37223 */ /* 0x180fe20000010865 */
[-C--:B------:R-:W-:Y:S01]  /*9d70*/  FFMA.FTZ R124, R143, R10.reuse, -R101 ;  /* 0x0000000a8f7c7223 */ /* 0x080fe20000010865 */
[----:B------:R-:W1:Y:S01]  /*9d80*/  MUFU.EX2 R173, R173 ;  /* 0x000000ad00ad7308 */ /* 0x000e620000000800 */
[----:B---3--:R-:W-:Y:S01]  /*9d90*/  FADD.FTZ R14, R178, R131 ;  /* 0x00000083b20e7221 */ /* 0x008fe20000010000 */
[-CC-:B------:R-:W-:Y:S01]  /*9da0*/  FFMA.FTZ R197, R130, R10.reuse, -R101.reuse ;  /* 0x0000000a82c57223 */ /* 0x180fe20000010865 */
[-CC-:B------:R-:W-:Y:S01]  /*9db0*/  FFMA.FTZ R207, R118, R10.reuse, -R101.reuse ;  /* 0x0000000a76cf7223 */ /* 0x180fe20000010865 */
[-CC-:B------:R-:W-:Y:S01]  /*9dc0*/  FFMA.FTZ R118, R119, R10.reuse, -R101.reuse ;  /* 0x0000000a77767223 */ /* 0x180fe20000010865 */
[-CC-:B------:R-:W-:Y:S01]  /*9dd0*/  FFMA.FTZ R199, R134, R10.reuse, -R101.reuse ;  /* 0x0000000a86c77223 */ /* 0x180fe20000010865 */
[-CC-:B------:R-:W-:Y:S01]  /*9de0*/  FFMA.FTZ R130, R135, R10.reuse, -R101.reuse ;  /* 0x0000000a87827223 */ /* 0x180fe20000010865 */
[-CC-:B------:R-:W-:Y:S01]  /*9df0*/  FFMA.FTZ R209, R106, R10.reuse, -R101.reuse ;  /* 0x0000000a6ad17223 */ /* 0x180fe20000010865 */
[----:B------:R-:W3:Y:S01]  /*9e00*/  MUFU.EX2 R92, R92 ;  /* 0x0000005c005c7308 */ /* 0x000ee20000000800 */
[----:B----4-:R-:W-:Y:S01]  /*9e10*/  FADD.FTZ R123, R179, R12 ;  /* 0x0000000cb37b7221 */ /* 0x010fe20000010000 */
        /* <DEDUP_REMOVED lines=12> */
[----:B------:R-:W-:-:S02]  /*9ee0*/  FFMA.FTZ R94, R95, R10, -R101 ;  /* 0x0000000a5f5e7223 */ /* 0x000fc40000010865 */
[----:B------:R-:W1:Y:S01]  /*9ef0*/  MUFU.EX2 R181, R181 ;  /* 0x000000b500b57308 */ /* 0x000e620000000800 */
[----:B---3--:R-:W-:-:S07]  /*9f00*/  FADD.FTZ R12, R92, R123 ;  /* 0x0000007b5c0c7221 */ /* 0x008fce0000010000 */
[----:B------:R-:W3:Y:S01]  /*9f10*/  MUFU.EX2 R169, R169 ;  /* 0x000000a900a97308 */ /* 0x000ee20000000800 */
[----:B----4-:R-:W-:-:S07]  /*9f20*/  FADD.FTZ R14, R180, R131 ;  /* 0x00000083b40e7221 */ /* 0x010fce0000010000 */
[----:B------:R-:W4:Y:S01]  /*9f30*/  MUFU.EX2 R96, R96 ;  /* 0x0000006000607308 */ /* 0x000f220000000800 */
[----:B-1----:R-:W-:-:S07]  /*9f40*/  FADD.FTZ R123, R181, R12 ;  /* 0x0000000cb57b7221 */ /* 0x002fce0000010000 */
        /* <DEDUP_REMOVED lines=117> */
[----:B----4-:R-:W-:Y:S01]  /*a6a0*/  FADD.FTZ R14, R210, R103 ;  /* 0x00000067d20e7221 */ /* 0x010fe20000010000 */
[----:B------:R-:W-:-:S05]  /*a6b0*/  IMAD.U32 R103, RZ, RZ, UR38 ;  /* 0x00000026ff677e24 */ /* 0x000fca000f8e00ff */
[----:B------:R-:W-:Y:S01]  /*a6c0*/  @P1 LEA R103, R103, UR39, 0x3 ;  /* 0x0000002767671c11 */ /* 0x000fe2000f8e18ff */
        /* <DEDUP_REMOVED lines=9> */
[----:B---3--:R-:W-:Y:S01]  /*a760*/  FADD.FTZ R91, R213, R12 ;  /* 0x0000000cd55b7221 */ /* 0x008fe20000010000 */
[----:B------:R-:W-:-:S05]  /*a770*/  @P1 VIADD R12, R103, 0x34840 ;  /* 0x00034840670c1836 */ /* 0x000fca0000000000 */
[----:B--2---:R-:W-:Y:S01]  /*a780*/  @P1 PRMT R12, R229, 0x654, R12 ;  /* 0x00000654e50c1816 */ /* 0x004fe2000000000c */
[----:B------:R-:W2:Y:S01]  /*a790*/  MUFU.EX2 R214, R214 ;  /* 0x000000d600d67308 */ /* 0x000ea20000000800 */
[----:B----4-:R-:W-:Y:S02]  /*a7a0*/  FADD.FTZ R99, R105, R14 ;  /* 0x0000000e69637221 */ /* 0x010fe40000010000 */
[----:B------:R3:W-:Y:S05]  /*a7b0*/  @P1 SYNCS.ARRIVE.TRANS64.RED.A1T0 RZ, [R12+URZ], RZ ;  /* 0x000000ff0cff19a7 */ /* 0x0007ea000810043f */
[----:B------:R-:W4:Y:S01]  /*a7c0*/  MUFU.EX2 R215, R215 ;  /* 0x000000d700d77308 */ /* 0x000f220000000800 */
[----:B-1----:R-:W-:-:S07]  /*a7d0*/  FADD.FTZ R14, R98, R91 ;  /* 0x0000005b620e7221 */ /* 0x002fce0000010000 */
[----:B------:R-:W1:Y:S01]  /*a7e0*/  MUFU.EX2 R97, R97 ;  /* 0x0000006100617308 */ /* 0x000e620000000800 */
[----:B--2---:R-:W-:-:S07]  /*a7f0*/  FADD.FTZ R132, R214, R99 ;  /* 0x00000063d6847221 */ /* 0x004fce0000010000 */
[----:B------:R-:W3:Y:S01]  /*a800*/  MUFU.EX2 R102, R102 ;  /* 0x0000006600667308 */ /* 0x000ee20000000800 */
[----:B----4-:R-:W-:-:S07]  /*a810*/  FADD.FTZ R91, R215, R14 ;  /* 0x0000000ed75b7221 */ /* 0x010fce0000010000 */
[----:B------:R-:W2:Y:S01]  /*a820*/  MUFU.EX2 R216, R216 ;  /* 0x000000d800d87308 */ /* 0x000ea20000000800 */
[----:B-1----:R-:W-:-:S07]  /*a830*/  FADD.FTZ R95, R97, R132 ;  /* 0x00000084615f7221 */ /* 0x002fce0000010000 */
[----:B------:R-:W1:Y:S01]  /*a840*/  MUFU.EX2 R217, R217 ;  /* 0x000000d900d97308 */ /* 0x000e620000000800 */
[----:B---3--:R-:W-:-:S07]  /*a850*/  FADD.FTZ R12, R102, R91 ;  /* 0x0000005b660c7221 */ /* 0x008fce0000010000 */
[----:B------:R-:W3:Y:S01]  /*a860*/  MUFU.EX2 R89, R89 ;  /* 0x0000005900597308 */ /* 0x000ee20000000800 */
[----:B--2---:R-:W-:-:S07]  /*a870*/  FADD.FTZ R14, R216, R95 ;  /* 0x0000005fd80e7221 */ /* 0x004fce0000010000 */
        /* <DEDUP_REMOVED lines=9> */
[----:B---3--:R-:W-:Y:S01]  /*a910*/  FADD.FTZ R91, R219, R12 ;  /* 0x0000000cdb5b7221 */ /* 0x008fe20000010000 */
[----:B--2---:R-:W-:-:S03]  /*a920*/  FADD.FTZ R14, R93, R14 ;  /* 0x0000000e5d0e7221 */ /* 0x004fc60000010000 */
[----:B-1----:R-:W-:Y:S01]  /*a930*/  FADD.FTZ R12, R94, R91 ;  /* 0x0000005b5e0c7221 */ /* 0x002fe20000010000 */
[----:B------:R-:W-:Y:S06]  /*a940*/  @!P0 BRA `(.L_x_145) ;  /* 0x0000000000048947 */ /* 0x000fec0003800000 */
[----:B------:R-:W-:Y:S01]  /*a950*/  BPT.TRAP 0x1 ;  /* 0x000000040000795c */ /* 0x000fe20000300000 */
.L_x_145:
[----:B------:R-:W-:Y:S01]  /*a960*/  ISETP.NE.AND P1, PT, R19, RZ, PT ;  /* 0x000000ff1300720c */ /* 0x000fe20003f25270 */
[----:B------:R-:W-:Y:S01]  /*a970*/  IMAD.U32 R132, RZ, RZ, UR7 ;  /* 0x00000007ff847e24 */ /* 0x000fe2000f8e00ff */
[----:B------:R-:W-:Y:S01]  /*a980*/  UMOV UR37, UR60 ;  /* 0x0000003c00257c82 */ /* 0x000fe20008000000 */
[----:B------:R-:W-:Y:S01]  /*a990*/  UMOV UR7, UR38 ;  /* 0x0000002600077c82 */ /* 0x000fe20008000000 */
        /* <DEDUP_REMOVED lines=9> */
[----:B------:R-:W-:Y:S01]  /*aa30*/  @P1 LEA R132, R132, UR39, 0x3 ;  /* 0x0000002784841c11 */ /* 0x000fe2000f8e18ff */
[-C--:B------:R-:W-:Y:S01]  /*aa40*/  FMUL.FTZ R40, R40, R21.reuse ;  /* 0x0000001528287220 */ /* 0x080fe20000410000 */
[-C--:B------:R-:W-:Y:S01]  /*aa50*/  FMUL.FTZ R41, R41, R21.reuse ;  /* 0x0000001529297220 */ /* 0x080fe20000410000 */
[-C--:B------:R-:W-:Y:S01]  /*aa60*/  FMUL.FTZ R44, R44, R21.reuse ;  /* 0x000000152c2c7220 */ /* 0x080fe20000410000 */
[----:B------:R-:W-:Y:S01]  /*aa70*/  FMUL.FTZ R45, R45, R21 ;  /* 0x000000152d2d7220 */ /* 0x000fe20000410000 */
[----:B------:R-:W-:-:S02]  /*aa80*/  @P1 VIADD R132, R132, 0x34860 ;  /* 0x0003486084841836 */ /* 0x000fc40000000000 */
[-C--:B------:R-:W-:Y:S01]  /*aa90*/  FMUL.FTZ R48, R48, R21.reuse ;  /* 0x0000001530307220 */ /* 0x080fe20000410000 */
[-C--:B------:R-:W-:Y:S01]  /*aaa0*/  FMUL.FTZ R49, R49, R21.reuse ;  /* 0x0000001531317220 */ /* 0x080fe20000410000 */
[-C--:B------:R-:W-:Y:S01]  /*aab0*/  FMUL.FTZ R52, R52, R21.reuse ;  /* 0x0000001534347220 */ /* 0x080fe20000410000 */
[-C--:B------:R-:W-:Y:S01]  /*aac0*/  FMUL.FTZ R53, R53, R21.reuse ;  /* 0x0000001535357220 */ /* 0x080fe20000410000 */
[----:B------:R-:W-:Y:S01]  /*aad0*/  @P1 PRMT R132, R23, 0x654, R132 ;  /* 0x0000065417841816 */ /* 0x000fe20000000084 */
[-C--:B------:R-:W-:Y:S01]  /*aae0*/  FMUL.FTZ R56, R56, R21.reuse ;  /* 0x0000001538387220 */ /* 0x080fe20000410000 */
[-C--:B------:R-:W-:Y:S01]  /*aaf0*/  FMUL.FTZ R57, R57, R21.reuse ;  /* 0x0000001539397220 */ /* 0x080fe20000410000 */
[-C--:B------:R-:W-:Y:S01]  /*ab00*/  FMUL.FTZ R60, R60, R21.reuse ;  /* 0x000000153c3c7220 */ /* 0x080fe20000410000 */
[----:B------:R1:W-:Y:S01]  /*ab10*/  @P1 SYNCS.ARRIVE.TRANS64.RED.A1T0 RZ, [R132+URZ], RZ ;  /* 0x000000ff84ff19a7 */ /* 0x0003e2000810043f */
[----:B------:R-:W-:Y:S01]  /*ab20*/  ISETP.GT.AND P1, PT, R20, RZ, PT ;  /* 0x000000ff1400720c */ /* 0x000fe20003f24270 */
        /* <DEDUP_REMOVED lines=46> */
[----:B------:R-:W-:Y:S01]  /*ae10*/  VIADD R20, R20, 0xffffffff ;  /* 0xffffffff14147836 */ /* 0x000fe20000000000 */
[----:B------:R-:W-:Y:S01]  /*ae20*/  F2FP.BF16.F32.PACK_AB R178, R173, R178 ;  /* 0x000000b2adb2723e */ /* 0x000fe200000010ff */
[----:B------:R-:W-:Y:S01]  /*ae30*/  IMAD.MOV.U32 R21, RZ, RZ, R13 ;  /* 0x000000ffff157224 */ /* 0x000fe200078e000d */
[----:B------:R-:W-:Y:S01]  /*ae40*/  F2FP.BF16.F32.PACK_AB R179, R92, R179 ;  /* 0x000000b35cb3723e */ /* 0x000fe200000010ff */
[----:B------:R-:W-:Y:S01]  /*ae50*/  IMAD.MOV.U32 R15, RZ, RZ, R11 ;  /* 0x000000ffff0f7224 */ /* 0x000fe200078e000b */
[----:B------:R-:W-:-:S02]  /*ae60*/  F2FP.BF16.F32.PACK_AB R180, R169, R180 ;  /* 0x000000b4a9b4723e */ /* 0x000fc400000010ff */
[----:B------:R-:W-:Y:S02]  /*ae70*/  F2FP.BF16.F32.PACK_AB R181, R96, R181 ;  /* 0x000000b560b5723e */ /* 0x000fe400000010ff */
[----:B------:R-:W-:Y:S02]  /*ae80*/  F2FP.BF16.F32.PACK_AB R182, R165, R182 ;  /* 0x000000b6a5b6723e */ /* 0x000fe400000010ff */
[----:B------:R-:W-:Y:S02]  /*ae90*/  F2FP.BF16.F32.PACK_AB R183, R100, R183 ;  /* 0x000000b764b7723e */ /* 0x000fe400000010ff */
[----:B------:R-:W-:Y:S02]  /*aea0*/  F2FP.BF16.F32.PACK_AB R184, R161, R184 ;  /* 0x000000b8a1b8723e */ /* 0x000fe400000010ff */
[----:B------:R-:W-:Y:S02]  /*aeb0*/  F2FP.BF16.F32.PACK_AB R185, R104, R185 ;  /* 0x000000b968b9723e */ /* 0x000fe400000010ff */
        /* <DEDUP_REMOVED lines=33> */
[----:B------:R-:W-:Y:S01]  /*b0d0*/  F2FP.BF16.F32.PACK_AB R219, R94, R219 ;  /* 0x000000db5edb723e */ /* 0x000fe200000010ff */
[----:B-1----:R-:W-:Y:S06]  /*b0e0*/  @P1 BRA `(.L_x_146) ;  /* 0xffffffb400001947 */ /* 0x002fec000383ffff */
.L_x_135:
[----:B------:R-:W-:Y:S06]  /*b0f0*/  BAR.ARV 0x8, 0x120 ;  /* 0x0204800000007b1d */ /* 0x000fec0000002000 */
[----:B------:R-:W-:Y:S05]  /*b100*/  @!P0 BRA `(.L_x_147) ;  /* 0x0000000000048947 */ /* 0x000fea0003800000 */
[----:B------:R-:W-:Y:S01]  /*b110*/  BPT.TRAP 0x1 ;  /* 0x000000040000795c */ /* 0x000fe20000300000 */
.L_x_147:
[----:B------:R-:W-:Y:S01]  /*b120*/  ULEA UR5, UR38, UR39, 0x3 ;  /* 0x0000002726057291 */ /* 0x000fe2000f8e183f */
[----:B------:R-:W-:-:S05]  /*b130*/  IMAD.U32 R0, RZ, RZ, UR60 ;  /* 0x0000003cff007e24 */ /* 0x000fca000f8e00ff */
[----:B------:R-:W-:-:S04]  /*b140*/  SHF.L.U32 R0, R0, 0x1f, RZ ;  /* 0x0000001f00007819 */ /* 0x000fc800000006ff */
[----:B------:R1:W2:Y:S01]  /*b150*/  SYNCS.PHASECHK.TRANS64.TRYWAIT P1, [UR5+0x34850], R0 ;  /* 0x03485000ff0075a7 */ /* 0x0002a20008020145 */
[----:B------:R-:W-:Y:S05]  /*b160*/  @!P0 BRA `(.L_x_148) ;  /* 0x0000000000048947 */ /* 0x000fea0003800000 */
[----:B------:R-:W-:Y:S01]  /*b170*/  BPT.TRAP 0x1 ;  /* 0x000000040000795c */ /* 0x000fe20000300000 */
.L_x_148:
[----:B--2---:R-:W-:Y:S05]  /*b180*/  @P1 BRA `(.L_x_149) ;  /* 0x0000000000081947 */ /* 0x004fea0003800000 */
[----:B------:R-:W2:Y:S02]  /*b190*/  SYNCS.PHASECHK.TRANS64.TRYWAIT P1, [UR5+0x34850], R0 ;  /* 0x03485000ff0075a7 */ /* 0x000ea40008020145 */
[----:B--2---:R-:W-:Y:S05]  /*b1a0*/  @!P1 BRA `(.L_x_150) ;  /* 0x0000004800009947 */ /* 0x004fea0003800000 */
.L_x_149:
[----:B------:R-:W-:Y:S01]  /*b1b0*/  UIADD3 UR4, UR39, 0x400, URZ ;  /* 0x0000040027047890 */ /* 0x000fe2000fffe03f */
[----:B------:R-:W-:Y:S01]  /*b1c0*/  WARPGROUP.ARRIVE ;  /* 0x00000000000079c5 */ /* 0x000fe20000000000 */
[----:B------:R-:W-:Y:S01]  /*b1d0*/  UMOV UR7, 0x40000040 ;  /* 0x4000004000077882 */ /* 0x000fe20000000000 */
[----:B--2---:R-:W2:Y:S01]  /*b1e0*/  SHFL.BFLY PT, R3, R14, 0x2, 0x1f ;  /* 0x0c401f000e037f89 */ /* 0x004ea200000e0000 */
[----:B------:R-:W-:Y:S01]  /*b1f0*/  USHF.R.U32.HI UR4, URZ, 0x4, UR4 ;  /* 0x000000043f047899 */ /* 0x000fe20008011604 */
[----:B------:R-:W-:Y:S02]  /*b200*/  IMAD.MOV.U32 R4, RZ, RZ, RZ ;  /* 0x000000ffff047224 */ /* 0x000fe400078e00ff */
[----:B------:R-:W3:Y:S01]  /*b210*/  SHFL.BFLY PT, R5, R12, 0x2, 0x1f ;  /* 0x0c401f000c057f89 */ /* 0x000ee200000e0000 */
[----:B------:R-:W-:Y:S01]  /*b220*/  ULOP3.LUT UR4, UR4, 0x3fff, URZ, 0xc0, !UPT ;  /* 0x00003fff04047892 */ /* 0x000fe2000f8ec03f */
[----:B------:R-:W-:-:S03]  /*b230*/  IMAD.MOV.U32 R8, RZ, RZ, RZ ;  /* 0x000000ffff087224 */ /* 0x000fc600078e00ff */
[----:B------:R-:W-:-:S04]  /*b240*/  ULOP3.LUT UR4, UR4, 0x5800000, URZ, 0xfc, !UPT ;  /* 0x0580000004047892 */ /* 0x000fc8000f8efc3f */
[----:B------:R-:W-:-:S07]  /*b250*/  UIMAD UR4, UR38, 0xb00, UR4 ;  /* 0x00000b00260478a4 */ /* 0x000fce000f8e0204 */
[----:B------:R-:W-:Y:S02]  /*b260*/  UMOV UR6, UR4 ;  /* 0x0000000400067c82 */ /* 0x000fe40008000000 */
[----:B------:R-:W-:Y:S01]  /*b270*/  HGMMA.64x128x16.F32.BF16 R24, R176, gdesc[UR4].tnspB, R24, gsb0 ;  /* 0x41e00004b0187df0 */ /* 0x000fe20008001818 */
[----:B------:R-:W-:Y:S01]  /*b280*/  UIADD3 UR6, UR4, 0x80, URZ ;  /* 0x0000008004067890 */ /* 0x000fe2000fffe03f */
[----:B--2---:R-:W-:Y:S01]  /*b290*/  FADD.FTZ R3, R3, R14 ;  /* 0x0000000e03037221 */ /* 0x004fe20000010000 */
[----:B------:R-:W-:Y:S01]  /*b2a0*/  UMOV UR7, 0x40000040 ;  /* 0x4000004000077882 */ /* 0x000fe20000000000 */
[----:B---3--:R-:W-:-:S03]  /*b2b0*/  FADD.FTZ R5, R5, R12 ;  /* 0x0000000c05057221 */ /* 0x008fc60000010000 */
[----:B-1----:R-:W1:Y:S04]  /*b2c0*/  SHFL.BFLY PT, R0, R3, 0x1, 0x1f ;  /* 0x0c201f0003007f89 */ /* 0x002e6800000e0000 */
[----:B------:R-:W2:Y:S01]  /*b2d0*/  SHFL.BFLY PT, R2, R5, 0x1, 0x1f ;  /* 0x0c201f0005027f89 */ /* 0x000ea200000e0000 */
[----:B-1----:R-:W-:Y:S01]  /*b2e0*/  FADD.FTZ R15, R3, R0 ;  /* 0x00000000030f7221 */ /* 0x002fe20000010000 */
[----:B------:R-:W-:Y:S02]  /*b2f0*/  IMAD.MOV.U32 R0, RZ, RZ, -0x800000 ;  /* 0xff800000ff007424 */ /* 0x000fe400078e00ff */
[----:B--2---:R-:W-:Y:S02]  /*b300*/  FADD.FTZ R20, R5, R2 ;  /* 0x0000000205147221 */ /* 0x004fe40000010000 */
[----:B------:R-:W-:Y:S01]  /*b310*/  FSETP.NE.FTZ.AND P1, PT, R15, RZ, PT ;  /* 0x000000ff0f00720b */ /* 0x000fe20003f35000 */
[----:B------:R-:W-:-:S02]  /*b320*/  IMAD.MOV.U32 R2, RZ, RZ, -0x800000 ;  /* 0xff800000ff027424 */ /* 0x000fc400078e00ff */
[----:B------:R-:W-:-:S10]  /*b330*/  FSETP.NE.FTZ.AND P2, PT, R20, RZ, PT ;  /* 0x000000ff1400720b */ /* 0x000fd40003f55000 */
[----:B------:R-:W1:Y:S01]  /*b340*/  @P1 MUFU.LG2 R7, R15 ;  /* 0x0000000f00071308 */ /* 0x000e620000000c00 */
[C---:B------:R-:W-:Y:S02]  /*b350*/  @P1 FMUL.FTZ R6, R10.reuse, 0.69314718246459960938 ;  /* 0x3f3172180a061820 */ /* 0x040fe40000410000 */
[----:B------:R-:W-:-:S05]  /*b360*/  @P2 FMUL.FTZ R3, R10, 0.69314718246459960938 ;  /* 0x3f3172180a032820 */ /* 0x000fca0000410000 */
[----:B------:R-:W2:Y:S08]  /*b370*/  @P2 MUFU.LG2 R9, R20 ;  /* 0x0000001400092308 */ /* 0x000eb00000000c00 */
[----:B------:R3:W4:Y:S01]  /*b380*/  @P1 MUFU.RCP R4, R15 ;  /* 0x0000000f00041308 */ /* 0x0007220000001000 */
[----:B-1----:R-:W-:-:S04]  /*b390*/  @P1 FMUL.FTZ R7, R7, 0.69314718246459960938 ;  /* 0x3f31721807071820 */ /* 0x002fc80000410000 */
[----:B------:R-:W-:-:S03]  /*b3a0*/  @P1 FFMA.FTZ R2, R6, R11, R7 ;  /* 0x0000000b06021223 */ /* 0x000fc60000010007 */
[----:B------:R3:W1:Y:S01]  /*b3b0*/  @P2 MUFU.RCP R8, R20 ;  /* 0x0000001400082308 */ /* 0x0006620000001000 */
[----:B--2---:R-:W-:-:S04]  /*b3c0*/  @P2 FMUL.FTZ R10, R9, 0.69314718246459960938 ;  /* 0x3f317218090a2820 */ /* 0x004fc80000410000 */
[----:B------:R-:W-:Y:S01]  /*b3d0*/  @P2 FFMA.FTZ R0, R3, R13, R10 ;  /* 0x0000000d03002223 */ /* 0x000fe2000001000a */
        /* <DEDUP_REMOVED lines=50> */
[----:B-1-34-:R-:W-:Y:S05]  /*b700*/  @!P0 BRA `(.L_x_151) ;  /* 0x0000000000048947 */ /* 0x01afea0003800000 */
[----:B------:R-:W-:Y:S01]  /*b710*/  BPT.TRAP 0x1 ;  /* 0x000000040000795c */ /* 0x000fe20000300000 */
.L_x_151:
[----:B------:R-:W-:Y:S01]  /*b720*/  ISETP.NE.AND P3, PT, R19, RZ, PT ;  /* 0x000000ff1300720c */ /* 0x000fe20003f65270 */
[-C--:B------:R-:W-:Y:S01]  /*b730*/  FMUL.FTZ R6, R24, R4.reuse ;  /* 0x0000000418067220 */ /* 0x080fe20000410000 */
[----:B------:R-:W-:Y:S01]  /*b740*/  IADD3 R5, P1, R16, 0x40, RZ ;  /* 0x0000004010057810 */ /* 0x000fe20007f3e0ff */
[-C--:B------:R-:W-:Y:S01]  /*b750*/  FMUL.FTZ R25, R25, R4.reuse ;  /* 0x0000000419197220 */ /* 0x080fe20000410000 */
[-C--:B------:R-:W-:Y:S01]  /*b760*/  FMUL.FTZ R29, R29, R4.reuse ;  /* 0x000000041d1d7220 */ /* 0x080fe20000410000 */
[-C--:B------:R-:W-:Y:S01]  /*b770*/  FMUL.FTZ R88, R28, R4.reuse ;  /* 0x000000041c587220 */ /* 0x080fe20000410000 */
[----:B------:R-:W-:Y:S01]  /*b780*/  LOP3.LUT R24, R5, 0x380, RZ, 0xc0, !PT ;  /* 0x0000038005187812 */ /* 0x000fe200078ec0ff */
        /* <DEDUP_REMOVED lines=28> */
[----:B------:R-:W-:Y:S01]  /*b950*/  IMAD.U32 R4, RZ, RZ, UR5 ;  /* 0x00000005ff047e24 */ /* 0x000fe2000f8e00ff */
[----:B------:R-:W-:Y:S01]  /*b960*/  SHF.R.U64 R24, R24, 0x3, RZ ;  /* 0x0000000318187819 */ /* 0x000fe200000012ff */
[-C--:B------:R-:W-:Y:S01]  /*b970*/  FMUL.FTZ R28, R26, R8.reuse ;  /* 0x000000081a1c7220 */ /* 0x080fe20000410000 */
[----:B------:R-:W-:Y:S01]  /*b980*/  IADD3 R3, P0, R16, 0x20, RZ ;  /* 0x0000002010037810 */ /* 0x000fe20007f1e0ff */
[----:B------:R-:W-:Y:S01]  /*b990*/  @P3 VIADD R4, R4, 0x34860 ;  /* 0x0003486004043836 */ /* 0x000fe20000000000 */
[----:B------:R-:W-:Y:S01]  /*b9a0*/  LOP3.LUT R24, R24, R5, RZ, 0x3c, !PT ;  /* 0x0000000518187212 */ /* 0x000fe200078e3cff */
[-C--:B------:R-:W-:Y:S01]  /*b9b0*/  FMUL.FTZ R27, R27, R8.reuse ;  /* 0x000000081b1b7220 */ /* 0x080fe20000410000 */
[C---:B------:R-:W-:Y:S01]  /*b9c0*/  LOP3.LUT R5, R16.reuse, 0x380, RZ, 0xc0, !PT ;  /* 0x0000038010057812 */ /* 0x040fe200078ec0ff */
[----:B------:R-:W-:Y:S01]  /*b9d0*/  UIADD3 UR35, -UR36, URZ, URZ ;  /* 0x0000003f24237290 */ /* 0x000fe2000fffe13f */
[----:B------:R-:W-:Y:S01]  /*b9e0*/  @P3 PRMT R4, R23, 0x654, R4 ;  /* 0x0000065417043816 */ /* 0x000fe20000000004 */
[----:B------:R-:W-:Y:S01]  /*b9f0*/  ULDC UR4, c[0x0][0xdb4] ;  /* 0x00036d0000047ab9 */ /* 0x000fe20000000800 */
[----:B------:R-:W-:Y:S01]  /*ba00*/  IADD3 R15, P6, R16, 0x4000, RZ ;  /* 0x00004000100f7810 */ /* 0x000fe20007fde0ff */
[-C--:B------:R-:W-:Y:S01]  /*ba10*/  FMUL.FTZ R7, R31, R8.reuse ;  /* 0x000000081f077220 */ /* 0x080fe20000410000 */
[----:B------:R-:W-:Y:S01]  /*ba20*/  SHF.R.U64 R5, R5, 0x3, RZ ;  /* 0x0000000305057819 */ /* 0x000fe200000012ff */
[----:B------:R1:W-:Y:S01]  /*ba30*/  @P3 SYNCS.ARRIVE.TRANS64.RED.A1T0 RZ, [R4+URZ], RZ ;  /* 0x000000ff04ff39a7 */ /* 0x0003e2000810043f */
[----:B------:R-:W-:Y:S01]  /*ba40*/  LOP3.LUT R26, R3, 0x380, RZ, 0xc0, !PT ;  /* 0x00000380031a7812 */ /* 0x000fe200078ec0ff */
[-C--:B------:R-:W-:Y:S01]  /*ba50*/  FMUL.FTZ R30, R30, R8.reuse ;  /* 0x000000081e1e7220 */ /* 0x080fe20000410000 */
[----:B------:R-:W-:Y:S01]  /*ba60*/  LOP3.LUT R14, R15, 0x380, RZ, 0xc0, !PT ;  /* 0x000003800f0e7812 */ /* 0x000fe200078ec0ff */
[-C--:B------:R-:W-:Y:S01]  /*ba70*/  FMUL.FTZ R35, R35, R8.reuse ;  /* 0x0000000823237220 */ /* 0x080fe20000410000 */
[----:B------:R-:W-:Y:S01]  /*ba80*/  SHF.R.U64 R26, R26, 0x3, RZ ;  /* 0x000000031a1a7819 */ /* 0x000fe200000012ff */
[-C--:B------:R-:W-:Y:S01]  /*ba90*/  FMUL.FTZ R34, R34, R8.reuse ;  /* 0x0000000822227220 */ /* 0x080fe20000410000 */
[----:B------:R-:W-:Y:S01]  /*baa0*/  SHF.R.U64 R14, R14, 0x3, RZ ;  /* 0x000000030e0e7819 */ /* 0x000fe200000012ff */
[----:B------:R-:W-:Y:S01]  /*bab0*/  FMUL.FTZ R39, R39, R8 ;  /* 0x0000000827277220 */ /* 0x000fe20000410000 */
[----:B-1----:R-:W-:Y:S01]  /*bac0*/  LOP3.LUT R4, R5, R16, RZ, 0x3c, !PT ;  /* 0x0000001005047212 */ /* 0x002fe200078e3cff */
[--C-:B------:R-:W-:Y:S01]  /*bad0*/  IMAD.MOV.U32 R5, RZ, RZ, R17.reuse ;  /* 0x000000ffff057224 */ /* 0x100fe200078e0011 */
[----:B------:R-:W-:Y:S01]  /*bae0*/  R2UR UR7, R224 ;  /* 0x00000000e00772ca */ /* 0x000fe200000e0000 */
[-C--:B------:R-:W-:Y:S01]  /*baf0*/  FMUL.FTZ R38, R38, R8.reuse ;  /* 0x0000000826267220 */ /* 0x080fe20000410000 */
[----:B------:R-:W-:Y:S01]  /*bb00*/  LOP3.LUT R26, R26, R3, RZ, 0x3c, !PT ;  /* 0x000000031a1a7212 */ /* 0x000fe200078e3cff */
[----:B------:R-:W-:Y:S01]  /*bb10*/  FMUL.FTZ R43, R43, R8 ;  /* 0x000000082b2b7220 */ /* 0x000fe20000410000 */
[----:B------:R-:W-:Y:S01]  /*bb20*/  MOV R3, R4 ;  /* 0x0000000400037202 */ /* 0x000fe20000000f00 */
[----:B------:R-:W-:Y:S01]  /*bb30*/  FMUL.FTZ R42, R42, R8 ;  /* 0x000000082a2a7220 */ /* 0x000fe20000410000 */
[----:B------:R-:W-:Y:S01]  /*bb40*/  F2FP.BF16.F32.PACK_AB R5, R27, R28 ;  /* 0x0000001c1b05723e */ /* 0x000fe200000010ff */
[--C-:B------:R-:W-:Y:S01]  /*bb50*/  IMAD.X R27, RZ, RZ, R17.reuse, P0 ;  /* 0x000000ffff1b7224 */ /* 0x100fe200000e0611 */
[----:B------:R-:W-:Y:S01]  /*bb60*/  LOP3.LUT R14, R14, R15, RZ, 0x3c, !PT ;  /* 0x0000000f0e0e7212 */ /* 0x000fe200078e3cff */
[--C-:B------:R-:W-:Y:S01]  /*bb70*/  IMAD.X R15, RZ, RZ, R17.reuse, P6 ;  /* 0x000000ffff0f7224 */ /* 0x100fe200030e0611 */
[----:B------:R-:W-:Y:S01]  /*bb80*/  R2UR UR6, R223 ;  /* 0x00000000df0672ca */ /* 0x000fe200000e0000 */
[----:B------:R-:W-:Y:S01]  /*bb90*/  FMUL.FTZ R47, R47, R8 ;  /* 0x000000082f2f7220 */ /* 0x000fe20000410000 */
[----:B------:R-:W-:Y:S01]  /*bba0*/  F2FP.BF16.F32.PACK_AB R4, R25, R6 ;  /* 0x000000061904723e */ /* 0x000fe200000010ff */
[----:B------:R-:W-:Y:S01]  /*bbb0*/  UIMAD UR35, UR4, UR35, UR7 ;  /* 0x00000023042372a4 */ /* 0x000fe2000f8e0207 */
[----:B------:R-:W-:Y:S01]  /*bbc0*/  F2FP.BF16.F32.PACK_AB R6, R29, R88 ;  /* 0x000000581d06723e */ /* 0x000fe200000010ff */
[----:B------:R-:W-:Y:S01]  /*bbd0*/  UIADD3 UR34, -UR7, URZ, URZ ;  /* 0x0000003f07227290 */ /* 0x000fe2000fffe13f */
[----:B------:R-:W-:Y:S01]  /*bbe0*/  MOV R29, R26 ;  /* 0x0000001a001d7202 */ /* 0x000fe20000000f00 */
[----:B------:R-:W-:Y:S01]  /*bbf0*/  FMUL.FTZ R46, R46, R8 ;  /* 0x000000082e2e7220 */ /* 0x000fe20000410000 */
[----:B------:R-:W-:Y:S01]  /*bc00*/  MOV R26, R14 ;  /* 0x0000000e001a7202 */ /* 0x000fe20000000f00 */
[-C--:B------:R-:W-:Y:S01]  /*bc10*/  FMUL.FTZ R51, R51, R8.reuse ;  /* 0x0000000833337220 */ /* 0x080fe20000410000 */
[----:B------:R-:W1:Y:S01]  /*bc20*/  LDC.64 R14, c[0x0][0xb78] ;  /* 0x0002de00ff0e7b82 */ /* 0x000e620000000a00 */
[----:B------:R-:W-:Y:S01]  /*bc30*/  IADD3 R9, P3, R16, 0x4060, RZ ;  /* 0x0000406010097810 */ /* 0x000fe20007f7e0ff */
[-C--:B------:R-:W-:Y:S01]  /*bc40*/  FMUL.FTZ R50, R50, R8.reuse ;  /* 0x0000000832327220 */ /* 0x080fe20000410000 */
[----:B------:R-:W-:Y:S01]  /*bc50*/  IADD3 R21, P2, R16, 0x60, RZ ;  /* 0x0000006010157810 */ /* 0x000fe20007f5e0ff */
        /* <DEDUP_REMOVED lines=18> */
[----:B------:R-:W-:Y:S01]  /*bd80*/  ULDC UR5, c[0x0][0xda8] ;  /* 0x00036a0000057ab9 */ /* 0x000fe20000000800 */
[----:B------:R-:W-:Y:S01]  /*bd90*/  USHF.R.S32.HI UR4, URZ, 0x1f, UR35 ;  /* 0x0000001f3f047899 */ /* 0x000fe20008011423 */
[----:B------:R-:W-:Y:S01]  /*bda0*/  LOP3.LUT R8, R9, 0x380, RZ, 0xc0, !PT ;  /* 0x0000038009087812 */ /* 0x000fe200078ec0ff */
[----:B------:R-:W-:Y:S01]  /*bdb0*/  ULDC.64 UR8, c[0x0][0xb70] ;  /* 0x0002dc0000087ab9 */ /* 0x000fe20000000a00 */
[----:B------:R-:W-:Y:S01]  /*bdc0*/  LOP3.LUT R20, R21, 0x380, RZ, 0xc0, !PT ;  /* 0x0000038015147812 */ /* 0x000fe200078ec0ff */
[----:B------:R-:W-:Y:S01]  /*bdd0*/  UIMAD UR34, UR5, UR34, UR6 ;  /* 0x00000022052272a4 */ /* 0x000fe2000f8e0206 */
[C---:B------:R-:W-:Y:S01]  /*bde0*/  IADD3 R11, P4, R16.reuse, 0x4040, RZ ;  /* 0x00004040100b7810 */ /* 0x040fe20007f9e0ff */
[----:B------:R-:W-:Y:S01]  /*bdf0*/  UIMAD UR6, UR4, UR8, URZ ;  /* 0x00000008040672a4 */ /* 0x000fe2000f8e023f */
[----:B------:R-:W-:Y:S01]  /*be00*/  IADD3 R13, P5, R16, 0x4020, RZ ;  /* 0x00004020100d7810 */ /* 0x000fe20007fbe0ff */
[----:B------:R-:W-:Y:S01]  /*be10*/  USHF.L.U32 UR34, UR34, 0x7, URZ ;  /* 0x0000000722227899 */ /* 0x000fe2000800063f */
[----:B------:R-:W-:Y:S01]  /*be20*/  SHF.R.U64 R8, R8, 0x3, RZ ;  /* 0x0000000308087819 */ /* 0x000fe200000012ff */
[----:B------:R-:W-:Y:S01]  /*be30*/  UIMAD.WIDE.U32 UR4, UR35, UR8, URZ ;  /* 0x00000008230472a5 */ /* 0x000fe2000f8e003f */
[----:B------:R-:W-:Y:S01]  /*be40*/  SHF.R.U64 R20, R20, 0x3, RZ ;  /* 0x0000000314147819 */ /* 0x000fe200000012ff */
[----:B------:R-:W-:Y:S01]  /*be50*/  UIMAD UR6, UR35, UR9, UR6 ;  /* 0x00000009230672a4 */ /* 0x000fe2000f8e0206 */
[----:B------:R-:W-:Y:S01]  /*be60*/  LOP3.LUT R10, R11, 0x380, RZ, 0xc0, !PT ;  /* 0x000003800b0a7812 */ /* 0x000fe200078ec0ff */
[----:B------:R-:W-:Y:S01]  /*be70*/  USHF.R.S32.HI UR7, URZ, 0x1f, UR36 ;  /* 0x0000001f3f077899 */ /* 0x000fe20008011424 */
[----:B------:R-:W-:Y:S01]  /*be80*/  LOP3.LUT R12, R13, 0x380, RZ, 0xc0, !PT ;  /* 0x000003800d0c7812 */ /* 0x000fe200078ec0ff */
[----:B------:R-:W-:Y:S01]  /*be90*/  UIADD3 UR6, UR5, UR6, URZ ;  /* 0x0000000605067290 */ /* 0x000fe2000fffe03f */
[----:B------:R-:W-:Y:S01]  /*bea0*/  F2FP.BF16.F32.PACK_AB R7, R7, R30 ;  /* 0x0000001e0707723e */ /* 0x000fe200000010ff */
[----:B------:R-:W-:Y:S01]  /*beb0*/  BAR.SYNC.DEFER_BLOCKING 0x1, 0x100 ;  /* 0x0044000000007b1d */ /* 0x000fe20000010000 */
[----:B------:R-:W-:Y:S01]  /*bec0*/  LOP3.LUT R8, R8, R9, RZ, 0x3c, !PT ;  /* 0x0000000908087212 */ /* 0x000fe200078e3cff */
[--C-:B------:R-:W-:Y:S01]  /*bed0*/  IMAD.X R9, RZ, RZ, R17.reuse, P3 ;  /* 0x000000ffff097224 */ /* 0x100fe200018e0611 */
[----:B------:R-:W-:Y:S01]  /*bee0*/  LOP3.LUT R20, R20, R21, RZ, 0x3c, !PT ;  /* 0x0000001514147212 */ /* 0x000fe200078e3cff */
[--C-:B------:R-:W-:Y:S01]  /*bef0*/  IMAD.X R21, RZ, RZ, R17.reuse, P2 ;  /* 0x000000ffff157224 */ /* 0x100fe200010e0611 */
[----:B------:R-:W-:Y:S01]  /*bf00*/  SHF.R.U64 R10, R10, 0x3, RZ ;  /* 0x000000030a0a7819 */ /* 0x000fe200000012ff */
[----:B------:R-:W-:Y:S01]  /*bf10*/  VIADD R31, R227, UR34 ;  /* 0x00000022e31f7c36 */ /* 0x000fe20008000000 */
[----:B------:R-:W-:Y:S01]  /*bf20*/  SHF.R.U64 R12, R12, 0x3, RZ ;  /* 0x000000030c0c7819 */ /* 0x000fe200000012ff */
[--C-:B------:R-:W-:Y:S01]  /*bf30*/  IMAD.X R25, RZ, RZ, R17.reuse, P1 ;  /* 0x000000ffff197224 */ /* 0x100fe200008e0611 */
[----:B------:R-:W-:Y:S01]  /*bf40*/  LOP3.LUT R10, R10, R11, RZ, 0x3c, !PT ;  /* 0x0000000b0a0a7212 */ /* 0x000fe200078e3cff */
[--C-:B------:R-:W-:Y:S01]  /*bf50*/  IMAD.X R11, RZ, RZ, R17.reuse, P4 ;  /* 0x000000ffff0b7224 */ /* 0x100fe200020e0611 */
[----:B------:R-:W-:Y:S01]  /*bf60*/  LOP3.LUT R12, R12, R13, RZ, 0x3c, !PT ;  /* 0x0000000d0c0c7212 */ /* 0x000fe200078e3cff */
[----:B------:R-:W-:Y:S01]  /*bf70*/  IMAD.X R13, RZ, RZ, R17, P5 ;  /* 0x000000ffff0d7224 */ /* 0x000fe200028e0611 */
[----:B------:R-:W-:Y:S01]  /*bf80*/  MOV R27, R20 ;  /* 0x00000014001b7202 */ /* 0x000fe20000000f00 */
[----:B------:R-:W-:Y:S01]  /*bf90*/  IMAD.U32 R21, RZ, RZ, UR5 ;  /* 0x00000005ff157e24 */ /* 0x000fe2000f8e00ff */
[----:B------:R-:W-:Y:S01]  /*bfa0*/  LOP3.LUT P0, RZ, R222, 0x3, RZ, 0xc0, !PT ;  /* 0x00000003deff7812 */ /* 0x000fe2000780c0ff */
[----:B------:R-:W-:Y:S01]  /*bfb0*/  IMAD.U32 R20, RZ, RZ, UR4 ;  /* 0x00000004ff147e24 */ /* 0x000fe2000f8e00ff */
[----:B------:R-:W-:Y:S01]  /*bfc0*/  ULDC UR4, c[0x0][0xa88] ;  /* 0x0002a20000047ab9 */ /* 0x000fe20000000800 */
[----:B------:R-:W-:Y:S01]  /*bfd0*/  IMAD.U32 R21, RZ, RZ, UR6 ;  /* 0x00000006ff157e24 */ /* 0x000fe2000f8e00ff */
[----:B------:R-:W-:Y:S01]  /*bfe0*/  MOV R28, R24 ;  /* 0x00000018001c7202 */ /* 0x000fe20000000f00 */
[----:B------:R-:W-:Y:S01]  /*bff0*/  ULDC.64 UR12, c[0x0][0x208] ;  /* 0x00008200000c7ab9 */ /* 0x000fe20000000a00 */
[----:B------:R-:W-:Y:S01]  /*c000*/  MOV R24, R10 ;  /* 0x0000000a00187202 */ /* 0x000fe20000000f00 */
[----:B-1----:R-:W-:Y:S01]  /*c010*/  IMAD.WIDE.U32 R20, R14, UR36, R20 ;  /* 0x000000240e147c25 */ /* 0x002fe2000f8e0014 */
[----:B------:R-:W-:Y:S01]  /*c020*/  MOV R25, R12 ;  /* 0x0000000c00197202 */ /* 0x000fe20000000f00 */
[----:B------:R1:W-:Y:S01]  /*c030*/  STSM.16.M88.4 [R3], R4 ;  /* 0x0000000403007844 */ /* 0x0003e20000000200 */
        /* <DEDUP_REMOVED lines=8> */
[----:B-1----:R-:W-:Y:S01]  /*c0c0*/  MOV R3, R8 ;  /* 0x0000000800037202 */ /* 0x002fe20000000f00 */
[----:B------:R-:W-:Y:S01]  /*c0d0*/  VIADD R9, R31, 0x8 ;  /* 0x000000081f097836 */ /* 0x000fe20000000000 */
[----:B------:R-:W-:Y:S01]  /*c0e0*/  F2FP.BF16.F32.PACK_AB R4, R33, R32 ;  /* 0x000000202104723e */ /* 0x000fe200000010ff */
[----:B------:R-:W-:Y:S01]  /*c0f0*/  IMAD R8, R14, UR7, RZ ;  /* 0x000000070e087c24 */ /* 0x000fe2000f8e02ff */
[----:B------:R-:W-:Y:S02]  /*c100*/  F2FP.BF16.F32.PACK_AB R5, R35, R34 ;  /* 0x000000222305723e */ /* 0x000fe400000010ff */
[----:B------:R-:W-:Y:S01]  /*c110*/  F2FP.BF16.F32.PACK_AB R6, R37, R36 ;  /* 0x000000242506723e */ /* 0x000fe200000010ff */
[----:B------:R-:W-:Y:S01]  /*c120*/  IMAD R30, R15, UR36, R8 ;  /* 0x000000240f1e7c24 */ /* 0x000fe2000f8e0208 */
[----:B------:R-:W-:-:S02]  /*c130*/  F2FP.BF16.F32.PACK_AB R7, R39, R38 ;  /* 0x000000262707723e */ /* 0x000fc400000010ff */
[----:B------:R-:W-:Y:S02]  /*c140*/  ISETP.GE.OR P1, PT, R9, UR4, P0 ;  /* 0x0000000409007c0c */ /* 0x000fe40008726670 */
[----:B------:R-:W-:Y:S01]  /*c150*/  F2FP.BF16.F32.PACK_AB R8, R41, R40 ;  /* 0x000000282908723e */ /* 0x000fe200000010ff */
[----:B------:R1:W-:Y:S01]  /*c160*/  STSM.16.M88.4 [R29], R4 ;  /* 0x000000041d007844 */ /* 0x0003e20000000200 */
[----:B------:R-:W-:Y:S02]  /*c170*/  F2FP.BF16.F32.PACK_AB R9, R43, R42 ;  /* 0x0000002a2b09723e */ /* 0x000fe400000010ff */
[----:B------:R-:W-:Y:S02]  /*c180*/  F2FP.BF16.F32.PACK_AB R14, R53, R52 ;  /* 0x00000034350e723e */ /* 0x000fe400000010ff */
[----:B------:R-:W-:Y:S01]  /*c190*/  F2FP.BF16.F32.PACK_AB R15, R55, R54 ;  /* 0x00000036370f723e */ /* 0x000fe200000010ff */
[----:B------:R-:W-:Y:S01]  /*c1a0*/  STSM.16.M88.4 [R28], R8 ;  /* 0x000000081c007844 */ /* 0x000fe20000000200 */
[----:B------:R-:W-:-:S02]  /*c1b0*/  F2FP.BF16.F32.PACK_AB R67, R71, R70 ;  /* 0x000000464743723e */ /* 0x000fc400000010ff */
[----:B------:R-:W-:Y:S01]  /*c1c0*/  F2FP.BF16.F32.PACK_AB R73, R75, R74 ;  /* 0x0000004a4b49723e */ /* 0x000fe200000010ff */
[----:B------:R-:W-:Y:S01]  /*c1d0*/  STSM.16.M88.4 [R27], R12 ;  /* 0x0000000c1b007844 */ /* 0x000fe20000000200 */
[----:B------:R-:W-:Y:S02]  /*c1e0*/  F2FP.BF16.F32.PACK_AB R80, R81, R80 ;  /* 0x000000505150723e */ /* 0x000fe400000010ff */
[----:B------:R-:W-:Y:S02]  /*c1f0*/  F2FP.BF16.F32.PACK_AB R74, R77, R76 ;  /* 0x0000004c4d4a723e */ /* 0x000fe400000010ff */
[----:B------:R-:W-:Y:S02]  /*c200*/  F2FP.BF16.F32.PACK_AB R75, R79, R78 ;  /* 0x0000004e4f4b723e */ /* 0x000fe400000010ff */
[----:B-1----:R-:W-:Y:S02]  /*c210*/  F2FP.BF16.F32.PACK_AB R4, R57, R56 ;  /* 0x000000383904723e */ /* 0x002fe400000010ff */
[----:B------:R-:W-:-:S02]  /*c220*/  F2FP.BF16.F32.PACK_AB R5, R59, R58 ;  /* 0x0000003a3b05723e */ /* 0x000fc400000010ff */
[----:B------:R-:W-:Y:S02]  /*c230*/  F2FP.BF16.F32.PACK_AB R6, R61, R60 ;  /* 0x0000003c3d06723e */ /* 0x000fe400000010ff */
[----:B------:R-:W-:Y:S02]  /*c240*/  F2FP.BF16.F32.PACK_AB R7, R63, R62 ;  /* 0x0000003e3f07723e */ /* 0x000fe400000010ff */
[----:B------:R-:W-:Y:S02]  /*c250*/  F2FP.BF16.F32.PACK_AB R81, R83, R82 ;  /* 0x000000525351723e */ /* 0x000fe400000010ff */
[----:B------:R-:W-:Y:S01]  /*c260*/  F2FP.BF16.F32.PACK_AB R82, R85, R84 ;  /* 0x000000545552723e */ /* 0x000fe200000010ff */
[----:B------:R1:W-:Y:S01]  /*c270*/  STSM.16.M88.4 [R26], R4 ;  /* 0x000000041a007844 */ /* 0x0003e20000000200 */
[----:B------:R-:W-:Y:S02]  /*c280*/  F2FP.BF16.F32.PACK_AB R83, R87, R86 ;  /* 0x000000565753723e */ /* 0x000fe400000010ff */
[----:B------:R-:W-:Y:S01]  /*c290*/  SHF.R.S32.HI R29, RZ, 0x1f, R31 ;  /* 0x0000001fff1d7819 */ /* 0x000fe2000001141f */
[----:B------:R-:W-:Y:S01]  /*c2a0*/  STSM.16.M88.4 [R25], R64 ;  /* 0x0000004019007844 */ /* 0x000fe20000000200 */
[----:B------:R-:W-:-:S02]  /*c2b0*/  IADD3 R20, P2, R31, R20, RZ ;  /* 0x000000141f147210 */ /* 0x000fc40007f5e0ff */
[----:B------:R-:W-:Y:S01]  /*c2c0*/  ISETP.GE.OR P0, PT, R31, UR4, P0 ;  /* 0x000000041f007c0c */ /* 0x000fe20008706670 */
[----:B------:R-:W-:Y:S01]  /*c2d0*/  STSM.16.M88.4 [R24], R72 ;  /* 0x0000004818007844 */ /* 0x000fe20000000200 */
[----:B------:R-:W-:Y:S01]  /*c2e0*/  ULDC.64 UR4, c[0x0][0xb40] ;  /* 0x0002d00000047ab9 */ /* 0x000fe20000000a00 */
[----:B------:R-:W-:Y:S02]  /*c2f0*/  IADD3.X R29, R29, R21, R30, P2, !PT ;  /* 0x000000151d1d7210 */ /* 0x000fe400017fe41e */
[----:B------:R-:W-:Y:S01]  /*c300*/  STSM.16.M88.4 [R3], R80 ;  /* 0x0000005003007844 */ /* 0x000fe20000000200 */
[----:B------:R-:W-:Y:S01]  /*c310*/  R2UR UR10, R220 ;  /* 0x00000000dc0a72ca */ /* 0x000fe200000e0000 */
[----:B------:R-:W-:Y:S01]  /*c320*/  @!PT LDS RZ, [RZ] ;  /* 0x00000000fffff984 */ /* 0x000fe20000000800 */
[----:B------:R-:W-:Y:S01]  /*c330*/  @!PT LDS RZ, [RZ] ;  /* 0x00000000fffff984 */ /* 0x000fe20000000800 */
[----:B------:R-:W-:Y:S01]  /*c340*/  @!PT LDS RZ, [RZ] ;  /* 0x00000000fffff984 */ /* 0x000fe20000000800 */
[----:B------:R-:W-:Y:S01]  /*c350*/  @!PT LDS RZ, [RZ] ;  /* 0x00000000fffff984 */ /* 0x000fe20000000800 */
[----:B------:R2:W-:Y:S06]  /*c360*/  MEMBAR.ALL.CTA ;  /* 0x0000000000007992 */ /* 0x0005ec0000008000 */
[----:B--2---:R-:W2:Y:S02]  /*c370*/  FENCE.VIEW.ASYNC.S ;  /* 0x00000000000073c6 */ /* 0x004ea40000000000 */
[----:B--2---:R-:W-:Y:S06]  /*c380*/  BAR.ARV 0x1, 0x120 ;  /* 0x0044800000007b1d */ /* 0x004fec0000002000 */
[C---:B-1----:R-:W-:Y:S01]  /*c390*/  LEA R4, P2, R20.reuse, UR4, 0x2 ;  /* 0x0000000414047c11 */ /* 0x042fe2000f8410ff */
[----:B------:R-:W-:Y:S01]  /*c3a0*/  ULDC UR4, c[0x0][0xc] ;  /* 0x0000030000047ab9 */ /* 0x000fe20000000800 */
[----:B------:R-:W1:Y:S01]  /*c3b0*/  SHFL.IDX PT, R6, R226, RZ, 0x1f ;  /* 0x00001fffe2067589 */ /* 0x000e6200000e0000 */
[----:B------:R-:W-:Y:S01]  /*c3c0*/  UIADD3 UR10, UR4, UR10, URZ ;  /* 0x0000000a040a7290 */ /* 0x000fe2000fffe03f */
[----:B------:R-:W-:-:S05]  /*c3d0*/  LEA.HI.X R5, R20, UR5, R29, 0x2, P2 ;  /* 0x0000000514057c11 */ /* 0x000fca00090f141d */
[----:B------:R2:W-:Y:S01]  /*c3e0*/  @!P0 STG.E desc[UR12][R4.64], R2 ;  /* 0x0000000204008986 */ /* 0x0005e2000c10190c */
[----:B------:R-:W-:-:S03]  /*c3f0*/  IMAD.U32 R220, RZ, RZ, UR10 ;  /* 0x0000000affdc7e24 */ /* 0x000fc6000f8e00ff */
[----:B------:R2:W-:Y:S01]  /*c400*/  @!P1 STG.E desc[UR12][R4.64+0x20], R0 ;  /* 0x0000200004009986 */ /* 0x0005e2000c10190c */
[----:B-1----:R-:W-:-:S13]  /*c410*/  ISETP.NE.AND P0, PT, R6, 0x7, PT ;  /* 0x000000070600780c */ /* 0x002fda0003f05270 */
[----:B--2---:R-:W-:Y:S05]  /*c420*/  @P0 BRA `(.L_x_152) ;  /* 0x0000000000640947 */ /* 0x004fea0003800000 */
        /* <DEDUP_REMOVED lines=11> */
[----:B------:R-:W-:Y:S01]  /*c4e0*/  UMOV UR7, 0x40 ;  /* 0x0000004000077882 */ /* 0x000fe20000000000 */
[----:B------:R-:W-:-:S05]  /*c4f0*/  UMOV UR8, 0x1 ;  /* 0x0000000100087882 */ /* 0x000fca0000000000 */
[----:B------:R1:W-:Y:S02]  /*c500*/  UTMASTG.5D [UR32], [UR4] ;  /* 0x00000020040073b5 */ /* 0x0003e40008020000 */
[----:B-1----:R-:W-:Y:S01]  /*c510*/  UMOV UR32, UR6 ;  /* 0x0000000600207c82 */ /* 0x002fe20008000000 */
[----:B------:R-:W-:Y:S01]  /*c520*/  UMOV UR33, UR7 ;  /* 0x0000000700217c82 */ /* 0x000fe20008000000 */
[----:B------:R-:W-:Y:S01]  /*c530*/  UIADD3 UR6, UR39, 0x34820, URZ ;  /* 0x0003482027067890 */ /* 0x000fe2000fffe03f */
[----:B------:R1:W-:Y:S03]  /*c540*/  UTMASTG.5D [UR32], [UR4] ;  /* 0x00000020040073b5 */ /* 0x0003e60008020000 */
[----:B------:R-:W-:Y:S02]  /*c550*/  UPRMT UR7, URZ, 0x654, UR6 ;  /* 0x000006543f077896 */ /* 0x000fe40008000006 */
[----:B------:R-:W-:Y:S01]  /*c560*/  UPRMT UR6, UR8, 0x654, UR6 ;  /* 0x0000065408067896 */ /* 0x000fe20008000006 */
[----:B------:R0:W-:Y:S01]  /*c570*/  UTMACMDFLUSH ;  /* 0x00000000000079b7 */ /* 0x0001e20000000000 */
[----:B------:R-:W-:-:S05]  /*c580*/  DEPBAR.LE SB0, 0x0 ;  /* 0x000080000000791a */ /* 0x000fca0000000000 */
[----:B------:R-:W-:Y:S02]  /*c590*/  SYNCS.ARRIVE.TRANS64.RED.A1T0 RZ, [UR7], RZ ;  /* 0x000000ffffff79a7 */ /* 0x000fe40008100407 */
[----:B-1----:R-:W-:Y:S03]  /*c5a0*/  SYNCS.ARRIVE.TRANS64.RED.A1T0 RZ, [UR6], RZ ;  /* 0x000000ffffff79a7 */ /* 0x002fe60008100406 */
.L_x_153:
[----:B------:R-:W-:Y:S05]  /*c5b0*/  BSYNC B0 ;  /* 0x0000000000007941 */ /* 0x000fea0003800000 */
.L_x_152:
[----:B------:R-:W1:Y:S01]  /*c5c0*/  LDC R0, c[0x0][0xda4] ;  /* 0x00036900ff007b82 */ /* 0x000e620000000800 */
[----:B------:R-:W-:Y:S01]  /*c5d0*/  R2UR UR5, R220 ;  /* 0x00000000dc0572ca */ /* 0x000fe200000e0000 */
[----:B------:R-:W-:Y:S01]  /*c5e0*/  UIADD3 UR38, UR38, 0x1, URZ ;  /* 0x0000000126267890 */ /* 0x000fe2000fffe03f */
[----:B------:R-:W-:-:S03]  /*c5f0*/  VIADD R221, R221, 0x1 ;  /* 0x00000001dddd7836 */ /* 0x000fc60000000000 */
[----:B------:R-:W-:-:S04]  /*c600*/  UISETP.NE.AND UP0, UPT, UR38, 0x2, UPT ;  /* 0x000000022600788c */ /* 0x000fc8000bf05270 */
[----:B------:R-:W-:Y:S02]  /*c610*/  USEL UR4, URZ, 0x1, UP0 ;  /* 0x000000013f047887 */ /* 0x000fe40008000000 */
[----:B------:R-:W-:Y:S02]  /*c620*/  USEL UR38, UR38, URZ, UP0 ;  /* 0x0000003f26267287 */ /* 0x000fe40008000000 */
[----:B------:R-:W-:Y:S01]  /*c630*/  ULOP3.LUT UR60, UR60, UR4, URZ, 0x3c, !UPT ;  /* 0x000000043c3c7292 */ /* 0x000fe2000f8e3c3f */
[----:B-1----:R-:W-:-:S13]  /*c640*/  ISETP.LE.AND P0, PT, R0, UR5, PT ;  /* 0x0000000500007c0c */ /* 0x002fda000bf03270 */
[----:B------:R-:W-:Y:S05]  /*c650*/  @!P0 BRA `(.L_x_154) ;  /* 0xffffff4c001c8947 */ /* 0x000fea000383ffff */
[----:B------:R-:W-:Y:S05]  /*c660*/  EXIT ;  /* 0x000000000000794d */ /* 0x000fea0003800000 */
.L_x_126:
        /* <DEDUP_REMOVED lines=13> */
[----:B------:R-:W2:Y:S01]  /*c740*/  LDL R3, [R1+0x1c] ;  /* 0x00001c0001037983 */ /* 0x000ea20000100800 */
[----:B------:R-:W1:Y:S01]  /*c750*/  S2R R4, SR_TID.X ;  /* 0x0000000000047919 */ /* 0x000e620000002100 */
[----:B------:R-:W3:Y:S01]  /*c760*/  S2UR UR4, SR_CTAID.X ;  /* 0x00000000000479c3 */ /* 0x000ee20000002500 */
[----:B------:R-:W-:Y:S02]  /*c770*/  LOP3.LUT R19, R19, 0xfffffffd, RZ, 0xc0, !PT ;  /* 0xfffffffd13137812 */ /* 0x000fe400078ec0ff */
[----:B-1----:R-:W-:-:S05]  /*c780*/  LOP3.LUT P0, R0, R4, 0x1f, RZ, 0xc0, !PT ;  /* 0x0000001f04007812 */ /* 0x002fca000780c0ff */
[----:B------:R3:W-:Y:S02]  /*c790*/  STL [R1+0x28], R0 ;  /* 0x0000280001007387 */ /* 0x0007e40000100800 */
[----:B---3--:R-:W-:-:S05]  /*c7a0*/  IMAD.U32 R0, RZ, RZ, UR4 ;  /* 0x00000004ff007e24 */ /* 0x008fca000f8e00ff */
[----:B------:R2:W-:Y:S01]  /*c7b0*/  STL [R1+0x18], R0 ;  /* 0x0000180001007387 */ /* 0x0005e20000100800 */
[----:B------:R-:W-:-:S04]  /*c7c0*/  LOP3.LUT P1, RZ, R4, 0x7f, RZ, 0xc0, !PT ;  /* 0x0000007f04ff7812 */ /* 0x000fc8000782c0ff */
[----:B------:R-:W-:Y:S01]  /*c7d0*/  PLOP3.LUT P0, PT, P0, P1, PT, 0x8a, 0x0 ;  /* 0x000000000000781c */ /* 0x000fe20000703172 */
[----:B------:R-:W-:-:S08]  /*c7e0*/  IMAD.MOV.U32 R16, RZ, RZ, RZ ;  /* 0x000000ffff107224 */ /* 0x000fd000078e00ff */
[----:B------:R-:W-:-:S04]  /*c7f0*/  @P1 LOP3.LUT R19, R19, 0x2, RZ, 0xfc, !PT ;  /* 0x0000000213131812 */ /* 0x000fc800078efcff */
[----:B------:R-:W-:Y:S01]  /*c800*/  LOP3.LUT R19, R19, 0xfffffffe, RZ, 0xc0, !PT ;  /* 0xfffffffe13137812 */ /* 0x000fe200078ec0ff */
[----:B------:R-:W-:-:S03]  /*c810*/  IMAD.MOV.U32 R17, RZ, RZ, 0x1 ;  /* 0x00000001ff117424 */ /* 0x000fc600078e00ff */
[----:B------:R-:W-:Y:S01]  /*c820*/  @P0 LOP3.LUT R19, R19, 0x1, RZ, 0xfc, !PT ;  /* 0x0000000113130812 */ /* 0x000fe200078efcff */
[----:B------:R-:W-:Y:S01]  /*c830*/  ULDC.64 UR36, c[0x0][0x198] ;  /* 0x0000660000247ab9 */ /* 0x000fe20000000a00 */
[----:B------:R-:W-:Y:S01]  /*c840*/  ULDC UR38, c[0x0][0xc] ;  /* 0x0000030000267ab9 */ /* 0x000fe20000000800 */
[----:B--2---:R-:W-:-:S05]  /*c850*/  LOP3.LUT R0, R3, 0x2, RZ, 0xfc, !PT ;  /* 0x0000000203007812 */ /* 0x004fca00078efcff */
[----:B------:R1:W-:Y:S04]  /*c860*/  STL [R1+0xc], R0 ;  /* 0x00000c0001007387 */ /* 0x0003e80000100800 */
[----:B------:R1:W-:Y:S02]  /*c870*/  STL [R1+0x24], RZ ;  /* 0x000024ff01007387 */ /* 0x0003e40000100800 */
.L_x_206:
        /* <DEDUP_REMOVED lines=21> */
[----:B-1----:R-:W-:-:S02]  /*c9d0*/  IMAD R9, R4, UR4, RZ ;  /* 0x0000000404097c24 */ /* 0x002fc4000f8e02ff */
[----:B----4-:R-:W-:-:S05]  /*c9e0*/  @P1 IMAD.HI.U32 R2, R6, R2, RZ ;  /* 0x0000000206021227 */ /* 0x010fca00078e00ff */
[----:B------:R-:W-:Y:S02]  /*c9f0*/  @P1 SHF.R.U32.HI R7, RZ, R3, R2 ;  /* 0x00000003ff071219 */ /* 0x000fe40000011602 */
[----:B------:R-:W-:-:S03]  /*ca00*/  MOV R2, 0x400 ;  /* 0x0000040000027802 */ /* 0x000fc60000000f00 */
[----:B------:R-:W-:Y:S01]  /*ca10*/  IMAD.MOV R3, RZ, RZ, -R7 ;  /* 0x000000ffff037224 */ /* 0x000fe200078e0a07 */
[----:B---3--:R-:W-:Y:S01]  /*ca20*/  LEA R8, R5, R2, 0x18 ;  /* 0x0000000205087211 */ /* 0x008fe200078ec0ff */
[----:B------:R-:W-:Y:S01]  /*ca30*/  VIADD R2, R9, 0xaf ;  /* 0x000000af09027836 */ /* 0x000fe20000000000 */
[----:B------:R2:W-:Y:S03]  /*ca40*/  STL [R1], R7 ;  /* 0x0000000701007387 */ /* 0x0005e60000100800 */
[----:B------:R-:W-:Y:S01]  /*ca50*/  VIADD R4, R8, 0x1e400 ;  /* 0x0001e40008047836 */ /* 0x000fe20000000000 */
[----:B------:R2:W-:Y:S01]  /*ca60*/  STL [R1+0x20], R9 ;  /* 0x0000200901007387 */ /* 0x0005e20000100800 */
[----:B------:R-:W-:-:S03]  /*ca70*/  IMAD.HI R2, R2, 0x2e8ba2e9, RZ ;  /* 0x2e8ba2e902027827 */ /* 0x000fc600078e02ff */
[----:B------:R-:W-:Y:S01]  /*ca80*/  LOP3.LUT P0, RZ, R4, 0x3ff, RZ, 0xc0, !PT ;  /* 0x000003ff04ff7812 */ /* 0x000fe2000780c0ff */
[----:B------:R-:W-:Y:S01]  /*ca90*/  IMAD R4, R0, R3, R6 ;  /* 0x0000000300047224 */ /* 0x000fe200078e0206 */
[----:B------:R-:W-:Y:S01]  /*caa0*/  SHF.R.U32.HI R3, RZ, 0x1f, R2 ;  /* 0x0000001fff037819 */ /* 0x000fe20000011602 */
[----:B------:R2:W-:Y:S03]  /*cab0*/  STL [R1+0x8], R8 ;  /* 0x0000080801007387 */ /* 0x0005e60000100800 */
[----:B------:R-:W-:Y:S01]  /*cac0*/  LEA.HI.SX32 R0, R2, R3, 0x1b ;  /* 0x0000000302007211 */ /* 0x000fe200078fdaff */
[----:B------:R2:W-:Y:S04]  /*cad0*/  STL [R1+0x4], R4 ;  /* 0x0000040401007387 */ /* 0x0005e80000100800 */
        /* <DEDUP_REMOVED lines=18> */
.L_x_156:
        /* <DEDUP_REMOVED lines=20> */
.L_x_158:
        /* <DEDUP_REMOVED lines=16> */
.L_x_157:
[----:B------:R-:W2:Y:S01]  /*ce40*/  LDL R8, [R1+0x4] ;  /* 0x0000040001087983 */ /* 0x000ea20000100800 */
[----:B------:R-:W1:Y:S01]  /*ce50*/  LDC R0, c[0x0][0x428] ;  /* 0x00010a00ff007b82 */ /* 0x000e620000000800 */
[----:B------:R-:W-:Y:S02]  /*ce60*/  ULDC.64 UR4, c[0x0][0x9f8] ;  /* 0x00027e0000047ab9 */ /* 0x000fe40000000a00 */
[----:B------:R-:W3:Y:S04]  /*ce70*/  LDL R6, [R1] ;  /* 0x0000000001067983 */ /* 0x000ee80000100800 */
[----:B------:R-:W4:Y:S01]  /*ce80*/  LDL R7, [R1+0x28] ;  /* 0x0000280001077983 */ /* 0x000f220000100800 */
[----:B-1----:R-:W-:-:S03]  /*ce90*/  ISETP.NE.AND P1, PT, R0, 0x1, PT ;  /* 0x000000010000780c */ /* 0x002fc60003f25270 */
[----:B------:R-:W4:Y:S01]  /*cea0*/  LDL.LU R5, [R1+0x10] ;  /* 0x0000100001057983 */ /* 0x000f220000300800 */
[----:B------:R-:W-:Y:S01]  /*ceb0*/  ISETP.NE.U32.AND P0, PT, RZ, UR4, PT ;  /* 0x00000004ff007c0c */ /* 0x000fe2000bf05070 */
[----:B------:R-:W-:Y:S01]  /*cec0*/  ULDC.64 UR6, c[0x0][0x208] ;  /* 0x0000820000067ab9 */ /* 0x000fe20000000a00 */
[----:B------:R-:W-:Y:S01]  /*ced0*/  ULDC UR4, c[0x0][0xda8] ;  /* 0x00036a0000047ab9 */ /* 0x000fe20000000800 */
[----:B------:R-:W4:Y:S01]  /*cee0*/  LDL R4, [R1+0x18] ;  /* 0x0000180001047983 */ /* 0x000f220000100800 */
[----:B------:R-:W-:-:S05]  /*cef0*/  ISETP.NE.AND.EX P0, PT, RZ, UR5, PT, P0 ;  /* 0x00000005ff007c0c */ /* 0x000fca000bf05300 */
[----:B------:R-:W2:Y:S08]  /*cf00*/  @P1 LDC R2, c[0x0][0x42c] ;  /* 0x00010b00ff021b82 */ /* 0x000eb00000000800 */
[----:B------:R-:W1:Y:S01]  /*cf10*/  @P1 LDC R3, c[0x0][0x430] ;  /* 0x00010c00ff031b82 */ /* 0x000e620000000800 */
[----:B--2---:R-:W-:-:S04]  /*cf20*/  @P1 IMAD.HI.U32 R2, R8, R2, RZ ;  /* 0x0000000208021227 */ /* 0x004fc800078e00ff */
[----:B------:R-:W-:Y:S01]  /*cf30*/  IMAD.MOV.U32 R0, RZ, RZ, R8 ;  /* 0x000000ffff007224 */ /* 0x000fe200078e0008 */
[----:B-1----:R-:W-:Y:S02]  /*cf40*/  @P1 SHF.R.U32.HI R0, RZ, R3, R2 ;  /* 0x00000003ff001219 */ /* 0x002fe40000011602 */
[----:B------:R-:W3:Y:S02]  /*cf50*/  @P0 LDC.64 R2, c[0x0][0x9f8] ;  /* 0x00027e00ff020b82 */ /* 0x000ee40000000a00 */
[----:B---3--:R-:W-:-:S05]  /*cf60*/  @P0 IMAD.WIDE R2, R6, 0x4, R2 ;  /* 0x0000000406020825 */ /* 0x008fca00078e0202 */
[----:B------:R1:W5:Y:S01]  /*cf70*/  @P0 LDG.E R6, desc[UR6][R2.64] ;  /* 0x0000000602060981 */ /* 0x000362000c1e1900 */
[----:B----4-:R-:W-:Y:S01]  /*cf80*/  ISETP.NE.AND P1, PT, R7, RZ, PT ;  /* 0x000000ff0700720c */ /* 0x010fe20003f25270 */
[----:B------:R-:W-:Y:S01]  /*cf90*/  IMAD.MOV R7, RZ, RZ, -R5 ;  /* 0x000000ffff077224 */ /* 0x000fe200078e0a05 */
[----:B------:R-:W2:Y:S02]  /*cfa0*/  S2R R21, SR_CgaCtaId ;  /* 0x0000000000157919 */ /* 0x000ea40000008800 */
[----:B------:R-:W-:Y:S01]  /*cfb0*/  PLOP3.LUT P2, PT, P1, PT, PT, 0x8, 0x0 ;  /* 0x000000000000781c */ /* 0x000fe20000f4e170 */
[----:B------:R-:W-:-:S04]  /*cfc0*/  IMAD R7, R7, UR4, R4 ;  /* 0x0000000407077c24 */ /* 0x000fc8000f8e0204 */
[----:B------:R-:W-:-:S04]  /*cfd0*/  IMAD.SHL.U32 R7, R7, 0x80, RZ ;  /* 0x0000008007077824 */ /* 0x000fc800078e00ff */
[----:B------:R-:W-:-:S05]  /*cfe0*/  VOTEU.ALL UP1, P1 ;  /* 0x00000000003f7886 */ /* 0x000fca0000820000 */
[----:B------:R-:W-:-:S04]  /*cff0*/  @!UP1 UIADD3 UR8, UP0, UR36, 0x270, URZ ;  /* 0x0000027024089890 */ /* 0x000fc8000ff1e03f */
[----:B------:R-:W-:-:S03]  /*d000*/  @!UP1 UIADD3.X UR9, URZ, UR37, URZ, UP0, !UPT ;  /* 0x000000253f099290 */ /* 0x000fc600087fe43f */
[----:B-1----:R-:W-:-:S09]  /*d010*/  VOTEU.ALL UP0, P1 ;  /* 0x00000000003f7886 */ /* 0x002fd20000800000 */
.L_x_159:
[----:B------:R-:W3:Y:S04]  /*d020*/  LDL R3, [R1] ;  /* 0x0000000001037983 */ /* 0x000ee80000100800 */
[----:B------:R-:W4:Y:S01]  /*d030*/  LDL R2, [R1+0x4] ;  /* 0x0000040001027983 */ /* 0x000f220000100800 */
[----:B------:R-:W-:Y:S01]  /*d040*/  UMOV UR4, URZ ;  /* 0x0000003f00047c82 */ /* 0x000fe20008000000 */
[----:B------:R-:W-:Y:S02]  /*d050*/  PLOP3.LUT P0, PT, P0, P2, PT, 0xa2, 0x0 ;  /* 0x000000000000781c */ /* 0x000fe40000705472 */
[----:B---3--:R-:W-:-:S08]  /*d060*/  @P2 R2UR P0, UR7, R3 ;  /* 0x00000000030722ca */ /* 0x008fd00000000000 */
[----:B------:R-:W-:Y:S02]  /*d070*/  PLOP3.LUT P0, PT, P0, P2, PT, 0xa2, 0x0 ;  /* 0x000000000000781c */ /* 0x000fe40000705472 */
[----:B----4-:R-:W-:-:S08]  /*d080*/  @P2 R2UR.OR P0, UR6, R2 ;  /* 0x00000000020622ca */ /* 0x010fd00000100000 */
        /* <DEDUP_REMOVED lines=8> */
.L_x_160:
[----:B------:R-:W3:Y:S04]  /*d110*/  LDL R3, [R1] ;  /* 0x0000000001037983 */ /* 0x000ee80000100800 */
[----:B------:R-:W4:Y:S01]  /*d120*/  LDL R2, [R1+0x4] ;  /* 0x0000040001027983 */ /* 0x000f220000100800 */
        /* <DEDUP_REMOVED lines=9> */
[----:B------:R-:W1:Y:S01]  /*d1c0*/  LDC.64 R2, c[0x0][0x3f8] ;  /* 0x0000fe00ff027b82 */ /* 0x000e620000000a00 */
[----:B--2---:R-:W-:Y:S01]  /*d1d0*/  LOP3.LUT R21, R21, 0x1, RZ, 0xc0, !PT ;  /* 0x0000000115157812 */ /* 0x004fe200078ec0ff */
[----:B------:R-:W-:-:S04]  /*d1e0*/  UMOV UR4, 0xffffffff ;  /* 0xffffffff00047882 */ /* 0x000fc80000000000 */
[C---:B------:R-:W-:Y:S02]  /*d1f0*/  IMAD R20, R21.reuse, 0x58, RZ ;  /* 0x0000005815147824 */ /* 0x040fe400078e02ff */
[----:B------:R-:W-:Y:S01]  /*d200*/  IMAD R21, R21, 0x1600, RZ ;  /* 0x0000160015157824 */ /* 0x000fe200078e02ff */
[----:B-1----:R-:W-:-:S04]  /*d210*/  ISETP.NE.U32.AND P0, PT, R2, RZ, PT ;  /* 0x000000ff0200720c */ /* 0x002fc80003f05070 */
[----:B------:R-:W-:-:S04]  /*d220*/  ISETP.NE.AND.EX P0, PT, R3, RZ, PT, P0 ;  /* 0x000000ff0300720c */ /* 0x000fc80003f05300 */
[----:B-----5:R-:W-:Y:S01]  /*d230*/  SEL R5, R6, RZ, !P0 ;  /* 0x000000ff06057207 */ /* 0x020fe20004000000 */
[----:B------:R-:W-:Y:S08]  /*d240*/  BRA.DIV UR4, `(.L_x_161) ;  /* 0x0000002604f07947 */ /* 0x000ff0000b800000 */
.L_x_222:
[----:B------:R-:W2:Y:S01]  /*d250*/  LDL R8, [R1+0x14] ;  /* 0x0000140001087983 */ /* 0x000ea20000100800 */
[----:B------:R-:W-:Y:S01]  /*d260*/  UMOV UR4, 0xffffffff ;  /* 0xffffffff00047882 */ /* 0x000fe20000000000 */
[--C-:B------:R-:W-:Y:S01]  /*d270*/  SHF.R.S32.HI R12, RZ, 0x1f, R6.reuse ;  /* 0x0000001fff0c7819 */ /* 0x100fe20000011406 */
[----:B------:R-:W-:Y:S02]  /*d280*/  IMAD.MOV.U32 R4, RZ, RZ, R6 ;  /* 0x000000ffff047224 */ /* 0x000fe400078e0006 */
[----:B--2---:R-:W-:Y:S01]  /*d290*/  VIADD R8, R8, 0xffffffff ;  /* 0xffffffff08087836 */ /* 0x004fe20000000000 */
[----:B------:R-:W-:Y:S06]  /*d2a0*/  BRA.DIV UR4, `(.L_x_162) ;  /* 0x0000002a040c7947 */ /* 0x000fec000b800000 */
[----:B------:R-:W-:-:S13]  /*d2b0*/  ELECT P6, URZ, PT ;  /* 0x00000000003f782f */ /* 0x000fda00038c0000 */
.L_x_225:
[----:B------:R-:W-:Y:S05]  /*d2c0*/  @!P6 BRA `(.L_x_163) ;  /* 0x000000040010e947 */ /* 0x000fea0003800000 */
        /* <DEDUP_REMOVED lines=9> */
[----:B------:R-:W-:-:S04]  /*d360*/  @P1 SHF.R.U32.HI R5, RZ, R11, R10 ;  /* 0x0000000bff051219 */ /* 0x000fc8000001160a */
[--C-:B------:R-:W-:Y:S01]  /*d370*/  SHF.R.S32.HI R11, RZ, 0x1f, R5.reuse ;  /* 0x0000001fff0b7819 */ /* 0x100fe20000011405 */
[--C-:B------:R-:W-:Y:S02]  /*d380*/  IMAD.MOV R18, RZ, RZ, -R5.reuse ;  /* 0x000000ffff127224 */ /* 0x100fe400078e0a05 */
[----:B------:R-:W-:Y:S02]  /*d390*/  IMAD.MOV.U32 R10, RZ, RZ, R5 ;  /* 0x000000ffff0a7224 */ /* 0x000fe400078e0005 */
[----:B------:R-:W-:Y:S02]  /*d3a0*/  IMAD R18, R9, R18, R8 ;  /* 0x0000001209127224 */ /* 0x000fe400078e0208 */
[----:B------:R-:W-:Y:S02]  /*d3b0*/  IMAD R9, R12, UR4, RZ ;  /* 0x000000040c097c24 */ /* 0x000fe4000f8e02ff */
[----:B------:R-:W-:-:S04]  /*d3c0*/  IMAD.WIDE.U32 R10, R6, UR4, R10 ;  /* 0x00000004060a7c25 */ /* 0x000fc8000f8e000a */
[----:B------:R-:W-:Y:S01]  /*d3d0*/  IMAD R5, R6, UR5, R9 ;  /* 0x0000000506057c24 */ /* 0x000fe2000f8e0209 */
[----:B------:R-:W-:-:S03]  /*d3e0*/  LEA R14, P1, R10, R2, 0x2 ;  /* 0x000000020a0e7211 */ /* 0x000fc600078210ff */
[----:B------:R-:W-:-:S05]  /*d3f0*/  IMAD.IADD R5, R11, 0x1, R5 ;  /* 0x000000010b057824 */ /* 0x000fca00078e0205 */
[----:B------:R-:W-:-:S05]  /*d400*/  LEA.HI.X R15, R10, R3, R5, 0x2, P1 ;  /* 0x000000030a0f7211 */ /* 0x000fca00008f1405 */
[----:B------:R1:W5:Y:S02]  /*d410*/  LDG.E R6, desc[UR6][R14.64] ;  /* 0x000000060e067981 */ /* 0x000364000c1e1900 */
.L_x_164:
[----:B------:R-:W2:Y:S01]  /*d420*/  S2R R9, SR_CgaCtaId ;  /* 0x0000000000097919 */ /* 0x000ea20000008800 */
[----:B------:R-:W-:-:S04]  /*d430*/  MOV R5, 0x400 ;  /* 0x0000040000057802 */ /* 0x000fc80000000f00 */
[----:B--2---:R-:W-:Y:S02]  /*d440*/  LEA R5, R9, R5, 0x18 ;  /* 0x0000000509057211 */ /* 0x004fe400078ec0ff */
[----:B------:R-:W-:-:S03]  /*d450*/  SHF.L.U32 R9, R17, 0x1f, RZ ;  /* 0x0000001f11097819 */ /* 0x000fc600000006ff */
[----:B------:R-:W-:-:S04]  /*d460*/  IMAD R5, R16, 0x8, R5 ;  /* 0x0000000810057824 */ /* 0x000fc800078e0205 */
[----:B------:R-:W2:Y:S02]  /*d470*/  SYNCS.PHASECHK.TRANS64.TRYWAIT P1, [R5+URZ+0x34840], R9 ;  /* 0x03484009050075a7 */ /* 0x000ea4000802017f */
[----:B--2---:R-:W-:Y:S05]  /*d480*/  @!P1 BRA `(.L_x_165) ;  /* 0x0000002400b49947 */ /* 0x004fea0003800000 */
.L_x_226:
[----:B------:R-:W3:Y:S01]  /*d490*/  LDL R10, [R1+0xc] ;  /* 0x00000c00010a7983 */ /* 0x000ee20000100800 */
[----:B------:R-:W4:Y:S02]  /*d4a0*/  S2R R11, SR_TID.X ;  /* 0x00000000000b7919 */ /* 0x000f240000002100 */
[----:B----4-:R-:W-:-:S13]  /*d4b0*/  LOP3.LUT P1, RZ, R11, 0x7f, RZ, 0xc0, !PT ;  /* 0x0000007f0bff7812 */ /* 0x010fda000782c0ff */
[----:B--2---:R-:W-:-:S04]  /*d4c0*/  @!P1 IMAD.MOV.U32 R9, RZ, RZ, 0xb000 ;  /* 0x0000b000ff099424 */ /* 0x004fc800078e00ff */
[----:B------:R3:W-:Y:S02]  /*d4d0*/  @!P1 SYNCS.ARRIVE.TRANS64 RZ, [R5+URZ+0x34830], R9 ;  /* 0x0348300905ff99a7 */ /* 0x0007e4000800003f */
[----:B---3--:R-:W-:-:S04]  /*d4e0*/  PRMT R9, R10, 0x9910, RZ ;  /* 0x000099100a097816 */ /* 0x008fc800000000ff */
[----:B------:R-:W-:-:S13]  /*d4f0*/  ISETP.NE.AND P1, PT, R9, 0x2, PT ;  /* 0x000000020900780c */ /* 0x000fda0003f25270 */
[----:B------:R-:W-:Y:S05]  /*d500*/  @P1 BRA `(.L_x_166) ;  /* 0x0000000000041947 */ /* 0x000fea0003800000 */
[----:B------:R-:W-:Y:S01]  /*d510*/  BPT.TRAP 0x1 ;  /* 0x000000040000795c */ /* 0x000fe20000300000 */
.L_x_166:
[----:B------:R-:W-:-:S13]  /*d520*/  LOP3.LUT P1, RZ, R19, 0x1, RZ, 0xc0, !PT ;  /* 0x0000000113ff7812 */ /* 0x000fda000782c0ff */
[----:B------:R-:W-:Y:S05]  /*d530*/  @P1 BRA `(.L_x_167) ;  /* 0x0000000000041947 */ /* 0x000fea0003800000 */
[----:B------:R-:W-:Y:S01]  /*d540*/  BPT.TRAP 0x1 ;  /* 0x000000040000795c */ /* 0x000fe20000300000 */
.L_x_167:
[----:B------:R-:W2:Y:S01]  /*d550*/  S2R R10, SR_CgaCtaId ;  /* 0x00000000000a7919 */ /* 0x000ea20000008800 */
[----:B------:R-:W-:Y:S01]  /*d560*/  MOV R9, 0x400 ;  /* 0x0000040000097802 */ /* 0x000fe20000000f00 */
[----:B------:R-:W-:Y:S01]  /*d570*/  UIADD3 UR4, UP0, UR36, 0x370, URZ ;  /* 0x0000037024047890 */ /* 0x000fe2000ff1e03f */
[----:B------:R-:W-:Y:S01]  /*d580*/  R2UR UR9, R5 ;  /* 0x00000000050972ca */ /* 0x000fe200000e0000 */
[----:B------:R-:W-:Y:S01]  /*d590*/  IMAD R5, R16, 0x5800, R21 ;  /* 0x0000580010057824 */ /* 0x000fe200078e0215 */
[----:B------:R-:W-:Y:S01]  /*d5a0*/  R2UR UR11, R18 ;  /* 0x00000000120b72ca */ /* 0x000fe200000e0000 */
[----:B------:R-:W-:Y:S01]  /*d5b0*/  UMOV UR10, URZ ;  /* 0x0000003f000a7c82 */ /* 0x000fe20008000000 */
[----:B------:R-:W-:Y:S01]  /*d5c0*/  R2UR UR5, R20 ;  /* 0x00000000140572ca */ /* 0x000fe200000e0000 */
[----:B------:R-:W-:Y:S01]  /*d5d0*/  UMOV UR16, 0x30000 ;  /* 0x0003000000107882 */ /* 0x000fe20000000000 */
[----:B------:R-:W-:Y:S01]  /*d5e0*/  R2UR UR12, R0 ;  /* 0x00000000000c72ca */ /* 0x000fe200000e0000 */
[----:B------:R-:W-:Y:S01]  /*d5f0*/  UMOV UR7, 0x14f00000 ;  /* 0x14f0000000077882 */ /* 0x000fe20000000000 */
[----:B-----5:R-:W-:Y:S01]  /*d600*/  R2UR UR13, R6 ;  /* 0x00000000060d72ca */ /* 0x020fe200000e0000 */
[----:B------:R-:W-:-:S04]  /*d610*/  UMOV UR15, 0x40 ;  /* 0x00000040000f7882 */ /* 0x000fc80000000000 */
[----:B------:R-:W-:-:S04]  /*d620*/  UIADD3 UR9, UR9, 0x34830, URZ ;  /* 0x0003483009097890 */ /* 0x000fc8000fffe03f */
[----:B------:R-:W-:Y:S02]  /*d630*/  UIMAD UR11, UR11, 0xb0, UR5 ;  /* 0x000000b00b0b78a4 */ /* 0x000fe4000f8e0205 */
[----:B------:R-:W-:Y:S01]  /*d640*/  UIADD3.X UR5, URZ, UR37, URZ, UP0, !UPT ;  /* 0x000000253f057290 */ /* 0x000fe200087fe43f */
[----:B--2---:R-:W-:-:S05]  /*d650*/  LEA R9, R10, R9, 0x18 ;  /* 0x000000090a097211 */ /* 0x004fca00078ec0ff */
[----:B------:R-:W-:-:S05]  /*d660*/  IMAD R5, R5, 0x2, R9 ;  /* 0x0000000205057824 */ /* 0x000fca00078e0209 */
[----:B------:R-:W-:Y:S01]  /*d670*/  R2UR UR6, R5 ;  /* 0x00000000050672ca */ /* 0x000fe200000e0000 */
[----:B------:R-:W-:-:S12]  /*d680*/  IMAD.MOV.U32 R5, RZ, RZ, R6 ;  /* 0x000000ffff057224 */ /* 0x000fd800078e0006 */
[----:B------:R-:W-:Y:S02]  /*d690*/  UIADD3 UR8, UR6, 0x1e400, URZ ;  /* 0x0001e40006087890 */ /* 0x000fe4000fffe03f */
[----:B------:R-:W-:-:S03]  /*d6a0*/  UIADD3 UR14, UR6, 0x23c00, URZ ;  /* 0x00023c00060e7890 */ /* 0x000fc6000fffe03f */
[----:B------:R-:W-:-:S04]  /*d6b0*/  UMOV UR6, 0x0 ;  /* 0x0000000000067882 */ /* 0x000fc80000000000 */
[----:B------:R2:W-:Y:S02]  /*d6c0*/  UTMALDG.4D.MULTICAST [UR8], [UR4], UR16, desc[UR6] ;  /* 0x00000608040073b4 */ /* 0x0005e40008019810 */
[----:B--2---:R-:W-:Y:S01]  /*d6d0*/  UMOV UR8, UR14 ;  /* 0x0000000e00087c82 */ /* 0x004fe20008000000 */
[----:B------:R-:W-:Y:S02]  /*d6e0*/  UMOV UR10, UR15 ;  /* 0x0000000f000a7c82 */ /* 0x000fe40008000000 */
[----:B------:R2:W-:Y:S02]  /*d6f0*/  UTMALDG.4D.MULTICAST [UR8], [UR4], UR16, desc[UR6] ;  /* 0x00000608040073b4 */ /* 0x0005e40008019810 */
[----:B--2---:R-:W-:Y:S01]  /*d700*/  NOP ;  /* 0x0000000000007918 */ /* 0x004fe20000000000 */
.L_x_163:
[----:B-1----:R-:W2:Y:S04]  /*d710*/  LDL.LU R15, [R1] ;  /* 0x00000000010f7983 */ /* 0x002ea80000300800 */
[----:B------:R-:W3:Y:S04]  /*d720*/  LDL.LU R14, [R1+0x4] ;  /* 0x00000400010e7983 */ /* 0x000ee80000300800 */
[----:B------:R-:W4:Y:S01]  /*d730*/  LDL R13, [R1+0x24] ;  /* 0x00002400010d7983 */ /* 0x000f220000100800 */
[----:B------:R-:W-:-:S03]  /*d740*/  MOV R10, 0x400 ;  /* 0x00000400000a7802 */ /* 0x000fc60000000f00 */
[----:B------:R-:W5:Y:S01]  /*d750*/  LDL.LU R9, [R1+0x20] ;  /* 0x0000200001097983 */ /* 0x000f620000300800 */
[----:B------:R-:W1:Y:S01]  /*d760*/  S2R R11, SR_CgaCtaId ;  /* 0x00000000000b7919 */ /* 0x000e620000008800 */
[----:B------:R-:W-:Y:S05]  /*d770*/  WARPSYNC.ALL ;  /* 0x0000000000007948 */ /* 0x000fea0003800000 */
[----:B------:R-:W-:-:S13]  /*d780*/  ELECT P1, URZ, PT ;  /* 0x00000000003f782f */ /* 0x000fda0003820000 */
[C---:B------:R-:W-:Y:S01]  /*d790*/  @P1 R2UR UR11, R7.reuse ;  /* 0x00000000070b12ca */ /* 0x040fe200000e0000 */
[----:B------:R-:W-:Y:S01]  /*d7a0*/  UIADD3 UR4, UP0, UR36, 0x270, URZ ;  /* 0x0000027024047890 */ /* 0x000fe2000ff1e03f */
[----:B------:R-:W-:-:S03]  /*d7b0*/  @P1 R2UR UR19, R7 ;  /* 0x00000000071312ca */ /* 0x000fc600000e0000 */
        /* <DEDUP_REMOVED lines=19> */
[C---:B---3--:R-:W-:Y:S02]  /*d8f0*/  @P1 R2UR UR12, R14.reuse ;  /* 0x000000000e0c12ca */ /* 0x048fe400000e0000 */
[----:B------:R-:W-:Y:S02]  /*d900*/  @P1 R2UR UR20, R14 ;  /* 0x000000000e1412ca */ /* 0x000fe400000e0000 */
[----:B----4-:R-:W-:-:S04]  /*d910*/  LOP3.LUT R6, R13, 0x1, RZ, 0xc, !PT ;  /* 0x000000010d067812 */ /* 0x010fc800078e0cff */
[----:B------:R-:W-:-:S05]  /*d920*/  SHF.L.U32 R6, R6, 0x1f, RZ ;  /* 0x0000001f06067819 */ /* 0x000fca00000006ff */
[----:B------:R1:W-:Y:S02]  /*d930*/  UTMALDG.4D [UR8], [UR4], desc[UR6] ;  /* 0x00000608040075b4 */ /* 0x0003e40008019000 */
[----:B------:R1:W-:Y:S01]  /*d940*/  UTMALDG.4D [UR16], [UR4], desc[UR14] ;  /* 0x00000e10040075b4 */ /* 0x0003e20008019000 */
[----:B------:R-:W2:Y:S01]  /*d950*/  SYNCS.PHASECHK.TRANS64.TRYWAIT P1, [R10+URZ+0x34820], R6 ;  /* 0x034820060a0075a7 */ /* 0x000ea2000802017f */
[----:B-----5:R-:W-:Y:S01]  /*d960*/  ISETP.GE.AND P2, PT, R9, 0xb1, PT ;  /* 0x000000b10900780c */ /* 0x020fe20003f46270 */
[----:B-12---:R-:W-:-:S12]  /*d970*/  @!P1 BRA `(.L_x_169) ;  /* 0x00000020008c9947 */ /* 0x006fd80003800000 */
.L_x_227:
[----:B------:R-:W-:Y:S05]  /*d980*/  BSYNC B0 ;  /* 0x0000000000007941 */ /* 0x000fea0003800000 */
.L_x_168:
        /* <DEDUP_REMOVED lines=28> */
[----:B------:R-:W-:-:S04]  /*db50*/  IMAD.MOV R10, RZ, RZ, -R7 ;  /* 0x000000ffff0a7224 */ /* 0x000fc800078e0a07 */
[----:B------:R-:W-:Y:S02]  /*db60*/  IMAD R6, R15, R10, R6 ;  /* 0x0000000a0f067224 */ /* 0x000fe400078e0206 */
[----:B------:R-:W-:Y:S02]  /*db70*/  IMAD R15, R12, UR4, RZ ;  /* 0x000000040c0f7c24 */ /* 0x000fe4000f8e02ff */
[----:B------:R-:W-:Y:S02]  /*db80*/  IMAD.MOV.U32 R10, RZ, RZ, R7 ;  /* 0x000000ffff0a7224 */ /* 0x000fe400078e0007 */
[C---:B------:R-:W-:Y:S02]  /*db90*/  IMAD R7, R4.reuse, UR5, R15 ;  /* 0x0000000504077c24 */ /* 0x040fe4000f8e020f */
[----:B------:R-:W-:-:S04]  /*dba0*/  IMAD.WIDE.U32 R10, R4, UR4, R10 ;  /* 0x00000004040a7c25 */ /* 0x000fc8000f8e000a */
[----:B------:R-:W-:Y:S01]  /*dbb0*/  IMAD.IADD R7, R7, 0x1, R11 ;  /* 0x0000000107077824 */ /* 0x000fe200078e020b */
[----:B------:R-:W-:-:S04]  /*dbc0*/  LEA R2, P1, R10, R2, 0x2 ;  /* 0x000000020a027211 */ /* 0x000fc800078210ff */
[----:B------:R-:W-:-:S05]  /*dbd0*/  LEA.HI.X R3, R10, R3, R7, 0x2, P1 ;  /* 0x000000030a037211 */ /* 0x000fca00008f1407 */
[----:B------:R1:W5:Y:S04]  /*dbe0*/  LDG.E R7, desc[UR6][R2.64] ;  /* 0x0000000602077981 */ /* 0x000368000c1e1900 */
.L_x_174:
[----:B-1----:R-:W1:Y:S01]  /*dbf0*/  S2R R3, SR_CgaCtaId ;  /* 0x0000000000037919 */ /* 0x002e620000008800 */
[----:B------:R-:W-:-:S04]  /*dc00*/  MOV R2, 0x400 ;  /* 0x0000040000027802 */ /* 0x000fc80000000f00 */
[----:B-1----:R-:W-:Y:S02]  /*dc10*/  LEA R2, R3, R2, 0x18 ;  /* 0x0000000203027211 */ /* 0x002fe400078ec0ff */
[----:B------:R-:W-:-:S03]  /*dc20*/  SHF.L.U32 R3, R13, 0x1f, RZ ;  /* 0x0000001f0d037819 */ /* 0x000fc600000006ff */
[----:B------:R-:W-:-:S04]  /*dc30*/  IMAD R2, R9, 0x8, R2 ;  /* 0x0000000809027824 */ /* 0x000fc800078e0202 */
[----:B------:R-:W1:Y:S02]  /*dc40*/  SYNCS.PHASECHK.TRANS64.TRYWAIT P1, [R2+URZ+0x34840], R3 ;  /* 0x03484003020075a7 */ /* 0x000e64000802017f */
[----:B-1----:R-:W-:Y:S05]  /*dc50*/  @!P1 BRA `(.L_x_175) ;  /* 0x0000001c00f49947 */ /* 0x002fea0003800000 */
.L_x_228:
[----:B------:R-:W2:Y:S01]  /*dc60*/  LDL R10, [R1+0xc] ;  /* 0x00000c00010a7983 */ /* 0x000ea20000100800 */
[----:B------:R-:W3:Y:S02]  /*dc70*/  S2R R11, SR_TID.X ;  /* 0x00000000000b7919 */ /* 0x000ee40000002100 */
[----:B---3--:R-:W-:-:S13]  /*dc80*/  LOP3.LUT P1, RZ, R11, 0x7f, RZ, 0xc0, !PT ;  /* 0x0000007f0bff7812 */ /* 0x008fda000782c0ff */
[----:B-1----:R-:W-:-:S04]  /*dc90*/  @!P1 IMAD.MOV.U32 R3, RZ, RZ, 0xb000 ;  /* 0x0000b000ff039424 */ /* 0x002fc800078e00ff */
[----:B------:R2:W-:Y:S02]  /*dca0*/  @!P1 SYNCS.ARRIVE.TRANS64 RZ, [R2+URZ+0x34830], R3 ;  /* 0x0348300302ff99a7 */ /* 0x0005e4000800003f */
[----:B--2---:R-:W-:-:S04]  /*dcb0*/  PRMT R3, R10, 0x9910, RZ ;  /* 0x000099100a037816 */ /* 0x004fc800000000ff */
[----:B------:R-:W-:-:S13]  /*dcc0*/  ISETP.NE.AND P2, PT, R3, 0x2, PT ;  /* 0x000000020300780c */ /* 0x000fda0003f45270 */
[----:B------:R-:W-:Y:S05]  /*dcd0*/  @P2 BRA `(.L_x_176) ;  /* 0x0000000000042947 */ /* 0x000fea0003800000 */
[----:B------:R-:W-:Y:S01]  /*dce0*/  BPT.TRAP 0x1 ;  /* 0x000000040000795c */ /* 0x000fe20000300000 */
.L_x_176:
[----:B------:R-:W-:-:S13]  /*dcf0*/  LOP3.LUT P1, RZ, R19, 0x1, RZ, 0xc0, !PT ;  /* 0x0000000113ff7812 */ /* 0x000fda000782c0ff */
[----:B------:R-:W-:Y:S05]  /*dd00*/  @P1 BRA `(.L_x_177) ;  /* 0x0000000000041947 */ /* 0x000fea0003800000 */
[----:B------:R-:W-:Y:S01]  /*dd10*/  BPT.TRAP 0x1 ;  /* 0x000000040000795c */ /* 0x000fe20000300000 */
.L_x_177:
[----:B------:R-:W1:Y:S01]  /*dd20*/  S2R R11, SR_CgaCtaId ;  /* 0x00000000000b7919 */ /* 0x000e620000008800 */
        /* <DEDUP_REMOVED lines=11> */
[----:B------:R-:W-:Y:S01]  /*dde0*/  UMOV UR7, 0x14f00000 ;  /* 0x14f0000000077882 */ /* 0x000fe20000000000 */
[----:B------:R-:W-:Y:S01]  /*ddf0*/  UMOV UR16, 0x40 ;  /* 0x0000004000107882 */ /* 0x000fe20000000000 */
[----:B------:R-:W-:-:S02]  /*de00*/  SHF.L.U32 R3, R17, 0x1f, RZ ;  /* 0x0000001f11037819 */ /* 0x000fc400000006ff */
[----:B------:R-:W-:-:S04]  /*de10*/  UIADD3 UR9, UR9, 0x34830, URZ ;  /* 0x0003483009097890 */ /* 0x000fc8000fffe03f */
[----:B------:R-:W-:Y:S02]  /*de20*/  UIMAD UR11, UR11, 0xb0, UR5 ;  /* 0x000000b00b0b78a4 */ /* 0x000fe4000f8e0205 */
[----:B------:R-:W-:Y:S01]  /*de30*/  UIADD3.X UR5, URZ, UR37, URZ, UP0, !UPT ;  /* 0x000000253f057290 */ /* 0x000fe200087fe43f */
[----:B-1----:R-:W-:-:S05]  /*de40*/  LEA R10, R11, R10, 0x18 ;  /* 0x0000000a0b0a7211 */ /* 0x002fca00078ec0ff */
[----:B------:R-:W-:-:S05]  /*de50*/  IMAD R2, R2, 0x2, R10 ;  /* 0x0000000202027824 */ /* 0x000fca00078e020a */
[----:B------:R-:W-:Y:S01]  /*de60*/  R2UR UR8, R2 ;  /* 0x00000000020872ca */ /* 0x000fe200000e0000 */
[----:B------:R-:W-:-:S12]  /*de70*/  IMAD R2, R16, 0x8, R10 ;  /* 0x0000000810027824 */ /* 0x000fd800078e020a */
[----:B------:R-:W-:Y:S02]  /*de80*/  UIADD3 UR14, UR8, 0x1e400, URZ ;  /* 0x0001e400080e7890 */ /* 0x000fe4000fffe03f */
[----:B------:R-:W-:-:S05]  /*de90*/  UIADD3 UR15, UR8, 0x23c00, URZ ;  /* 0x00023c00080f7890 */ /* 0x000fca000fffe03f */
[----:B------:R-:W-:Y:S02]  /*dea0*/  UMOV UR8, UR14 ;  /* 0x0000000e00087c82 */ /* 0x000fe40008000000 */
[----:B------:R1:W-:Y:S02]  /*deb0*/  UTMALDG.4D.MULTICAST [UR8], [UR4], UR17, desc[UR6] ;  /* 0x00000608040073b4 */ /* 0x0003e40008019811 */
[----:B-1----:R-:W-:Y:S01]  /*dec0*/  UMOV UR8, UR15 ;  /* 0x0000000f00087c82 */ /* 0x002fe20008000000 */
[----:B------:R-:W-:Y:S02]  /*ded0*/  UMOV UR10, UR16 ;  /* 0x00000010000a7c82 */ /* 0x000fe40008000000 */
[----:B------:R1:W-:Y:S01]  /*dee0*/  UTMALDG.4D.MULTICAST [UR8], [UR4], UR17, desc[UR6] ;  /* 0x00000608040073b4 */ /* 0x0003e20008019811 */
[----:B------:R-:W2:Y:S02]  /*def0*/  SYNCS.PHASECHK.TRANS64.TRYWAIT P1, [R2+URZ+0x34860], R3 ;  /* 0x03486003020075a7 */ /* 0x000ea4000802017f */
[----:B-12---:R-:W-:Y:S05]  /*df00*/  @!P1 BRA `(.L_x_178) ;  /* 0x0000001c005c9947 */ /* 0x006fea0003800000 */
.L_x_229:
[----:B------:R-:W2:Y:S02]  /*df10*/  S2R R10, SR_TID.X ;  /* 0x00000000000a7919 */ /* 0x000ea40000002100 */
[----:B--2---:R-:W-:-:S13]  /*df20*/  LOP3.LUT P1, RZ, R10, 0x7f, RZ, 0xc0, !PT ;  /* 0x0000007f0aff7812 */ /* 0x004fda000782c0ff */
[----:B-1----:R-:W-:-:S04]  /*df30*/  @!P1 IMAD.MOV.U32 R3, RZ, RZ, 0xb000 ;  /* 0x0000b000ff039424 */ /* 0x002fc800078e00ff */
[----:B------:R1:W-:Y:S01]  /*df40*/  @!P1 SYNCS.ARRIVE.TRANS64 RZ, [R2+URZ+0x34850], R3 ;  /* 0x0348500302ff99a7 */ /* 0x0003e2000800003f */
[----:B------:R-:W-:Y:S05]  /*df50*/  @P2 BRA `(.L_x_179) ;  /* 0x0000000000042947 */ /* 0x000fea0003800000 */
[----:B------:R-:W-:Y:S01]  /*df60*/  BPT.TRAP 0x1 ;  /* 0x000000040000795c */ /* 0x000fe20000300000 */
.L_x_179:
[----:B------:R-:W-:-:S13]  /*df70*/  LOP3.LUT P1, RZ, R19, 0x1, RZ, 0xc0, !PT ;  /* 0x0000000113ff7812 */ /* 0x000fda000782c0ff */
[----:B------:R-:W-:Y:S05]  /*df80*/  @P1 BRA `(.L_x_180) ;  /* 0x0000000000041947 */ /* 0x000fea0003800000 */
[----:B------:R-:W-:Y:S01]  /*df90*/  BPT.TRAP 0x1 ;  /* 0x000000040000795c */ /* 0x000fe20000300000 */
.L_x_180:
[----:B------:R-:W2:Y:S01]  /*dfa0*/  S2R R11, SR_CgaCtaId ;  /* 0x00000000000b7919 */ /* 0x000ea20000008800 */
[----:B------:R-:W-:Y:S01]  /*dfb0*/  MOV R10, 0x400 ;  /* 0x00000400000a7802 */ /* 0x000fe20000000f00 */
[----:B-1----:R-:W-:Y:S01]  /*dfc0*/  IMAD R3, R16, 0x5800, R21 ;  /* 0x0000580010037824 */ /* 0x002fe200078e0215 */
[----:B------:R-:W-:Y:S01]  /*dfd0*/  R2UR UR11, R18 ;  /* 0x00000000120b72ca */ /* 0x000fe200000e0000 */
[----:B------:R-:W-:Y:S01]  /*dfe0*/  UIADD3 UR4, UP0, UR36, 0x470, URZ ;  /* 0x0000047024047890 */ /* 0x000fe2000ff1e03f */
[----:B------:R-:W-:Y:S01]  /*dff0*/  R2UR UR5, R20 ;  /* 0x00000000140572ca */ /* 0x000fe200000e0000 */
[----:B------:R-:W-:Y:S01]  /*e000*/  UMOV UR10, URZ ;  /* 0x0000003f000a7c82 */ /* 0x000fe20008000000 */
[----:B------:R-:W-:Y:S01]  /*e010*/  R2UR UR9, R2 ;  /* 0x00000000020972ca */ /* 0x000fe200000e0000 */
[----:B------:R-:W-:Y:S01]  /*e020*/  UMOV UR16, 0x30000 ;  /* 0x0003000000107882 */ /* 0x000fe20000000000 */
[----:B------:R-:W-:Y:S01]  /*e030*/  R2UR UR13, R5 ;  /* 0x00000000050d72ca */ /* 0x000fe200000e0000 */
[----:B------:R-:W-:Y:S01]  /*e040*/  UMOV UR6, 0x0 ;  /* 0x0000000000067882 */ /* 0x000fe20000000000 */
[----:B------:R-:W-:Y:S01]  /*e050*/  R2UR UR12, R0 ;  /* 0x00000000000c72ca */ /* 0x000fe200000e0000 */
[----:B------:R-:W-:Y:S01]  /*e060*/  UMOV UR7, 0x14f00000 ;  /* 0x14f0000000077882 */ /* 0x000fe20000000000 */
[----:B------:R-:W-:Y:S01]  /*e070*/  UMOV UR15, 0x40 ;  /* 0x00000040000f7882 */ /* 0x000fe20000000000 */
[----:B------:R-:W-:-:S02]  /*e080*/  IMAD.MOV.U32 R5, RZ, RZ, R7 ;  /* 0x000000ffff057224 */ /* 0x000fc400078e0007 */
[----:B------:R-:W-:Y:S02]  /*e090*/  IMAD.MOV.U32 R18, RZ, RZ, R6 ;  /* 0x000000ffff127224 */ /* 0x000fe400078e0006 */
[----:B------:R-:W-:Y:S02]  /*e0a0*/  UIMAD UR11, UR11, 0xb0, UR5 ;  /* 0x000000b00b0b78a4 */ /* 0x000fe4000f8e0205 */
[----:B------:R-:W-:Y:S02]  /*e0b0*/  UIADD3 UR9, UR9, 0x34850, URZ ;  /* 0x0003485009097890 */ /* 0x000fe4000fffe03f */
[----:B------:R-:W-:Y:S01]  /*e0c0*/  UIADD3.X UR5, URZ, UR37, URZ, UP0, !UPT ;  /* 0x000000253f057290 */ /* 0x000fe200087fe43f */
[----:B--2---:R-:W-:-:S05]  /*e0d0*/  LEA R10, R11, R10, 0x18 ;  /* 0x0000000a0b0a7211 */ /* 0x004fca00078ec0ff */
[----:B------:R-:W-:-:S05]  /*e0e0*/  IMAD R3, R3, 0x2, R10 ;  /* 0x0000000203037824 */ /* 0x000fca00078e020a */
[----:B------:R-:W-:-:S13]  /*e0f0*/  R2UR UR14, R3 ;  /* 0x00000000030e72ca */ /* 0x000fda00000e0000 */
[----:B------:R-:W-:Y:S02]  /*e100*/  UIADD3 UR8, UR14, 0x400, URZ ;  /* 0x000004000e087890 */ /* 0x000fe4000fffe03f */
[----:B------:R-:W-:-:S07]  /*e110*/  UIADD3 UR14, UR14, 0x5c00, URZ ;  /* 0x00005c000e0e7890 */ /* 0x000fce000fffe03f */
[----:B------:R1:W-:Y:S02]  /*e120*/  UTMALDG.4D.MULTICAST [UR8], [UR4], UR16, desc[UR6] ;  /* 0x00000608040073b4 */ /* 0x0003e40008019810 */
[----:B-1----:R-:W-:Y:S01]  /*e130*/  UMOV UR8, UR14 ;  /* 0x0000000e00087c82 */ /* 0x002fe20008000000 */
[----:B------:R-:W-:Y:S02]  /*e140*/  UMOV UR10, UR15 ;  /* 0x0000000f000a7c82 */ /* 0x000fe40008000000 */
[----:B------:R1:W-:Y:S02]  /*e150*/  UTMALDG.4D.MULTICAST [UR8], [UR4], UR16, desc[UR6] ;  /* 0x00000608040073b4 */ /* 0x0003e40008019810 */
[----:B-1----:R-:W-:Y:S01]  /*e160*/  NOP ;  /* 0x0000000000007918 */ /* 0x002fe20000000000 */
.L_x_173:
[----:B------:R-:W-:Y:S05]  /*e170*/  BSYNC B0 ;  /* 0x0000000000007941 */ /* 0x000fea0003800000 */
.L_x_172:
[----:B------:R-:W2:Y:S01]  /*e180*/  LDL.LU R2, [R1+0x14] ;  /* 0x0000140001027983 */ /* 0x000ea20000300800 */
[----:B------:R-:W-:Y:S02]  /*e190*/  IMAD.MOV.U32 R16, RZ, RZ, R9 ;  /* 0x000000ffff107224 */ /* 0x000fe400078e0009 */
[----:B------:R-:W-:Y:S02]  /*e1a0*/  IMAD.MOV.U32 R17, RZ, RZ, R13 ;  /* 0x000000ffff117224 */ /* 0x000fe400078e000d */
[----:B--2---:R-:W-:-:S07]  /*e1b0*/  VIADD R6, R2, 0xfffffffd ;  /* 0xfffffffd02067836 */ /* 0x004fce0000000000 */
.L_x_171:
[----:B------:R-:W-:Y:S01]  /*e1c0*/  IMAD.MOV R3, RZ, RZ, -R14 ;  /* 0x000000ffff037224 */ /* 0x000fe200078e0a0e */
[----:B------:R-:W-:Y:S04]  /*e1d0*/  BSSY B0, `(.L_x_170) ;  /* 0x00000f1000007945 */ /* 0x000fe80003800000 */
[----:B------:R-:W-:-:S13]  /*e1e0*/  ISETP.NE.AND P1, PT, R8, R3, PT ;  /* 0x000000030800720c */ /* 0x000fda0003f25270 */
[----:B------:R-:W-:Y:S05]  /*e1f0*/  @!P1 BRA `(.L_x_181) ;  /* 0x0000000c00b89947 */ /* 0x000fea0003800000 */
[----:B------:R-:W-:-:S07]  /*e200*/  IMAD.MOV.U32 R8, RZ, RZ, R5 ;  /* 0x000000ffff087224 */ /* 0x000fce00078e0005 */
.L_x_200:
[----:B------:R-:W-:Y:S01]  /*e210*/  VIADD R7, R16, 0x1 ;  /* 0x0000000110077836 */ /* 0x000fe20000000000 */
[----:B------:R-:W-:Y:S04]  /*e220*/  BSSY B1, `(.L_x_182) ;  /* 0x0000073000017945 */ /* 0x000fe80003800000 */
[----:B------:R-:W-:-:S04]  /*e230*/  ISETP.NE.AND P1, PT, R7, 0x2, PT ;  /* 0x000000020700780c */ /* 0x000fc80003f25270 */
[----:B-1----:R-:W-:Y:S02]  /*e240*/  SEL R10, RZ, 0x1, P1 ;  /* 0x00000001ff0a7807 */ /* 0x002fe40000800000 */
        /* <DEDUP_REMOVED lines=24> */
.L_x_184:
[----:B------:R-:W2:Y:S01]  /*e3d0*/  S2R R3, SR_CgaCtaId ;  /* 0x0000000000037919 */ /* 0x000ea20000008800 */
[----:B------:R-:W-:-:S04]  /*e3e0*/  MOV R2, 0x400 ;  /* 0x0000040000027802 */ /* 0x000fc80000000f00 */
[----:B--2---:R-:W-:Y:S02]  /*e3f0*/  LEA R2, R3, R2, 0x18 ;  /* 0x0000000203027211 */ /* 0x004fe400078ec0ff */
[----:B------:R-:W-:-:S03]  /*e400*/  SHF.L.U32 R3, R10, 0x1f, RZ ;  /* 0x0000001f0a037819 */ /* 0x000fc600000006ff */
[----:B------:R-:W-:-:S04]  /*e410*/  IMAD R2, R7, 0x8, R2 ;  /* 0x0000000807027824 */ /* 0x000fc800078e0202 */
[----:B------:R-:W2:Y:S02]  /*e420*/  SYNCS.PHASECHK.TRANS64.TRYWAIT P1, [R2+URZ+0x34840], R3 ;  /* 0x03484003020075a7 */ /* 0x000ea4000802017f */
[----:B--2---:R-:W-:Y:S05]  /*e430*/  @!P1 BRA `(.L_x_185) ;  /* 0x0000001800249947 */ /* 0x004fea0003800000 */
.L_x_230:
[----:B-1----:R-:W3:Y:S01]  /*e440*/  LDL R9, [R1+0xc] ;  /* 0x00000c0001097983 */ /* 0x002ee20000100800 */
[----:B------:R-:W1:Y:S02]  /*e450*/  S2R R13, SR_TID.X ;  /* 0x00000000000d7919 */ /* 0x000e640000002100 */
[----:B-1----:R-:W-:-:S13]  /*e460*/  LOP3.LUT P1, RZ, R13, 0x7f, RZ, 0xc0, !PT ;  /* 0x0000007f0dff7812 */ /* 0x002fda000782c0ff */
[----:B--2---:R-:W-:-:S04]  /*e470*/  @!P1 IMAD.MOV.U32 R3, RZ, RZ, 0xb000 ;  /* 0x0000b000ff039424 */ /* 0x004fc800078e00ff */
[----:B------:R3:W-:Y:S02]  /*e480*/  @!P1 SYNCS.ARRIVE.TRANS64 RZ, [R2+URZ+0x34830], R3 ;  /* 0x0348300302ff99a7 */ /* 0x0007e4000800003f */
[----:B---3--:R-:W-:-:S04]  /*e490*/  PRMT R3, R9, 0x9910, RZ ;  /* 0x0000991009037816 */ /* 0x008fc800000000ff */
[----:B------:R-:W-:-:S13]  /*e4a0*/  ISETP.NE.AND P2, PT, R3, 0x2, PT ;  /* 0x000000020300780c */ /* 0x000fda0003f45270 */
[----:B------:R-:W-:Y:S05]  /*e4b0*/  @P2 BRA `(.L_x_186) ;  /* 0x0000000000042947 */ /* 0x000fea0003800000 */
[----:B------:R-:W-:Y:S01]  /*e4c0*/  BPT.TRAP 0x1 ;  /* 0x000000040000795c */ /* 0x000fe20000300000 */
.L_x_186:
[----:B------:R-:W-:-:S13]  /*e4d0*/  LOP3.LUT P1, RZ, R19, 0x1, RZ, 0xc0, !PT ;  /* 0x0000000113ff7812 */ /* 0x000fda000782c0ff */
[----:B------:R-:W-:Y:S05]  /*e4e0*/  @P1 BRA `(.L_x_187) ;  /* 0x0000000000041947 */ /* 0x000fea0003800000 */
[----:B------:R-:W-:Y:S01]  /*e4f0*/  BPT.TRAP 0x1 ;  /* 0x000000040000795c */ /* 0x000fe20000300000 */
.L_x_187:
        /* <DEDUP_REMOVED lines=31> */
.L_x_231:
[----:B------:R-:W2:Y:S02]  /*e6f0*/  S2R R3, SR_TID.X ;  /* 0x0000000000037919 */ /* 0x000ea40000002100 */
[----:B--2---:R-:W-:-:S13]  /*e700*/  LOP3.LUT P1, RZ, R3, 0x7f, RZ, 0xc0, !PT ;  /* 0x0000007f03ff7812 */ /* 0x004fda000782c0ff */
[----:B------:R-:W-:-:S04]  /*e710*/  @!P1 IMAD.MOV.U32 R3, RZ, RZ, 0xb000 ;  /* 0x0000b000ff039424 */ /* 0x000fc800078e00ff */
[----:B------:R2:W-:Y:S01]  /*e720*/  @!P1 SYNCS.ARRIVE.TRANS64 RZ, [R2+URZ+0x34850], R3 ;  /* 0x0348500302ff99a7 */ /* 0x0005e2000800003f */
[----:B------:R-:W-:Y:S05]  /*e730*/  @P2 BRA `(.L_x_189) ;  /* 0x0000000000042947 */ /* 0x000fea0003800000 */
[----:B------:R-:W-:Y:S01]  /*e740*/  BPT.TRAP 0x1 ;  /* 0x000000040000795c */ /* 0x000fe20000300000 */
.L_x_189:
[----:B------:R-:W-:-:S13]  /*e750*/  LOP3.LUT P1, RZ, R19, 0x1, RZ, 0xc0, !PT ;  /* 0x0000000113ff7812 */ /* 0x000fda000782c0ff */
[----:B------:R-:W-:Y:S05]  /*e760*/  @P1 BRA `(.L_x_190) ;  /* 0x0000000000041947 */ /* 0x000fea0003800000 */
[----:B------:R-:W-:Y:S01]  /*e770*/  BPT.TRAP 0x1 ;  /* 0x000000040000795c */ /* 0x000fe20000300000 */
.L_x_190:
[----:B------:R-:W3:Y:S01]  /*e780*/  S2R R9, SR_CgaCtaId ;  /* 0x0000000000097919 */ /* 0x000ee20000008800 */
[----:B--2---:R-:W-:Y:S01]  /*e790*/  MOV R3, 0x400 ;  /* 0x0000040000037802 */ /* 0x004fe20000000f00 */
[----:B------:R-:W-:Y:S01]  /*e7a0*/  IMAD R16, R16, 0x5800, R21 ;  /* 0x0000580010107824 */ /* 0x000fe200078e0215 */
        /* <DEDUP_REMOVED lines=10> */
[----:B------:R-:W-:-:S02]  /*e850*/  IMAD.MOV.U32 R18, RZ, RZ, R11 ;  /* 0x000000ffff127224 */ /* 0x000fc400078e000b */
[----:B------:R-:W-:-:S03]  /*e860*/  IMAD.MOV.U32 R5, RZ, RZ, R8 ;  /* 0x000000ffff057224 */ /* 0x000fc600078e0008 */
[----:B------:R-:W-:Y:S02]  /*e870*/  UIMAD UR11, UR11, 0xb0, UR5 ;  /* 0x000000b00b0b78a4 */ /* 0x000fe4000f8e0205 */
[----:B------:R-:W-:Y:S02]  /*e880*/  UIADD3 UR9, UR9, 0x34850, URZ ;  /* 0x0003485009097890 */ /* 0x000fe4000fffe03f */
[----:B------:R-:W-:Y:S01]  /*e890*/  UIADD3.X UR5, URZ, UR37, URZ, UP0, !UPT ;  /* 0x000000253f057290 */ /* 0x000fe200087fe43f */
[----:B---3--:R-:W-:-:S05]  /*e8a0*/  LEA R3, R9, R3, 0x18 ;  /* 0x0000000309037211 */ /* 0x008fca00078ec0ff */
[----:B------:R-:W-:-:S05]  /*e8b0*/  IMAD R16, R16, 0x2, R3 ;  /* 0x0000000210107824 */ /* 0x000fca00078e0203 */
[----:B------:R-:W-:-:S13]  /*e8c0*/  R2UR UR6, R16 ;  /* 0x00000000100672ca */ /* 0x000fda00000e0000 */
        /* <DEDUP_REMOVED lines=8> */
.L_x_183:
[----:B------:R-:W-:Y:S05]  /*e950*/  BSYNC B1 ;  /* 0x0000000000017941 */ /* 0x000fea0003800000 */
.L_x_182:
        /* <DEDUP_REMOVED lines=28> */
.L_x_193:
[----:B------:R-:W2:Y:S01]  /*eb20*/  S2R R3, SR_CgaCtaId ;  /* 0x0000000000037919 */ /* 0x000ea20000008800 */
[----:B------:R-:W-:-:S04]  /*eb30*/  MOV R2, 0x400 ;  /* 0x0000040000027802 */ /* 0x000fc80000000f00 */
[----:B--2---:R-:W-:Y:S02]  /*eb40*/  LEA R2, R3, R2, 0x18 ;  /* 0x0000000203027211 */ /* 0x004fe400078ec0ff */
[----:B------:R-:W-:-:S03]  /*eb50*/  SHF.L.U32 R3, R17, 0x1f, RZ ;  /* 0x0000001f11037819 */ /* 0x000fc600000006ff */
[----:B------:R-:W-:-:S04]  /*eb60*/  IMAD R2, R16, 0x8, R2 ;  /* 0x0000000810027824 */ /* 0x000fc800078e0202 */
[----:B------:R-:W2:Y:S02]  /*eb70*/  SYNCS.PHASECHK.TRANS64.TRYWAIT P1, [R2+URZ+0x34840], R3 ;  /* 0x03484003020075a7 */ /* 0x000ea4000802017f */
[----:B--2---:R-:W-:Y:S05]  /*eb80*/  @!P1 BRA `(.L_x_194) ;  /* 0x0000001000789947 */ /* 0x004fea0003800000 */
.L_x_232:
        /* <DEDUP_REMOVED lines=9> */
.L_x_195:
[----:B------:R-:W-:-:S13]  /*ec20*/  LOP3.LUT P1, RZ, R19, 0x1, RZ, 0xc0, !PT ;  /* 0x0000000113ff7812 */ /* 0x000fda000782c0ff */
[----:B------:R-:W-:Y:S05]  /*ec30*/  @P1 BRA `(.L_x_196) ;  /* 0x0000000000041947 */ /* 0x000fea0003800000 */
[----:B------:R-:W-:Y:S01]  /*ec40*/  BPT.TRAP 0x1 ;  /* 0x000000040000795c */ /* 0x000fe20000300000 */
.L_x_196:
        /* <DEDUP_REMOVED lines=31> */
.L_x_233:
[----:B------:R-:W2:Y:S02]  /*ee40*/  S2R R3, SR_TID.X ;  /* 0x0000000000037919 */ /* 0x000ea40000002100 */
[----:B--2---:R-:W-:-:S13]  /*ee50*/  LOP3.LUT P1, RZ, R3, 0x7f, RZ, 0xc0, !PT ;  /* 0x0000007f03ff7812 */ /* 0x004fda000782c0ff */
[----:B------:R-:W-:-:S04]  /*ee60*/  @!P1 IMAD.MOV.U32 R3, RZ, RZ, 0xb000 ;  /* 0x0000b000ff039424 */ /* 0x000fc800078e00ff */
[----:B------:R2:W-:Y:S01]  /*ee70*/  @!P1 SYNCS.ARRIVE.TRANS64 RZ, [R2+URZ+0x34850], R3 ;  /* 0x0348500302ff99a7 */ /* 0x0005e2000800003f */
[----:B------:R-:W-:Y:S05]  /*ee80*/  @P2 BRA `(.L_x_198) ;  /* 0x0000000000042947 */ /* 0x000fea0003800000 */
[----:B------:R-:W-:Y:S01]  /*ee90*/  BPT.TRAP 0x1 ;  /* 0x000000040000795c */ /* 0x000fe20000300000 */
.L_x_198:
[----:B------:R-:W-:-:S13]  /*eea0*/  LOP3.LUT P1, RZ, R19, 0x1, RZ, 0xc0, !PT ;  /* 0x0000000113ff7812 */ /* 0x000fda000782c0ff */
[----:B------:R-:W-:Y:S05]  /*eeb0*/  @P1 BRA `(.L_x_199) ;  /* 0x0000000000041947 */ /* 0x000fea0003800000 */
[----:B------:R-:W-:Y:S01]  /*eec0*/  BPT.TRAP 0x1 ;  /* 0x000000040000795c */ /* 0x000fe20000300000 */
.L_x_199:
        /* <DEDUP_REMOVED lines=19> */
[----:B---3--:R-:W-:-:S05]  /*f000*/  LEA R3, R9, R3, 0x18 ;  /* 0x0000000309037211 */ /* 0x008fca00078ec0ff */
[----:B------:R-:W-:-:S05]  /*f010*/  IMAD R7, R7, 0x2, R3 ;  /* 0x0000000207077824 */ /* 0x000fca00078e0203 */
[----:B------:R-:W-:-:S13]  /*f020*/  R2UR UR14, R7 ;  /* 0x00000000070e72ca */ /* 0x000fda00000e0000 */
[----:B------:R-:W-:Y:S02]  /*f030*/  UIADD3 UR8, UR14, 0x400, URZ ;  /* 0x000004000e087890 */ /* 0x000fe4000fffe03f */
[----:B------:R-:W-:-:S07]  /*f040*/  UIADD3 UR14, UR14, 0x5c00, URZ ;  /* 0x00005c000e0e7890 */ /* 0x000fce000fffe03f */
[----:B------:R2:W-:Y:S02]  /*f050*/  UTMALDG.4D.MULTICAST [UR8], [UR4], UR16, desc[UR6] ;  /* 0x00000608040073b4 */ /* 0x0005e40008019810 */
[----:B--2---:R-:W-:Y:S01]  /*f060*/  UMOV UR8, UR14 ;  /* 0x0000000e00087c82 */ /* 0x004fe20008000000 */
[----:B------:R-:W-:Y:S02]  /*f070*/  UMOV UR10, UR15 ;  /* 0x0000000f000a7c82 */ /* 0x000fe40008000000 */
[----:B------:R2:W-:Y:S02]  /*f080*/  UTMALDG.4D.MULTICAST [UR8], [UR4], UR16, desc[UR6] ;  /* 0x00000608040073b4 */ /* 0x0005e40008019810 */
[----:B--2---:R-:W-:Y:S01]  /*f090*/  NOP ;  /* 0x0000000000007918 */ /* 0x004fe20000000000 */
.L_x_192:
[----:B------:R-:W-:Y:S05]  /*f0a0*/  BSYNC B1 ;  /* 0x0000000000017941 */ /* 0x000fea0003800000 */
.L_x_191:
[C---:B------:R-:W-:Y:S01]  /*f0b0*/  ISETP.GT.AND P1, PT, R6.reuse, 0x1, PT ;  /* 0x000000010600780c */ /* 0x040fe20003f24270 */
[----:B------:R-:W-:-:S12]  /*f0c0*/  VIADD R6, R6, 0xfffffffe ;  /* 0xfffffffe06067836 */ /* 0x000fd80000000000 */
[----:B------:R-:W-:Y:S05]  /*f0d0*/  @P1 BRA `(.L_x_200) ;  /* 0xfffffff0004c1947 */ /* 0x000fea000383ffff */
.L_x_181:
[----:B------:R-:W-:Y:S05]  /*f0e0*/  BSYNC B0 ;  /* 0x0000000000007941 */ /* 0x000fea0003800000 */
.L_x_170:
[----:B------:R-:W-:Y:S04]  /*f0f0*/  BSSY B0, `(.L_x_201) ;  /* 0x0000030000007945 */ /* 0x000fe80003800000 */
[----:B------:R-:W-:Y:S05]  /*f100*/  @!P6 BRA `(.L_x_202) ;  /* 0x0000000000b8e947 */ /* 0x000fea0003800000 */
[----:B------:R-:W2:Y:S01]  /*f110*/  S2R R3, SR_CgaCtaId ;  /* 0x0000000000037919 */ /* 0x000ea20000008800 */
[----:B-1----:R-:W-:-:S04]  /*f120*/  MOV R2, 0x400 ;  /* 0x0000040000027802 */ /* 0x002fc80000000f00 */
[----:B--2---:R-:W-:Y:S02]  /*f130*/  LEA R2, R3, R2, 0x18 ;  /* 0x0000000203027211 */ /* 0x004fe400078ec0ff */
[----:B------:R-:W-:-:S03]  /*f140*/  SHF.L.U32 R3, R17, 0x1f, RZ ;  /* 0x0000001f11037819 */ /* 0x000fc600000006ff */
[----:B------:R-:W-:-:S04]  /*f150*/  IMAD R2, R16, 0x8, R2 ;  /* 0x0000000810027824 */ /* 0x000fc800078e0202 */
[----:B------:R-:W1:Y:S02]  /*f160*/  SYNCS.PHASECHK.TRANS64.TRYWAIT P0, [R2+URZ+0x34860], R3 ;  /* 0x03486003020075a7 */ /* 0x000e64000800017f */
[----:B-1----:R-:W-:Y:S05]  /*f170*/  @!P0 BRA `(.L_x_203) ;  /* 0x0000000c00248947 */ /* 0x002fea0003800000 */
.L_x_234:
        /* <DEDUP_REMOVED lines=9> */
.L_x_204:
[----:B------:R-:W-:-:S13]  /*f210*/  LOP3.LUT P0, RZ, R19, 0x1, RZ, 0xc0, !PT ;  /* 0x0000000113ff7812 */ /* 0x000fda000780c0ff */
[----:B------:R-:W-:Y:S05]  /*f220*/  @P0 BRA `(.L_x_205) ;  /* 0x0000000000040947 */ /* 0x000fea0003800000 */
[----:B------:R-:W-:Y:S01]  /*f230*/  BPT.TRAP 0x1 ;  /* 0x000000040000795c */ /* 0x000fe20000300000 */
.L_x_205:
[----:B------:R-:W1:Y:S01]  /*f240*/  S2R R4, SR_CgaCtaId ;  /* 0x0000000000047919 */ /* 0x000e620000008800 */
[----:B------:R-:W-:Y:S01]  /*f250*/  MOV R3, 0x400 ;  /* 0x0000040000037802 */ /* 0x000fe20000000f00 */
        /* <DEDUP_REMOVED lines=10> */
[----:B------:R-:W-:-:S06]  /*f300*/  UMOV UR15, 0x40 ;  /* 0x00000040000f7882 */ /* 0x000fcc0000000000 */
[----:B------:R-:W-:Y:S02]  /*f310*/  UIMAD UR11, UR11, 0xb0, UR5 ;  /* 0x000000b00b0b78a4 */ /* 0x000fe4000f8e0205 */
[----:B------:R-:W-:Y:S02]  /*f320*/  UIADD3 UR9, UR9, 0x34850, URZ ;  /* 0x0003485009097890 */ /* 0x000fe4000fffe03f */
[----:B------:R-:W-:Y:S01]  /*f330*/  UIADD3.X UR5, URZ, UR37, URZ, UP0, !UPT ;  /* 0x000000253f057290 */ /* 0x000fe200087fe43f */
[----:B-1----:R-:W-:-:S05]  /*f340*/  LEA R3, R4, R3, 0x18 ;  /* 0x0000000304037211 */ /* 0x002fca00078ec0ff */
[----:B------:R-:W-:-:S05]  /*f350*/  IMAD R21, R21, 0x2, R3 ;  /* 0x0000000215157824 */ /* 0x000fca00078e0203 */
[----:B------:R-:W-:-:S13]  /*f360*/  R2UR UR6, R21 ;  /* 0x00000000150672ca */ /* 0x000fda00000e0000 */
[----:B------:R-:W-:Y:S02]  /*f370*/  UIADD3 UR8, UR6, 0x400, URZ ;  /* 0x0000040006087890 */ /* 0x000fe4000fffe03f */
[----:B------:R-:W-:-:S03]  /*f380*/  UIADD3 UR14, UR6, 0x5c00, URZ ;  /* 0x00005c00060e7890 */ /* 0x000fc6000fffe03f */
[----:B------:R-:W-:-:S04]  /*f390*/  UMOV UR6, 0x0 ;  /* 0x0000000000067882 */ /* 0x000fc80000000000 */
[----:B------:R1:W-:Y:S02]  /*f3a0*/  UTMALDG.4D.MULTICAST [UR8], [UR4], UR16, desc[UR6] ;  /* 0x00000608040073b4 */ /* 0x0003e40008019810 */
[----:B-1----:R-:W-:Y:S01]  /*f3b0*/  UMOV UR8, UR14 ;  /* 0x0000000e00087c82 */ /* 0x002fe20008000000 */
[----:B------:R-:W-:Y:S02]  /*f3c0*/  UMOV UR10, UR15 ;  /* 0x0000000f000a7c82 */ /* 0x000fe40008000000 */
[----:B------:R2:W-:Y:S02]  /*f3d0*/  UTMALDG.4D.MULTICAST [UR8], [UR4], UR16, desc[UR6] ;  /* 0x00000608040073b4 */ /* 0x0005e40008019810 */
[----:B--2---:R-:W-:Y:S01]  /*f3e0*/  NOP ;  /* 0x0000000000007918 */ /* 0x004fe20000000000 */
.L_x_202:
[----:B------:R-:W-:Y:S05]  /*f3f0*/  BSYNC B0 ;  /* 0x0000000000007941 */ /* 0x000fea0003800000 */
.L_x_201:
[----:B------:R-:W2:Y:S01]  /*f400*/  LDL.LU R0, [R1+0x18] ;  /* 0x0000180001007983 */ /* 0x000ea20000300800 */
[----:B------:R-:W-:-:S03]  /*f410*/  ULDC UR4, c[0x0][0xda4] ;  /* 0x0003690000047ab9 */ /* 0x000fc60000000800 */
[----:B-1----:R-:W3:Y:S01]  /*f420*/  LDL.LU R2, [R1+0x24] ;  /* 0x0000240001027983 */ /* 0x002ee20000300800 */
        /* <DEDUP_REMOVED lines=8> */
[----:B-1----:R-:W-:-:S04]  /*f4b0*/  SEL R0, RZ, 0x1, P0 ;  /* 0x00000001ff007807 */ /* 0x002fc80000000000 */
[----:B------:R-:W-:-:S05]  /*f4c0*/  LOP3.LUT R17, R17, R0, RZ, 0x3c, !PT ;  /* 0x0000000011117212 */ /* 0x000fca00078e3cff */
[----:B--2---:R-:W-:Y:S05]  /*f4d0*/  @!P1 BRA `(.L_x_206) ;  /* 0xffffffd000e89947 */ /* 0x004fea000383ffff */
[----:B------:R-:W-:-:S07]  /*f4e0*/  LOP3.LUT R2, R2, 0x1, RZ, 0xc, !PT ;  /* 0x0000000102027812 */ /* 0x000fce00078e0cff */
.L_x_155:
[----:B------:R-:W1:Y:S01]  /*f4f0*/  S2R R3, SR_CgaCtaId ;  /* 0x0000000000037919 */ /* 0x000e620000008800 */
[----:B------:R-:W-:Y:S01]  /*f500*/  MOV R0, 0x400 ;  /* 0x0000040000007802 */ /* 0x000fe20000000f00 */
[----:B------:R-:W-:Y:S03]  /*f510*/  BSSY B0, `(.L_x_207) ;  /* 0x0000005000007945 */ /* 0x000fe60003800000 */
[----:B-1----:R-:W-:Y:S02]  /*f520*/  LEA R0, R3, R0, 0x18 ;  /* 0x0000000003007211 */ /* 0x002fe400078ec0ff */
[----:B------:R-:W-:-:S04]  /*f530*/  SHF.L.U32 R3, R2, 0x1f, RZ ;  /* 0x0000001f02037819 */ /* 0x000fc800000006ff */
[----:B------:R-:W1:Y:S02]  /*f540*/  SYNCS.PHASECHK.TRANS64.TRYWAIT P0, [R0+URZ+0x34820], R3 ;  /* 0x03482003000075a7 */ /* 0x000e64000800017f */
[----:B-1----:R-:W-:Y:S05]  /*f550*/  @!P0 BRA `(.L_x_208) ;  /* 0x0000000800408947 */ /* 0x002fea0003800000 */
.L_x_235:
[----:B------:R-:W-:Y:S05]  /*f560*/  BSYNC B0 ;  /* 0x0000000000007941 */ /* 0x000fea0003800000 */
.L_x_207:
[----:B------:R-:W-:-:S03]  /*f570*/  UMOV UR4, 0xffffffff ;  /* 0xffffffff00047882 */ /* 0x000fc60000000000 */
[----:B------:R-:W-:Y:S05]  /*f580*/  BRA.DIV UR4, `(.L_x_209) ;  /* 0x0000000a04487947 */ /* 0x000fea000b800000 */
[----:B------:R-:W2:Y:S02]  /*f590*/  S2R R2, SR_TID.X ;  /* 0x0000000000027919 */ /* 0x000ea40000002100 */
[----:B--2---:R-:W-:-:S04]  /*f5a0*/  SHF.R.U32.HI R2, RZ, 0x5, R2 ;  /* 0x00000005ff027819 */ /* 0x004fc80000011602 */
[----:B------:R-:W-:-:S05]  /*f5b0*/  LOP3.LUT R2, R2, 0x3, RZ, 0xc0, !PT ;  /* 0x0000000302027812 */ /* 0x000fca00078ec0ff */
[----:B------:R2:W3:Y:S02]  /*f5c0*/  SHFL.IDX PT, R14, R2, RZ, 0x1f ;  /* 0x00001fff020e7589 */ /* 0x0004e400000e0000 */
.L_x_238:
[----:B---3--:R-:W-:Y:S01]  /*f5d0*/  ISETP.NE.AND P0, PT, R14, RZ, PT ;  /* 0x000000ff0e00720c */ /* 0x008fe20003f05270 */
[----:B------:R-:W-:-:S12]  /*f5e0*/  BSSY B0, `(.L_x_210) ;  /* 0x0000024000007945 */ /* 0x000fd80003800000 */
[----:B------:R-:W-:Y:S05]  /*f5f0*/  @P0 BRA `(.L_x_211) ;  /* 0x0000000000880947 */ /* 0x000fea0003800000 */
[----:B------:R-:W-:-:S03]  /*f600*/  UMOV UR4, 0xffffffff ;  /* 0xffffffff00047882 */ /* 0x000fc60000000000 */
[----:B------:R-:W-:Y:S05]  /*f610*/  BRA.DIV UR4, `(.L_x_212) ;  /* 0x0000000a04587947 */ /* 0x000fea000b800000 */
[----:B------:R-:W-:-:S13]  /*f620*/  ELECT P6, URZ, PT ;  /* 0x00000000003f782f */ /* 0x000fda00038c0000 */
.L_x_241:
[----:B------:R-:W-:Y:S05]  /*f630*/  @!P6 BRA `(.L_x_211) ;  /* 0x000000000078e947 */ /* 0x000fea0003800000 */
[----:B--2---:R-:W2:Y:S02]  /*f640*/  LDL.LU R2, [R1+0x1c] ;  /* 0x00001c0001027983 */ /* 0x004ea40000300800 */
[----:B--2---:R-:W-:-:S04]  /*f650*/  LOP3.LUT R2, R2, 0x2, RZ, 0xfc, !PT ;  /* 0x0000000202027812 */ /* 0x004fc800078efcff */
[----:B------:R-:W-:-:S13]  /*f660*/  ISETP.NE.AND P2, PT, R2, 0x3, PT ;  /* 0x000000030200780c */ /* 0x000fda0003f45270 */
[----:B------:R-:W-:Y:S05]  /*f670*/  @!P2 BRA `(.L_x_213) ;  /* 0x000000000004a947 */ /* 0x000fea0003800000 */
[----:B------:R-:W-:Y:S01]  /*f680*/  BPT.TRAP 0x1 ;  /* 0x000000040000795c */ /* 0x000fe20000300000 */
.L_x_213:
[----:B-1----:R-:W-:Y:S01]  /*f690*/  VIADD R3, R0, 0x34840 ;  /* 0x0003484000037836 */ /* 0x002fe20000000000 */
[----:B------:R-:W-:Y:S01]  /*f6a0*/  SHF.L.U32 R5, R17, 0x1f, RZ ;  /* 0x0000001f11057819 */ /* 0x000fe200000006ff */
[C---:B------:R-:W-:Y:S02]  /*f6b0*/  VIADD R2, R16.reuse, 0x1 ;  /* 0x0000000110027836 */ /* 0x040fe40000000000 */
[----:B------:R-:W-:-:S03]  /*f6c0*/  IMAD R6, R16, 0x8, R3 ;  /* 0x0000000810067824 */ /* 0x000fc600078e0203 */
        /* <DEDUP_REMOVED lines=8> */
.L_x_242:
[----:B------:R-:W2:Y:S02]  /*f750*/  SYNCS.PHASECHK.TRANS64.TRYWAIT P0, [R3+URZ], R2 ;  /* 0x00000002030075a7 */ /* 0x000ea4000800017f */
[----:B--2---:R-:W-:Y:S05]  /*f760*/  @!P0 BRA `(.L_x_215) ;  /* 0x0000000800388947 */ /* 0x004fea0003800000 */
.L_x_243:
[----:B------:R-:W-:Y:S05]  /*f770*/  @!P2 BRA `(.L_x_216) ;  /* 0x000000000004a947 */ /* 0x000fea0003800000 */
[----:B------:R-:W-:Y:S01]  /*f780*/  BPT.TRAP 0x1 ;  /* 0x000000040000795c */ /* 0x000fe20000300000 */
.L_x_216:
[----:B--2---:R-:W-:-:S04]  /*f790*/  VIADD R3, R0, 0x34860 ;  /* 0x0003486000037836 */ /* 0x004fc80000000000 */
[----:B------:R-:W-:-:S04]  /*f7a0*/  IMAD R16, R16, 0x8, R3 ;  /* 0x0000000810107824 */ /* 0x000fc800078e0203 */
[----:B------:R-:W2:Y:S02]  /*f7b0*/  SYNCS.PHASECHK.TRANS64.TRYWAIT P0, [R16+URZ], R5 ;  /* 0x00000005100075a7 */ /* 0x000ea4000800017f */
[----:B--2---:R-:W-:Y:S05]  /*f7c0*/  @!P0 BRA `(.L_x_217) ;  /* 0x0000000800348947 */ /* 0x004fea0003800000 */
.L_x_244:
[----:B------:R-:W-:-:S07]  /*f7d0*/  IMAD R3, R4, 0x8, R3 ;  /* 0x0000000804037824 */ /* 0x000fce00078e0203 */
.L_x_218:
[----:B---3--:R3:W4:Y:S02]  /*f7e0*/  SYNCS.PHASECHK.TRANS64.TRYWAIT P0, [R3+URZ], R2 ;  /* 0x00000002030075a7 */ /* 0x008724000800017f */
[----:B----4-:R-:W-:Y:S05]  /*f7f0*/  @!P0 NANOSLEEP.SYNCS 0x989680 ;  /* 0x009896800000895d */ /* 0x010fea0003900000 */
[----:B------:R-:W4:Y:S02]  /*f800*/  @!P0 SYNCS.PHASECHK.TRANS64 P0, [R3+URZ], R2 ;  /* 0x00000002030085a7 */ /* 0x000f24000800007f */
[----:B----4-:R-:W-:Y:S05]  /*f810*/  @!P0 BRA `(.L_x_218) ;  /* 0xfffffffc00f08947 */ /* 0x010fea000383ffff */
.L_x_211:
[----:B------:R-:W-:Y:S05]  /*f820*/  BSYNC B0 ;  /* 0x0000000000007941 */ /* 0x000fea0003800000 */
.L_x_210:
[----:B------:R-:W-:Y:S05]  /*f830*/  EXIT ;  /* 0x000000000000794d */ /* 0x000fea0003800000 */
.L_x_129:
[----:B-1----:R-:W-:-:S04]  /*f840*/  IMAD.U32 R3, RZ, RZ, UR39 ;  /* 0x00000027ff037e24 */ /* 0x002fc8000f8e00ff */
[----:B------:R1:W2:Y:S03]  /*f850*/  SYNCS.PHASECHK.TRANS64.TRYWAIT P1, [R3+URZ+0x34800], R0 ;  /* 0x03480000030075a7 */ /* 0x0002a6000802017f */
[----:B--2---:R-:W-:Y:S05]  /*f860*/  @!P1 NANOSLEEP.SYNCS 0x989680 ;  /* 0x009896800000995d */ /* 0x004fea0003900000 */
[----:B------:R-:W2:Y:S02]  /*f870*/  @!P1 SYNCS.PHASECHK.TRANS64 P1, [R3+URZ+0x34800], R0 ;  /* 0x03480000030095a7 */ /* 0x000ea4000802007f */
[----:B--2---:R-:W-:Y:S05]  /*f880*/  @!P1 BRA `(.L_x_129) ;  /* 0xfffffffc00ec9947 */ /* 0x004fea000383ffff */
[----:B------:R-:W-:Y:S05]  /*f890*/  BRA `(.L_x_219) ;  /* 0xffffff1c00807947 */ /* 0x000fea000383ffff */
.L_x_133:
[----:B--2---:R2:W3:Y:S02]  /*f8a0*/  SYNCS.PHASECHK.TRANS64.TRYWAIT P1, [R12+URZ+0x34830], R3 ;  /* 0x034830030c0075a7 */ /* 0x0044e4000802017f */
[----:B---3--:R-:W-:Y:S05]  /*f8b0*/  @!P1 NANOSLEEP.SYNCS 0x989680 ;  /* 0x009896800000995d */ /* 0x008fea0003900000 */
[----:B------:R-:W3:Y:S02]  /*f8c0*/  @!P1 SYNCS.PHASECHK.TRANS64 P1, [R12+URZ+0x34830], R3 ;  /* 0x034830030c0095a7 */ /* 0x000ee4000802007f */
[----:B---3--:R-:W-:Y:S05]  /*f8d0*/  @!P1 BRA `(.L_x_133) ;  /* 0xfffffffc00f09947 */ /* 0x008fea000383ffff */
[----:B------:R-:W-:Y:S05]  /*f8e0*/  BRA `(.L_x_132) ;  /* 0xffffff1c009c7947 */ /* 0x000fea000383ffff */
.L_x_139:
[----:B--2---:R-:W-:-:S04]  /*f8f0*/  IMAD.U32 R11, RZ, RZ, UR6 ;  /* 0x00000006ff0b7e24 */ /* 0x004fc8000f8e00ff */
[----:B------:R2:W3:Y:S03]  /*f900*/  SYNCS.PHASECHK.TRANS64.TRYWAIT P1, [R11+URZ+0x34830], R10 ;  /* 0x0348300a0b0075a7 */ /* 0x0004e6000802017f */
[----:B---3--:R-:W-:Y:S05]  /*f910*/  @!P1 NANOSLEEP.SYNCS 0x989680 ;  /* 0x009896800000995d */ /* 0x008fea0003900000 */
[----:B------:R-:W3:Y:S02]  /*f920*/  @!P1 SYNCS.PHASECHK.TRANS64 P1, [R11+URZ+0x34830], R10 ;  /* 0x0348300a0b0095a7 */ /* 0x000ee4000802007f */
[----:B---3--:R-:W-:Y:S05]  /*f930*/  @!P1 BRA `(.L_x_139) ;  /* 0xfffffffc00ec9947 */ /* 0x008fea000383ffff */
[----:B------:R-:W-:Y:S05]  /*f940*/  BRA `(.L_x_136) ;  /* 0xffffff6c00307947 */ /* 0x000fea000383ffff */
.L_x_143:
[----:B--2---:R-:W-:-:S04]  /*f950*/  IMAD.U32 R11, RZ, RZ, UR6 ;  /* 0x00000006ff0b7e24 */ /* 0x004fc8000f8e00ff */
[----:B------:R2:W3:Y:S03]  /*f960*/  SYNCS.PHASECHK.TRANS64.TRYWAIT P1, [R11+URZ+0x34850], R10 ;  /* 0x0348500a0b0075a7 */ /* 0x0004e6000802017f */
[----:B---3--:R-:W-:Y:S05]  /*f970*/  @!P1 NANOSLEEP.SYNCS 0x989680 ;  /* 0x009896800000995d */ /* 0x008fea0003900000 */
[----:B------:R-:W3:Y:S02]  /*f980*/  @!P1 SYNCS.PHASECHK.TRANS64 P1, [R11+URZ+0x34850], R10 ;  /* 0x0348500a0b0095a7 */ /* 0x000ee4000802007f */
[----:B---3--:R-:W-:Y:S05]  /*f990*/  @!P1 BRA `(.L_x_143) ;  /* 0xfffffffc00ec9947 */ /* 0x008fea000383ffff */
[----:B------:R-:W-:Y:S05]  /*f9a0*/  BRA `(.L_x_140) ;  /* 0xffffff9000f87947 */ /* 0x000fea000383ffff */
.L_x_150:
[----:B--2---:R-:W-:-:S04]  /*f9b0*/  IMAD.U32 R3, RZ, RZ, UR5 ;  /* 0x00000005ff037e24 */ /* 0x004fc8000f8e00ff */
[----:B------:R2:W3:Y:S03]  /*f9c0*/  SYNCS.PHASECHK.TRANS64.TRYWAIT P1, [R3+URZ+0x34850], R0 ;  /* 0x03485000030075a7 */ /* 0x0004e6000802017f */
[----:B---3--:R-:W-:Y:S05]  /*f9d0*/  @!P1 NANOSLEEP.SYNCS 0x989680 ;  /* 0x009896800000995d */ /* 0x008fea0003900000 */
[----:B------:R-:W3:Y:S02]  /*f9e0*/  @!P1 SYNCS.PHASECHK.TRANS64 P1, [R3+URZ+0x34850], R0 ;  /* 0x03485000030095a7 */ /* 0x000ee4000802007f */
[----:B---3--:R-:W-:Y:S05]  /*f9f0*/  @!P1 BRA `(.L_x_150) ;  /* 0xfffffffc00ec9947 */ /* 0x008fea000383ffff */
[----:B------:R-:W-:Y:S05]  /*fa00*/  BRA `(.L_x_149) ;  /* 0xffffffb400e87947 */ /* 0x000fea000383ffff */
.L_x_161:
        /* <DEDUP_REMOVED lines=11> */
.L_x_221:
[----:B------:R-:W-:Y:S05]  /*fac0*/  BSYNC B0 ;  /* 0x0000000000007941 */ /* 0x000fea0003800000 */
.L_x_220:
[----:B------:R-:W-:Y:S05]  /*fad0*/  BRA `(.L_x_222) ;  /* 0xffffffd400dc7947 */ /* 0x000fea000383ffff */
.L_x_162:
[----:B------:R-:W-:Y:S01]  /*fae0*/  BSSY B0, `(.L_x_223) ;  /* 0x0000006000007945 */ /* 0x000fe20003800000 */
[----:B------:R-:W-:-:S07]  /*faf0*/  IMAD.MOV.U32 R15, RZ, RZ, -0x1 ;  /* 0xffffffffff0f7424 */ /* 0x000fce00078e00ff */
[----:B------:R-:W-:Y:S05]  /*fb00*/  WARPSYNC.COLLECTIVE R15, `(.L_x_224) ;  /* 0x000000000f0c7348 */ /* 0x000fea0003c00000 */
[----:B------:R-:W-:Y:S02]  /*fb10*/  ELECT P6, UR62, PT ;  /* 0x00000000003e782f */ /* 0x000fe400038c0000 */
[----:B------:R-:W-:Y:S01]  /*fb20*/  MOV R14, UR62 ;  /* 0x0000003e000e7c02 */ /* 0x000fe20008000f00 */
[----:B------:R-:W-:Y:S10]  /*fb30*/  ENDCOLLECTIVE ;  /* 0x000000000000791b */ /* 0x000ff40003800000 */
.L_x_224:
[----:B------:R-:W-:Y:S05]  /*fb40*/  BSYNC B0 ;  /* 0x0000000000007941 */ /* 0x000fea0003800000 */
.L_x_223:
[----:B------:R-:W-:Y:S05]  /*fb50*/  BRA `(.L_x_225) ;  /* 0xffffffd400d87947 */ /* 0x000fea000383ffff */
.L_x_165:
[----:B--2---:R2:W3:Y:S02]  /*fb60*/  SYNCS.PHASECHK.TRANS64.TRYWAIT P1, [R5+URZ+0x34840], R9 ;  /* 0x03484009050075a7 */ /* 0x0044e4000802017f */
[----:B---3--:R-:W-:Y:S05]  /*fb70*/  @!P1 NANOSLEEP.SYNCS 0x989680 ;  /* 0x009896800000995d */ /* 0x008fea0003900000 */
[----:B------:R-:W3:Y:S02]  /*fb80*/  @!P1 SYNCS.PHASECHK.TRANS64 P1, [R5+URZ+0x34840], R9 ;  /* 0x03484009050095a7 */ /* 0x000ee4000802007f */
[----:B---3--:R-:W-:Y:S05]  /*fb90*/  @!P1 BRA `(.L_x_165) ;  /* 0xfffffffc00f09947 */ /* 0x008fea000383ffff */
[----:B------:R-:W-:Y:S05]  /*fba0*/  BRA `(.L_x_226) ;  /* 0xffffffd800387947 */ /* 0x000fea000383ffff */
.L_x_169:
        /* <DEDUP_REMOVED lines=8> */
.L_x_175:
[----:B-1----:R1:W2:Y:S02]  /*fc30*/  SYNCS.PHASECHK.TRANS64.TRYWAIT P1, [R2+URZ+0x34840], R3 ;  /* 0x03484003020075a7 */ /* 0x0022a4000802017f */
[----:B--2---:R-:W-:Y:S05]  /*fc40*/  @!P1 NANOSLEEP.SYNCS 0x989680 ;  /* 0x009896800000995d */ /* 0x004fea0003900000 */
[----:B------:R-:W2:Y:S02]  /*fc50*/  @!P1 SYNCS.PHASECHK.TRANS64 P1, [R2+URZ+0x34840], R3 ;  /* 0x03484003020095a7 */ /* 0x000ea4000802007f */
[----:B--2---:R-:W-:Y:S05]  /*fc60*/  @!P1 BRA `(.L_x_175) ;  /* 0xfffffffc00f09947 */ /* 0x004fea000383ffff */
[----:B------:R-:W-:Y:S05]  /*fc70*/  BRA `(.L_x_228) ;  /* 0xffffffdc00f87947 */ /* 0x000fea000383ffff */
.L_x_178:
[----:B-1----:R1:W2:Y:S02]  /*fc80*/  SYNCS.PHASECHK.TRANS64.TRYWAIT P1, [R2+URZ+0x34860], R3 ;  /* 0x03486003020075a7 */ /* 0x0022a4000802017f */
[----:B--2---:R-:W-:Y:S05]  /*fc90*/  @!P1 NANOSLEEP.SYNCS 0x989680 ;  /* 0x009896800000995d */ /* 0x004fea0003900000 */
[----:B------:R-:W2:Y:S02]  /*fca0*/  @!P1 SYNCS.PHASECHK.TRANS64 P1, [R2+URZ+0x34860], R3 ;  /* 0x03486003020095a7 */ /* 0x000ea4000802007f */
[----:B--2---:R-:W-:Y:S05]  /*fcb0*/  @!P1 BRA `(.L_x_178) ;  /* 0xfffffffc00f09947 */ /* 0x004fea000383ffff */
[----:B------:R-:W-:Y:S05]  /*fcc0*/  BRA `(.L_x_229) ;  /* 0xffffffe000907947 */ /* 0x000fea000383ffff */
.L_x_185:
[----:B--2---:R2:W3:Y:S02]  /*fcd0*/  SYNCS.PHASECHK.TRANS64.TRYWAIT P1, [R2+URZ+0x34840], R3 ;  /* 0x03484003020075a7 */ /* 0x0044e4000802017f */
[----:B---3--:R-:W-:Y:S05]  /*fce0*/  @!P1 NANOSLEEP.SYNCS 0x989680 ;  /* 0x009896800000995d */ /* 0x008fea0003900000 */
[----:B------:R-:W3:Y:S02]  /*fcf0*/  @!P1 SYNCS.PHASECHK.TRANS64 P1, [R2+URZ+0x34840], R3 ;  /* 0x03484003020095a7 */ /* 0x000ee4000802007f */
[----:B---3--:R-:W-:Y:S05]  /*fd00*/  @!P1 BRA `(.L_x_185) ;  /* 0xfffffffc00f09947 */ /* 0x008fea000383ffff */
[----:B------:R-:W-:Y:S05]  /*fd10*/  BRA `(.L_x_230) ;  /* 0xffffffe400c87947 */ /* 0x000fea000383ffff */
.L_x_188:
[----:B-1----:R1:W2:Y:S02]  /*fd20*/  SYNCS.PHASECHK.TRANS64.TRYWAIT P1, [R2+URZ+0x34860], R17 ;  /* 0x03486011020075a7 */ /* 0x0022a4000802017f */
[----:B--2---:R-:W-:Y:S05]  /*fd30*/  @!P1 NANOSLEEP.SYNCS 0x989680 ;  /* 0x009896800000995d */ /* 0x004fea0003900000 */
[----:B------:R-:W2:Y:S02]  /*fd40*/  @!P1 SYNCS.PHASECHK.TRANS64 P1, [R2+URZ+0x34860], R17 ;  /* 0x03486011020095a7 */ /* 0x000ea4000802007f */
[----:B--2---:R-:W-:Y:S05]  /*fd50*/  @!P1 BRA `(.L_x_188) ;  /* 0xfffffffc00f09947 */ /* 0x004fea000383ffff */
[----:B------:R-:W-:Y:S05]  /*fd60*/  BRA `(.L_x_231) ;  /* 0xffffffe800607947 */ /* 0x000fea000383ffff */
.L_x_194:
[----:B--2---:R2:W3:Y:S02]  /*fd70*/  SYNCS.PHASECHK.TRANS64.TRYWAIT P1, [R2+URZ+0x34840], R3 ;  /* 0x03484003020075a7 */ /* 0x0044e4000802017f */
[----:B---3--:R-:W-:Y:S05]  /*fd80*/  @!P1 NANOSLEEP.SYNCS 0x989680 ;  /* 0x009896800000995d */ /* 0x008fea0003900000 */
[----:B------:R-:W3:Y:S02]  /*fd90*/  @!P1 SYNCS.PHASECHK.TRANS64 P1, [R2+URZ+0x34840], R3 ;  /* 0x03484003020095a7 */ /* 0x000ee4000802007f */
[----:B---3--:R-:W-:Y:S05]  /*fda0*/  @!P1 BRA `(.L_x_194) ;  /* 0xfffffffc00f09947 */ /* 0x008fea000383ffff */
[----:B------:R-:W-:Y:S05]  /*fdb0*/  BRA `(.L_x_232) ;  /* 0xffffffec00747947 */ /* 0x000fea000383ffff */
.L_x_197:
[----:B-1----:R1:W2:Y:S02]  /*fdc0*/  SYNCS.PHASECHK.TRANS64.TRYWAIT P1, [R2+URZ+0x34860], R10 ;  /* 0x0348600a020075a7 */ /* 0x0022a4000802017f */
[----:B--2---:R-:W-:Y:S05]  /*fdd0*/  @!P1 NANOSLEEP.SYNCS 0x989680 ;  /* 0x009896800000995d */ /* 0x004fea0003900000 */
[----:B------:R-:W2:Y:S02]  /*fde0*/  @!P1 SYNCS.PHASECHK.TRANS64 P1, [R2+URZ+0x34860], R10 ;  /* 0x0348600a020095a7 */ /* 0x000ea4000802007f */
[----:B--2---:R-:W-:Y:S05]  /*fdf0*/  @!P1 BRA `(.L_x_197) ;  /* 0xfffffffc00f09947 */ /* 0x004fea000383ffff */
[----:B------:R-:W-:Y:S05]  /*fe00*/  BRA `(.L_x_233) ;  /* 0xfffffff0000c7947 */ /* 0x000fea000383ffff */
.L_x_203:
[----:B-1----:R1:W2:Y:S02]  /*fe10*/  SYNCS.PHASECHK.TRANS64.TRYWAIT P0, [R2+URZ+0x34860], R3 ;  /* 0x03486003020075a7 */ /* 0x0022a4000800017f */
[----:B--2---:R-:W-:Y:S05]  /*fe20*/  @!P0 NANOSLEEP.SYNCS 0x989680 ;  /* 0x009896800000895d */ /* 0x004fea0003900000 */
[----:B------:R-:W2:Y:S02]  /*fe30*/  @!P0 SYNCS.PHASECHK.TRANS64 P0, [R2+URZ+0x34860], R3 ;  /* 0x03486003020085a7 */ /* 0x000ea4000800007f */
[----:B--2---:R-:W-:Y:S05]  /*fe40*/  @!P0 BRA `(.L_x_203) ;  /* 0xfffffffc00f08947 */ /* 0x004fea000383ffff */
[----:B------:R-:W-:Y:S05]  /*fe50*/  BRA `(.L_x_234) ;  /* 0xfffffff000c87947 */ /* 0x000fea000383ffff */
.L_x_208:
[----:B-1----:R1:W2:Y:S02]  /*fe60*/  SYNCS.PHASECHK.TRANS64.TRYWAIT P0, [R0+URZ+0x34820], R3 ;  /* 0x03482003000075a7 */ /* 0x0022a4000800017f */
[----:B--2---:R-:W-:Y:S05]  /*fe70*/  @!P0 NANOSLEEP.SYNCS 0x989680 ;  /* 0x009896800000895d */ /* 0x004fea0003900000 */
[----:B------:R-:W2:Y:S02]  /*fe80*/  @!P0 SYNCS.PHASECHK.TRANS64 P0, [R0+URZ+0x34820], R3 ;  /* 0x03482003000085a7 */ /* 0x000ea4000800007f */
[----:B--2---:R-:W-:Y:S05]  /*fe90*/  @!P0 BRA `(.L_x_208) ;  /* 0xfffffffc00f08947 */ /* 0x004fea000383ffff */
[----:B------:R-:W-:Y:S05]  /*fea0*/  BRA `(.L_x_235) ;  /* 0xfffffff400ac7947 */ /* 0x000fea000383ffff */
.L_x_209:
[----:B------:R-:W2:Y:S01]  /*feb0*/  S2R R2, SR_TID.X ;  /* 0x0000000000027919 */ /* 0x000ea20000002100 */
[----:B------:R-:W-:Y:S01]  /*fec0*/  BSSY B0, `(.L_x_236) ;  /* 0x000000a000007945 */ /* 0x000fe20003800000 */
[----:B------:R-:W-:Y:S02]  /*fed0*/  IMAD.MOV.U32 R12, RZ, RZ, RZ ;  /* 0x000000ffff0c7224 */ /* 0x000fe400078e00ff */
[----:B------:R-:W-:Y:S02]  /*fee0*/  IMAD.MOV.U32 R11, RZ, RZ, 0x1f ;  /* 0x0000001fff0b7424 */ /* 0x000fe400078e00ff */
[----:B------:R-:W-:Y:S01]  /*fef0*/  IMAD.MOV.U32 R15, RZ, RZ, -0x1 ;  /* 0xffffffffff0f7424 */ /* 0x000fe200078e00ff */
[----:B--2---:R-:W-:-:S04]  /*ff00*/  SHF.R.U32.HI R2, RZ, 0x5, R2 ;  /* 0x00000005ff027819 */ /* 0x004fc80000011602 */
[----:B------:R-:W-:-:S05]  /*ff10*/  LOP3.LUT R2, R2, 0x3, RZ, 0xc0, !PT ;  /* 0x0000000302027812 */ /* 0x000fca00078ec0ff */
[----:B------:R-:W-:-:S07]  /*ff20*/  IMAD.MOV.U32 R13, RZ, RZ, R2 ;  /* 0x000000ffff0d7224 */ /* 0x000fce00078e0002 */
[----:B-1----:R-:W-:Y:S05]  /*ff30*/  WARPSYNC.COLLECTIVE R15, `(.L_x_237) ;  /* 0x000000000f087348 */ /* 0x002fea0003c00000 */
[----:B------:R2:W3:Y:S02]  /*ff40*/  SHFL.IDX P6, R14, R13, R12, R11 ;  /* 0x0000000c0d0e7389 */ /* 0x0004e400000c000b */
[----:B-123--:R-:W-:Y:S01]  /*ff50*/  ENDCOLLECTIVE ;  /* 0x000000000000791b */ /* 0x00efe20003800000 */
.L_x_237:
[----:B------:R-:W-:Y:S05]  /*ff60*/  BSYNC B0 ;  /* 0x0000000000007941 */ /* 0x000fea0003800000 */
.L_x_236:
[----:B------:R-:W-:Y:S05]  /*ff70*/  BRA `(.L_x_238) ;  /* 0xfffffff400947947 */ /* 0x000fea000383ffff */
.L_x_212:
[----:B------:R-:W-:Y:S01]  /*ff80*/  BSSY B1, `(.L_x_239) ;  /* 0x0000006000017945 */ /* 0x000fe20003800000 */
[----:B------:R-:W-:-:S07]  /*ff90*/  IMAD.MOV.U32 R15, RZ, RZ, -0x1 ;  /* 0xffffffffff0f7424 */ /* 0x000fce00078e00ff */
[----:B-12---:R-:W-:Y:S05]  /*ffa0*/  WARPSYNC.COLLECTIVE R15, `(.L_x_240) ;  /* 0x000000000f0c7348 */ /* 0x006fea0003c00000 */
[----:B------:R-:W-:Y:S02]  /*ffb0*/  ELECT P6, UR62, PT ;  /* 0x00000000003e782f */ /* 0x000fe400038c0000 */
[----:B------:R-:W-:Y:S01]  /*ffc0*/  MOV R14, UR62 ;  /* 0x0000003e000e7c02 */ /* 0x000fe20008000f00 */
[----:B-12---:R-:W-:Y:S10]  /*ffd0*/  ENDCOLLECTIVE ;  /* 0x000000000000791b */ /* 0x006ff40003800000 */
.L_x_240:
[----:B------:R-:W-:Y:S05]  /*ffe0*/  BSYNC B1 ;  /* 0x0000000000017941 */ /* 0x000fea0003800000 */
.L_x_239:
[----:B------:R-:W-:Y:S05]  /*fff0*/  BRA `(.L_x_241) ;  /* 0xfffffff4008c7947 */ /* 0x000fea000383ffff */
.L_x_214:
[----:B-1----:R1:W2:Y:S02]  /*10000*/  SYNCS.PHASECHK.TRANS64.TRYWAIT P0, [R6+URZ], R5 ;  /* 0x00000005060075a7 */ /* 0x0022a4000800017f */
[----:B--2---:R-:W-:Y:S05]  /*10010*/  @!P0 NANOSLEEP.SYNCS 0x989680 ;  /* 0x009896800000895d */ /* 0x004fea0003900000 */
[----:B------:R-:W2:Y:S02]  /*10020*/  @!P0 SYNCS.PHASECHK.TRANS64 P0, [R6+URZ], R5 ;  /* 0x00000005060085a7 */ /* 0x000ea4000800007f */
[----:B--2---:R-:W-:Y:S05]  /*10030*/  @!P0 BRA `(.L_x_214) ;  /* 0xfffffffc00f08947 */ /* 0x004fea000383ffff */
[----:B------:R-:W-:Y:S05]  /*10040*/  BRA `(.L_x_242) ;  /* 0xfffffff400c07947 */ /* 0x000fea000383ffff */
.L_x_215:
[----:B--2---:R2:W3:Y:S02]  /*10050*/  SYNCS.PHASECHK.TRANS64.TRYWAIT P0, [R3+URZ], R2 ;  /* 0x00000002030075a7 */ /* 0x0044e4000800017f */
[----:B---3--:R-:W-:Y:S05]  /*10060*/  @!P0 NANOSLEEP.SYNCS 0x989680 ;  /* 0x009896800000895d */ /* 0x008fea0003900000 */
[----:B------:R-:W3:Y:S02]  /*10070*/  @!P0 SYNCS.PHASECHK.TRANS64 P0, [R3+URZ], R2 ;  /* 0x00000002030085a7 */ /* 0x000ee4000800007f */
[----:B---3--:R-:W-:Y:S05]  /*10080*/  @!P0 BRA `(.L_x_215) ;  /* 0xfffffffc00f08947 */ /* 0x008fea000383ffff */
[----:B------:R-:W-:Y:S05]  /*10090*/  BRA `(.L_x_243) ;  /* 0xfffffff400b47947 */ /* 0x000fea000383ffff */
.L_x_217:
[----:B--2---:R2:W3:Y:S02]  /*100a0*/  SYNCS.PHASECHK.TRANS64.TRYWAIT P0, [R16+URZ], R5 ;  /* 0x00000005100075a7 */ /* 0x0044e4000800017f */
[----:B---3--:R-:W-:Y:S05]  /*100b0*/  @!P0 NANOSLEEP.SYNCS 0x989680 ;  /* 0x009896800000895d */ /* 0x008fea0003900000 */
[----:B------:R-:W3:Y:S02]  /*100c0*/  @!P0 SYNCS.PHASECHK.TRANS64 P0, [R16+URZ], R5 ;  /* 0x00000005100085a7 */ /* 0x000ee4000800007f */
[----:B---3--:R-:W-:Y:S05]  /*100d0*/  @!P0 BRA `(.L_x_217) ;  /* 0xfffffffc00f08947 */ /* 0x008fea000383ffff */
[----:B------:R-:W-:Y:S05]  /*100e0*/  BRA `(.L_x_244) ;  /* 0xfffffff400b87947 */ /* 0x000fea000383ffff */
.L_x_245:
        /* <DEDUP_REMOVED lines=9> */
.L_x_2727:


//--------------------- .text._ZN7cutlass13device_kernelIN5flash11enable_sm90INS1_16FlashAttnFwdSm90INS1_25CollectiveMainloopFwdSm90ILi2EN4cute5tupleIJNS5_1CILi1EEES8_S8_EEENS6_IJNS7_ILi128EEENS7_ILi176EEESA_EEELi128ENS_10bfloat16_tEfNS_4arch4Sm90ELb0ELb0ELb0ELb1ELb0ELb0ELb0ELb1ELb1ELb0ELb0ELb0EEENS1_21CollectiveEpilogueFwdINS6_IJSA_SA_SB_EEES9_SD_SF_Li256ELb1ELb0ELb0ELb0EEENS1_36VarlenDynamicPersistentTileSchedulerILi128ELi176ELi256ELi32ELb0ELb0ELb1ELb0ELb1ELb1EEEEEEEEEvNT_6ParamsE --------------------------
	.section	.text._ZN7cutlass13device_kernelIN5flash11enable_sm90INS1_16FlashAttnFwdSm90INS1_25CollectiveMainloopFwdSm90ILi2EN4cute5tupleIJNS5_1CILi1EEES8_S8_EEENS6_IJNS7_ILi128EEENS7_ILi176EEESA_EEELi128ENS_10bfloat16_tEfNS_4arch4Sm90ELb0ELb0ELb0ELb1ELb0ELb0ELb0ELb1ELb1ELb0ELb0ELb0EEENS1_21CollectiveEpilogueFwdINS6_IJSA_SA_SB_EEES9_SD_SF_Li256ELb1ELb0ELb0ELb0EEENS1_36VarlenDynamicPersistentTileSchedulerILi128ELi176ELi256ELi32ELb0ELb0ELb1ELb0ELb1ELb1EEEEEEEEEvNT_6ParamsE,"ax",@progbits
	.align	128
.text._ZN7cutlass13device_kernelIN5flash11enable_sm90INS1_16FlashAttnFwdSm90INS1_25CollectiveMainloopFwdSm90ILi2EN4cute5tupleIJNS5_1CILi1EEES8_S8_EEENS6_IJNS7_ILi128EEENS7_ILi176EEESA_EEELi128ENS_10bfloat16_tEfNS_4arch4Sm90ELb0ELb0ELb0ELb1ELb0ELb0ELb0ELb1ELb1ELb0ELb0ELb0EEENS1_21CollectiveEpilogueFwdINS6_IJSA_SA_SB_EEES9_SD_SF_Li256ELb1ELb0ELb0ELb0EEENS1_36VarlenDynamicPersistentTileSchedulerILi128ELi176ELi256ELi32ELb0ELb0ELb1ELb0ELb1ELb1EEEEEEEEEvNT_6ParamsE:
        .type           _ZN7cutlass13device_kernelIN5flash11enable_sm90INS1_16FlashAttnFwdSm90INS1_25CollectiveMainloopFwdSm90ILi2EN4cute5tupleIJNS5_1CILi1EEES8_S8_EEENS6_IJNS7_ILi128EEENS7_ILi176EEESA_EEELi128ENS_10bfloat16_tEfNS_4arch4Sm90ELb0ELb0ELb0ELb1ELb0ELb0ELb0ELb1ELb1ELb0ELb0ELb0EEENS1_21CollectiveEpilogueFwdINS6_IJSA_SA_SB_EEES9_SD_SF_Li256ELb1ELb0ELb0ELb0EEENS1_36VarlenDynamicPersistentTileSchedulerILi128ELi176ELi256ELi32ELb0ELb0ELb1ELb0ELb1ELb1EEEEEEEEEvNT_6ParamsE,@function
        .size           _ZN7cutlass13device_kernelIN5flash11enable_sm90INS1_16FlashAttnFwdSm90INS1_25CollectiveMainloopFwdSm90ILi2EN4cute5tupleIJNS5_1CILi1EEES8_S8_EEENS6_IJNS7_ILi128EEENS7_ILi176EEESA_EEELi128ENS_10bfloat16_tEfNS_4arch4Sm90ELb0ELb0ELb0ELb1ELb0ELb0ELb0ELb1ELb1ELb0ELb0ELb0EEENS1_21CollectiveEpilogueFwdINS6_IJSA_SA_SB_EEES9_SD_SF_Li256ELb1ELb0ELb0ELb0EEENS1_36VarlenDynamicPersistentTileSchedulerILi128ELi176ELi256ELi32ELb0ELb0ELb1ELb0ELb1ELb1EEEEEEEEEvNT_6ParamsE,(.L_x_2728 - _ZN7cutlass13device_kernelIN5flash11enable_sm90INS1_16FlashAttnFwdSm90INS1_25CollectiveMainloopFwdSm90ILi2EN4cute5tupleIJNS5_1CILi1EEES8_S8_EEENS6_IJNS7_ILi128EEENS7_ILi176EEESA_EEELi128ENS_10bfloat16_tEfNS_4arch4Sm90ELb0ELb0ELb0ELb1ELb0ELb0ELb0ELb1ELb1ELb0ELb0ELb0EEENS1_21CollectiveEpilogueFwdINS6_IJSA_SA_SB_EEES9_SD_SF_Li256ELb1ELb0ELb0ELb0EEENS1_36VarlenDynamicPersistentTileSchedulerILi128ELi176ELi256ELi32ELb0ELb0ELb1ELb0ELb1ELb1EEEEEEEEEvNT_6ParamsE)
        .other          _ZN7cutlass13device_kernelIN5flash11enable_sm90INS1_16FlashAttnFwdSm90INS1_25CollectiveMainloopFwdSm90ILi2EN4cute5tupleIJNS5_1CILi1EEES8_S8_EEENS6_IJNS7_ILi128EEENS7_ILi176EEESA_EEELi128ENS_10bfloat16_tEfNS_4arch4Sm90ELb0ELb0ELb0ELb1ELb0ELb0ELb0ELb1ELb1ELb0ELb0ELb0EEENS1_21CollectiveEpilogueFwdINS6_IJSA_SA_SB_EEES9_SD_SF_Li256ELb1ELb0ELb0ELb0EEENS1_36VarlenDynamicPersistentTileSchedulerILi128ELi176ELi256ELi32ELb0ELb0ELb1ELb0ELb1ELb1EEEEEEEEEvNT_6ParamsE,@"STO_CUDA_ENTRY STV_DEFAULT"
_ZN7cutlass13device_kernelIN5flash11enable_sm90INS1_16FlashAttnFwdSm90INS1_25CollectiveMainloopFwdSm90ILi2EN4cute5tupleIJNS5_1CILi1EEES8_S8_EEENS6_IJNS7_ILi128EEENS7_ILi176EEESA_EEELi128ENS_10bfloat16_tEfNS_4arch4Sm90ELb0ELb0ELb0ELb1ELb0ELb0ELb0ELb1ELb1ELb0ELb0ELb0EEENS1_21CollectiveEpilogueFwdINS6_IJSA_SA_SB_EEES9_SD_SF_Li256ELb1ELb0ELb0ELb0EEENS1_36VarlenDynamicPersistentTileSchedulerILi128ELi176ELi256ELi32ELb0ELb0ELb1ELb0ELb1ELb1EEEEEEEEEvNT_6ParamsE:
[----:B------:R-:W0:Y:S02]  /*0000*/  LDC R1, c[0x0][0x28] ;  /* 0x00000a00ff017b82 */ /* 0x000e240000000800 */
[----:B0-----:R-:W-:Y:S01]  /*0010*/  VIADD R1, R1, 0xffffffc8 ;  /* 0xffffffc801017836 */ /* 0x001fe20000000000 */
[----:B------:R-:W0:Y:S01]  /*0020*/  S2R R3, SR_TID.X ;  /* 0x0000000000037919 */ /* 0x000e220000002100 */
[----:B------:R-:W-:Y:S01]  /*0030*/  ELECT P0, URZ, PT ;  /* 0x00000000003f782f */ /* 0x000fe20003800000 */
[----:B------:R-:W-:Y:S01]  /*0040*/  BSSY B0, `(.L_x_246) ;  /* 0x0000010000007945 */ /* 0x000fe20003800000 */
[----:B0-----:R-:W-:-:S05]  /*0050*/  SHF.R.U32.HI R0, RZ, 0x5, R3 ;  /* 0x00000005ff007819 */ /* 0x001fca0000011603 */
[----:B------:R-:W0:Y:S02]  /*0060*/  SHFL.IDX PT, R2, R0, RZ, 0x1f ;  /* 0x00001fff00027589 */ /* 0x000e2400000e0000 */
[----:B0-----:R-:W-:-:S13]  /*0070*/  ISETP.EQ.AND P0, PT, R2, RZ, P0 ;  /* 0x000000ff0200720c */ /* 0x001fda0000702270 */
[----:B------:R-:W-:Y:S05]  /*0080*/  @!P0 BRA `(.L_x_247) ;  /* 0x00000000002c8947 */ /* 0x000fea0003800000 */
[----:B------:R-:W-:Y:S02]  /*0090*/  ULDC.64 UR4, c[0x0][0x198] ;  /* 0x0000660000047ab9 */ /* 0x000fe40000000a00 */
[----:B------:R-:W-:Y:S02]  /*00a0*/  UIADD3 UR6, UP0, UR4, 0x270, URZ ;  /* 0x0000027004067890 */ /* 0x000fe4000ff1e03f */
[----:B------:R-:W-:Y:S02]  /*00b0*/  UIADD3 UR8, UP1, UR4, 0x370, URZ ;  /* 0x0000037004087890 */ /* 0x000fe4000ff3e03f */
[----:B------:R-:W-:Y:S02]  /*00c0*/  UIADD3 UR4, UP2, UR4, 0x470, URZ ;  /* 0x0000047004047890 */ /* 0x000fe4000ff5e03f */
[----:B------:R-:W-:Y:S02]  /*00d0*/  UIADD3.X UR7, URZ, UR5, URZ, UP0, !UPT ;  /* 0x000000053f077290 */ /* 0x000fe400087fe43f */
[----:B------:R-:W-:-:S02]  /*00e0*/  UIADD3.X UR9, URZ, UR5, URZ, UP1, !UPT ;  /* 0x000000053f097290 */ /* 0x000fc40008ffe43f */
[----:B------:R-:W-:-:S05]  /*00f0*/  UIADD3.X UR5, URZ, UR5, URZ, UP2, !UPT ;  /* 0x000000053f057290 */ /* 0x000fca00097fe43f */
[----:B------:R0:W-:Y:S02]  /*0100*/  UTMACCTL.PF [UR6] ;  /* 0x00000000060079b9 */ /* 0x0001e40008040000 */
[----:B------:R0:W-:Y:S02]  /*0110*/  UTMACCTL.PF [UR8] ;  /* 0x00000000080079b9 */ /* 0x0001e40008040000 */
[----:B------:R0:W-:Y:S02]  /*0120*/  UTMACCTL.PF [UR4] ;  /* 0x00000000040079b9 */ /* 0x0001e40008040000 */
[----:B0-----:R-:W-:Y:S01]  /*0130*/  NOP ;  /* 0x0000000000007918 */ /* 0x001fe20000000000 */
.L_x_247:
[----:B------:R-:W-:Y:S05]  /*0140*/  BSYNC B0 ;  /* 0x0000000000007941 */ /* 0x000fea0003800000 */
.L_x_246:
[----:B------:R-:W-:Y:S01]  /*0150*/  VOTEU.ANY UP0, P0 ;  /* 0x00000000003f7886 */ /* 0x000fe20000000100 */
[----:B------:R-:W0:Y:S01]  /*0160*/  SHFL.IDX PT, R2, R0, RZ, 0x1f ;  /* 0x00001fff00027589 */ /* 0x000e2200000e0000 */
[----:B------:R-:W-:Y:S01]  /*0170*/  UMOV UR4, 0x1 ;  /* 0x0000000100047882 */ /* 0x000fe20000000000 */
[----:B------:R-:W-:Y:S01]  /*0180*/  UMOV UR7, 0x100 ;  /* 0x0000010000077882 */ /* 0x000fe20000000000 */
[----:B------:R-:W-:Y:S01]  /*0190*/  SHF.R.U32.HI R3, RZ, 0x7, R3 ;  /* 0x00000007ff037819 */ /* 0x000fe20000011603 */
[----:B------:R-:W1:Y:S01]  /*01a0*/  @UP0 S2UR UR8, SR_CgaCtaId ;  /* 0x00000000000809c3 */ /* 0x000e620000008800 */
[----:B------:R-:W-:Y:S01]  /*01b0*/  @UP0 UMOV UR6, 0x400 ;  /* 0x0000040000060882 */ /* 0x000fe20000000000 */
[----:B------:R-:W-:-:S04]  /*01c0*/  @UP0 UIADD3 UR4, -UR4, 0x100000, URZ ;  /* 0x0010000004040890 */ /* 0x000fc8000fffe13f */
[----:B------:R-:W-:Y:S02]  /*01d0*/  @UP0 USHF.L.U32 UR5, UR4, 0xb, URZ ;  /* 0x0000000b04050899 */ /* 0x000fe4000800063f */
[----:B------:R-:W-:Y:S01]  /*01e0*/  @UP0 USHF.L.U32 UR4, UR4, 0x1, URZ ;  /* 0x0000000104040899 */ /* 0x000fe2000800063f */
[----:B------:R-:W-:Y:S01]  /*01f0*/  VOTEU.ANY UP1, P0 ;  /* 0x00000000003f7886 */ /* 0x000fe20000020100 */
[----:B0-----:R-:W-:Y:S02]  /*0200*/  ISETP.NE.AND P1, PT, R2, RZ, PT ;  /* 0x000000ff0200720c */ /* 0x001fe40003f25270 */
[----:B------:R0:W2:Y:S01]  /*0210*/  SHFL.IDX PT, R2, R3, RZ, 0x1f ;  /* 0x00001fff03027589 */ /* 0x0000a200000e0000 */
[----:B-1----:R-:W-:Y:S02]  /*0220*/  @UP0 ULEA UR8, UR8, UR6, 0x18 ;  /* 0x0000000608080291 */ /* 0x002fe4000f8ec03f */
[----:B------:R-:W-:-:S04]  /*0230*/  @UP0 UIADD3 UR6, -UR7, 0x100000, URZ ;  /* 0x0010000007060890 */ /* 0x000fc8000fffe13f */
[----:B------:R-:W-:Y:S02]  /*0240*/  @UP0 USHF.L.U32 UR7, UR6, 0xb, URZ ;  /* 0x0000000b06070899 */ /* 0x000fe4000800063f */
[----:B------:R-:W-:Y:S01]  /*0250*/  @UP0 USHF.L.U32 UR6, UR6, 0x1, URZ ;  /* 0x0000000106060899 */ /* 0x000fe2000800063f */
[----:B------:R-:W-:Y:S01]  /*0260*/  VOTEU.ANY UP0, P0 ;  /* 0x00000000003f7886 */ /* 0x000fe20000000100 */
[----:B------:R-:W1:Y:S04]  /*0270*/  FENCE.VIEW.ASYNC.S ;  /* 0x00000000000073c6 */ /* 0x000e680000000000 */
[----:B-1----:R0:W1:Y:S06]  /*0280*/  @UP0 SYNCS.EXCH.64 URZ, [UR8+0x34800], UR4 ;  /* 0x03480004083f05b2 */ /* 0x00206c0008000100 */
[----:B------:R0:W3:Y:S02]  /*0290*/  @UP1 SYNCS.EXCH.64 URZ, [UR8+0x34820], UR6 ;  /* 0x03482006083f15b2 */ /* 0x0000e40008000100 */
[----:B0-----:R-:W-:Y:S05]  /*02a0*/  @P1 BRA `(.L_x_248) ;  /* 0x0000000000481947 */ /* 0x001fea0003800000 */
[----:B------:R-:W0:Y:S01]  /*02b0*/  S2UR UR5, SR_CgaCtaId ;  /* 0x00000000000579c3 */ /* 0x000e220000008800 */
[----:B------:R-:W-:Y:S01]  /*02c0*/  UMOV UR4, 0x400 ;  /* 0x0000040000047882 */ /* 0x000fe20000000000 */
[----:B------:R-:W-:Y:S01]  /*02d0*/  UMOV UR6, 0x1 ;  /* 0x0000000100067882 */ /* 0x000fe20000000000 */
[----:B------:R-:W-:Y:S01]  /*02e0*/  UMOV UR9, 0x2 ;  /* 0x0000000200097882 */ /* 0x000fe20000000000 */
[----:B------:R-:W-:-:S04]  /*02f0*/  UIADD3 UR6, -UR6, 0x100000, URZ ;  /* 0x0010000006067890 */ /* 0x000fc8000fffe13f */
[----:B------:R-:W-:Y:S02]  /*0300*/  USHF.L.U32 UR7, UR6, 0xb, URZ ;  /* 0x0000000b06077899 */ /* 0x000fe4000800063f */
[----:B------:R-:W-:Y:S01]  /*0310*/  USHF.L.U32 UR6, UR6, 0x1, URZ ;  /* 0x0000000106067899 */ /* 0x000fe2000800063f */
[----:B------:R-:W-:Y:S01]  /*0320*/  ELECT P0, URZ, PT ;  /* 0x00000000003f782f */ /* 0x000fe20003800000 */
[----:B0-----:R-:W-:Y:S02]  /*0330*/  ULEA UR8, UR5, UR4, 0x18 ;  /* 0x0000000405087291 */ /* 0x001fe4000f8ec03f */
[----:B------:R-:W-:-:S04]  /*0340*/  UIADD3 UR4, -UR9, 0x100000, URZ ;  /* 0x0010000009047890 */ /* 0x000fc8000fffe13f */
[----:B------:R-:W-:Y:S02]  /*0350*/  USHF.L.U32 UR5, UR4, 0xb, URZ ;  /* 0x0000000b04057899 */ /* 0x000fe4000800063f */
[----:B------:R-:W-:Y:S01]  /*0360*/  USHF.L.U32 UR4, UR4, 0x1, URZ ;  /* 0x0000000104047899 */ /* 0x000fe2000800063f */
[----:B------:R-:W0:Y:S03]  /*0370*/  FENCE.VIEW.ASYNC.S ;  /* 0x00000000000073c6 */ /* 0x000e260000000000 */
[----:B0-----:R0:W4:Y:S08]  /*0380*/  SYNCS.EXCH.64 URZ, [UR8+0x34830], UR6 ;  /* 0x03483006083f75b2 */ /* 0x0011300008000100 */
[----:B------:R0:W0:Y:S01]  /*0390*/  SYNCS.EXCH.64 URZ, [UR8+0x34840], UR4 ;  /* 0x03484004083f75b2 */ /* 0x0000220008000100 */
[----:B------:R0:W0:Y:S01]  /*03a0*/  SYNCS.EXCH.64 URZ, [UR8+0x34838], UR6 ;  /* 0x03483806083f75b2 */ /* 0x0000220008000100 */
[----:B------:R0:W0:Y:S01]  /*03b0*/  SYNCS.EXCH.64 URZ, [UR8+0x34848], UR4 ;  /* 0x03484804083f75b2 */ /* 0x0000220008000100 */
[----:B------:R-:W-:Y:S01]  /*03c0*/  NOP ;  /* 0x0000000000007918 */ /* 0x000fe20000000000 */
.L_x_248:
[----:B------:R-:W5:Y:S01]  /*03d0*/  SHFL.IDX PT, R3, R0, RZ, 0x1f ;  /* 0x00001fff00037589 */ /* 0x000f6200000e0000 */
[----:B------:R-:W-:Y:S01]  /*03e0*/  NOP ;  /* 0x0000000000007918 */ /* 0x000fe20000000000 */
[----:B-----5:R-:W-:-:S13]  /*03f0*/  ISETP.NE.AND P0, PT, R3, RZ, PT ;  /* 0x000000ff0300720c */ /* 0x020fda0003f05270 */
[----:B------:R-:W-:Y:S05]  /*0400*/  @P0 BRA `(.L_x_249) ;  /* 0x0000000000480947 */ /* 0x000fea0003800000 */
[----:B0-----:R-:W0:Y:S01]  /*0410*/  S2UR UR5, SR_CgaCtaId ;  /* 0x00000000000579c3 */ /* 0x001e220000008800 */
[----:B------:R-:W-:Y:S01]  /*0420*/  UMOV UR4, 0x400 ;  /* 0x0000040000047882 */ /* 0x000fe20000000000 */
[----:B------:R-:W-:Y:S01]  /*0430*/  UMOV UR6, 0x1 ;  /* 0x0000000100067882 */ /* 0x000fe20000000000 */
[----:B------:R-:W-:Y:S01]  /*0440*/  UMOV UR7, 0x2 ;  /* 0x0000000200077882 */ /* 0x000fe20000000000 */
[----:B------:R-:W-:Y:S01]  /*0450*/  ELECT P0, URZ, PT ;  /* 0x00000000003f782f */ /* 0x000fe20003800000 */
[----:B0-----:R-:W-:Y:S02]  /*0460*/  ULEA UR8, UR5, UR4, 0x18 ;  /* 0x0000000405087291 */ /* 0x001fe4000f8ec03f */
[----:B------:R-:W-:-:S04]  /*0470*/  UIADD3 UR4, -UR6, 0x100000, URZ ;  /* 0x0010000006047890 */ /* 0x000fc8000fffe13f */
[----:B------:R-:W-:Y:S02]  /*0480*/  USHF.L.U32 UR5, UR4, 0xb, URZ ;  /* 0x0000000b04057899 */ /* 0x000fe4000800063f */
[----:B------:R-:W-:Y:S02]  /*0490*/  USHF.L.U32 UR4, UR4, 0x1, URZ ;  /* 0x0000000104047899 */ /* 0x000fe4000800063f */
[----:B------:R-:W-:-:S04]  /*04a0*/  UIADD3 UR6, -UR7, 0x100000, URZ ;  /* 0x0010000007067890 */ /* 0x000fc8000fffe13f */
[----:B------:R-:W-:Y:S02]  /*04b0*/  USHF.L.U32 UR7, UR6, 0xb, URZ ;  /* 0x0000000b06077899 */ /* 0x000fe4000800063f */
[----:B------:R-:W-:Y:S01]  /*04c0*/  USHF.L.U32 UR6, UR6, 0x1, URZ ;  /* 0x0000000106067899 */ /* 0x000fe2000800063f */
[----:B------:R-:W0:Y:S03]  /*04d0*/  FENCE.VIEW.ASYNC.S ;  /* 0x00000000000073c6 */ /* 0x000e260000000000 */
[----:B0-----:R0:W0:Y:S08]  /*04e0*/  SYNCS.EXCH.64 URZ, [UR8+0x34850], UR4 ;  /* 0x03485004083f75b2 */ /* 0x0010300008000100 */
[----:B------:R0:W0:Y:S01]  /*04f0*/  SYNCS.EXCH.64 URZ, [UR8+0x34860], UR6 ;  /* 0x03486006083f75b2 */ /* 0x0000220008000100 */
[----:B------:R0:W0:Y:S01]  /*0500*/  SYNCS.EXCH.64 URZ, [UR8+0x34858], UR4 ;  /* 0x03485804083f75b2 */ /* 0x0000220008000100 */
[----:B------:R0:W0:Y:S01]  /*0510*/  SYNCS.EXCH.64 URZ, [UR8+0x34868], UR6 ;  /* 0x03486806083f75b2 */ /* 0x0000220008000100 */
[----:B------:R-:W-:Y:S01]  /*0520*/  NOP ;  /* 0x0000000000007918 */ /* 0x000fe20000000000 */
.L_x_249:
[----:B------:R-:W5:Y:S01]  /*0530*/  SHFL.IDX PT, R3, R0, RZ, 0x1f ;  /* 0x00001fff00037589 */ /* 0x000f6200000e0000 */
[----:B------:R-:W-:Y:S01]  /*0540*/  NOP ;  /* 0x0000000000007918 */ /* 0x000fe20000000000 */
[----:B-----5:R-:W-:-:S13]  /*0550*/  ISETP.NE.AND P0, PT, R3, RZ, PT ;  /* 0x000000ff0300720c */ /* 0x020fda0003f05270 */
[----:B------:R-:W-:Y:S05]  /*0560*/  @P0 BRA `(.L_x_250) ;  /* 0x0000000000380947 */ /* 0x000fea0003800000 */
[----:B0-----:R-:W0:Y:S01]  /*0570*/  S2UR UR5, SR_CgaCtaId ;  /* 0x00000000000579c3 */ /* 0x001e220000008800 */
[----:B------:R-:W-:Y:S01]  /*0580*/  UMOV UR4, 0x400 ;  /* 0x0000040000047882 */ /* 0x000fe20000000000 */
[----:B------:R-:W-:Y:S01]  /*0590*/  UMOV UR7, 0x1 ;  /* 0x0000000100077882 */ /* 0x000fe20000000000 */
[----:B------:R-:W-:Y:S01]  /*05a0*/  ELECT P0, URZ, PT ;  /* 0x00000000003f782f */ /* 0x000fe20003800000 */
[----:B0-----:R-:W-:Y:S02]  /*05b0*/  ULEA UR6, UR5, UR4, 0x18 ;  /* 0x0000000405067291 */ /* 0x001fe4000f8ec03f */
[----:B------:R-:W-:-:S04]  /*05c0*/  UIADD3 UR4, -UR7, 0x100000, URZ ;  /* 0x0010000007047890 */ /* 0x000fc8000fffe13f */
[----:B------:R-:W-:Y:S02]  /*05d0*/  USHF.L.U32 UR5, UR4, 0xb, URZ ;  /* 0x0000000b04057899 */ /* 0x000fe4000800063f */
[----:B------:R-:W-:Y:S01]  /*05e0*/  USHF.L.U32 UR4, UR4, 0x1, URZ ;  /* 0x0000000104047899 */ /* 0x000fe2000800063f */
[----:B------:R-:W0:Y:S11]  /*05f0*/  FENCE.VIEW.ASYNC.S ;  /* 0x00000000000073c6 */ /* 0x000e360000000000 */
[----:B0-----:R0:W0:Y:S01]  /*0600*/  SYNCS.EXCH.64 URZ, [UR6+0x34870], UR4 ;  /* 0x03487004063f75b2 */ /* 0x0010220008000100 */
[----:B------:R0:W0:Y:S01]  /*0610*/  SYNCS.EXCH.64 URZ, [UR6+0x34880], UR4 ;  /* 0x03488004063f75b2 */ /* 0x0000220008000100 */
[----:B------:R0:W0:Y:S01]  /*0620*/  SYNCS.EXCH.64 URZ, [UR6+0x34878], UR4 ;  /* 0x03487804063f75b2 */ /* 0x0000220008000100 */
[----:B------:R0:W0:Y:S01]  /*0630*/  SYNCS.EXCH.64 URZ, [UR6+0x34888], UR4 ;  /* 0x03488804063f75b2 */ /* 0x0000220008000100 */
[----:B------:R-:W-:Y:S01]  /*0640*/  NOP ;  /* 0x0000000000007918 */ /* 0x000fe20000000000 */
.L_x_250:
        /* <DEDUP_REMOVED lines=22> */
.L_x_251:
        /* <DEDUP_REMOVED lines=22> */
.L_x_252:
[----:B--2---:R-:W-:Y:S01]  /*0910*/  ISETP.NE.AND P0, PT, R2, RZ, PT ;  /* 0x000000ff0200720c */ /* 0x004fe20003f05270 */
[----:B------:R-:W-:Y:S01]  /*0920*/  IMAD.MOV.U32 R2, RZ, RZ, 0x1 ;  /* 0x00000001ff027424 */ /* 0x000fe200078e00ff */
[----:B------:R-:W-:Y:S01]  /*0930*/  NOP ;  /* 0x0000000000007918 */ /* 0x000fe20000000000 */
[----:B------:R-:W-:-:S03]  /*0940*/  ULDC.64 UR60, c[0x0][0x208] ;  /* 0x00008200003c7ab9 */ /* 0x000fc60000000a00 */
[----:B------:R-:W-:-:S05]  /*0950*/  SEL R2, R2, 0x2, !P0 ;  /* 0x0000000202027807 */ /* 0x000fca0004000000 */
[----:B------:R2:W-:Y:S01]  /*0960*/  STL [R1+0x30], R2 ;  /* 0x0000300201007387 */ /* 0x0005e20000100800 */
[----:B01-34-:R-:W-:Y:S06]  /*0970*/  BAR.SYNC.DEFER_BLOCKING 0x0 ;  /* 0x0000000000007b1d */ /* 0x01bfec0000010000 */
[----:B------:R-:W-:Y:S05]  /*0980*/  @!P0 BRA `(.L_x_253) ;  /* 0x000000d000688947 */ /* 0x000fea0003800000 */
.L_x_254:
[----:B------:R-:W-:-:S08]  /*0990*/  NOP ;  /* 0x0000000000007918 */ /* 0x000fd00000000000 */
[----:B------:R-:W0:Y:S02]  /*09a0*/  USETMAXREG.TRY_ALLOC.CTAPOOL UP0, 0xf0 ;  /* 0x000000f0000079c8 */ /* 0x000e240008000600 */
[----:B0-----:R-:W-:-:S13]  /*09b0*/  PLOP3.LUT P0, PT, PT, PT, UP0, 0x80, 0x0 ;  /* 0x000000000000781c */ /* 0x001fda0003f0f008 */
[----:B------:R-:W-:Y:S05]  /*09c0*/  @!P0 BRA `(.L_x_254) ;  /* 0xfffffffc00f08947 */ /* 0x000fea000383ffff */
[----:B--2---:R-:W0:Y:S01]  /*09d0*/  S2R R2, SR_TID.X ;  /* 0x0000000000027919 */ /* 0x004e220000002100 */
[----:B------:R-:W1:Y:S01]  /*09e0*/  S2UR UR5, SR_CgaCtaId ;  /* 0x00000000000579c3 */ /* 0x000e620000008800 */
[----:B------:R-:W-:-:S07]  /*09f0*/  UMOV UR4, 0x400 ;  /* 0x0000040000047882 */ /* 0x000fce0000000000 */
[----:B------:R-:W-:Y:S06]  /*0a00*/  BAR.ARV 0x8, 0x120 ;  /* 0x0204800000007b1d */ /* 0x000fec0000002000 */
[----:B-1----:R-:W-:Y:S01]  /*0a10*/  ULEA UR4, UR5, UR4, 0x18 ;  /* 0x0000000405047291 */ /* 0x002fe2000f8ec03f */
[----:B0-----:R-:W-:-:S04]  /*0a20*/  LOP3.LUT R0, R2, 0xffffff80, RZ, 0xc0, !PT ;  /* 0xffffff8002007812 */ /* 0x001fc800078ec0ff */
[----:B------:R-:W-:-:S13]  /*0a30*/  ISETP.NE.AND P0, PT, R0, 0x80, PT ;  /* 0x000000800000780c */ /* 0x000fda0003f05270 */
[----:B------:R-:W-:Y:S08]  /*0a40*/  @!P0 BAR.ARV 0x9, 0x100 ;  /* 0x0244000000008b1d */ /* 0x000ff00000002000 */
[----:B------:R-:W-:Y:S06]  /*0a50*/  BAR.SYNC.DEFER_BLOCKING 0x5, 0x120 ;  /* 0x0144800000007b1d */ /* 0x000fec0000010000 */
[----:B------:R-:W0:Y:S01]  /*0a60*/  LDS.128 R48, [UR4+0x348d0] ;  /* 0x0348d004ff307984 */ /* 0x000e220008000c00 */
[----:B------:R-:W-:Y:S01]  /*0a70*/  ULDC UR4, c[0x0][0xc14] ;  /* 0x0003050000047ab9 */ /* 0x000fe20000000800 */
[----:B------:R-:W-:Y:S06]  /*0a80*/  BAR.ARV 0x4, 0x120 ;  /* 0x0104800000007b1d */ /* 0x000fec0000002000 */
[----:B0-----:R-:W-:-:S13]  /*0a90*/  ISETP.GE.AND P0, PT, R51, UR4, PT ;  /* 0x0000000433007c0c */ /* 0x001fda000bf06270 */
[----:B------:R-:W-:Y:S05]  /*0aa0*/  @P0 EXIT ;  /* 0x000000000000094d */ /* 0x000fea0003800000 */
[----:B------:R-:W2:Y:S01]  /*0ab0*/  LDL.LU R10, [R1+0x30] ;  /* 0x00003000010a7983 */ /* 0x000ea20000300800 */
[----:B------:R-:W-:-:S05]  /*0ac0*/  VIADD R230, R2, 0xffffff80 ;  /* 0xffffff8002e67836 */ /* 0x000fca0000000000 */
[----:B------:R-:W-:-:S04]  /*0ad0*/  SHF.R.S32.HI R3, RZ, 0x1f, R230 ;  /* 0x0000001fff037819 */ /* 0x000fc800000114e6 */
[----:B------:R-:W-:-:S04]  /*0ae0*/  LEA.HI R5, R3, R230, RZ, 0x7 ;  /* 0x000000e603057211 */ /* 0x000fc800078f38ff */
[----:B------:R-:W-:-:S05]  /*0af0*/  LOP3.LUT R225, R5, 0xffffff80, RZ, 0xc0, !PT ;  /* 0xffffff8005e17812 */ /* 0x000fca00078ec0ff */
[----:B------:R-:W-:-:S05]  /*0b00*/  IMAD.IADD R225, R230, 0x1, -R225 ;  /* 0x00000001e6e17824 */ /* 0x000fca00078e0ae1 */
[----:B------:R-:W-:-:S04]  /*0b10*/  SHF.R.S32.HI R4, RZ, 0x1f, R225 ;  /* 0x0000001fff047819 */ /* 0x000fc800000114e1 */
[----:B------:R-:W-:-:S04]  /*0b20*/  LEA.HI R6, R4, R225, RZ, 0x2 ;  /* 0x000000e104067211 */ /* 0x000fc800078f10ff */
[--C-:B------:R-:W-:Y:S02]  /*0b30*/  SHF.R.S32.HI R8, RZ, 0x2, R6.reuse ;  /* 0x00000002ff087819 */ /* 0x100fe40000011406 */
[----:B------:R-:W-:Y:S02]  /*0b40*/  SHF.R.S32.HI R11, RZ, 0x1f, R6 ;  /* 0x0000001fff0b7819 */ /* 0x000fe40000011406 */
[----:B------:R-:W-:Y:S02]  /*0b50*/  SHF.R.S32.HI R226, RZ, 0x7, R5 ;  /* 0x00000007ffe27819 */ /* 0x000fe40000011405 */
[----:B------:R-:W-:Y:S02]  /*0b60*/  LEA.HI R11, R11, R8, RZ, 0x3 ;  /* 0x000000080b0b7211 */ /* 0x000fe400078f18ff */
[----:B------:R-:W-:Y:S02]  /*0b70*/  LEA.HI R4, R4, R225, RZ, 0x5 ;  /* 0x000000e104047211 */ /* 0x000fe400078f28ff */
[----:B------:R-:W-:-:S02]  /*0b80*/  LOP3.LUT R11, R11, 0xfffffff8, RZ, 0xc0, !PT ;  /* 0xfffffff80b0b7812 */ /* 0x000fc400078ec0ff */
[----:B------:R-:W-:Y:S02]  /*0b90*/  LEA.HI R5, R5, R226, RZ, 0x1 ;  /* 0x000000e205057211 */ /* 0x000fe400078f08ff */
[CC--:B------:R-:W-:Y:S01]  /*0ba0*/  LEA.HI R0, R3.reuse, R230.reuse, RZ, 0x4 ;  /* 0x000000e603007211 */ /* 0x0c0fe200078f20ff */
[----:B------:R-:W-:Y:S01]  /*0bb0*/  IMAD.IADD R11, R8, 0x1, -R11 ;  /* 0x00000001080b7824 */ /* 0x000fe200078e0a0b */
[-C--:B------:R-:W-:Y:S02]  /*0bc0*/  LEA.HI R2, R3, R230.reuse, RZ, 0x5 ;  /* 0x000000e603027211 */ /* 0x080fe400078f28ff */
[----:B------:R-:W-:Y:S02]  /*0bd0*/  SHF.R.S32.HI R4, RZ, 0x5, R4 ;  /* 0x00000005ff047819 */ /* 0x000fe40000011404 */
[----:B------:R-:W-:Y:S02]  /*0be0*/  LOP3.LUT R5, R5, 0x3fffffe, RZ, 0xc0, !PT ;  /* 0x03fffffe05057812 */ /* 0x000fe400078ec0ff */
[----:B------:R-:W-:Y:S01]  /*0bf0*/  SHF.R.S32.HI R9, RZ, 0x4, R0 ;  /* 0x00000004ff097819 */ /* 0x000fe20000011400 */
[----:B------:R-:W-:Y:S01]  /*0c00*/  IMAD.SHL.U32 R2, R2, 0x20, RZ ;  /* 0x0000002002027824 */ /* 0x000fe200078e00ff */
[----:B------:R-:W-:Y:S01]  /*0c10*/  LOP3.LUT R7, R0, 0x3fffff0, RZ, 0xc0, !PT ;  /* 0x03fffff000077812 */ /* 0x000fe200078ec0ff */
[----:B------:R-:W-:Y:S01]  /*0c20*/  IMAD R4, R4, 0x10, R11 ;  /* 0x0000001004047824 */ /* 0x000fe200078e020b */
[----:B------:R-:W-:Y:S01]  /*0c30*/  LEA.HI R0, R0, R9, RZ, 0x1 ;  /* 0x0000000900007211 */ /* 0x000fe200078f08ff */
[----:B------:R-:W-:Y:S01]  /*0c40*/  IMAD.IADD R5, R226, 0x1, -R5 ;  /* 0x00000001e2057824 */ /* 0x000fe200078e0a05 */
[----:B------:R-:W-:Y:S01]  /*0c50*/  LEA.HI R3, R3, R230, RZ, 0x3 ;  /* 0x000000e603037211 */ /* 0x000fe200078f18ff */
[----:B------:R-:W-:Y:S01]  /*0c60*/  IMAD.IADD R7, R230, 0x1, -R7 ;  /* 0x00000001e6077824 */ /* 0x000fe200078e0a07 */
[----:B------:R-:W-:Y:S01]  /*0c70*/  LOP3.LUT R2, R2, 0xfffffc00, RZ, 0xc0, !PT ;  /* 0xfffffc0002027812 */ /* 0x000fe200078ec0ff */
[----:B------:R-:W-:Y:S01]  /*0c80*/  IMAD R228, R5, 0x40, R4 ;  /* 0x0000004005e47824 */ /* 0x000fe200078e0204 */
[----:B------:R-:W-:-:S02]  /*0c90*/  LOP3.LUT R0, R0, 0x1ffffffe, RZ, 0xc0, !PT ;  /* 0x1ffffffe00007812 */ /* 0x000fc400078ec0ff */
[----:B------:R-:W-:Y:S02]  /*0ca0*/  LOP3.LUT R6, R6, 0x7ffffffc, RZ, 0xc0, !PT ;  /* 0x7ffffffc06067812 */ /* 0x000fe400078ec0ff */
[----:B------:R-:W-:Y:S01]  /*0cb0*/  LOP3.LUT R5, R3, 0x1ffffff8, RZ, 0xc0, !PT ;  /* 0x1ffffff803057812 */ /* 0x000fe200078ec0ff */
[----:B------:R-:W-:Y:S02]  /*0cc0*/  IMAD R7, R7, 0x40, R2 ;  /* 0x0000004007077824 */ /* 0x000fe400078e0202 */
[----:B------:R-:W-:Y:S02]  /*0cd0*/  IMAD.IADD R0, R9, 0x1, -R0 ;  /* 0x0000000109007824 */ /* 0x000fe400078e0a00 */
[----:B------:R-:W-:Y:S02]  /*0ce0*/  IMAD.MOV.U32 R227, RZ, RZ, -0x2 ;  /* 0xfffffffeffe37424 */ /* 0x000fe400078e00ff */
[----:B------:R-:W-:Y:S02]  /*0cf0*/  IMAD.IADD R6, R225, 0x1, -R6 ;  /* 0x00000001e1067824 */ /* 0x000fe400078e0a06 */
[----:B------:R-:W-:Y:S01]  /*0d00*/  IMAD.IADD R5, R230, 0x1, -R5 ;  /* 0x00000001e6057824 */ /* 0x000fe200078e0a05 */
[----:B------:R-:W-:Y:S01]  /*0d10*/  SHF.R.S32.HI R18, RZ, 0x3, R3 ;  /* 0x00000003ff127819 */ /* 0x000fe20000011403 */
[----:B------:R-:W-:-:S02]  /*0d20*/  IMAD R229, R0, 0x8, R7 ;  /* 0x0000000800e57824 */ /* 0x000fc400078e0207 */
[----:B------:R-:W-:Y:S02]  /*0d30*/  IMAD R227, R6, R227, 0xb0 ;  /* 0x000000b006e37424 */ /* 0x000fe400078e02e3 */
[----:B------:R-:W-:Y:S02]  /*0d40*/  IMAD.MOV.U32 R224, RZ, RZ, RZ ;  /* 0x000000ffffe07224 */ /* 0x000fe400078e00ff */
[----:B------:R-:W-:Y:S02]  /*0d50*/  IMAD.MOV.U32 R16, RZ, RZ, RZ ;  /* 0x000000ffff107224 */ /* 0x000fe400078e00ff */
[----:B------:R-:W-:Y:S02]  /*0d60*/  IMAD.MOV.U32 R2, RZ, RZ, RZ ;  /* 0x000000ffff027224 */ /* 0x000fe400078e00ff */
[----:B------:R-:W-:Y:S01]  /*0d70*/  IMAD.SHL.U32 R17, R5, 0x8, RZ ;  /* 0x0000000805117824 */ /* 0x000fe200078e00ff */
[----:B--2---:R-:W-:-:S07]  /*0d80*/  LOP3.LUT R23, R10, 0x1, RZ, 0xfc, !PT ;  /* 0x000000010a177812 */ /* 0x004fce00078efcff */
.L_x_297:
[----:B0-----:R-:W0:Y:S01]  /*0d90*/  LDC.64 R220, c[0x0][0xc60] ;  /* 0x00031800ffdc7b82 */ /* 0x001e220000000a00 */
[----:B------:R-:W-:Y:S01]  /*0da0*/  ULDC.64 UR4, c[0x0][0xa28] ;  /* 0x00028a0000047ab9 */ /* 0x000fe20000000a00 */
[----:B------:R-:W-:Y:S01]  /*0db0*/  IMAD.MOV.U32 R3, RZ, RZ, RZ ;  /* 0x000000ffff037224 */ /* 0x000fe200078e00ff */
[----:B------:R-:W-:Y:S01]  /*0dc0*/  ULDC.64 UR6, c[0x0][0xa20] ;  /* 0x0002880000067ab9 */ /* 0x000fe20000000a00 */
[----:B0-----:R-:W-:-:S06]  /*0dd0*/  IMAD.WIDE R220, R51, 0x4, R220 ;  /* 0x0000000433dc7825 */ /* 0x001fcc00078e02dc */
[----:B--2---:R-:W2:Y:S01]  /*0de0*/  LDG.E R220, desc[UR60][R220.64] ;  /* 0x0000003cdcdc7981 */ /* 0x004ea2000c1e1900 */
[----:B------:R-:W-:-:S04]  /*0df0*/  ISETP.NE.U32.AND P0, PT, RZ, UR4, PT ;  /* 0x00000004ff007c0c */ /* 0x000fc8000bf05070 */
[----:B------:R-:W-:Y:S02]  /*0e00*/  ISETP.NE.AND.EX P0, PT, RZ, UR5, PT, P0 ;  /* 0x00000005ff007c0c */ /* 0x000fe4000bf05300 */
[----:B--2---:R-:W-:-:S11]  /*0e10*/  SHF.R.S32.HI R223, RZ, 0x1f, R220 ;  /* 0x0000001fffdf7819 */ /* 0x004fd600000114dc */
[----:B---3-5:R-:W-:-:S04]  /*0e20*/  @P0 LEA R4, P1, R220, UR4, 0x2 ;  /* 0x00000004dc040c11 */ /* 0x028fc8000f8210ff */
[----:B------:R-:W-:Y:S01]  /*0e30*/  @P0 LEA.HI.X R5, R220, UR5, R223, 0x2, P1 ;  /* 0x00000005dc050c11 */ /* 0x000fe200088f14df */
[----:B------:R-:W-:-:S04]  /*0e40*/  ULDC.64 UR4, c[0x0][0x3f8] ;  /* 0x0000fe0000047ab9 */ /* 0x000fc80000000a00 */
[----:B------:R0:W5:Y:S01]  /*0e50*/  @P0 LDG.E R3, desc[UR60][R4.64] ;  /* 0x0000003c04030981 */ /* 0x000162000c1e1900 */
[----:B------:R-:W-:Y:S01]  /*0e60*/  ISETP.NE.U32.AND P0, PT, RZ, UR6, PT ;  /* 0x00000006ff007c0c */ /* 0x000fe2000bf05070 */
[----:B------:R-:W-:-:S03]  /*0e70*/  UISETP.NE.U32.AND UP0, UPT, UR4, URZ, UPT ;  /* 0x0000003f0400728c */ /* 0x000fc6000bf05070 */
[----:B------:R-:W-:Y:S01]  /*0e80*/  ISETP.NE.AND.EX P0, PT, RZ, UR7, PT, P0 ;  /* 0x00000007ff007c0c */ /* 0x000fe2000bf05300 */
[----:B------:R-:W-:Y:S01]  /*0e90*/  UISETP.NE.AND.EX UP0, UPT, UR5, URZ, UPT, UP0 ;  /* 0x0000003f0500728c */ /* 0x000fe2000bf05300 */
[----:B------:R-:W-:Y:S02]  /*0ea0*/  ULDC UR4, c[0x0][0x404] ;  /* 0x0001010000047ab9 */ /* 0x000fe40000000800 */
[----:B------:R-:W-:Y:S01]  /*0eb0*/  ULDC UR5, c[0x0][0x2e0] ;  /* 0x0000b80000057ab9 */ /* 0x000fe20000000800 */
[----:B------:R-:W-:-:S04]  /*0ec0*/  USEL UR4, UR4, 0x1, UP0 ;  /* 0x0000000104047887 */ /* 0x000fc80008000000 */
[----:B------:R-:W-:-:S04]  /*0ed0*/  UIMAD UR4, UR4, UR5, URZ ;  /* 0x00000005040472a4 */ /* 0x000fc8000f8e023f */
[C---:B0-----:R-:W-:Y:S02]  /*0ee0*/  @P0 LEA R4, P1, R220.reuse, UR6, 0x2 ;  /* 0x00000006dc040c11 */ /* 0x041fe4000f8210ff */
[----:B------:R-:W-:Y:S02]  /*0ef0*/  IMAD.U32 R80, RZ, RZ, UR4 ;  /* 0x00000004ff507e24 */ /* 0x000fe4000f8e00ff */
[----:B------:R-:W-:-:S05]  /*0f00*/  @P0 LEA.HI.X R5, R220, UR7, R223, 0x2, P1 ;  /* 0x00000007dc050c11 */ /* 0x000fca00088f14df */
[----:B------:R0:W5:Y:S01]  /*0f10*/  @P0 LDG.E R80, desc[UR60][R4.64] ;  /* 0x0000003c04500981 */ /* 0x000162000c1e1900 */
[----:B----4-:R-:W-:Y:S05]  /*0f20*/  @P0 BRA `(.L_x_255) ;  /* 0x0000000000240947 */ /* 0x010fea0003800000 */
[----:B------:R-:W-:Y:S02]  /*0f30*/  ULDC.64 UR4, c[0x0][0xa08] ;  /* 0x0002820000047ab9 */ /* 0x000fe40000000a00 */
[----:B------:R-:W-:-:S04]  /*0f40*/  ISETP.NE.U32.AND P0, PT, RZ, UR4, PT ;  /* 0x00000004ff007c0c */ /* 0x000fc8000bf05070 */
[----:B------:R-:W-:-:S13]  /*0f50*/  ISETP.NE.AND.EX P0, PT, RZ, UR5, PT, P0 ;  /* 0x00000005ff007c0c */ /* 0x000fda000bf05300 */
[----:B------:R-:W-:Y:S05]  /*0f60*/  @!P0 BRA `(.L_x_255) ;  /* 0x0000000000148947 */ /* 0x000fea0003800000 */
[----:B0-----:R-:W0:Y:S02]  /*0f70*/  LDC.64 R4, c[0x0][0xa08] ;  /* 0x00028200ff047b82 */ /* 0x001e240000000a00 */
[----:B0-----:R-:W-:-:S05]  /*0f80*/  IMAD.WIDE R4, R220, 0x4, R4 ;  /* 0x00000004dc047825 */ /* 0x001fca00078e0204 */
[----:B-----5:R-:W2:Y:S04]  /*0f90*/  LDG.E R80, desc[UR60][R4.64] ;  /* 0x0000003c04507981 */ /* 0x020ea8000c1e1900 */
[----:B------:R-:W2:Y:S02]  /*0fa0*/  LDG.E R7, desc[UR60][R4.64+0x4] ;  /* 0x0000043c04077981 */ /* 0x000ea4000c1e1900 */
[----:B--2---:R-:W-:-:S07]  /*0fb0*/  IMAD.IADD R80, R7, 0x1, -R80 ;  /* 0x0000000107507824 */ /* 0x004fce00078e0a50 */
.L_x_255:
[----:B-----5:R-:W-:Y:S01]  /*0fc0*/  IMAD.IADD R80, R80, 0x1, -R3 ;  /* 0x0000000150507824 */ /* 0x020fe200078e0a03 */
[----:B------:R-:W-:Y:S01]  /*0fd0*/  PLOP3.LUT P0, PT, PT, PT, PT, 0x80, 0x0 ;  /* 0x000000000000781c */ /* 0x000fe20003f0f070 */
[----:B------:R-:W-:Y:S01]  /*0fe0*/  IMAD.MOV.U32 R222, RZ, RZ, R49 ;  /* 0x000000ffffde7224 */ /* 0x000fe200078e0031 */
[----:B------:R-:W-:Y:S01]  /*0ff0*/  CS2R R30, SRZ ;  /* 0x00000000001e7805 */ /* 0x000fe2000001ff00 */
[C---:B------:R-:W-:Y:S01]  /*1000*/  VIADD R0, R80.reuse, 0xaf ;  /* 0x000000af50007836 */ /* 0x040fe20000000000 */
[----:B------:R-:W-:Y:S01]  /*1010*/  ISETP.GE.AND P1, PT, R80, 0x1, PT ;  /* 0x000000015000780c */ /* 0x000fe20003f26270 */
[----:B------:R-:W-:Y:S01]  /*1020*/  IMAD.MOV.U32 R221, RZ, RZ, R50 ;  /* 0x000000ffffdd7224 */ /* 0x000fe200078e0032 */
[----:B------:R-:W-:Y:S01]  /*1030*/  CS2R R32, SRZ ;  /* 0x0000000000207805 */ /* 0x000fe2000001ff00 */
[----:B------:R-:W-:Y:S01]  /*1040*/  IMAD.HI R0, R0, 0x2e8ba2e9, RZ ;  /* 0x2e8ba2e900007827 */ /* 0x000fe200078e02ff */
[----:B------:R-:W-:Y:S02]  /*1050*/  CS2R R34, SRZ ;  /* 0x0000000000227805 */ /* 0x000fe4000001ff00 */
[----:B------:R-:W-:-:S02]  /*1060*/  CS2R R36, SRZ ;  /* 0x0000000000247805 */ /* 0x000fc4000001ff00 */
[----:B------:R-:W-:Y:S01]  /*1070*/  CS2R R38, SRZ ;  /* 0x0000000000267805 */ /* 0x000fe2000001ff00 */
[----:B------:R-:W-:Y:S01]  /*1080*/  IMAD.MOV.U32 R87, RZ, RZ, RZ ;  /* 0x000000ffff577224 */ /* 0x000fe200078e00ff */
[----:B------:R-:W-:Y:S02]  /*1090*/  SHF.R.U32.HI R3, RZ, 0x1f, R0 ;  /* 0x0000001fff037819 */ /* 0x000fe40000011600 */
[----:B------:R-:W-:Y:S02]  /*10a0*/  CS2R R40, SRZ ;  /* 0x0000000000287805 */ /* 0x000fe4000001ff00 */
[----:B------:R-:W-:Y:S02]  /*10b0*/  CS2R R42, SRZ ;  /* 0x00000000002a7805 */ /* 0x000fe4000001ff00 */
[----:B------:R-:W-:Y:S02]  /*10c0*/  CS2R R44, SRZ ;  /* 0x00000000002c7805 */ /* 0x000fe4000001ff00 */
[----:B------:R-:W-:Y:S01]  /*10d0*/  LEA.HI.SX32 R120, R0, R3, 0x1b ;  /* 0x0000000300787211 */ /* 0x000fe200078fdaff */
[----:B------:R-:W-:Y:S01]  /*10e0*/  IMAD.MOV.U32 R3, RZ, RZ, RZ ;  /* 0x000000ffff037224 */ /* 0x000fe200078e00ff */
[----:B------:R-:W-:Y:S01]  /*10f0*/  CS2R R46, SRZ ;  /* 0x00000000002e7805 */ /* 0x000fe2000001ff00 */
[----:B------:R-:W-:Y:S01]  /*1100*/  IMAD.MOV.U32 R0, RZ, RZ, RZ ;  /* 0x000000ffff007224 */ /* 0x000fe200078e00ff */
        /* <DEDUP_REMOVED lines=16> */
[----:B------:R-:W-:Y:S01]  /*1210*/  CS2R R100, SRZ ;  /* 0x0000000000647805 */ /* 0x000fe2000001ff00 */
[----:B------:R-:W-:Y:S01]  /*1220*/  IMAD.MOV.U32 R81, RZ, RZ, RZ ;  /* 0x000000ffff517224 */ /* 0x000fe200078e00ff */
[----:B------:R-:W-:Y:S02]  /*1230*/  CS2R R102, SRZ ;  /* 0x0000000000667805 */ /* 0x000fe4000001ff00 */
[----:B------:R-:W-:-:S02]  /*1240*/  CS2R R104, SRZ ;  /* 0x0000000000687805 */ /* 0x000fc4000001ff00 */
[----:B------:R-:W-:Y:S01]  /*1250*/  CS2R R6, SRZ ;  /* 0x0000000000067805 */ /* 0x000fe2000001ff00 */
[----:B------:R-:W-:Y:S01]  /*1260*/  IMAD.MOV.U32 R8, RZ, RZ, RZ ;  /* 0x000000ffff087224 */ /* 0x000fe200078e00ff */
[----:B------:R-:W-:Y:S01]  /*1270*/  CS2R R106, SRZ ;  /* 0x00000000006a7805 */ /* 0x000fe2000001ff00 */
[----:B------:R-:W-:Y:S01]  /*1280*/  IMAD.MOV.U32 R10, RZ, RZ, RZ ;  /* 0x000000ffff0a7224 */ /* 0x000fe200078e00ff */
[----:B------:R-:W-:Y:S06]  /*1290*/  @!P1 BRA `(.L_x_256) ;  /* 0x000000a800a89947 */ /* 0x000fec0003800000 */
[----:B------:R-:W1:Y:S01]  /*12a0*/  SHFL.IDX PT, R0, R226, RZ, 0x1f ;  /* 0x00001fffe2007589 */ /* 0x000e6200000e0000 */
[----:B------:R-:W2:Y:S01]  /*12b0*/  S2UR UR6, SR_CgaCtaId ;  /* 0x00000000000679c3 */ /* 0x000ea20000008800 */
[----:B------:R-:W-:Y:S01]  /*12c0*/  UMOV UR5, 0x400 ;  /* 0x0000040000057882 */ /* 0x000fe20000000000 */
[----:B-1----:R-:W-:Y:S01]  /*12d0*/  R2UR UR7, R0 ;  /* 0x00000000000772ca */ /* 0x002fe200000e0000 */
[----:B--2---:R-:W-:-:S04]  /*12e0*/  ULEA UR5, UR6, UR5, 0x18 ;  /* 0x0000000506057291 */ /* 0x004fc8000f8ec03f */
[----:B------:R-:W-:-:S04]  /*12f0*/  UIADD3 UR5, UR5, 0x16400, URZ ;  /* 0x0001640005057890 */ /* 0x000fc8000fffe03f */
[----:B------:R-:W-:-:S04]  /*1300*/  ULOP3.LUT UP0, URZ, UR5, 0x9f, URZ, 0xc0, !UPT ;  /* 0x0000009f053f7892 */ /* 0x000fc8000f80c03f */
[----:B------:R-:W-:Y:S02]  /*1310*/  ULEA.HI UR4, UR7, UR7, URZ, 0x1 ;  /* 0x0000000707047291 */ /* 0x000fe4000f8f083f */
[----:B------:R-:W-:Y:S01]  /*1320*/  IMAD.U32 R22, RZ, RZ, UR7 ;  /* 0x00000007ff167e24 */ /* 0x000fe2000f8e00ff */
[----:B------:R-:W-:Y:S01]  /*1330*/  PLOP3.LUT P0, PT, PT, PT, UP0, 0x80, 0x0 ;  /* 0x000000000000781c */ /* 0x000fe20003f0f008 */
[----:B------:R-:W-:-:S04]  /*1340*/  ULOP3.LUT UR4, UR4, 0x1e, URZ, 0xc0, !UPT ;  /* 0x0000001e04047892 */ /* 0x000fc8000f8ec03f */
[----:B------:R-:W-:-:S04]  /*1350*/  UIADD3 UR4, UR7, -UR4, URZ ;  /* 0x8000000407047290 */ /* 0x000fc8000fffe03f */
[----:B------:R-:W-:-:S04]  /*1360*/  ULEA UR4, UR4, UR5, 0xd ;  /* 0x0000000504047291 */ /* 0x000fc8000f8e683f */
[----:B------:R-:W-:-:S04]  /*1370*/  USHF.R.U32.HI UR4, URZ, 0x4, UR4 ;  /* 0x000000043f047899 */ /* 0x000fc80008011604 */
[----:B------:R-:W-:Y:S01]  /*1380*/  ULOP3.LUT UR36, UR4, 0x3fff, URZ, 0xc0, !UPT ;  /* 0x00003fff04247892 */ /* 0x000fe2000f8ec03f */
[----:B------:R-:W-:Y:S11]  /*1390*/  @!P0 BRA `(.L_x_257) ;  /* 0x0000000000408947 */ /* 0x000ff60003800000 */
[----:B------:R-:W-:Y:S01]  /*13a0*/  MOV R0, 0x0 ;  /* 0x0000000000007802 */ /* 0x000fe20000000f00 */
[----:B------:R-:W-:Y:S01]  /*13b0*/  ULDC.64 UR4, c[0x4][0xa0] ;  /* 0x0100280000047ab9 */ /* 0x000fe20000000a00 */
[----:B------:R-:W-:Y:S01]  /*13c0*/  ULDC.64 UR6, c[0x4][0x40] ;  /* 0x0100100000067ab9 */ /* 0x000fe20000000a00 */
[----:B0-----:R-:W-:Y:S01]  /*13d0*/  IMAD.U32 R4, RZ, RZ, UR4 ;  /* 0x00000004ff047e24 */ /* 0x001fe2000f8e00ff */
[----:B------:R0:W1:Y:S01]  /*13e0*/  LDC.64 R14, c[0x4][R0] ;  /* 0x01000000000e7b82 */ /* 0x0000620000000a00 */
        /* <DEDUP_REMOVED lines=8> */
[----:B0-----:R-:W-:-:S07]  /*1470*/  IMAD.MOV.U32 R13, RZ, RZ, RZ ;  /* 0x000000ffff0d7224 */ /* 0x001fce00078e00ff */
[----:B------:R-:W-:-:S07]  /*1480*/  LEPC R20, `(.L_x_257) ;  /* 0x000000001014794e */ /* 0x000fce0000000000 */
[----:B-1----:R-:W-:Y:S05]  /*1490*/  CALL.ABS.NOINC R14 ;  /* 0x000000000e007343 */ /* 0x002fea0003c00000 */
.L_x_257:
[----:B------:R-:W1:Y:S01]  /*14a0*/  S2UR UR5, SR_CgaCtaId ;  /* 0x00000000000579c3 */ /* 0x000e620000008800 */
[----:B------:R-:W-:Y:S01]  /*14b0*/  LEA.HI R0, R224, R224, RZ, 0x1 ;  /* 0x000000e0e0007211 */ /* 0x000fe200078f08ff */
[----:B------:R-:W-:Y:S01]  /*14c0*/  UMOV UR4, 0x400 ;  /* 0x0000040000047882 */ /* 0x000fe20000000000 */
[----:B------:R-:W-:Y:S01]  /*14d0*/  BSSY B0, `(.L_x_258) ;  /* 0x0000009000007945 */ /* 0x000fe20003800000 */
[----:B------:R-:W-:Y:S02]  /*14e0*/  ISETP.NE.AND P0, PT, R23, 0x3, PT ;  /* 0x000000031700780c */ /* 0x000fe40003f05270 */
[----:B------:R-:W-:-:S05]  /*14f0*/  LOP3.LUT R3, R0, 0xfffffffe, RZ, 0xc0, !PT ;  /* 0xfffffffe00037812 */ /* 0x000fca00078ec0ff */
[----:B------:R-:W-:-:S05]  /*1500*/  IMAD.IADD R3, R224, 0x1, -R3 ;  /* 0x00000001e0037824 */ /* 0x000fca00078e0a03 */
[----:B------:R-:W-:Y:S01]  /*1510*/  SHF.L.U32 R3, R3, 0x1f, RZ ;  /* 0x0000001f03037819 */ /* 0x000fe200000006ff */
[----:B-1----:R-:W-:-:S06]  /*1520*/  ULEA UR4, UR5, UR4, 0x18 ;  /* 0x0000000405047291 */ /* 0x002fcc000f8ec03f */
[----:B------:R-:W-:-:S04]  /*1530*/  IMAD.U32 R0, RZ, RZ, UR4 ;  /* 0x00000004ff007e24 */ /* 0x000fc8000f8e00ff */
[----:B------:R-:W1:Y:S02]  /*1540*/  SYNCS.PHASECHK.TRANS64.TRYWAIT P1, [R0+URZ+0x34800], R3 ;  /* 0x03480003000075a7 */ /* 0x000e64000802017f */
[----:B-1----:R-:W-:Y:S05]  /*1550*/  @!P1 BRA `(.L_x_259) ;  /* 0x0000010c00e09947 */ /* 0x002fea0003800000 */
.L_x_382:
[----:B------:R-:W-:Y:S05]  /*1560*/  BSYNC B0 ;  /* 0x0000000000007941 */ /* 0x000fea0003800000 */
.L_x_258:
[----:B------:R-:W-:Y:S05]  /*1570*/  @!P0 BRA `(.L_x_260) ;  /* 0x0000000000048947 */ /* 0x000fea0003800000 */
[----:B------:R-:W-:Y:S01]  /*1580*/  BPT.TRAP 0x1 ;  /* 0x000000040000795c */ /* 0x000fe20000300000 */
.L_x_260:
[----:B------:R-:W-:Y:S01]  /*1590*/  IMAD R12, R2, 0x8, R0 ;  /* 0x00000008020c7824 */ /* 0x000fe200078e0200 */
[----:B-1----:R-:W-:-:S04]  /*15a0*/  SHF.L.U32 R3, R16, 0x1f, RZ ;  /* 0x0000001f10037819 */ /* 0x002fc800000006ff */
[----:B------:R1:W2:Y:S01]  /*15b0*/  SYNCS.PHASECHK.TRANS64.TRYWAIT P2, [R12+URZ+0x34830], R3 ;  /* 0x034830030c0075a7 */ /* 0x0002a2000804017f */
[----:B------:R-:W-:Y:S05]  /*15c0*/  @!P0 BRA `(.L_x_261) ;  /* 0x0000000000048947 */ /* 0x000fea0003800000 */
[----:B------:R-:W-:Y:S01]  /*15d0*/  BPT.TRAP 0x1 ;  /* 0x000000040000795c */ /* 0x000fe20000300000 */
.L_x_261:
[----:B0-----:R-:W0:Y:S01]  /*15e0*/  S2R R4, SR_TID.X ;  /* 0x0000000000047919 */ /* 0x001e220000002100 */
[----:B------:R-:W-:Y:S01]  /*15f0*/  IMAD.MOV.U32 R87, RZ, RZ, RZ ;  /* 0x000000ffff577224 */ /* 0x000fe200078e00ff */
[----:B0-----:R-:W-:Y:S01]  /*1600*/  LOP3.LUT P1, RZ, R4, 0x7f, RZ, 0xc0, !PT ;  /* 0x0000007f04ff7812 */ /* 0x001fe2000782c0ff */
[----:B--2---:R-:W-:-:S12]  /*1610*/  @P2 BRA `(.L_x_262) ;  /* 0x0000000000082947 */ /* 0x004fd80003800000 */
[----:B------:R-:W0:Y:S02]  /*1620*/  SYNCS.PHASECHK.TRANS64.TRYWAIT P2, [R12+URZ+0x34830], R3 ;  /* 0x034830030c0075a7 */ /* 0x000e24000804017f */
[----:B0-----:R-:W-:Y:S05]  /*1630*/  @!P2 BRA `(.L_x_263) ;  /* 0x0000010c00bca947 */ /* 0x001fea0003800000 */
.L_x_262:
[----:B------:R-:W-:Y:S05]  /*1640*/  WARPSYNC.ALL ;  /* 0x0000000000007948 */ /* 0x000fea0003800000 */
[----:B01----:R-:W-:Y:S01]  /*1650*/  VIADD R3, R0, 0x1e400 ;  /* 0x0001e40000037836 */ /* 0x003fe20000000000 */
[----:B------:R-:W-:Y:S01]  /*1660*/  ULOP3.LUT UR25, UR36, 0x10000, URZ, 0xfc, !UPT ;  /* 0x0001000024197892 */ /* 0x000fe2000f8efc3f */
[----:B------:R-:W-:Y:S01]  /*1670*/  WARPGROUP.ARRIVE ;  /* 0x00000000000079c5 */ /* 0x000fe20000000000 */
[----:B------:R-:W-:Y:S01]  /*1680*/  UMOV UR5, 0x40000040 ;  /* 0x4000004000057882 */ /* 0x000fe20000000000 */
[----:B------:R-:W-:Y:S01]  /*1690*/  UMOV UR7, 0x40000040 ;  /* 0x4000004000077882 */ /* 0x000fe20000000000 */
[----:B------:R-:W-:Y:S01]  /*16a0*/  SHF.R.U32.HI R3, RZ, 0x4, R3 ;  /* 0x00000004ff037819 */ /* 0x000fe20000011603 */
[----:B------:R-:W-:Y:S01]  /*16b0*/  UMOV UR41, UR5 ;  /* 0x0000000500297c82 */ /* 0x000fe20008000000 */
[----:B------:R-:W-:Y:S01]  /*16c0*/  UMOV UR15, 0x40000040 ;  /* 0x40000040000f7882 */ /* 0x000fe20000000000 */
[----:B------:R-:W-:Y:S01]  /*16d0*/  UMOV UR4, UR25 ;  /* 0x0000001900047c82 */ /* 0x000fe20008000000 */
[----:B------:R-:W-:Y:S01]  /*16e0*/  LOP3.LUT R3, R3, 0x3fff, RZ, 0xc0, !PT ;  /* 0x00003fff03037812 */ /* 0x000fe200078ec0ff */
[----:B------:R-:W-:Y:S01]  /*16f0*/  UMOV UR40, UR4 ;  /* 0x0000000400287c82 */ /* 0x000fe20008000000 */
[----:B------:R-:W-:Y:S01]  /*1700*/  UMOV UR13, UR41 ;  /* 0x00000029000d7c82 */ /* 0x000fe20008000000 */
[----:B------:R-:W-:Y:S01]  /*1710*/  UMOV UR12, UR40 ;  /* 0x00000028000c7c82 */ /* 0x000fe20008000000 */
[----:B------:R-:W-:Y:S01]  /*1720*/  LOP3.LUT R3, R3, 0x10000, RZ, 0xfc, !PT ;  /* 0x0001000003037812 */ /* 0x000fe200078efcff */
[----:B------:R-:W-:Y:S01]  /*1730*/  IMAD.U32 R8, RZ, RZ, UR4 ;  /* 0x00000004ff087e24 */ /* 0x000fe2000f8e00ff */
[----:B------:R-:W-:Y:S01]  /*1740*/  UMOV UR8, UR40 ;  /* 0x0000002800087c82 */ /* 0x000fe20008000000 */
[----:B------:R-:W-:Y:S01]  /*1750*/  IMAD.U32 R9, RZ, RZ, UR5 ;  /* 0x00000005ff097e24 */ /* 0x000fe2000f8e00ff */
[----:B------:R-:W-:Y:S01]  /*1760*/  UMOV UR9, UR41 ;  /* 0x0000002900097c82 */ /* 0x000fe20008000000 */
[----:B------:R-:W-:Y:S01]  /*1770*/  IMAD R4, R2, 0xb00, R3 ;  /* 0x00000b0002047824 */ /* 0x000fe200078e0203 */
[----:B------:R-:W-:Y:S01]  /*1780*/  UMOV UR11, 0x40000040 ;  /* 0x40000040000b7882 */ /* 0x000fe20000000000 */
[----:B------:R-:W-:Y:S01]  /*1790*/  UMOV UR36, UR40 ;  /* 0x0000002800247c82 */ /* 0x000fe20008000000 */
[----:B------:R-:W-:Y:S01]  /*17a0*/  UMOV UR37, UR41 ;  /* 0x0000002900257c82 */ /* 0x000fe20008000000 */
[----:B------:R-:W-:Y:S01]  /*17b0*/  UMOV UR39, 0x40000040 ;  /* 0x4000004000277882 */ /* 0x000fe20000000000 */
[----:B------:R-:W-:Y:S01]  /*17c0*/  R2UR UR24, R4 ;  /* 0x00000000041872ca */ /* 0x000fe200000e0000 */
[----:B------:R-:W-:Y:S01]  /*17d0*/  UMOV UR32, UR40 ;  /* 0x0000002800207c82 */ /* 0x000fe20008000000 */
[----:B------:R-:W-:Y:S01]  /*17e0*/  UMOV UR33, UR41 ;  /* 0x0000002900217c82 */ /* 0x000fe20008000000 */
[----:B------:R-:W-:Y:S01]  /*17f0*/  UMOV UR35, 0x40000040 ;  /* 0x4000004000237882 */ /* 0x000fe20000000000 */
        /* <DEDUP_REMOVED lines=10> */
[----:B------:R-:W-:Y:S01]  /*18a0*/  UIADD3 UR14, UR24, 0x80, URZ ;  /* 0x00000080180e7890 */ /* 0x000fe2000fffe03f */
[----:B------:R-:W-:Y:S01]  /*18b0*/  HGMMA.64x16x16.F32.BF16 R112, gdesc[UR4], RZ, !UPT, gsb0 ;  /* 0x00200000047079f0 */ /* 0x000fe2000c0018ff */
[----:B------:R-:W-:Y:S01]  /*18c0*/  UIADD3 UR6, UR24, 0x100, URZ ;  /* 0x0000010018067890 */ /* 0x000fe2000fffe03f */
[----:B------:R-:W-:Y:S01]  /*18d0*/  IMAD.IADD R11, R227, 0x1, R80 ;  /* 0x00000001e30b7824 */ /* 0x000fe200078e0250 */
[----:B------:R-:W-:Y:S01]  /*18e0*/  UMOV UR4, UR40 ;  /* 0x0000002800047c82 */ /* 0x000fe20008000000 */
[----:B------:R-:W-:Y:S01]  /*18f0*/  UMOV UR5, UR41 ;  /* 0x0000002900057c82 */ /* 0x000fe20008000000 */
[----:B------:R-:W-:Y:S01]  /*1900*/  UMOV UR7, 0x40000040 ;  /* 0x4000004000077882 */ /* 0x000fe20000000000 */
[----:B------:R-:W-:Y:S01]  /*1910*/  UIADD3 UR10, UR24, 0x180, URZ ;  /* 0x00000180180a7890 */ /* 0x000fe2000fffe03f */
[----:B------:R-:W-:Y:S01]  /*1920*/  IMAD R14, R120, -0xb0, R11 ;  /* 0xffffff50780e7824 */ /* 0x000fe200078e020b */
[----:B------:R-:W-:Y:S01]  /*1930*/  UIADD3 UR38, UR24, 0x200, URZ ;  /* 0x0000020018267890 */ /* 0x000fe2000fffe03f */
[----:B------:R-:W-:Y:S01]  /*1940*/  P2R R20, PR, RZ, 0x1 ;  /* 0x00000001ff147803 */ /* 0x000fe20000000000 */
[----:B------:R-:W-:Y:S01]  /*1950*/  UIADD3 UR34, UR24, 0x280, URZ ;  /* 0x0000028018227890 */ /* 0x000fe2000fffe03f */
[----:B------:R-:W-:Y:S01]  /*1960*/  P2R R82, PR, RZ, 0x2 ;  /* 0x00000002ff527803 */ /* 0x000fe20000000000 */
[----:B------:R-:W-:Y:S01]  /*1970*/  UIADD3 UR30, UR24, 0x300, URZ ;  /* 0x00000300181e7890 */ /* 0x000fe2000fffe03f */
[C---:B------:R-:W-:Y:S01]  /*1980*/  ISETP.GT.AND P2, PT, R14.reuse, RZ, PT ;  /* 0x000000ff0e00720c */ /* 0x040fe20003f44270 */
[----:B------:R-:W-:Y:S01]  /*1990*/  UIADD3 UR22, UR24, 0x380, URZ ;  /* 0x0000038018167890 */ /* 0x000fe2000fffe03f */
[C---:B------:R-:W-:Y:S01]  /*19a0*/  ISETP.GT.AND P3, PT, R14.reuse, 0x1, PT ;  /* 0x000000010e00780c */ /* 0x040fe20003f64270 */
[----:B------:R-:W-:Y:S01]  /*19b0*/  UIADD3 UR18, UR24, 0x400, URZ ;  /* 0x0000040018127890 */ /* 0x000fe2000fffe03f */
[C---:B------:R-:W-:Y:S01]  /*19c0*/  ISETP.GT.AND P4, PT, R14.reuse, 0x8, PT ;  /* 0x000000080e00780c */ /* 0x040fe20003f84270 */
[----:B------:R-:W-:Y:S01]  /*19d0*/  UIADD3 UR26, UR25, 0x2, URZ ;  /* 0x00000002191a7890 */ /* 0x000fe2000fffe03f */
[C---:B------:R-:W-:Y:S01]  /*19e0*/  ISETP.GT.AND P5, PT, R14.reuse, 0x9, PT ;  /* 0x000000090e00780c */ /* 0x040fe20003fa4270 */
[----:B------:R-:W-:Y:S01]  /*19f0*/  UIADD3 UR42, UR24, 0xa00, URZ ;  /* 0x00000a00182a7890 */ /* 0x000fe2000fffe03f */
[C---:B------:R-:W-:Y:S01]  /*1a00*/  ISETP.GT.AND P6, PT, R14.reuse, 0x61, PT ;  /* 0x000000610e00780c */ /* 0x040fe20003fc4270 */
[----:B------:R-:W-:Y:S01]  /*1a10*/  UMOV UR43, 0x40000040 ;  /* 0x40000040002b7882 */ /* 0x000fe20000000000 */
[----:B------:R-:W-:Y:S01]  /*1a20*/  UIADD3 UR46, UR24, 0xa02, URZ ;  /* 0x00000a02182e7890 */ /* 0x000fe2000fffe03f */
[C---:B------:R-:W-:Y:S01]  /*1a30*/  ISETP.GT.AND P0, PT, R14.reuse, 0x90, PT ;  /* 0x000000900e00780c */ /* 0x040fe20003f04270 */
[----:B------:R-:W-:Y:S01]  /*1a40*/  UMOV UR47, 0x40000040 ;  /* 0x40000040002f7882 */ /* 0x000fe20000000000 */
[----:B------:R-:W-:Y:S01]  /*1a50*/  UIADD3 UR50, UR24, 0x684, URZ ;  /* 0x0000068418327890 */ /* 0x000fe2000fffe03f */
[----:B------:R-:W-:Y:S01]  /*1a60*/  ISETP.GT.AND P1, PT, R14, 0x89, PT ;  /* 0x000000890e00780c */ /* 0x000fe20003f24270 */
[----:B------:R-:W-:Y:S01]  /*1a70*/  UMOV UR51, 0x40000040 ;  /* 0x4000004000337882 */ /* 0x000fe20000000000 */
[----:B------:R-:W-:-:S02]  /*1a80*/  IMAD.MOV.U32 R86, RZ, RZ, R87 ;  /* 0x000000ffff567224 */ /* 0x000fc400078e0057 */
[----:B------:R-:W-:Y:S01]  /*1a90*/  IMAD.MOV.U32 R84, RZ, RZ, R87 ;  /* 0x000000ffff547224 */ /* 0x000fe200078e0057 */
        /* <DEDUP_REMOVED lines=516> */
[C---:B------:R-:W-:Y:S02]  /*3ae0*/  ISETP.GT.AND P2, PT, R14.reuse, 0x10, PT ;  /* 0x000000100e00780c */ /* 0x040fe40003f44270 */
[----:B------:R-:W-:Y:S02]  /*3af0*/  FMNMX.FTZ R10, R123, R10, !PT ;  /* 0x0000000a7b0a7209 */ /* 0x000fe40007810000 */
[----:B------:R-:W-:Y:S02]  /*3b00*/  FSEL R115, R115, -INF , P3 ;  /* 0xff80000073737808 */ /* 0x000fe40001800000 */
[----:B------:R-:W-:Y:S02]  /*3b10*/  ISETP.GT.AND P3, PT, R14, 0x11, PT ;  /* 0x000000110e00780c */ /* 0x000fe40003f64270 */
[----:B------:R-:W-:-:S02]  /*3b20*/  FMNMX.FTZ R10, R117, R10, !PT ;  /* 0x0000000a750a7209 */ /* 0x000fc40007810000 */
[----:B------:R-:W-:Y:S02]  /*3b30*/  FSEL R15, R118, -INF , P4 ;  /* 0xff800000760f7808 */ /* 0x000fe40002000000 */
[C---:B------:R-:W-:Y:S02]  /*3b40*/  ISETP.GT.AND P4, PT, R14.reuse, 0x18, PT ;  /* 0x000000180e00780c */ /* 0x040fe40003f84270 */
        /* <DEDUP_REMOVED lines=14> */
[C---:B------:R-:W-:Y:S02]  /*3c30*/  ISETP.GT.AND P2, PT, R14.reuse, 0x20, PT ;  /* 0x000000200e00780c */ /* 0x040fe40003f44270 */
[----:B------:R-:W-:Y:S02]  /*3c40*/  FMNMX.FTZ R10, R127, R10, !PT ;  /* 0x0000000a7f0a7209 */ /* 0x000fe40007810000 */
[----:B------:R-:W-:Y:S02]  /*3c50*/  FSEL R107, R107, -INF , P3 ;  /* 0xff8000006b6b7808 */ /* 0x000fe40001800000 */
[----:B------:R-:W-:Y:S02]  /*3c60*/  ISETP.GT.AND P3, PT, R14, 0x21, PT ;  /* 0x000000210e00780c */ /* 0x000fe40003f64270 */
[----:B------:R-:W-:Y:S02]  /*3c70*/  FMNMX.FTZ R10, R109, R10, !PT ;  /* 0x0000000a6d0a7209 */ /* 0x000fe40007810000 */
[----:B------:R-:W-:-:S02]  /*3c80*/  FSEL R81, R110, -INF , P4 ;  /* 0xff8000006e517808 */ /* 0x000fc40002000000 */
[C---:B------:R-:W-:Y:S02]  /*3c90*/  ISETP.GT.AND P4, PT, R14.reuse, 0x28, PT ;  /* 0x000000280e00780c */ /* 0x040fe40003f84270 */
        /* <DEDUP_REMOVED lines=17> */
[----:B------:R-:W-:Y:S02]  /*3db0*/  ISETP.GT.AND P3, PT, R14, 0x31, PT ;  /* 0x000000310e00780c */ /* 0x000fe40003f64270 */
        /* <DEDUP_REMOVED lines=17> */
[C---:B------:R-:W-:Y:S02]  /*3ed0*/  ISETP.GT.AND P2, PT, R14.reuse, 0x40, PT ;  /* 0x000000400e00780c */ /* 0x040fe40003f44270 */
[----:B------:R-:W-:Y:S02]  /*3ee0*/  FMNMX.FTZ R10, R145, R10, !PT ;  /* 0x0000000a910a7209 */ /* 0x000fe40007810000 */
[----:B------:R-:W-:Y:S02]  /*3ef0*/  FSEL R91, R91, -INF , P3 ;  /* 0xff8000005b5b7808 */ /* 0x000fe40001800000 */
[----:B------:R-:W-:-:S02]  /*3f00*/  ISETP.GT.AND P3, PT, R14, 0x41, PT ;  /* 0x000000410e00780c */ /* 0x000fc40003f64270 */
[----:B------:R-:W-:Y:S02]  /*3f10*/  FMNMX.FTZ R10, R141, R10, !PT ;  /* 0x0000000a8d0a7209 */ /* 0x000fe40007810000 */
[----:B------:R-:W-:Y:S02]  /*3f20*/  FSEL R101, R94, -INF , P4 ;  /* 0xff8000005e657808 */ /* 0x000fe40002000000 */
[C---:B------:R-:W-:Y:S02]  /*3f30*/  ISETP.GT.AND P4, PT, R14.reuse, 0x48, PT ;  /* 0x000000480e00780c */ /* 0x040fe40003f84270 */
[----:B------:R-:W-:Y:S02]  /*3f40*/  FSEL R95, R95, -INF , P5 ;  /* 0xff8000005f5f7808 */ /* 0x000fe40002800000 */
[----:B------:R-:W-:Y:S01]  /*3f50*/  ISETP.GT.AND P5, PT, R14, 0x49, PT ;  /* 0x000000490e00780c */ /* 0x000fe20003fa4270 */
[----:B------:R-:W-:Y:S02]  /*3f60*/  WARPGROUP.DEPBAR.LE gsb0, 0x0 ;  /* 0x00008000000079c5 */ /* 0x000fe40000010000 */
[----:B------:R-:W-:Y:S01]  /*3f70*/  WARPGROUP.ARRIVE ;  /* 0x00000000000079c5 */ /* 0x000fe20000000000 */
[----:B------:R-:W-:Y:S01]  /*3f80*/  FSEL R169, R72, -INF , P2 ;  /* 0xff80000048a97808 */ /* 0x000fe20001000000 */
[----:B------:R-:W-:Y:S01]  /*3f90*/  IMAD.MOV.U32 R72, RZ, RZ, R87 ;  /* 0x000000ffff487224 */ /* 0x000fe200078e0057 */
[----:B------:R-:W-:-:S02]  /*3fa0*/  FSEL R161, R73, -INF , P3 ;  /* 0xff80000049a17808 */ /* 0x000fc40001800000 */
[----:B------:R-:W-:Y:S01]  /*3fb0*/  FMNMX.FTZ R10, R169, R10, !PT ;  /* 0x0000000aa90a7209 */ /* 0x000fe20007810000 */
[----:B------:R-:W-:Y:S01]  /*3fc0*/  HGMMA.64x16x16.F32.BF16 R64, gdesc[UR20], R64, gsb0 ;  /* 0x00200000144079f0 */ /* 0x000fe20008001840 */
[----:B------:R-:W-:Y:S01]  /*3fd0*/  UIADD3 UR22, UR24, 0x886, URZ ;  /* 0x0000088618167890 */ /* 0x000fe2000fffe03f */
[----:B------:R-:W-:Y:S01]  /*3fe0*/  FSEL R167, R76, -INF , P4 ;  /* 0xff8000004ca77808 */ /* 0x000fe20002000000 */
[----:B------:R-:W-:Y:S01]  /*3ff0*/  UMOV UR23, 0x40000040 ;  /* 0x4000004000177882 */ /* 0x000fe20000000000 */
[----:B------:R-:W-:Y:S01]  /*4000*/  FMNMX.FTZ R10, R161, R10, !PT ;  /* 0x0000000aa10a7209 */ /* 0x000fe20007810000 */
[--C-:B------:R-:W-:Y:S01]  /*4010*/  IMAD.MOV.U32 R76, RZ, RZ, R87.reuse ;  /* 0x000000ffff4c7224 */ /* 0x100fe200078e0057 */
[----:B------:R-:W-:Y:S01]  /*4020*/  FSEL R93, R74, -INF , P2 ;  /* 0xff8000004a5d7808 */ /* 0x000fe20001000000 */
[----:B------:R-:W-:Y:S01]  /*4030*/  IMAD.MOV.U32 R74, RZ, RZ, R87 ;  /* 0x000000ffff4a7224 */ /* 0x000fe200078e0057 */
[----:B------:R-:W-:Y:S02]  /*4040*/  ISETP.GT.AND P2, PT, R14, 0x50, PT ;  /* 0x000000500e00780c */ /* 0x000fe40003f44270 */
[----:B------:R-:W-:-:S02]  /*4050*/  FSEL R155, R77, -INF , P5 ;  /* 0xff8000004d9b7808 */ /* 0x000fc40002800000 */
[----:B------:R-:W-:Y:S02]  /*4060*/  FMNMX.FTZ R10, R167, R10, !PT ;  /* 0x0000000aa70a7209 */ /* 0x000fe40007810000 */
[----:B------:R-:W-:Y:S02]  /*4070*/  FSEL R75, R75, -INF , P3 ;  /* 0xff8000004b4b7808 */ /* 0x000fe40001800000 */
[----:B------:R-:W-:Y:S02]  /*4080*/  FSEL R79, R79, -INF , P5 ;  /* 0xff8000004f4f7808 */ /* 0x000fe40002800000 */
[C---:B------:R-:W-:Y:S02]  /*4090*/  ISETP.GT.AND P3, PT, R14.reuse, 0x51, PT ;  /* 0x000000510e00780c */ /* 0x040fe40003f64270 */
[----:B------:R-:W-:Y:S02]  /*40a0*/  FMNMX.FTZ R10, R155, R10, !PT ;  /* 0x0000000a9b0a7209 */ /* 0x000fe40007810000 */
[----:B------:R-:W-:-:S02]  /*40b0*/  ISETP.GT.AND P5, PT, R14, 0x59, PT ;  /* 0x000000590e00780c */ /* 0x000fc40003fa4270 */
[----:B------:R-:W-:Y:S01]  /*40c0*/  FSEL R73, R78, -INF , P4 ;  /* 0xff8000004e497808 */ /* 0x000fe20002000000 */
[--C-:B------:R-:W-:Y:S01]  /*40d0*/  IMAD.MOV.U32 R78, RZ, RZ, R87.reuse ;  /* 0x000000ffff4e7224 */ /* 0x100fe200078e0057 */
[----:B------:R-:W-:Y:S01]  /*40e0*/  ISETP.GT.AND P4, PT, R14, 0x58, PT ;  /* 0x000000580e00780c */ /* 0x000fe20003f84270 */
[----:B------:R-:W-:Y:S02]  /*40f0*/  WARPGROUP.DEPBAR.LE gsb0, 0x0 ;  /* 0x00008000000079c5 */ /* 0x000fe40000010000 */
[----:B------:R-:W-:Y:S01]  /*4100*/  WARPGROUP.ARRIVE ;  /* 0x00000000000079c5 */ /* 0x000fe20000000000 */
[----:B------:R-:W-:Y:S01]  /*4110*/  FSEL R77, R66, -INF , P2 ;  /* 0xff800000424d7808 */ /* 0x000fe20001000000 */
[--C-:B------:R-:W-:Y:S01]  /*4120*/  IMAD.MOV.U32 R66, RZ, RZ, R87.reuse ;  /* 0x000000ffff427224 */ /* 0x100fe200078e0057 */
[----:B------:R-:W-:Y:S01]  /*4130*/  FSEL R181, R64, -INF , P2 ;  /* 0xff80000040b57808 */ /* 0x000fe20001000000 */
[----:B------:R-:W-:Y:S01]  /*4140*/  IMAD.MOV.U32 R64, RZ, RZ, R87 ;  /* 0x000000ffff407224 */ /* 0x000fe200078e0057 */
[----:B------:R-:W-:Y:S01]  /*4150*/  ISETP.GT.AND P2, PT, R14, 0x60, PT ;  /* 0x000000600e00780c */ /* 0x000fe20003f44270 */
        /* <DEDUP_REMOVED lines=8> */
[----:B------:R-:W-:Y:S01]  /*41e0*/  FSEL R175, R68, -INF , P4 ;  /* 0xff80000044af7808 */ /* 0x000fe20002000000 */
[----:B------:R-:W-:Y:S01]  /*41f0*/  IMAD.MOV.U32 R68, RZ, RZ, R87 ;  /* 0x000000ffff447224 */ /* 0x000fe200078e0057 */
[----:B------:R-:W-:Y:S02]  /*4200*/  FMNMX.FTZ R10, R177, R10, !PT ;  /* 0x0000000ab10a7209 */ /* 0x000fe40007810000 */
[----:B------:R-:W-:-:S02]  /*4210*/  FSEL R67, R67, -INF , P3 ;  /* 0xff80000043437808 */ /* 0x000fc40001800000 */
[----:B------:R-:W-:Y:S02]  /*4220*/  FMNMX.FTZ R10, R175, R10, !PT ;  /* 0x0000000aaf0a7209 */ /* 0x000fe40007810000 */
[----:B------:R-:W-:Y:S02]  /*4230*/  ISETP.GT.AND P3, PT, R14, 0x70, PT ;  /* 0x000000700e00780c */ /* 0x000fe40003f64270 */
[----:B------:R-:W-:Y:S02]  /*4240*/  FMNMX.FTZ R10, R171, R10, !PT ;  /* 0x0000000aab0a7209 */ /* 0x000fe40007810000 */
[----:B------:R-:W-:Y:S01]  /*4250*/  FSEL R65, R70, -INF , P4 ;  /* 0xff80000046417808 */ /* 0x000fe20002000000 */
[----:B------:R-:W-:Y:S01]  /*4260*/  IMAD.MOV.U32 R70, RZ, RZ, R87 ;  /* 0x000000ffff467224 */ /* 0x000fe200078e0057 */
[----:B------:R-:W-:Y:S01]  /*4270*/  ISETP.GT.AND P4, PT, R14, 0x69, PT ;  /* 0x000000690e00780c */ /* 0x000fe20003f84270 */
[----:B------:R-:W-:Y:S02]  /*4280*/  WARPGROUP.DEPBAR.LE gsb0, 0x0 ;  /* 0x00008000000079c5 */ /* 0x000fe40000010000 */
[----:B------:R-:W-:Y:S01]  /*4290*/  WARPGROUP.ARRIVE ;  /* 0x00000000000079c5 */ /* 0x000fe20000000000 */
[----:B------:R-:W-:-:S02]  /*42a0*/  FSEL R165, R57, -INF , P6 ;  /* 0xff80000039a57808 */ /* 0x000fc40003000000 */
[----:B------:R-:W-:Y:S02]  /*42b0*/  FSEL R173, R56, -INF , P2 ;  /* 0xff80000038ad7808 */ /* 0x000fe40001000000 */
[----:B------:R-:W-:Y:S01]  /*42c0*/  FSEL R57, R58, -INF , P2 ;  /* 0xff8000003a397808 */ /* 0x000fe20001000000 */
[----:B------:R-:W-:Y:S01]  /*42d0*/  HGMMA.64x16x16.F32.BF16 R48, gdesc[UR20], R48, gsb0 ;  /* 0x00200000143079f0 */ /* 0x000fe20008001830 */
[----:B------:R-:W-:Y:S01]  /*42e0*/  UIADD3 UR22, UR24, 0x986, URZ ;  /* 0x0000098618167890 */ /* 0x000fe2000fffe03f */
[----:B------:R-:W-:Y:S01]  /*42f0*/  ISETP.GT.AND P2, PT, R14, 0x71, PT ;  /* 0x000000710e00780c */ /* 0x000fe20003f44270 */
[----:B------:R-:W-:Y:S01]  /*4300*/  UMOV UR23, 0x40000040 ;  /* 0x4000004000177882 */ /* 0x000fe20000000000 */
[----:B------:R-:W-:Y:S02]  /*4310*/  FSEL R159, R60, -INF , P5 ;  /* 0xff8000003c9f7808 */ /* 0x000fe40002800000 */
[----:B------:R-:W-:Y:S02]  /*4320*/  FSEL R59, R59, -INF , P6 ;  /* 0xff8000003b3b7808 */ /* 0x000fe40003000000 */
[----:B------:R-:W-:-:S02]  /*4330*/  ISETP.GT.AND P6, PT, R14, 0x78, PT ;  /* 0x000000780e00780c */ /* 0x000fc40003fc4270 */
[----:B------:R-:W-:Y:S02]  /*4340*/  FMNMX.FTZ R10, R173, R10, !PT ;  /* 0x0000000aad0a7209 */ /* 0x000fe40007810000 */
[----:B------:R-:W-:Y:S02]  /*4350*/  FSEL R153, R61, -INF , P4 ;  /* 0xff8000003d997808 */ /* 0x000fe40002000000 */
[----:B------:R-:W-:Y:S02]  /*4360*/  FMNMX.FTZ R10, R165, R10, !PT ;  /* 0x0000000aa50a7209 */ /* 0x000fe40007810000 */
[----:B------:R-:W-:Y:S02]  /*4370*/  FSEL R63, R63, -INF , P4 ;  /* 0xff8000003f3f7808 */ /* 0x000fe40002000000 */
[----:B------:R-:W-:Y:S02]  /*4380*/  FMNMX.FTZ R10, R159, R10, !PT ;  /* 0x0000000a9f0a7209 */ /* 0x000fe40007810000 */
[----:B------:R-:W-:-:S02]  /*4390*/  ISETP.GT.AND P4, PT, R14, 0x80, PT ;  /* 0x000000800e00780c */ /* 0x000fc40003f84270 */
[----:B------:R-:W-:Y:S01]  /*43a0*/  FMNMX.FTZ R10, R153, R10, !PT ;  /* 0x0000000a990a7209 */ /* 0x000fe20007810000 */
[----:B------:R-:W-:Y:S02]  /*43b0*/  WARPGROUP.DEPBAR.LE gsb0, 0x0 ;  /* 0x00008000000079c5 */ /* 0x000fe40000010000 */
[----:B------:R-:W-:Y:S01]  /*43c0*/  WARPGROUP.ARRIVE ;  /* 0x00000000000079c5 */ /* 0x000fe20000000000 */
[----:B------:R-:W-:Y:S02]  /*43d0*/  FSEL R89, R49, -INF , P2 ;  /* 0xff80000031597808 */ /* 0x000fe40001000000 */
[----:B------:R-:W-:Y:S02]  /*43e0*/  FSEL R49, R62, -INF , P5 ;  /* 0xff8000003e317808 */ /* 0x000fe40002800000 */
[----:B------:R-:W-:Y:S01]  /*43f0*/  ISETP.GT.AND P5, PT, R14, 0x79, PT ;  /* 0x000000790e00780c */ /* 0x000fe20003fa4270 */
[----:B------:R-:W-:Y:S01]  /*4400*/  HGMMA.64x16x16.F32.BF16 R40, gdesc[UR20], R40, gsb0 ;  /* 0x00200000142879f0 */ /* 0x000fe20008001828 */
[----:B------:R-:W-:Y:S01]  /*4410*/  UMOV UR22, UR6 ;  /* 0x0000000600167c82 */ /* 0x000fe20008000000 */
[----:B------:R-:W-:Y:S01]  /*4420*/  UMOV UR23, 0x40000040 ;  /* 0x4000004000177882 */ /* 0x000fe20000000000 */
[----:B------:R-:W-:Y:S01]  /*4430*/  FSEL R143, R53, -INF , P5 ;  /* 0xff800000358f7808 */ /* 0x000fe20002800000 */
[----:B------:R-:W-:Y:S01]  /*4440*/  ULDC UR6, c[0x0][0x988] ;  /* 0x0002620000067ab9 */ /* 0x000fe20000000800 */
[----:B------:R-:W-:-:S02]  /*4450*/  FSEL R135, R48, -INF , P3 ;  /* 0xff80000030877808 */ /* 0x000fc40001800000 */
[----:B------:R-:W-:Y:S02]  /*4460*/  FSEL R53, R50, -INF , P3 ;  /* 0xff80000032357808 */ /* 0x000fe40001800000 */
[----:B------:R-:W-:Y:S02]  /*4470*/  ISETP.GT.AND P3, PT, R14, 0x81, PT ;  /* 0x000000810e00780c */ /* 0x000fe40003f64270 */
[----:B------:R-:W-:Y:S02]  /*4480*/  FSEL R133, R52, -INF , P6 ;  /* 0xff80000034857808 */ /* 0x000fe40003000000 */
[----:B------:R-:W-:Y:S02]  /*4490*/  FMNMX.FTZ R10, R135, R10, !PT ;  /* 0x0000000a870a7209 */ /* 0x000fe40007810000 */
[----:B------:R-:W-:Y:S02]  /*44a0*/  FSEL R51, R51, -INF , P2 ;  /* 0xff80000033337808 */ /* 0x000fe40001000000 */
[----:B------:R-:W-:-:S02]  /*44b0*/  FMNMX.FTZ R10, R89, R10, !PT ;  /* 0x0000000a590a7209 */ /* 0x000fc40007810000 */
[C---:B------:R-:W-:Y:S02]  /*44c0*/  ISETP.GT.AND P2, PT, R14.reuse, 0x88, PT ;  /* 0x000000880e00780c */ /* 0x040fe40003f44270 */
[----:B------:R-:W-:Y:S02]  /*44d0*/  FMNMX.FTZ R10, R133, R10, !PT ;  /* 0x0000000a850a7209 */ /* 0x000fe40007810000 */
[----:B------:R-:W-:Y:S02]  /*44e0*/  FSEL R55, R55, -INF , P5 ;  /* 0xff80000037377808 */ /* 0x000fe40002800000 */
[----:B------:R-:W-:Y:S02]  /*44f0*/  FMNMX.FTZ R10, R143, R10, !PT ;  /* 0x0000000a8f0a7209 */ /* 0x000fe40007810000 */
        /* <DEDUP_REMOVED lines=10> */
[----:B------:R-:W-:Y:S02]  /*45a0*/  FSEL R163, R44, -INF , P2 ;  /* 0xff8000002ca37808 */ /* 0x000fe40001000000 */
[----:B------:R-:W-:Y:S02]  /*45b0*/  FMNMX.FTZ R10, R149, R10, !PT ;  /* 0x0000000a950a7209 */ /* 0x000fe40007810000 */
[----:B------:R-:W-:-:S02]  /*45c0*/  FSEL R179, R45, -INF , P1 ;  /* 0xff8000002db37808 */ /* 0x000fc40000800000 */
[----:B------:R-:W-:Y:S02]  /*45d0*/  FMNMX.FTZ R10, R157, R10, !PT ;  /* 0x0000000a9d0a7209 */ /* 0x000fe40007810000 */
[C---:B------:R-:W-:Y:S02]  /*45e0*/  ISETP.GT.AND P1, PT, R14.reuse, 0x91, PT ;  /* 0x000000910e00780c */ /* 0x040fe40003f24270 */
[----:B------:R-:W-:Y:S02]  /*45f0*/  FMNMX.FTZ R10, R163, R10, !PT ;  /* 0x0000000aa30a7209 */ /* 0x000fe40007810000 */
[----:B------:R-:W-:Y:S02]  /*4600*/  FSEL R43, R43, -INF , P3 ;  /* 0xff8000002b2b7808 */ /* 0x000fe40001800000 */
[----:B------:R-:W-:Y:S02]  /*4610*/  FMNMX.FTZ R10, R179, R10, !PT ;  /* 0x0000000ab30a7209 */ /* 0x000fe40007810000 */
[----:B------:R-:W-:-:S02]  /*4620*/  ISETP.GT.AND P3, PT, R14, 0xa0, PT ;  /* 0x000000a00e00780c */ /* 0x000fc40003f64270 */
[----:B------:R-:W-:Y:S02]  /*4630*/  FSEL R45, R42, -INF , P4 ;  /* 0xff8000002a2d7808 */ /* 0x000fe40002000000 */
[----:B------:R-:W-:Y:S02]  /*4640*/  ISETP.GT.AND P4, PT, R14, 0xa1, PT ;  /* 0x000000a10e00780c */ /* 0x000fe40003f84270 */
[----:B------:R-:W-:Y:S01]  /*4650*/  P2R R40, PR, RZ, 0x2 ;  /* 0x00000002ff287803 */ /* 0x000fe20000000000 */
[----:B------:R-:W-:Y:S02]  /*4660*/  WARPGROUP.DEPBAR.LE gsb0, 0x0 ;  /* 0x00008000000079c5 */ /* 0x000fe40000010000 */
[----:B------:R-:W-:Y:S01]  /*4670*/  WARPGROUP.ARRIVE ;  /* 0x00000000000079c5 */ /* 0x000fe20000000000 */
[----:B------:R-:W-:Y:S02]  /*4680*/  FSEL R183, R32, -INF , P0 ;  /* 0xff80000020b77808 */ /* 0x000fe40000000000 */
[----:B------:R-:W-:-:S02]  /*4690*/  ISETP.GT.AND P0, PT, R14, 0x98, PT ;  /* 0x000000980e00780c */ /* 0x000fc40003f04270 */
[----:B------:R-:W-:Y:S01]  /*46a0*/  FSEL R185, R33, -INF , P1 ;  /* 0xff80000021b97808 */ /* 0x000fe20000800000 */
[----:B------:R-:W-:Y:S01]  /*46b0*/  HGMMA.64x16x16.F32.BF16 R24, gdesc[UR20], R24, gsb0 ;  /* 0x00200000141879f0 */ /* 0x000fe20008001818 */
[----:B------:R-:W-:Y:S02]  /*46c0*/  FSEL R187, R36, -INF , P0 ;  /* 0xff80000024bb7808 */ /* 0x000fe40000000000 */
[----:B------:R-:W-:Y:S02]  /*46d0*/  P2R R36, PR, RZ, 0x1 ;  /* 0x00000001ff247803 */ /* 0x000fe40000000000 */
[----:B------:R-:W-:Y:S02]  /*46e0*/  ISETP.GT.AND P0, PT, R14, 0x89, PT ;  /* 0x000000890e00780c */ /* 0x000fe40003f04270 */
[----:B------:R-:W-:Y:S02]  /*46f0*/  FMNMX.FTZ R10, R183, R10, !PT ;  /* 0x0000000ab70a7209 */ /* 0x000fe40007810000 */
[----:B------:R-:W-:-:S02]  /*4700*/  FSEL R47, R47, -INF , P0 ;  /* 0xff8000002f2f7808 */ /* 0x000fc40000000000 */
[----:B------:R-:W-:Y:S02]  /*4710*/  ISETP.NE.AND P0, PT, R36, RZ, PT ;  /* 0x000000ff2400720c */ /* 0x000fe40003f05270 */
[----:B------:R-:W-:Y:S02]  /*4720*/  FSEL R33, R46, -INF , P2 ;  /* 0xff8000002e217808 */ /* 0x000fe40001000000 */
[----:B------:R-:W-:Y:S02]  /*4730*/  ISETP.GT.AND P2, PT, R14, 0x99, PT ;  /* 0x000000990e00780c */ /* 0x000fe40003f44270 */
[----:B------:R-:W-:Y:S02]  /*4740*/  FMNMX.FTZ R10, R185, R10, !PT ;  /* 0x0000000ab90a7209 */ /* 0x000fe40007810000 */
[----:B------:R-:W-:Y:S02]  /*4750*/  FSEL R189, R37, -INF , P2 ;  /* 0xff80000025bd7808 */ /* 0x000fe40001000000 */
[----:B------:R-:W-:-:S02]  /*4760*/  FMNMX.FTZ R10, R187, R10, !PT ;  /* 0x0000000abb0a7209 */ /* 0x000fc40007810000 */
[----:B------:R-:W-:Y:S02]  /*4770*/  P2R R32, PR, RZ, 0x4 ;  /* 0x00000004ff207803 */ /* 0x000fe40000000000 */
[----:B------:R-:W-:Y:S02]  /*4780*/  FMNMX.FTZ R10, R189, R10, !PT ;  /* 0x0000000abd0a7209 */ /* 0x000fe40007810000 */
[----:B------:R-:W-:Y:S01]  /*4790*/  ISETP.GT.AND P1, PT, R14, 0x90, PT ;  /* 0x000000900e00780c */ /* 0x000fe20003f24270 */
[----:B------:R-:W-:Y:S02]  /*47a0*/  WARPGROUP.DEPBAR.LE gsb0, 0x0 ;  /* 0x00008000000079c5 */ /* 0x000fe40000010000 */
[----:B------:R-:W-:Y:S02]  /*47b0*/  FSEL R197, R29, -INF , P6 ;  /* 0xff8000001dc57808 */ /* 0x000fe40003000000 */
[----:B------:R-:W-:Y:S02]  /*47c0*/  FSEL R29, R38, -INF , P0 ;  /* 0xff800000261d7808 */ /* 0x000fe40000000000 */
[----:B------:R-:W-:-:S02]  /*47d0*/  ISETP.NE.AND P0, PT, R20, RZ, PT ;  /* 0x000000ff1400720c */ /* 0x000fc40003f05270 */
[----:B------:R-:W-:Y:S02]  /*47e0*/  FMNMX.FTZ R20, R13, R115, !PT ;  /* 0x000000730d147209 */ /* 0x000fe40007810000 */
[----:B------:R-:W-:Y:S02]  /*47f0*/  FSEL R191, R24, -INF , P3 ;  /* 0xff80000018bf7808 */ /* 0x000fe40001800000 */
[----:B------:R-:W-:Y:S02]  /*4800*/  FMNMX.FTZ R20, R15, R20, !PT ;  /* 0x000000140f147209 */ /* 0x000fe40007810000 */
[----:B------:R-:W-:Y:S02]  /*4810*/  FSEL R195, R25, -INF , P4 ;  /* 0xff80000019c37808 */ /* 0x000fe40002000000 */
[----:B------:R-:W-:Y:S02]  /*4820*/  FMNMX.FTZ R20, R119, R20, !PT ;  /* 0x0000001477147209 */ /* 0x000fe40007810000 */
[----:B------:R-:W-:-:S02]  /*4830*/  FMNMX.FTZ R10, R191, R10, !PT ;  /* 0x0000000abf0a7209 */ /* 0x000fc40007810000 */
[----:B------:R-:W-:Y:S02]  /*4840*/  FMNMX.FTZ R20, R21, R20, !PT ;  /* 0x0000001415147209 */ /* 0x000fe40007810000 */
[----:B------:R-:W-:Y:S02]  /*4850*/  FSEL R193, R28, -INF , P5 ;  /* 0xff8000001cc17808 */ /* 0x000fe40002800000 */
[----:B------:R-:W-:Y:S02]  /*4860*/  FMNMX.FTZ R20, R107, R20, !PT ;  /* 0x000000146b147209 */ /* 0x000fe40007810000 */
[----:B------:R-:W-:Y:S02]  /*4870*/  FMNMX.FTZ R10, R195, R10, !PT ;  /* 0x0000000ac30a7209 */ /* 0x000fe40007810000 */
[----:B------:R-:W-:Y:S02]  /*4880*/  FMNMX.FTZ R20, R81, R20, !PT ;  /* 0x0000001451147209 */ /* 0x000fe40007810000 */
[----:B------:R-:W-:-:S02]  /*4890*/  FMNMX.FTZ R10, R193, R10, !PT ;  /* 0x0000000ac10a7209 */ /* 0x000fc40007810000 */
[----:B------:R-:W-:Y:S02]  /*48a0*/  FMNMX.FTZ R20, R111, R20, !PT ;  /* 0x000000146f147209 */ /* 0x000fe40007810000 */
[----:B------:R-:W-:Y:S01]  /*48b0*/  FMNMX.FTZ R24, R197, R10, !PT ;  /* 0x0000000ac5187209 */ /* 0x000fe20007810000 */
[----:B------:R-:W-:Y:S01]  /*48c0*/  IMAD.U32 R10, RZ, RZ, UR6 ;  /* 0x00000006ff0a7e24 */ /* 0x000fe2000f8e00ff */
[----:B------:R-:W-:-:S03]  /*48d0*/  FMNMX.FTZ R20, R83, R20, !PT ;  /* 0x0000001453147209 */ /* 0x000fc60007810000 */
[----:B------:R-:W0:Y:S01]  /*48e0*/  SHFL.BFLY PT, R11, R24, 0x2, 0x1f ;  /* 0x0c401f00180b7f89 */ /* 0x000e2200000e0000 */
[----:B------:R-:W-:-:S04]  /*48f0*/  FMNMX.FTZ R20, R99, R20, !PT ;  /* 0x0000001463147209 */ /* 0x000fc80007810000 */
[----:B------:R-:W-:-:S04]  /*4900*/  FMNMX.FTZ R20, R85, R20, !PT ;  /* 0x0000001455147209 */ /* 0x000fc80007810000 */
[----:B------:R-:W-:-:S04]  /*4910*/  FMNMX.FTZ R20, R103, R20, !PT ;  /* 0x0000001467147209 */ /* 0x000fc80007810000 */
[----:B------:R-:W-:-:S04]  /*4920*/  FMNMX.FTZ R20, R97, R20, !PT ;  /* 0x0000001461147209 */ /* 0x000fc80007810000 */
[----:B------:R-:W-:-:S04]  /*4930*/  FMNMX.FTZ R20, R91, R20, !PT ;  /* 0x000000145b147209 */ /* 0x000fc80007810000 */
[----:B------:R-:W-:Y:S02]  /*4940*/  FMNMX.FTZ R20, R101, R20, !PT ;  /* 0x0000001465147209 */ /* 0x000fe40007810000 */
[----:B0-----:R-:W-:Y:S02]  /*4950*/  FMNMX.FTZ R28, R24, R11, !PT ;  /* 0x0000000b181c7209 */ /* 0x001fe40007810000 */
        /* <DEDUP_REMOVED lines=9> */
[----:B------:R-:W-:Y:S02]  /*49f0*/  FMNMX.FTZ R20, R65, R20, !PT ;  /* 0x0000001441147209 */ /* 0x000fe40007810000 */
[C---:B------:R-:W-:Y:S01]  /*4a00*/  FSETP.NEU.FTZ.AND P2, PT, R11.reuse, -INF , PT ;  /* 0xff8000000b00780b */ /* 0x040fe20003f5d000 */
[----:B------:R-:W-:Y:S01]  /*4a10*/  FMUL.FTZ R25, R11, R10 ;  /* 0x0000000a0b197220 */ /* 0x000fe20000410000 */
[----:B------:R-:W-:-:S04]  /*4a20*/  FMNMX.FTZ R20, R71, R20, !PT ;  /* 0x0000001447147209 */ /* 0x000fc80007810000 */
[----:B------:R-:W-:Y:S02]  /*4a30*/  FMNMX.FTZ R20, R57, R20, !PT ;  /* 0x0000001439147209 */ /* 0x000fe40007810000 */
[----:B------:R-:W-:Y:S02]  /*4a40*/  FSEL R14, R25, RZ, P2 ;  /* 0x000000ff190e7208 */ /* 0x000fe40001000000 */
[----:B------:R-:W-:Y:S02]  /*4a50*/  FMNMX.FTZ R20, R59, R20, !PT ;  /* 0x000000143b147209 */ /* 0x000fe40007810000 */
        /* <DEDUP_REMOVED lines=19> */
[--C-:B------:R-:W-:Y:S01]  /*4b90*/  FFMA.FTZ R178, R123, R10, -R14.reuse ;  /* 0x0000000a7bb27223 */ /* 0x100fe2000001080e */
[----:B------:R-:W-:Y:S01]  /*4ba0*/  FSEL R139, R26, -INF , P3 ;  /* 0xff8000001a8b7808 */ /* 0x000fe20001800000 */
[----:B------:R-:W-:Y:S01]  /*4bb0*/  MUFU.EX2 R176, R176 ;  /* 0x000000b000b07308 */ /* 0x000fe20000000800 */
[----:B------:R-:W-:Y:S01]  /*4bc0*/  FMNMX.FTZ R20, R55, R20, !PT ;  /* 0x0000001437147209 */ /* 0x000fe20007810000 */
[-CC-:B------:R-:W-:Y:S01]  /*4bd0*/  FFMA.FTZ R61, R117, R10.reuse, -R14.reuse ;  /* 0x0000000a753d7223 */ /* 0x180fe2000001080e */
[----:B------:R-:W-:Y:S01]  /*4be0*/  FSEL R135, R27, -INF , P4 ;  /* 0xff8000001b877808 */ /* 0x000fe20002000000 */
[--C-:B------:R-:W-:Y:S01]  /*4bf0*/  FFMA.FTZ R27, R89, R10, -R14.reuse ;  /* 0x0000000a591b7223 */ /* 0x100fe2000001080e */
[----:B------:R-:W-:Y:S01]  /*4c00*/  FMNMX.FTZ R20, R45, R20, !PT ;  /* 0x000000142d147209 */ /* 0x000fe20007810000 */
[--C-:B------:R-:W-:Y:S01]  /*4c10*/  FFMA.FTZ R180, R125, R10, -R14.reuse ;  /* 0x0000000a7db47223 */ /* 0x100fe2000001080e */
[----:B------:R-:W-:Y:S01]  /*4c20*/  FSEL R145, R30, -INF , P5 ;  /* 0xff8000001e917808 */ /* 0x000fe20002800000 */
[----:B------:R-:W0:Y:S01]  /*4c30*/  MUFU.EX2 R37, R37 ;  /* 0x0000002500257308 */ /* 0x000e220000000800 */
[----:B------:R-:W-:Y:S01]  /*4c40*/  FMNMX.FTZ R20, R43, R20, !PT ;  /* 0x000000142b147209 */ /* 0x000fe20007810000 */
[-CC-:B------:R-:W-:Y:S01]  /*4c50*/  FFMA.FTZ R182, R127, R10.reuse, -R14.reuse ;  /* 0x0000000a7fb67223 */ /* 0x180fe2000001080e */
[----:B------:R-:W-:Y:S01]  /*4c60*/  FSEL R151, R31, -INF , P6 ;  /* 0xff8000001f977808 */ /* 0x000fe20003000000 */
[--C-:B------:R-:W-:Y:S01]  /*4c70*/  FFMA.FTZ R127, R177, R10, -R14.reuse ;  /* 0x0000000ab17f7223 */ /* 0x100fe2000001080e */
[----:B------:R-:W-:Y:S01]  /*4c80*/  FMNMX.FTZ R20, R33, R20, !PT ;  /* 0x0000001421147209 */ /* 0x000fe20007810000 */
[-CC-:B------:R-:W-:Y:S01]  /*4c90*/  FFMA.FTZ R153, R153, R10.reuse, -R14.reuse ;  /* 0x0000000a99997223 */ /* 0x180fe2000001080e */
[--C-:B------:R-:W-:Y:S01]  /*4ca0*/  FFMA.FTZ R184, R131, R10, -R14.reuse ;  /* 0x0000000a83b87223 */ /* 0x100fe2000001080e */
[----:B------:R-:W1:Y:S01]  /*4cb0*/  MUFU.EX2 R178, R178 ;  /* 0x000000b200b27308 */ /* 0x000e620000000800 */
        /* <DEDUP_REMOVED lines=15> */
[----:B------:R-:W3:Y:S01]  /*4db0*/  MUFU.EX2 R180, R180 ;  /* 0x000000b400b47308 */ /* 0x000ee20000000800 */
[----:B------:R-:W-:Y:S01]  /*4dc0*/  FMNMX.FTZ R20, R137, R20, !PT ;  /* 0x0000001489147209 */ /* 0x000fe20007810000 */
[-CC-:B------:R-:W-:Y:S01]  /*4dd0*/  FFMA.FTZ R196, R181, R10.reuse, -R14.reuse ;  /* 0x0000000ab5c47223 */ /* 0x180fe2000001080e */
[-CC-:B------:R-:W-:Y:S01]  /*4de0*/  FFMA.FTZ R198, R175, R10.reuse, -R14.reuse ;  /* 0x0000000aafc67223 */ /* 0x180fe2000001080e */
[--C-:B------:R-:W-:Y:S01]  /*4df0*/  FFMA.FTZ R129, R171, R10, -R14.reuse ;  /* 0x0000000aab817223 */ /* 0x100fe2000001080e */
[----:B------:R-:W-:Y:S01]  /*4e00*/  FMNMX.FTZ R20, R139, R20, !PT ;  /* 0x000000148b147209 */ /* 0x000fe20007810000 */
[-CC-:B------:R-:W-:Y:S01]  /*4e10*/  FFMA.FTZ R200, R173, R10.reuse, -R14.reuse ;  /* 0x0000000aadc87223 */ /* 0x180fe2000001080e */
[--C-:B------:R-:W-:Y:S01]  /*4e20*/  FFMA.FTZ R131, R165, R10, -R14.reuse ;  /* 0x0000000aa5837223 */ /* 0x100fe2000001080e */
[----:B------:R-:W4:Y:S01]  /*4e30*/  MUFU.EX2 R69, R69 ;  /* 0x0000004500457308 */ /* 0x000f220000000800 */
[----:B------:R-:W-:Y:S01]  /*4e40*/  FMNMX.FTZ R20, R135, R20, !PT ;  /* 0x0000001487147209 */ /* 0x000fe20007810000 */
[-CC-:B------:R-:W-:Y:S01]  /*4e50*/  FFMA.FTZ R202, R159, R10.reuse, -R14.reuse ;  /* 0x0000000a9fca7223 */ /* 0x180fe2000001080e */
[-CC-:B------:R-:W-:Y:S01]  /*4e60*/  FFMA.FTZ R133, R157, R10.reuse, -R14.reuse ;  /* 0x0000000a9d857223 */ /* 0x180fe2000001080e */
[--C-:B------:R-:W-:Y:S01]  /*4e70*/  FFMA.FTZ R210, R163, R10, -R14.reuse ;  /* 0x0000000aa3d27223 */ /* 0x100fe2000001080e */
[----:B------:R-:W-:Y:S01]  /*4e80*/  FMNMX.FTZ R20, R145, R20, !PT ;  /* 0x0000001491147209 */ /* 0x000fe20007810000 */
[-CC-:B------:R-:W-:Y:S01]  /*4e90*/  FFMA.FTZ R141, R179, R10.reuse, -R14.reuse ;  /* 0x0000000ab38d7223 */ /* 0x180fe2000001080e */
[--C-:B------:R-:W-:Y:S01]  /*4ea0*/  FFMA.FTZ R212, R183, R10, -R14.reuse ;  /* 0x0000000ab7d47223 */ /* 0x100fe2000001080e */
[----:B------:R-:W5:Y:S01]  /*4eb0*/  MUFU.EX2 R182, R182 ;  /* 0x000000b600b67308 */ /* 0x000f620000000800 */
[----:B------:R-:W-:Y:S01]  /*4ec0*/  FMNMX.FTZ R20, R151, R20, !PT ;  /* 0x0000001497147209 */ /* 0x000fe20007810000 */
[-CC-:B------:R-:W-:Y:S01]  /*4ed0*/  FFMA.FTZ R143, R185, R10.reuse, -R14.reuse ;  /* 0x0000000ab98f7223 */ /* 0x180fe2000001080e */
[-CC-:B------:R-:W-:Y:S01]  /*4ee0*/  FFMA.FTZ R214, R187, R10.reuse, -R14.reuse ;  /* 0x0000000abbd67223 */ /* 0x180fe2000001080e */
[-CC-:B------:R-:W-:Y:S01]  /*4ef0*/  FFMA.FTZ R147, R189, R10.reuse, -R14.reuse ;  /* 0x0000000abd937223 */ /* 0x180fe2000001080e */
[-CC-:B------:R-:W-:Y:S01]  /*4f00*/  FFMA.FTZ R216, R191, R10.reuse, -R14.reuse ;  /* 0x0000000abfd87223 */ /* 0x180fe2000001080e */
[----:B------:R-:W0:Y:S01]  /*4f10*/  SHFL.BFLY PT, R89, R20, 0x2, 0x1f ;  /* 0x0c401f0014597f89 */ /* 0x000e2200000e0000 */
[-CC-:B------:R-:W-:Y:S01]  /*4f20*/  FFMA.FTZ R149, R195, R10.reuse, -R14.reuse ;  /* 0x0000000ac3957223 */ /* 0x180fe2000001080e */
[----:B------:R1:W-:Y:S01]  /*4f30*/  MUFU.EX2 R39, R153 ;  /* 0x0000009900277308 */ /* 0x0003e20000000800 */
[----:B------:R-:W-:Y:S01]  /*4f40*/  FFMA.FTZ R218, R193, R10, -R14 ;  /* 0x0000000ac1da7223 */ /* 0x000fe2000001080e */
[----:B------:R-:W-:Y:S01]  /*4f50*/  ISETP.NE.AND P1, PT, R82, RZ, PT ;  /* 0x000000ff5200720c */ /* 0x000fe20003f25270 */
[----:B------:R-:W-:-:S05]  /*4f60*/  IMAD.MOV.U32 R82, RZ, RZ, R87 ;  /* 0x000000ffff527224 */ /* 0x000fca00078e0057 */
[----:B------:R-:W5:Y:S01]  /*4f70*/  MUFU.EX2 R105, R105 ;  /* 0x0000006900697308 */ /* 0x000f620000000800 */
[----:B-1----:R-:W-:-:S06]  /*4f80*/  FFMA.FTZ R153, R197, R10, -R14 ;  /* 0x0000000ac5997223 */ /* 0x002fcc000001080e */
[----:B------:R-:W-:Y:S01]  /*4f90*/  @!P1 VIADD R12, R12, 0x34840 ;  /* 0x000348400c0c9836 */ /* 0x000fe20000000000 */
[----:B------:R-:W1:Y:S01]  /*4fa0*/  MUFU.EX2 R184, R184 ;  /* 0x000000b800b87308 */ /* 0x000e620000000800 */
[----:B0-----:R-:W-:-:S07]  /*4fb0*/  FMNMX.FTZ R24, R20, R89, !PT ;  /* 0x0000005914187209 */ /* 0x001fce0007810000 */
[----:B------:R-:W-:Y:S01]  /*4fc0*/  MUFU.EX2 R109, R109 ;  /* 0x0000006d006d7308 */ /* 0x000fe20000000800 */
[----:B------:R-:W0:Y:S07]  /*4fd0*/  SHFL.BFLY PT, R89, R24, 0x1, 0x1f ;  /* 0x0c201f0018597f89 */ /* 0x000e2e00000e0000 */
[----:B------:R-:W-:Y:S08]  /*4fe0*/  MUFU.EX2 R186, R186 ;  /* 0x000000ba00ba7308 */ /* 0x000ff00000000800 */
[----:B------:R-:W-:Y:S08]  /*4ff0*/  MUFU.EX2 R113, R113 ;  /* 0x0000007100717308 */ /* 0x000ff00000000800 */
[----:B------:R-:W-:Y:S01]  /*5000*/  MUFU.EX2 R188, R188 ;  /* 0x000000bc00bc7308 */ /* 0x000fe20000000800 */
[----:B0-----:R-:W-:-:S04]  /*5010*/  FMNMX.FTZ R89, R24, R89, !PT ;  /* 0x0000005918597209 */ /* 0x001fc80007810000 */
[C---:B------:R-:W-:Y:S01]  /*5020*/  FSETP.NEU.FTZ.AND P2, PT, R89.reuse, -INF , PT ;  /* 0xff8000005900780b */ /* 0x040fe20003f5d000 */
[-C--:B------:R-:W-:Y:S02]  /*5030*/  FMUL.FTZ R40, R89, R10.reuse ;  /* 0x0000000a59287220 */ /* 0x080fe40000410000 */
[----:B------:R-:W-:Y:S03]  /*5040*/  MUFU.EX2 R117, R117 ;  /* 0x0000007500757308 */ /* 0x000fe60000000800 */
[----:B------:R-:W-:Y:S02]  /*5050*/  FSEL R40, R40, RZ, P2 ;  /* 0x000000ff28287208 */ /* 0x000fe40001000000 */
[----:B------:R-:W-:Y:S01]  /*5060*/  ISETP.GE.AND P2, PT, R80, 0xb1, PT ;  /* 0x000000b15000780c */ /* 0x000fe20003f46270 */
[----:B------:R-:W-:Y:S02]  /*5070*/  IMAD.MOV.U32 R80, RZ, RZ, R87 ;  /* 0x000000ffff507224 */ /* 0x000fe400078e0057 */
[----:B------:R-:W-:Y:S01]  /*5080*/  MUFU.EX2 R190, R190 ;  /* 0x000000be00be7308 */ /* 0x000fe20000000800 */
[-CC-:B------:R-:W-:Y:S01]  /*5090*/  FFMA.FTZ R177, R13, R10.reuse, -R40.reuse ;  /* 0x0000000a0db17223 */ /* 0x180fe20000010828 */
[----:B------:R-:W-:Y:S01]  /*50a0*/  FADD.FTZ R13, R176, R37 ;  /* 0x00000025b00d7221 */ /* 0x000fe20000010000 */
[-CC-:B------:R-:W-:Y:S01]  /*50b0*/  FFMA.FTZ R14, R115, R10.reuse, -R40.reuse ;  /* 0x0000000a730e7223 */ /* 0x180fe20000010828 */
[-CC-:B------:R-:W-:Y:S01]  /*50c0*/  FFMA.FTZ R179, R15, R10.reuse, -R40.reuse ;  /* 0x0000000a0fb37223 */ /* 0x180fe20000010828 */
[-CC-:B------:R-:W-:Y:S01]  /*50d0*/  FFMA.FTZ R20, R119, R10.reuse, -R40.reuse ;  /* 0x0000000a77147223 */ /* 0x180fe20000010828 */
[----:B------:R-:W-:Y:S01]  /*50e0*/  FADD.FTZ R44, R178, R13 ;  /* 0x0000000db22c7221 */ /* 0x000fe20000010000 */
[-CC-:B------:R-:W-:Y:S01]  /*50f0*/  FFMA.FTZ R181, R21, R10.reuse, -R40.reuse ;  /* 0x0000000a15b57223 */ /* 0x180fe20000010828 */
[----:B------:R-:W-:Y:S01]  /*5100*/  MUFU.EX2 R177, R177 ;  /* 0x000000b100b17308 */ /* 0x000fe20000000800 */
[-C--:B------:R-:W-:Y:S01]  /*5110*/  FFMA.FTZ R24, R107, R10.reuse, -R40 ;  /* 0x0000000a6b187223 */ /* 0x080fe20000010828 */
[----:B--2---:R-:W-:Y:S01]  /*5120*/  FADD.FTZ R13, R61, R44 ;  /* 0x0000002c3d0d7221 */ /* 0x004fe20000010000 */
[-CC-:B------:R-:W-:Y:S01]  /*5130*/  FFMA.FTZ R183, R81, R10.reuse, -R40.reuse ;  /* 0x0000000a51b77223 */ /* 0x180fe20000010828 */
[-CC-:B------:R-:W-:Y:S01]  /*5140*/  FFMA.FTZ R26, R111, R10.reuse, -R40.reuse ;  /* 0x0000000a6f1a7223 */ /* 0x180fe20000010828 */
[-CC-:B------:R-:W-:Y:S01]  /*5150*/  FFMA.FTZ R185, R83, R10.reuse, -R40.reuse ;  /* 0x0000000a53b97223 */ /* 0x180fe20000010828 */
[----:B---3--:R-:W-:Y:S01]  /*5160*/  FADD.FTZ R44, R180, R13 ;  /* 0x0000000db42c7221 */ /* 0x008fe20000010000 */
[-CC-:B------:R-:W-:Y:S01]  /*5170*/  FFMA.FTZ R28, R99, R10.reuse, -R40.reuse ;  /* 0x0000000a631c7223 */ /* 0x180fe20000010828 */
[----:B------:R-:W0:Y:S01]  /*5180*/  MUFU.EX2 R14, R14 ;  /* 0x0000000e000e7308 */ /* 0x000e220000000800 */
[-C--:B------:R-:W-:Y:S01]  /*5190*/  FFMA.FTZ R187, R85, R10.reuse, -R40 ;  /* 0x0000000a55bb7223 */ /* 0x080fe20000010828 */
[----:B----4-:R-:W-:Y:S01]  /*51a0*/  FADD.FTZ R13, R69, R44 ;  /* 0x0000002c450d7221 */ /* 0x010fe20000010000 */
[-CC-:B------:R-:W-:Y:S01]  /*51b0*/  FFMA.FTZ R30, R103, R10.reuse, -R40.reuse ;  /* 0x0000000a671e7223 */ /* 0x180fe20000010828 */
[-CC-:B------:R-:W-:Y:S01]  /*51c0*/  FFMA.FTZ R189, R97, R10.reuse, -R40.reuse ;  /* 0x0000000a61bd7223 */ /* 0x180fe20000010828 */
[-CC-:B------:R-:W-:Y:S01]  /*51d0*/  FFMA.FTZ R32, R91, R10.reuse, -R40.reuse ;  /* 0x0000000a5b207223 */ /* 0x180fe20000010828 */
[----:B-----5:R-:W-:Y:S01]  /*51e0*/  FADD.FTZ R46, R182, R13 ;  /* 0x0000000db62e7221 */ /* 0x020fe20000010000 */
[-CC-:B------:R-:W-:Y:S01]  /*51f0*/  FFMA.FTZ R191, R101, R10.reuse, -R40.reuse ;  /* 0x0000000a65bf7223 */ /* 0x180fe20000010828 */
[----:B------:R-:W2:Y:S01]  /*5200*/  MUFU.EX2 R179, R179 ;  /* 0x000000b300b37308 */ /* 0x000ea20000000800 */
[-C--:B------:R-:W-:Y:S01]  /*5210*/  FFMA.FTZ R34, R95, R10.reuse, -R40 ;  /* 0x0000000a5f227223 */ /* 0x080fe20000010828 */
[----:B------:R-:W-:Y:S01]  /*5220*/  FADD.FTZ R13, R105, R46 ;  /* 0x0000002e690d7221 */ /* 0x000fe20000010000 */
[-CC-:B------:R-:W-:Y:S01]  /*5230*/  FFMA.FTZ R193, R93, R10.reuse, -R40.reuse ;  /* 0x0000000a5dc17223 */ /* 0x180fe20000010828 */
[-CC-:B------:R-:W-:Y:S01]  /*5240*/  FFMA.FTZ R36, R75, R10.reuse, -R40.reuse ;  /* 0x0000000a4b247223 */ /* 0x180fe20000010828 */
[-CC-:B------:R-:W-:Y:S01]  /*5250*/  FFMA.FTZ R195, R73, R10.reuse, -R40.reuse ;  /* 0x0000000a49c37223 */ /* 0x180fe20000010828 */
[----:B-1----:R-:W-:Y:S01]  /*5260*/  FADD.FTZ R46, R184, R13 ;  /* 0x0000000db82e7221 */ /* 0x002fe20000010000 */
[-C--:B------:R-:W-:Y:S01]  /*5270*/  FFMA.FTZ R38, R79, R10.reuse, -R40 ;  /* 0x0000000a4f267223 */ /* 0x080fe20000010828 */
[----:B------:R-:W1:Y:S01]  /*5280*/  MUFU.EX2 R20, R20 ;  /* 0x0000001400147308 */ /* 0x000e620000000800 */
[----:B0-----:R-:W-:Y:S01]  /*5290*/  FADD.FTZ R48, R177, R14 ;  /* 0x0000000eb1307221 */ /* 0x001fe20000010000 */
[----:B------:R-:W-:Y:S01]  /*52a0*/  FADD.FTZ R15, R109, R46 ;  /* 0x0000002e6d0f7221 */ /* 0x000fe20000010000 */
[-CC-:B------:R-:W-:Y:S01]  /*52b0*/  FFMA.FTZ R197, R77, R10.reuse, -R40.reuse ;  /* 0x0000000a4dc57223 */ /* 0x180fe20000010828 */
[-CC-:B------:R-:W-:Y:S01]  /*52c0*/  FFMA.FTZ R42, R67, R10.reuse, -R40.reuse ;  /* 0x0000000a432a7223 */ /* 0x180fe20000010828 */
[-CC-:B------:R-:W-:Y:S01]  /*52d0*/  FFMA.FTZ R199, R65, R10.reuse, -R40.reuse ;  /* 0x0000000a41c77223 */ /* 0x180fe20000010828 */
[----:B------:R-:W-:Y:S01]  /*52e0*/  FADD.FTZ R50, R186, R15 ;  /* 0x0000000fba327221 */ /* 0x000fe20000010000 */
[-C--:B------:R-:W-:Y:S01]  /*52f0*/  FFMA.FTZ R44, R71, R10.reuse, -R40 ;  /* 0x0000000a472c7223 */ /* 0x080fe20000010828 */
[----:B------:R-:W0:Y:S01]  /*5300*/  MUFU.EX2 R181, R181 ;  /* 0x000000b500b57308 */ /* 0x000e220000000800 */
        /* <DEDUP_REMOVED lines=16> */
[----:B0-----:R-:W-:Y:S01]  /*5410*/  FADD.FTZ R13, R181, R48 ;  /* 0x00000030b50d7221 */ /* 0x001fe20000010000 */
[----:B------:R-:W-:Y:S01]  /*5420*/  FADD.FTZ R48, R188, R15 ;  /* 0x0000000fbc307221 */ /* 0x000fe20000010000 */
[-CC-:B------:R-:W-:Y:S01]  /*5430*/  FFMA.FTZ R25, R25, R10.reuse, -R40.reuse ;  /* 0x0000000a19197223 */ /* 0x180fe20000010828 */
[-CC-:B------:R-:W-:Y:S01]  /*5440*/  FFMA.FTZ R35, R35, R10.reuse, -R40.reuse ;  /* 0x0000000a23237223 */ /* 0x180fe20000010828 */
[-C--:B------:R-:W-:Y:S01]  /*5450*/  FFMA.FTZ R29, R29, R10.reuse, -R40 ;  /* 0x0000000a1d1d7223 */ /* 0x080fe20000010828 */
[----:B------:R-:W-:Y:S01]  /*5460*/  FADD.FTZ R15, R117, R48 ;  /* 0x00000030750f7221 */ /* 0x000fe20000010000 */
[-CC-:B------:R-:W-:Y:S01]  /*5470*/  FFMA.FTZ R48, R63, R10.reuse, -R40.reuse ;  /* 0x0000000a3f307223 */ /* 0x180fe20000010828 */
[----:B------:R-:W0:Y:S01]  /*5480*/  MUFU.EX2 R26, R26 ;  /* 0x0000001a001a7308 */ /* 0x000e220000000800 */
[----:B--2---:R-:W-:Y:S01]  /*5490*/  FADD.FTZ R50, R24, R13 ;  /* 0x0000000d18327221 */ /* 0x004fe20000010000 */
[----:B------:R-:W-:Y:S01]  /*54a0*/  FADD.FTZ R52, R190, R15 ;  /* 0x0000000fbe347221 */ /* 0x000fe20000010000 */
[-CC-:B------:R-:W-:Y:S01]  /*54b0*/  FFMA.FTZ R137, R137, R10.reuse, -R40.reuse ;  /* 0x0000000a89897223 */ /* 0x180fe20000010828 */
[-CC-:B------:R-:W-:Y:S01]  /*54c0*/  FFMA.FTZ R139, R139, R10.reuse, -R40.reuse ;  /* 0x0000000a8b8b7223 */ /* 0x180fe20000010828 */
[-CC-:B------:R-:W-:Y:S01]  /*54d0*/  FFMA.FTZ R135, R135, R10.reuse, -R40.reuse ;  /* 0x0000000a87877223 */ /* 0x180fe20000010828 */
[-CC-:B------:R-:W-:Y:S01]  /*54e0*/  FFMA.FTZ R145, R145, R10.reuse, -R40.reuse ;  /* 0x0000000a91917223 */ /* 0x180fe20000010828 */
[----:B------:R-:W-:Y:S01]  /*54f0*/  FFMA.FTZ R151, R151, R10, -R40 ;  /* 0x0000000a97977223 */ /* 0x000fe20000010828 */
[----:B------:R-:W2:Y:S01]  /*5500*/  MUFU.EX2 R121, R121 ;  /* 0x0000007900797308 */ /* 0x000ea20000000800 */
[----:B-1----:R-:W-:Y:S01]  /*5510*/  FADD.FTZ R13, R183, R50 ;  /* 0x00000032b70d7221 */ /* 0x002fe20000010000 */
[----:B------:R-:W-:Y:S01]  /*5520*/  F2FP.BF16.F32.PACK_AB R177, R14, R177 ;  /* 0x000000b10eb1723e */ /* 0x000fe200000010ff */
[--C-:B------:R-:W-:Y:S01]  /*5530*/  IMAD.MOV.U32 R85, RZ, RZ, R87.reuse ;  /* 0x000000ffff557224 */ /* 0x100fe200078e0057 */
[----:B------:R-:W-:Y:S01]  /*5540*/  F2FP.BF16.F32.PACK_AB R179, R20, R179 ;  /* 0x000000b314b3723e */ /* 0x000fe200000010ff */
[--C-:B------:R-:W-:Y:S01]  /*5550*/  IMAD.MOV.U32 R83, RZ, RZ, R87.reuse ;  /* 0x000000ffff537224 */ /* 0x100fe200078e0057 */
[----:B------:R-:W-:Y:S01]  /*5560*/  F2FP.BF16.F32.PACK_AB R176, R37, R176 ;  /* 0x000000b025b0723e */ /* 0x000fe200000010ff */
[----:B------:R-:W-:Y:S01]  /*5570*/  IMAD.MOV.U32 R81, RZ, RZ, R87 ;  /* 0x000000ffff517224 */ /* 0x000fe200078e0057 */
[----:B------:R-:W1:Y:S01]  /*5580*/  MUFU.EX2 R185, R185 ;  /* 0x000000b900b97308 */ /* 0x000e620000000800 */
[----:B0-----:R-:W-:Y:S01]  /*5590*/  FADD.FTZ R50, R26, R13 ;  /* 0x0000000d1a327221 */ /* 0x001fe20000010000 */
[----:B------:R-:W-:Y:S01]  /*55a0*/  F2FP.BF16.F32.PACK_AB R178, R61, R178 ;  /* 0x000000b23db2723e */ /* 0x000fe200000010ff */
[--C-:B------:R-:W-:Y:S01]  /*55b0*/  IMAD.MOV.U32 R79, RZ, RZ, R87.reuse ;  /* 0x000000ffff4f7224 */ /* 0x100fe200078e0057 */
[----:B------:R-:W-:Y:S01]  /*55c0*/  F2FP.BF16.F32.PACK_AB R180, R69, R180 ;  /* 0x000000b445b4723e */ /* 0x000fe200000010ff */
[--C-:B------:R-:W-:Y:S01]  /*55d0*/  IMAD.MOV.U32 R77, RZ, RZ, R87.reuse ;  /* 0x000000ffff4d7224 */ /* 0x100fe200078e0057 */
[----:B------:R-:W-:Y:S01]  /*55e0*/  F2FP.BF16.F32.PACK_AB R181, R24, R181 ;  /* 0x000000b518b5723e */ /* 0x000fe200000010ff */
[--C-:B------:R-:W-:Y:S01]  /*55f0*/  IMAD.MOV.U32 R75, RZ, RZ, R87.reuse ;  /* 0x000000ffff4b7224 */ /* 0x100fe200078e0057 */
[----:B------:R-:W0:Y:S01]  /*5600*/  MUFU.EX2 R192, R192 ;  /* 0x000000c000c07308 */ /* 0x000e220000000800 */
[----:B--2---:R-:W-:Y:S01]  /*5610*/  FADD.FTZ R15, R121, R52 ;  /* 0x00000034790f7221 */ /* 0x004fe20000010000 */
[----:B------:R-:W-:Y:S01]  /*5620*/  F2FP.BF16.F32.PACK_AB R183, R26, R183 ;  /* 0x000000b71ab7723e */ /* 0x000fe200000010ff */
[--C-:B------:R-:W-:Y:S01]  /*5630*/  IMAD.MOV.U32 R73, RZ, RZ, R87.reuse ;  /* 0x000000ffff497224 */ /* 0x100fe200078e0057 */
[----:B------:R-:W-:Y:S01]  /*5640*/  F2FP.BF16.F32.PACK_AB R182, R105, R182 ;  /* 0x000000b669b6723e */ /* 0x000fe200000010ff */
[--C-:B------:R-:W-:Y:S01]  /*5650*/  IMAD.MOV.U32 R71, RZ, RZ, R87.reuse ;  /* 0x000000ffff477224 */ /* 0x100fe200078e0057 */
[----:B------:R-:W-:Y:S01]  /*5660*/  F2FP.BF16.F32.PACK_AB R184, R109, R184 ;  /* 0x000000b86db8723e */ /* 0x000fe200000010ff */
[--C-:B------:R-:W-:Y:S01]  /*5670*/  IMAD.MOV.U32 R69, RZ, RZ, R87.reuse ;  /* 0x000000ffff457224 */ /* 0x100fe200078e0057 */
        /* <DEDUP_REMOVED lines=10> */
[----:B------:R-:W-:-:S02]  /*5720*/  IMAD.MOV.U32 R61, RZ, RZ, R87 ;  /* 0x000000ffff3d7224 */ /* 0x000fc400078e0057 */
[--C-:B------:R-:W-:Y:S02]  /*5730*/  IMAD.MOV.U32 R59, RZ, RZ, R87.reuse ;  /* 0x000000ffff3b7224 */ /* 0x100fe400078e0057 */
[----:B------:R-:W-:Y:S02]  /*5740*/  IMAD.MOV.U32 R57, RZ, RZ, R87 ;  /* 0x000000ffff397224 */ /* 0x000fe400078e0057 */
[----:B------:R-:W0:Y:S01]  /*5750*/  MUFU.EX2 R187, R187 ;  /* 0x000000bb00bb7308 */ /* 0x000e220000000800 */
[C---:B--2---:R-:W-:Y:S01]  /*5760*/  FADD.FTZ R50, R28.reuse, R13 ;  /* 0x0000000d1c327221 */ /* 0x044fe20000010000 */
[----:B------:R-:W-:Y:S01]  /*5770*/  F2FP.BF16.F32.PACK_AB R185, R28, R185 ;  /* 0x000000b91cb9723e */ /* 0x000fe200000010ff */
[--C-:B------:R-:W-:Y:S02]  /*5780*/  IMAD.MOV.U32 R53, RZ, RZ, R87.reuse ;  /* 0x000000ffff357224 */ /* 0x100fe400078e0057 */
[--C-:B------:R-:W-:Y:S02]  /*5790*/  IMAD.MOV.U32 R49, RZ, RZ, R87.reuse ;  /* 0x000000ffff317224 */ /* 0x100fe400078e0057 */
[--C-:B------:R-:W-:Y:S01]  /*57a0*/  IMAD.MOV.U32 R41, RZ, RZ, R87.reuse ;  /* 0x000000ffff297224 */ /* 0x100fe200078e0057 */
[----:B------:R-:W2:Y:S01]  /*57b0*/  MUFU.EX2 R194, R194 ;  /* 0x000000c200c27308 */ /* 0x000ea20000000800 */
[C---:B-1----:R-:W-:Y:S01]  /*57c0*/  FADD.FTZ R13, R123.reuse, R52 ;  /* 0x000000347b0d7221 */ /* 0x042fe20000010000 */
[----:B------:R-:W-:Y:S01]  /*57d0*/  F2FP.BF16.F32.PACK_AB R192, R123, R192 ;  /* 0x000000c07bc0723e */ /* 0x000fe200000010ff */
[----:B------:R-:W-:-:S02]  /*57e0*/  IMAD.MOV.U32 R37, RZ, RZ, R87 ;  /* 0x000000ffff257224 */ /* 0x000fc400078e0057 */
[--C-:B------:R-:W-:Y:S02]  /*57f0*/  IMAD.MOV.U32 R28, RZ, RZ, R87.reuse ;  /* 0x000000ffff1c7224 */ /* 0x100fe400078e0057 */
[--C-:B------:R-:W-:Y:S01]  /*5800*/  IMAD.MOV.U32 R26, RZ, RZ, R87.reuse ;  /* 0x000000ffff1a7224 */ /* 0x100fe200078e0057 */
[----:B------:R-:W1:Y:S01]  /*5810*/  MUFU.EX2 R30, R30 ;  /* 0x0000001e001e7308 */ /* 0x000e620000000800 */
[----:B0-----:R-:W-:Y:S01]  /*5820*/  FADD.FTZ R15, R187, R50 ;  /* 0x00000032bb0f7221 */ /* 0x001fe20000010000 */
[----:B------:R-:W-:-:S06]  /*5830*/  IMAD.MOV.U32 R24, RZ, RZ, R87 ;  /* 0x000000ffff187224 */ /* 0x000fcc00078e0057 */
[----:B------:R-:W0:Y:S01]  /*5840*/  MUFU.EX2 R189, R189 ;  /* 0x000000bd00bd7308 */ /* 0x000e220000000800 */
[----:B--2---:R-:W-:Y:S01]  /*5850*/  FADD.FTZ R52, R194, R13 ;  /* 0x0000000dc2347221 */ /* 0x004fe20000010000 */
[----:B------:R-:W-:-:S04]  /*5860*/  @!P1 PRMT R13, RZ, 0x654, R12 ;  /* 0x00000654ff0d9816 */ /* 0x000fc8000000000c */
[----:B------:R0:W-:Y:S02]  /*5870*/  @!P1 SYNCS.ARRIVE.TRANS64.RED.A1T0 RZ, [R13+URZ], RZ ;  /* 0x000000ff0dff99a7 */ /* 0x0001e4000810043f */
[----:B------:R-:W2:Y:S01]  /*5880*/  MUFU.EX2 R125, R125 ;  /* 0x0000007d007d7308 */ /* 0x000ea20000000800 */
[C---:B-1----:R-:W-:Y:S01]  /*5890*/  FADD.FTZ R50, R30.reuse, R15 ;  /* 0x0000000f1e327221 */ /* 0x042fe20000010000 */
[----:B------:R-:W-:Y:S01]  /*58a0*/  F2FP.BF16.F32.PACK_AB R187, R30, R187 ;  /* 0x000000bb1ebb723e */ /* 0x000fe200000010ff */
[----:B------:R-:W-:-:S05]  /*58b0*/  IMAD.MOV.U32 R30, RZ, RZ, R87 ;  /* 0x000000ffff1e7224 */ /* 0x000fca00078e0057 */
[----:B------:R-:W1:Y:S01]  /*58c0*/  MUFU.EX2 R32, R32 ;  /* 0x0000002000207308 */ /* 0x000e620000000800 */
[----:B0-----:R-:W-:-:S07]  /*58d0*/  FADD.FTZ R13, R189, R50 ;  /* 0x00000032bd0d7221 */ /* 0x001fce0000010000 */
[----:B------:R-:W0:Y:S01]  /*58e0*/  MUFU.EX2 R196, R196 ;  /* 0x000000c400c47308 */ /* 0x000e220000000800 */
[C---:B--2---:R-:W-:Y:S01]  /*58f0*/  FADD.FTZ R15, R125.reuse, R52 ;  /* 0x000000347d0f7221 */ /* 0x044fe20000010000 */
[----:B------:R-:W-:-:S06]  /*5900*/  F2FP.BF16.F32.PACK_AB R194, R125, R194 ;  /* 0x000000c27dc2723e */ /* 0x000fcc00000010ff */
[----:B------:R-:W2:Y:S01]  /*5910*/  MUFU.EX2 R191, R191 ;  /* 0x000000bf00bf7308 */ /* 0x000ea20000000800 */
[C---:B-1----:R-:W-:Y:S01]  /*5920*/  FADD.FTZ R50, R32.reuse, R13 ;  /* 0x0000000d20327221 */ /* 0x042fe20000010000 */
[----:B------:R-:W-:Y:S01]  /*5930*/  F2FP.BF16.F32.PACK_AB R189, R32, R189 ;  /* 0x000000bd20bd723e */ /* 0x000fe200000010ff */
[----:B------:R-:W-:-:S05]  /*5940*/  IMAD.MOV.U32 R32, RZ, RZ, R87 ;  /* 0x000000ffff207224 */ /* 0x000fca00078e0057 */
[----:B------:R-:W1:Y:S01]  /*5950*/  MUFU.EX2 R127, R127 ;  /* 0x0000007f007f7308 */ /* 0x000e620000000800 */
[----:B0-----:R-:W-:-:S07]  /*5960*/  FADD.FTZ R52, R196, R15 ;  /* 0x0000000fc4347221 */ /* 0x001fce0000010000 */
[----:B------:R-:W0:Y:S01]  /*5970*/  MUFU.EX2 R34, R34 ;  /* 0x0000002200227308 */ /* 0x000e220000000800 */
[----:B--2---:R-:W-:-:S07]  /*5980*/  FADD.FTZ R13, R191, R50 ;  /* 0x00000032bf0d7221 */ /* 0x004fce0000010000 */
[----:B------:R-:W2:Y:S01]  /*5990*/  MUFU.EX2 R198, R198 ;  /* 0x000000c600c67308 */ /* 0x000ea20000000800 */
[C---:B-1----:R-:W-:Y:S01]  /*59a0*/  FADD.FTZ R15, R127.reuse, R52 ;  /* 0x000000347f0f7221 */ /* 0x042fe20000010000 */
[----:B------:R-:W-:-:S06]  /*59b0*/  F2FP.BF16.F32.PACK_AB R196, R127, R196 ;  /* 0x000000c47fc4723e */ /* 0x000fcc00000010ff */
[----:B------:R-:W1:Y:S01]  /*59c0*/  MUFU.EX2 R193, R193 ;  /* 0x000000c100c17308 */ /* 0x000e620000000800 */
[C---:B0-----:R-:W-:Y:S01]  /*59d0*/  FADD.FTZ R52, R34.reuse, R13 ;  /* 0x0000000d22347221 */ /* 0x041fe20000010000 */
[----:B------:R-:W-:Y:S01]  /*59e0*/  F2FP.BF16.F32.PACK_AB R191, R34, R191 ;  /* 0x000000bf22bf723e */ /* 0x000fe200000010ff */
[----:B------:R-:W-:-:S05]  /*59f0*/  IMAD.MOV.U32 R34, RZ, RZ, R87 ;  /* 0x000000ffff227224 */ /* 0x000fca00078e0057 */
[----:B------:R-:W0:Y:S01]  /*5a00*/  MUFU.EX2 R129, R129 ;  /* 0x0000008100817308 */ /* 0x000e220000000800 */
[----:B--2---:R-:W-:-:S07]  /*5a10*/  FADD.FTZ R54, R198, R15 ;  /* 0x0000000fc6367221 */ /* 0x004fce0000010000 */
[----:B------:R-:W2:Y:S01]  /*5a20*/  MUFU.EX2 R36, R36 ;  /* 0x0000002400247308 */ /* 0x000ea20000000800 */
[----:B-1----:R-:W-:-:S07]  /*5a30*/  FADD.FTZ R13, R193, R52 ;  /* 0x00000034c10d7221 */ /* 0x002fce0000010000 */
[----:B------:R-:W1:Y:S01]  /*5a40*/  MUFU.EX2 R200, R200 ;  /* 0x000000c800c87308 */ /* 0x000e620000000800 */
[C---:B0-----:R-:W-:Y:S01]  /*5a50*/  FADD.FTZ R15, R129.reuse, R54 ;  /* 0x00000036810f7221 */ /* 0x041fe20000010000 */
[----:B------:R-:W-:-:S06]  /*5a60*/  F2FP.BF16.F32.PACK_AB R198, R129, R198 ;  /* 0x000000c681c6723e */ /* 0x000fcc00000010ff */
[----:B------:R-:W0:Y:S01]  /*5a70*/  MUFU.EX2 R195, R195 ;  /* 0x000000c300c37308 */ /* 0x000e220000000800 */
[C---:B--2---:R-:W-:Y:S01]  /*5a80*/  FADD.FTZ R52, R36.reuse, R13 ;  /* 0x0000000d24347221 */ /* 0x044fe20000010000 */
[----:B------:R-:W-:Y:S01]  /*5a90*/  F2FP.BF16.F32.PACK_AB R193, R36, R193 ;  /* 0x000000c124c1723e */ /* 0x000fe200000010ff */
[----:B------:R-:W-:-:S05]  /*5aa0*/  IMAD.MOV.U32 R36, RZ, RZ, R87 ;  /* 0x000000ffff247224 */ /* 0x000fca00078e0057 */
[----:B------:R-:W2:Y:S01]  /*5ab0*/  MUFU.EX2 R131, R131 ;  /* 0x0000008300837308 */ /* 0x000ea20000000800 */
[----:B-1----:R-:W-:-:S07]  /*5ac0*/  FADD.FTZ R54, R200, R15 ;  /* 0x0000000fc8367221 */ /* 0x002fce0000010000 */
        /* <DEDUP_REMOVED lines=10> */
[----:B0-----:R-:W-:Y:S01]  /*5b70*/  FADD.FTZ R56, R202, R15 ;  /* 0x0000000fca387221 */ /* 0x001fe20000010000 */
[----:B------:R-:W-:-:S03]  /*5b80*/  F2FP.BF16.F32.PACK_AB R202, R39, R202 ;  /* 0x000000ca27ca723e */ /* 0x000fc600000010ff */
[----:B------:R-:W-:Y:S01]  /*5b90*/  FADD.FTZ R15, R39, R56 ;  /* 0x00000038270f7221 */ /* 0x000fe20000010000 */
[----:B------:R-:W-:Y:S02]  /*5ba0*/  IMAD.MOV.U32 R39, RZ, RZ, R87 ;  /* 0x000000ffff277224 */ /* 0x000fe400078e0057 */
[----:B------:R-:W0:Y:S01]  /*5bb0*/  MUFU.EX2 R204, R204 ;  /* 0x000000cc00cc7308 */ /* 0x000e220000000800 */
[----:B--2---:R-:W-:-:S07]  /*5bc0*/  FADD.FTZ R13, R197, R54 ;  /* 0x00000036c50d7221 */ /* 0x004fce0000010000 */
        /* <DEDUP_REMOVED lines=10> */
[----:B------:R-:W-:Y:S01]  /*5c70*/  F2FP.BF16.F32.PACK_AB R204, R27, R204 ;  /* 0x000000cc1bcc723e */ /* 0x000fe200000010ff */
[----:B------:R-:W-:-:S05]  /*5c80*/  IMAD.MOV.U32 R27, RZ, RZ, R87 ;  /* 0x000000ffff1b7224 */ /* 0x000fca00078e0057 */
        /* <DEDUP_REMOVED lines=10> */
[----:B------:R-:W-:Y:S01]  /*5d30*/  F2FP.BF16.F32.PACK_AB R206, R31, R206 ;  /* 0x000000ce1fce723e */ /* 0x000fe200000010ff */
[----:B------:R-:W-:-:S05]  /*5d40*/  IMAD.MOV.U32 R31, RZ, RZ, R87 ;  /* 0x000000ffff1f7224 */ /* 0x000fca00078e0057 */
        /* <DEDUP_REMOVED lines=17> */
[----:B------:R0:W3:Y:S01]  /*5e60*/  MUFU.EX2 R12, R51 ;  /* 0x00000033000c7308 */ /* 0x0000e20000000800 */
[----:B--2---:R-:W-:-:S07]  /*5e70*/  FADD.FTZ R13, R205, R56 ;  /* 0x00000038cd0d7221 */ /* 0x004fce0000010000 */
[----:B------:R-:W2:Y:S01]  /*5e80*/  MUFU.EX2 R212, R212 ;  /* 0x000000d400d47308 */ /* 0x000ea20000000800 */
[C---:B-1----:R-:W-:Y:S01]  /*5e90*/  FADD.FTZ R15, R141.reuse, R58 ;  /* 0x0000003a8d0f7221 */ /* 0x042fe20000010000 */
[----:B------:R-:W-:Y:S01]  /*5ea0*/  F2FP.BF16.F32.PACK_AB R210, R141, R210 ;  /* 0x000000d28dd2723e */ /* 0x000fe200000010ff */
[----:B0-----:R-:W-:-:S05]  /*5eb0*/  IMAD.MOV.U32 R51, RZ, RZ, R87 ;  /* 0x000000ffff337224 */ /* 0x001fca00078e0057 */
[----:B------:R-:W0:Y:S01]  /*5ec0*/  MUFU.EX2 R207, R207 ;  /* 0x000000cf00cf7308 */ /* 0x000e220000000800 */
[C---:B---3--:R-:W-:Y:S01]  /*5ed0*/  FADD.FTZ R56, R12.reuse, R13 ;  /* 0x0000000d0c387221 */ /* 0x048fe20000010000 */
[----:B------:R-:W-:-:S06]  /*5ee0*/  F2FP.BF16.F32.PACK_AB R205, R12, R205 ;  /* 0x000000cd0ccd723e */ /* 0x000fcc00000010ff */
[----:B------:R-:W1:Y:S01]  /*5ef0*/  MUFU.EX2 R143, R143 ;  /* 0x0000008f008f7308 */ /* 0x000e620000000800 */
[----:B--2---:R-:W-:-:S07]  /*5f00*/  FADD.FTZ R58, R212, R15 ;  /* 0x0000000fd43a7221 */ /* 0x004fce0000010000 */
[----:B------:R2:W3:Y:S01]  /*5f10*/  MUFU.EX2 R50, R55 ;  /* 0x0000003700327308 */ /* 0x0004e20000000800 */
[----:B0-----:R-:W-:-:S07]  /*5f20*/  FADD.FTZ R13, R207, R56 ;  /* 0x00000038cf0d7221 */ /* 0x001fce0000010000 */
[----:B------:R-:W0:Y:S01]  /*5f30*/  MUFU.EX2 R214, R214 ;  /* 0x000000d600d67308 */ /* 0x000e220000000800 */
[C---:B-1----:R-:W-:Y:S01]  /*5f40*/  FADD.FTZ R15, R143.reuse, R58 ;  /* 0x0000003a8f0f7221 */ /* 0x042fe20000010000 */
[----:B------:R-:W-:Y:S01]  /*5f50*/  F2FP.BF16.F32.PACK_AB R212, R143, R212 ;  /* 0x000000d48fd4723e */ /* 0x000fe200000010ff */
[----:B--2---:R-:W-:-:S05]  /*5f60*/  IMAD.MOV.U32 R55, RZ, RZ, R87 ;  /* 0x000000ffff377224 */ /* 0x004fca00078e0057 */
[----:B------:R-:W1:Y:S01]  /*5f70*/  MUFU.EX2 R45, R45 ;  /* 0x0000002d002d7308 */ /* 0x000e620000000800 */
[C---:B---3--:R-:W-:Y:S01]  /*5f80*/  FADD.FTZ R58, R50.reuse, R13 ;  /* 0x0000000d323a7221 */ /* 0x048fe20000010000 */
[----:B------:R-:W-:Y:S01]  /*5f90*/  F2FP.BF16.F32.PACK_AB R207, R50, R207 ;  /* 0x000000cf32cf723e */ /* 0x000fe200000010ff */
[----:B------:R-:W-:-:S05]  /*5fa0*/  IMAD.MOV.U32 R50, RZ, RZ, R87 ;  /* 0x000000ffff327224 */ /* 0x000fca00078e0057 */
[----:B------:R-:W2:Y:S01]  /*5fb0*/  MUFU.EX2 R147, R147 ;  /* 0x0000009300937308 */ /* 0x000ea20000000800 */
[----:B0-----:R-:W-:-:S07]  /*5fc0*/  FADD.FTZ R60, R214, R15 ;  /* 0x0000000fd63c7221 */ /* 0x001fce0000010000 */
[----:B------:R0:W3:Y:S01]  /*5fd0*/  MUFU.EX2 R52, R43 ;  /* 0x0000002b00347308 */ /* 0x0000e20000000800 */
[----:B-1----:R-:W-:-:S07]  /*5fe0*/  FADD.FTZ R13, R45, R58 ;  /* 0x0000003a2d0d7221 */ /* 0x002fce0000010000 */
[----:B------:R-:W1:Y:S01]  /*5ff0*/  MUFU.EX2 R216, R216 ;  /* 0x000000d800d87308 */ /* 0x000e620000000800 */
[C---:B--2---:R-:W-:Y:S01]  /*6000*/  FADD.FTZ R15, R147.reuse, R60 ;  /* 0x0000003c930f7221 */ /* 0x044fe20000010000 */
[----:B------:R-:W-:Y:S01]  /*6010*/  F2FP.BF16.F32.PACK_AB R214, R147, R214 ;  /* 0x000000d693d6723e */ /* 0x000fe200000010ff */
[----:B0-----:R-:W-:-:S05]  /*6020*/  IMAD.MOV.U32 R43, RZ, RZ, R87 ;  /* 0x000000ffff2b7224 */ /* 0x001fca00078e0057 */
[----:B------:R-:W0:Y:S01]  /*6030*/  MUFU.EX2 R33, R33 ;  /* 0x0000002100217308 */ /* 0x000e220000000800 */
[C---:B---3--:R-:W-:Y:S01]  /*6040*/  FADD.FTZ R58, R52.reuse, R13 ;  /* 0x0000000d343a7221 */ /* 0x048fe20000010000 */
[----:B------:R-:W-:Y:S01]  /*6050*/  F2FP.BF16.F32.PACK_AB R209, R52, R45 ;  /* 0x0000002d34d1723e */ /* 0x000fe200000010ff */
[--C-:B------:R-:W-:Y:S02]  /*6060*/  IMAD.MOV.U32 R52, RZ, RZ, R87.reuse ;  /* 0x000000ffff347224 */ /* 0x100fe400078e0057 */
[----:B------:R-:W-:-:S03]  /*6070*/  IMAD.MOV.U32 R45, RZ, RZ, R87 ;  /* 0x000000ffff2d7224 */ /* 0x000fc600078e0057 */
[----:B------:R-:W2:Y:S01]  /*6080*/  MUFU.EX2 R149, R149 ;  /* 0x0000009500957308 */ /* 0x000ea20000000800 */
[----:B-1----:R-:W-:-:S07]  /*6090*/  FADD.FTZ R60, R216, R15 ;  /* 0x0000000fd83c7221 */ /* 0x002fce0000010000 */
[----:B------:R1:W3:Y:S01]  /*60a0*/  MUFU.EX2 R40, R47 ;  /* 0x0000002f00287308 */ /* 0x0002e20000000800 */
[----:B0-----:R-:W-:-:S07]  /*60b0*/  FADD.FTZ R13, R33, R58 ;  /* 0x0000003a210d7221 */ /* 0x001fce0000010000 */
[----:B------:R-:W0:Y:S01]  /*60c0*/  MUFU.EX2 R218, R218 ;  /* 0x000000da00da7308 */ /* 0x000e220000000800 */
[C---:B--2---:R-:W-:Y:S01]  /*60d0*/  FADD.FTZ R15, R149.reuse, R60 ;  /* 0x0000003c950f7221 */ /* 0x044fe20000010000 */
[----:B------:R-:W-:Y:S01]  /*60e0*/  F2FP.BF16.F32.PACK_AB R216, R149, R216 ;  /* 0x000000d895d8723e */ /* 0x000fe200000010ff */
[----:B-1----:R-:W-:-:S05]  /*60f0*/  IMAD.MOV.U32 R47, RZ, RZ, R87 ;  /* 0x000000ffff2f7224 */ /* 0x002fca00078e0057 */
[----:B------:R-:W1:Y:S01]  /*6100*/  MUFU.EX2 R25, R25 ;  /* 0x0000001900197308 */ /* 0x000e620000000800 */
[C---:B---3--:R-:W-:Y:S01]  /*6110*/  FADD.FTZ R60, R40.reuse, R13 ;  /* 0x0000000d283c7221 */ /* 0x048fe20000010000 */
[----:B------:R-:W-:Y:S01]  /*6120*/  F2FP.BF16.F32.PACK_AB R211, R40, R33 ;  /* 0x0000002128d3723e */ /* 0x000fe200000010ff */
[--C-:B------:R-:W-:Y:S02]  /*6130*/  IMAD.MOV.U32 R40, RZ, RZ, R87.reuse ;  /* 0x000000ffff287224 */ /* 0x100fe400078e0057 */
[----:B------:R-:W-:-:S03]  /*6140*/  IMAD.MOV.U32 R33, RZ, RZ, R87 ;  /* 0x000000ffff217224 */ /* 0x000fc600078e0057 */
[----:B------:R2:W3:Y:S01]  /*6150*/  MUFU.EX2 R54, R35 ;  /* 0x0000002300367308 */ /* 0x0004e20000000800 */
[----:B0-----:R-:W-:-:S07]  /*6160*/  FADD.FTZ R62, R218, R15 ;  /* 0x0000000fda3e7221 */ /* 0x001fce0000010000 */
[----:B------:R-:W0:Y:S01]  /*6170*/  MUFU.EX2 R29, R29 ;  /* 0x0000001d001d7308 */ /* 0x000e220000000800 */
[----:B-1----:R-:W-:Y:S01]  /*6180*/  FADD.FTZ R15, R25, R60 ;  /* 0x0000003c190f7221 */ /* 0x002fe20000010000 */
[--C-:B------:R-:W-:Y:S02]  /*6190*/  IMAD.MOV.U32 R60, RZ, RZ, R87.reuse ;  /* 0x000000ffff3c7224 */ /* 0x100fe400078e0057 */
[----:B--2---:R-:W-:-:S04]  /*61a0*/  IMAD.MOV.U32 R35, RZ, RZ, R87 ;  /* 0x000000ffff237224 */ /* 0x004fc800078e0057 */
[----:B------:R-:W1:Y:S01]  /*61b0*/  MUFU.EX2 R56, R137 ;  /* 0x0000008900387308 */ /* 0x000e620000000800 */
[C---:B---3--:R-:W-:Y:S01]  /*61c0*/  FADD.FTZ R14, R54.reuse, R15 ;  /* 0x0000000f360e7221 */ /* 0x048fe20000010000 */
[----:B------:R-:W-:Y:S01]  /*61d0*/  F2FP.BF16.F32.PACK_AB R213, R54, R25 ;  /* 0x0000001936d5723e */ /* 0x000fe200000010ff */
[--C-:B------:R-:W-:Y:S02]  /*61e0*/  IMAD.MOV.U32 R54, RZ, RZ, R87.reuse ;  /* 0x000000ffff367224 */ /* 0x100fe400078e0057 */
[----:B------:R-:W-:-:S03]  /*61f0*/  IMAD.MOV.U32 R25, RZ, RZ, R87 ;  /* 0x000000ffff197224 */ /* 0x000fc600078e0057 */
[----:B------:R-:W2:Y:S01]  /*6200*/  MUFU.EX2 R139, R139 ;  /* 0x0000008b008b7308 */ /* 0x000ea20000000800 */
[----:B0-----:R-:W-:-:S07]  /*6210*/  FADD.FTZ R15, R29, R14 ;  /* 0x0000000e1d0f7221 */ /* 0x001fce0000010000 */
[----:B------:R-:W0:Y:S01]  /*6220*/  MUFU.EX2 R58, R135 ;  /* 0x00000087003a7308 */ /* 0x000e220000000800 */
[C---:B-1----:R-:W-:Y:S01]  /*6230*/  FADD.FTZ R20, R56.reuse, R15 ;  /* 0x0000000f38147221 */ /* 0x042fe20000010000 */
[----:B------:R-:W-:Y:S01]  /*6240*/  F2FP.BF16.F32.PACK_AB R215, R56, R29 ;  /* 0x0000001d38d7723e */ /* 0x000fe200000010ff */
[--C-:B------:R-:W-:Y:S02]  /*6250*/  IMAD.MOV.U32 R56, RZ, RZ, R87.reuse ;  /* 0x000000ffff387224 */ /* 0x100fe400078e0057 */
[----:B------:R-:W-:-:S03]  /*6260*/  IMAD.MOV.U32 R29, RZ, RZ, R87 ;  /* 0x000000ffff1d7224 */ /* 0x000fc600078e0057 */
[----:B------:R-:W1:Y:S01]  /*6270*/  MUFU.EX2 R145, R145 ;  /* 0x0000009100917308 */ /* 0x000e620000000800 */
[----:B--2---:R-:W-:-:S07]  /*6280*/  FADD.FTZ R15, R139, R20 ;  /* 0x000000148b0f7221 */ /* 0x004fce0000010000 */
[----:B------:R-:W2:Y:S01]  /*6290*/  MUFU.EX2 R153, R153 ;  /* 0x0000009900997308 */ /* 0x000ea20000000800 */
[C---:B0-----:R-:W-:Y:S01]  /*62a0*/  FADD.FTZ R12, R58.reuse, R15 ;  /* 0x0000000f3a0c7221 */ /* 0x041fe20000010000 */
[----:B------:R-:W-:Y:S01]  /*62b0*/  F2FP.BF16.F32.PACK_AB R217, R58, R139 ;  /* 0x0000008b3ad9723e */ /* 0x000fe200000010ff */
[----:B------:R-:W-:-:S05]  /*62c0*/  IMAD.MOV.U32 R58, RZ, RZ, R87 ;  /* 0x000000ffff3a7224 */ /* 0x000fca00078e0057 */
[----:B------:R-:W0:Y:S01]  /*62d0*/  MUFU.EX2 R14, R151 ;  /* 0x00000097000e7308 */ /* 0x000e220000000800 */
[----:B-1----:R-:W-:Y:S01]  /*62e0*/  FADD.FTZ R15, R145, R12 ;  /* 0x0000000c910f7221 */ /* 0x002fe20000010000 */
[C---:B--2---:R-:W-:Y:S01]  /*62f0*/  FADD.FTZ R13, R153.reuse, R62 ;  /* 0x0000003e990d7221 */ /* 0x044fe20000010000 */
[----:B------:R-:W-:Y:S01]  /*6300*/  F2FP.BF16.F32.PACK_AB R218, R153, R218 ;  /* 0x000000da99da723e */ /* 0x000fe200000010ff */
[----:B------:R-:W-:Y:S02]  /*6310*/  IMAD.MOV.U32 R62, RZ, RZ, R87 ;  /* 0x000000ffff3e7224 */ /* 0x000fe400078e0057 */
[C---:B0-----:R-:W-:Y:S01]  /*6320*/  FADD.FTZ R12, R14.reuse, R15 ;  /* 0x0000000f0e0c7221 */ /* 0x041fe20000010000 */
[----:B------:R-:W-:Y:S01]  /*6330*/  F2FP.BF16.F32.PACK_AB R219, R14, R145 ;  /* 0x000000910edb723e */ /* 0x000fe200000010ff */
[----:B------:R-:W-:Y:S06]  /*6340*/  @!P2 BRA `(.L_x_264) ;  /* 0x0000004c0080a947 */ /* 0x000fec0003800000 */
[----:B------:R-:W-:Y:S01]  /*6350*/  R2UR UR7, R2 ;  /* 0x00000000020772ca */ /* 0x000fe200000e0000 */
[----:B------:R-:W-:Y:S01]  /*6360*/  VIADD R14, R120, 0xfffffffe ;  /* 0xfffffffe780e7836 */ /* 0x000fe20000000000 */
[----:B------:R-:W-:Y:S01]  /*6370*/  CS2R R86, SRZ ;  /* 0x0000000000567805 */ /* 0x000fe2000001ff00 */
[----:B------:R-:W-:Y:S01]  /*6380*/  IMAD.MOV.U32 R15, RZ, RZ, R89 ;  /* 0x000000ffff0f7224 */ /* 0x000fe200078e0059 */
[----:B------:R-:W-:Y:S01]  /*6390*/  CS2R R84, SRZ ;  /* 0x0000000000547805 */ /* 0x000fe2000001ff00 */
[----:B------:R-:W-:Y:S01]  /*63a0*/  IMAD.MOV.U32 R20, RZ, RZ, R11 ;  /* 0x000000ffff147224 */ /* 0x000fe200078e000b */
[----:B------:R-:W-:Y:S01]  /*63b0*/  CS2R R82, SRZ ;  /* 0x0000000000527805 */ /* 0x000fe2000001ff00 */
[----:B------:R-:W-:Y:S01]  /*63c0*/  IMAD.MOV.U32 R21, RZ, RZ, R16 ;  /* 0x000000ffff157224 */ /* 0x000fe200078e0010 */
        /* <DEDUP_REMOVED lines=28> */
[----:B------:R-:W-:-:S07]  /*6590*/  CS2R R24, SRZ ;  /* 0x0000000000187805 */ /* 0x000fce000001ff00 */
.L_x_273:
[----:B------:R-:W-:Y:S01]  /*65a0*/  R2UR UR11, R22 ;  /* 0x00000000160b72ca */ /* 0x000fe200000e0000 */
[----:B------:R-:W-:-:S04]  /*65b0*/  UIADD3 UR6, UR7, 0x1, URZ ;  /* 0x0000000107067890 */ /* 0x000fc8000fffe03f */
[----:B------:R-:W-:-:S04]  /*65c0*/  UISETP.NE.AND UP0, UPT, UR6, 0x2, UPT ;  /* 0x000000020600788c */ /* 0x000fc8000bf05270 */
[----:B------:R-:W-:Y:S02]  /*65d0*/  USEL UR10, URZ, 0x1, UP0 ;  /* 0x000000013f0a7887 */ /* 0x000fe40008000000 */
[----:B------:R-:W-:Y:S02]  /*65e0*/  USEL UR6, UR6, URZ, UP0 ;  /* 0x0000003f06067287 */ /* 0x000fe40008000000 */
[----:B------:R-:W-:Y:S02]  /*65f0*/  ISETP.NE.AND P3, PT, RZ, UR11, PT ;  /* 0x0000000bff007c0c */ /* 0x000fe4000bf65270 */
[----:B------:R-:W-:Y:S02]  /*6600*/  LOP3.LUT R16, R21, UR10, RZ, 0x3c, !PT ;  /* 0x0000000a15107c12 */ /* 0x000fe4000f8e3cff */
[----:B------:R-:W-:-:S09]  /*6610*/  IMAD.U32 R2, RZ, RZ, UR6 ;  /* 0x00000006ff027e24 */ /* 0x000fd2000f8e00ff */
[----:B------:R-:W-:Y:S05]  /*6620*/  @P3 BRA `(.L_x_265) ;  /* 0x0000000000343947 */ /* 0x000fea0003800000 */
[----:B------:R-:W-:Y:S05]  /*6630*/  @!P0 BRA `(.L_x_266) ;  /* 0x0000000000048947 */ /* 0x000fea0003800000 */
[----:B------:R-:W-:Y:S01]  /*6640*/  BPT.TRAP 0x1 ;  /* 0x000000040000795c */ /* 0x000fe20000300000 */
.L_x_266:
[----:B------:R-:W0:Y:S01]  /*6650*/  S2UR UR10, SR_CgaCtaId ;  /* 0x00000000000a79c3 */ /* 0x000e220000008800 */
[----:B------:R-:W-:Y:S01]  /*6660*/  UMOV UR6, 0x400 ;  /* 0x0000040000067882 */ /* 0x000fe20000000000 */
[----:B------:R-:W-:Y:S01]  /*6670*/  SHF.L.U32 R11, R16, 0x1f, RZ ;  /* 0x0000001f100b7819 */ /* 0x000fe200000006ff */
[----:B0-----:R-:W-:-:S06]  /*6680*/  ULEA UR6, UR10, UR6, 0x18 ;  /* 0x000000060a067291 */ /* 0x001fcc000f8ec03f */
[----:B------:R-:W-:-:S04]  /*6690*/  LEA R0, R2, UR6, 0x3 ;  /* 0x0000000602007c11 */ /* 0x000fc8000f8e18ff */
[----:B------:R0:W1:Y:S01]  /*66a0*/  SYNCS.PHASECHK.TRANS64.TRYWAIT P2, [R0+URZ+0x34830], R11 ;  /* 0x0348300b000075a7 */ /* 0x000062000804017f */
[----:B------:R-:W-:Y:S05]  /*66b0*/  @!P0 BRA `(.L_x_267) ;  /* 0x0000000000048947 */ /* 0x000fea0003800000 */
[----:B------:R-:W-:Y:S01]  /*66c0*/  BPT.TRAP 0x1 ;  /* 0x000000040000795c */ /* 0x000fe20000300000 */
.L_x_267:
[----:B-1----:R-:W-:Y:S05]  /*66d0*/  @P2 BRA `(.L_x_265) ;  /* 0x0000000000082947 */ /* 0x002fea0003800000 */
[----:B------:R-:W1:Y:S02]  /*66e0*/  SYNCS.PHASECHK.TRANS64.TRYWAIT P2, [R0+URZ+0x34830], R11 ;  /* 0x0348300b000075a7 */ /* 0x000e64000804017f */
[----:B-1----:R-:W-:Y:S05]  /*66f0*/  @!P2 BRA `(.L_x_268) ;  /* 0x000000bc00a0a947 */ /* 0x002fea0003800000 */
.L_x_265:
[----:B------:R-:W2:Y:S01]  /*6700*/  S2R R10, SR_TID.X ;  /* 0x00000000000a7919 */ /* 0x000ea20000002100 */
[----:B01----:R-:W-:Y:S01]  /*6710*/  IMAD R0, R2, 0xb00, R3 ;  /* 0x00000b0002007824 */ /* 0x003fe200078e0203 */
        /* <DEDUP_REMOVED lines=13> */
[----:B------:R-:W-:Y:S01]  /*67f0*/  UMOV UR56, UR14 ;  /* 0x0000000e00387c82 */ /* 0x000fe20008000000 */
[----:B------:R-:W-:Y:S01]  /*6800*/  UMOV UR24, UR14 ;  /* 0x0000000e00187c82 */ /* 0x000fe20008000000 */
[----:B------:R-:W-:Y:S01]  /*6810*/  UMOV UR57, UR15 ;  /* 0x0000000f00397c82 */ /* 0x000fe20008000000 */
[----:B------:R-:W-:Y:S01]  /*6820*/  UMOV UR25, UR15 ;  /* 0x0000000f00197c82 */ /* 0x000fe20008000000 */
[----:B------:R-:W-:Y:S01]  /*6830*/  UMOV UR58, UR6 ;  /* 0x00000006003a7c82 */ /* 0x000fe20008000000 */
[----:B------:R-:W-:Y:S01]  /*6840*/  UIADD3 UR26, UR6, 0x80, URZ ;  /* 0x00000080061a7890 */ /* 0x000fe2000fffe03f */
[----:B------:R-:W-:Y:S01]  /*6850*/  R2UR UR19, R7 ;  /* 0x00000000071372ca */ /* 0x000fe200000e0000 */
        /* <DEDUP_REMOVED lines=11> */
[----:B------:R-:W-:Y:S01]  /*6910*/  VIADD R0, R10, 0x8 ;  /* 0x000000080a007836 */ /* 0x000fe20000000000 */
        /* <DEDUP_REMOVED lines=14> */
[----:B------:R-:W-:Y:S01]  /*6a00*/  UIADD3 UR22, UR6, 0x586, URZ ;  /* 0x0000058606167890 */ /* 0x000fe2000fffe03f */
        /* <DEDUP_REMOVED lines=563> */
[----:B0-----:R-:W-:Y:S05]  /*8d40*/  @P3 BRA `(.L_x_269) ;  /* 0x0000000000343947 */ /* 0x001fea0003800000 */
[----:B------:R-:W-:Y:S05]  /*8d50*/  @!P0 BRA `(.L_x_270) ;  /* 0x0000000000048947 */ /* 0x000fea0003800000 */
[----:B------:R-:W-:Y:S01]  /*8d60*/  BPT.TRAP 0x1 ;  /* 0x000000040000795c */ /* 0x000fe20000300000 */
.L_x_270:
[----:B------:R-:W0:Y:S01]  /*8d70*/  S2UR UR10, SR_CgaCtaId ;  /* 0x00000000000a79c3 */ /* 0x000e220000008800 */
[----:B------:R-:W-:Y:S01]  /*8d80*/  UMOV UR6, 0x400 ;  /* 0x0000040000067882 */ /* 0x000fe20000000000 */
[----:B------:R-:W-:Y:S01]  /*8d90*/  SHF.L.U32 R0, R21, 0x1f, RZ ;  /* 0x0000001f15007819 */ /* 0x000fe200000006ff */
[----:B0-----:R-:W-:-:S04]  /*8da0*/  ULEA UR6, UR10, UR6, 0x18 ;  /* 0x000000060a067291 */ /* 0x001fc8000f8ec03f */
[----:B------:R-:W-:-:S09]  /*8db0*/  ULEA UR6, UR7, UR6, 0x3 ;  /* 0x0000000607067291 */ /* 0x000fd2000f8e183f */
[----:B------:R0:W1:Y:S01]  /*8dc0*/  SYNCS.PHASECHK.TRANS64.TRYWAIT P2, [UR6+0x34850], R0 ;  /* 0x03485000ff0075a7 */ /* 0x0000620008040146 */
[----:B------:R-:W-:Y:S05]  /*8dd0*/  @!P0 BRA `(.L_x_271) ;  /* 0x0000000000048947 */ /* 0x000fea0003800000 */
[----:B------:R-:W-:Y:S01]  /*8de0*/  BPT.TRAP 0x1 ;  /* 0x000000040000795c */ /* 0x000fe20000300000 */
.L_x_271:
[----:B-1----:R-:W-:Y:S05]  /*8df0*/  @P2 BRA `(.L_x_269) ;  /* 0x0000000000082947 */ /* 0x002fea0003800000 */
[----:B------:R-:W1:Y:S02]  /*8e00*/  SYNCS.PHASECHK.TRANS64.TRYWAIT P2, [UR6+0x34850], R0 ;  /* 0x03485000ff0075a7 */ /* 0x000e640008040146 */
[----:B-1----:R-:W-:Y:S05]  /*8e10*/  @!P2 BRA `(.L_x_272) ;  /* 0x0000009400eca947 */ /* 0x002fea0003800000 */
.L_x_269:
[----:B------:R-:W2:Y:S01]  /*8e20*/  S2UR UR10, SR_CgaCtaId ;  /* 0x00000000000a79c3 */ /* 0x000ea20000008800 */
[----:B------:R-:W-:Y:S01]  /*8e30*/  UMOV UR6, 0x400 ;  /* 0x0000040000067882 */ /* 0x000fe20000000000 */
[----:B------:R-:W-:Y:S01]  /*8e40*/  WARPGROUP.ARRIVE ;  /* 0x00000000000079c5 */ /* 0x000fe20000000000 */
[----:B------:R-:W-:Y:S01]  /*8e50*/  UMOV UR11, 0x40000040 ;  /* 0x40000040000b7882 */ /* 0x000fe20000000000 */
[----:B------:R-:W-:-:S04]  /*8e60*/  FMNMX.FTZ R10, R168, R20, !PT ;  /* 0x00000014a80a7209 */ /* 0x000fc80007810000 */
[----:B------:R-:W3:Y:S01]  /*8e70*/  S2R R231, SR_TID.X ;  /* 0x0000000000e77919 */ /* 0x000ee20000002100 */
[C---:B------:R-:W-:Y:S01]  /*8e80*/  ISETP.GT.AND P2, PT, R14.reuse, RZ, PT ;  /* 0x000000ff0e00720c */ /* 0x040fe20003f44270 */
[----:B------:R-:W-:Y:S01]  /*8e90*/  VIADD R14, R14, 0xffffffff ;  /* 0xffffffff0e0e7836 */ /* 0x000fe20000000000 */
[----:B-1----:R-:W-:-:S04]  /*8ea0*/  FMNMX.FTZ R11, R169, R10, !PT ;  /* 0x0000000aa90b7209 */ /* 0x002fc80007810000 */
[----:B------:R-:W-:-:S04]  /*8eb0*/  FMNMX.FTZ R10, R172, R11, !PT ;  /* 0x0000000bac0a7209 */ /* 0x000fc80007810000 */
[----:B------:R-:W-:-:S04]  /*8ec0*/  FMNMX.FTZ R11, R173, R10, !PT ;  /* 0x0000000aad0b7209 */ /* 0x000fc80007810000 */
[----:B------:R-:W-:Y:S01]  /*8ed0*/  FMNMX.FTZ R10, R160, R11, !PT ;  /* 0x0000000ba00a7209 */ /* 0x000fe20007810000 */
[----:B--2---:R-:W-:-:S03]  /*8ee0*/  ULEA UR6, UR10, UR6, 0x18 ;  /* 0x000000060a067291 */ /* 0x004fc6000f8ec03f */
[----:B------:R-:W-:-:S04]  /*8ef0*/  FMNMX.FTZ R11, R161, R10, !PT ;  /* 0x0000000aa10b7209 */ /* 0x000fc80007810000 */
[----:B------:R-:W-:Y:S01]  /*8f00*/  FMNMX.FTZ R10, R164, R11, !PT ;  /* 0x0000000ba40a7209 */ /* 0x000fe20007810000 */
[----:B0-----:R-:W-:-:S03]  /*8f10*/  IMAD.U32 R0, RZ, RZ, UR6 ;  /* 0x00000006ff007e24 */ /* 0x001fc6000f8e00ff */
[----:B------:R-:W-:Y:S02]  /*8f20*/  FMNMX.FTZ R11, R165, R10, !PT ;  /* 0x0000000aa50b7209 */ /* 0x000fe40007810000 */
[----:B------:R-:W-:Y:S02]  /*8f30*/  R2UR UR6, R0 ;  /* 0x00000000000672ca */ /* 0x000fe400000e0000 */
[----:B------:R-:W-:Y:S02]  /*8f40*/  FMNMX.FTZ R10, R152, R11, !PT ;  /* 0x0000000b980a7209 */ /* 0x000fe40007810000 */
[----:B---3--:R-:W-:Y:S02]  /*8f50*/  SHF.R.U32.HI R231, RZ, 0x7, R231 ;  /* 0x00000007ffe77819 */ /* 0x008fe400000116e7 */
[----:B------:R-:W-:-:S04]  /*8f60*/  FMNMX.FTZ R11, R153, R10, !PT ;  /* 0x0000000a990b7209 */ /* 0x000fc80007810000 */
[----:B------:R-:W-:-:S03]  /*8f70*/  FMNMX.FTZ R10, R156, R11, !PT ;  /* 0x0000000b9c0a7209 */ /* 0x000fc60007810000 */
[----:B------:R-:W-:Y:S01]  /*8f80*/  UIADD3 UR6, UR6, 0x400, URZ ;  /* 0x0000040006067890 */ /* 0x000fe2000fffe03f */
[----:B------:R-:W-:-:S03]  /*8f90*/  FMNMX.FTZ R11, R157, R10, !PT ;  /* 0x0000000a9d0b7209 */ /* 0x000fc60007810000 */
[----:B------:R-:W-:Y:S01]  /*8fa0*/  USHF.R.U32.HI UR6, URZ, 0x4, UR6 ;  /* 0x000000043f067899 */ /* 0x000fe20008011606 */
[----:B------:R-:W-:-:S03]  /*8fb0*/  FMNMX.FTZ R10, R144, R11, !PT ;  /* 0x0000000b900a7209 */ /* 0x000fc60007810000 */
        /* <DEDUP_REMOVED lines=39> */
[----:B------:R-:W-:Y:S02]  /*9230*/  FMNMX.FTZ R176, R93, R10, !PT ;  /* 0x0000000a5db07209 */ /* 0x000fe40007810000 */
[----:B------:R-:W0:Y:S03]  /*9240*/  LDC R10, c[0x0][0x988] ;  /* 0x00026200ff0a7b82 */ /* 0x000e260000000800 */
[----:B------:R-:W-:Y:S01]  /*9250*/  HGMMA.64x128x16.F32.BF16 R24, R180, gdesc[UR8].tnspB, R24, gsb0 ;  /* 0x41e00008b4187df0 */ /* 0x000fe20008001818 */
[----:B------:R-:W-:Y:S01]  /*9260*/  UIADD3 UR10, UR6, 0x100, URZ ;  /* 0x00000100060a7890 */ /* 0x000fe2000fffe03f */
[----:B------:R-:W1:Y:S01]  /*9270*/  SHFL.BFLY PT, R11, R176, 0x2, 0x1f ;  /* 0x0c401f00b00b7f89 */ /* 0x000e6200000e0000 */
[----:B------:R-:W-:Y:S01]  /*9280*/  UMOV UR11, 0x40000040 ;  /* 0x40000040000b7882 */ /* 0x000fe20000000000 */
[----:B-1----:R-:W-:-:S05]  /*9290*/  FMNMX.FTZ R178, R176, R11, !PT ;  /* 0x0000000bb0b27209 */ /* 0x002fca0007810000 */
[----:B------:R-:W1:Y:S02]  /*92a0*/  SHFL.BFLY PT, R11, R178, 0x1, 0x1f ;  /* 0x0c201f00b20b7f89 */ /* 0x000e6400000e0000 */
[----:B-1----:R-:W-:-:S05]  /*92b0*/  FMNMX.FTZ R11, R178, R11, !PT ;  /* 0x0000000bb20b7209 */ /* 0x002fca0007810000 */
[----:B------:R-:W-:-:S04]  /*92c0*/  FADD.FTZ R21, -R11, R20 ;  /* 0x000000140b157221 */ /* 0x000fc80000010100 */
[-C--:B0-----:R-:W-:Y:S01]  /*92d0*/  FMUL.FTZ R20, R21, R10.reuse ;  /* 0x0000000a15147220 */ /* 0x081fe20000410000 */
[----:B------:R-:W-:-:S04]  /*92e0*/  FMUL.FTZ R21, R11, R10 ;  /* 0x0000000a0b157220 */ /* 0x000fc80000410000 */
        /* <DEDUP_REMOVED lines=22> */
[----:B------:R-:W-:Y:S01]  /*9450*/  FFMA.FTZ R92, R92, R10, -R21 ;  /* 0x0000000a5c5c7223 */ /* 0x000fe20000010815 */
[----:B------:R-:W-:Y:S08]  /*9460*/  MUFU.EX2 R20, R20 ;  /* 0x0000001400147308 */ /* 0x000ff00000000800 */
[----:B------:R-:W0:Y:S08]  /*9470*/  MUFU.EX2 R177, R177 ;  /* 0x000000b100b17308 */ /* 0x000e300000000800 */
[----:B------:R-:W1:Y:S08]  /*9480*/  MUFU.EX2 R176, R176 ;  /* 0x000000b000b07308 */ /* 0x000e700000000800 */
[----:B------:R-:W-:Y:S01]  /*9490*/  MUFU.EX2 R178, R178 ;  /* 0x000000b200b27308 */ /* 0x000fe20000000800 */
[----:B0-----:R-:W-:-:S07]  /*94a0*/  FFMA.FTZ R13, R20, R13, R177 ;  /* 0x0000000d140d7223 */ /* 0x001fce00000100b1 */
[----:B------:R-:W-:Y:S01]  /*94b0*/  MUFU.EX2 R169, R169 ;  /* 0x000000a900a97308 */ /* 0x000fe20000000800 */
[C---:B-1----:R-:W-:Y:S01]  /*94c0*/  FADD.FTZ R13, R176.reuse, R13 ;  /* 0x0000000db00d7221 */ /* 0x042fe20000010000 */
[----:B------:R-:W-:-:S06]  /*94d0*/  F2FP.BF16.F32.PACK_AB R176, R176, R177 ;  /* 0x000000b1b0b0723e */ /* 0x000fcc00000010ff */
[----:B------:R-:W-:Y:S08]  /*94e0*/  MUFU.EX2 R173, R173 ;  /* 0x000000ad00ad7308 */ /* 0x000ff00000000800 */
        /* <DEDUP_REMOVED lines=28> */
[-CC-:B------:R-:W-:Y:S01]  /*96b0*/  FFMA.FTZ R184, R152, R10.reuse, -R21.reuse ;  /* 0x0000000a98b87223 */ /* 0x180fe20000010815 */
        /* <DEDUP_REMOVED lines=17> */
[-CC-:B------:R-:W-:Y:S01]  /*97d0*/  FFMA.FTZ R188, R144, R10.reuse, -R21.reuse ;  /* 0x0000000a90bc7223 */ /* 0x180fe20000010815 */
        /* <DEDUP_REMOVED lines=78> */
[----:B------:R-:W-:Y:S01]  /*9cc0*/  UIADD3 UR6, UR6, 0x500, URZ ;  /* 0x0000050006067890 */ /* 0x000fe2000fffe03f */
[----:B------:R-:W-:Y:S01]  /*9cd0*/  MUFU.EX2 R204, R204 ;  /* 0x000000cc00cc7308 */ /* 0x000fe20000000800 */
[----:B------:R-:W-:-:S04]  /*9ce0*/  FMNMX.FTZ R112, R90, R133, !PT ;  /* 0x000000855a707209 */ /* 0x000fc80007810000 */
[----:B------:R-:W-:-:S03]  /*9cf0*/  FMNMX.FTZ R133, R91, R112, !PT ;  /* 0x000000705b857209 */ /* 0x000fc60007810000 */
[----:B------:R-:W-:Y:S01]  /*9d00*/  MUFU.EX2 R206, R206 ;  /* 0x000000ce00ce7308 */ /* 0x000fe20000000800 */
[----:B------:R-:W-:-:S04]  /*9d10*/  FMNMX.FTZ R112, R94, R133, !PT ;  /* 0x000000855e707209 */ /* 0x000fc80007810000 */
[----:B------:R-:W-:-:S05]  /*9d20*/  FMNMX.FTZ R112, R95, R112, !PT ;  /* 0x000000705f707209 */ /* 0x000fca0007810000 */
[----:B------:R-:W0:Y:S01]  /*9d30*/  SHFL.BFLY PT, R133, R112, 0x2, 0x1f ;  /* 0x0c401f0070857f89 */ /* 0x000e2200000e0000 */
[----:B------:R-:W-:Y:S02]  /*9d40*/  WARPGROUP.DEPBAR.LE gsb0, 0x0 ;  /* 0x00008000000079c5 */ /* 0x000fe40000010000 */
[----:B------:R-:W-:Y:S01]  /*9d50*/  WARPGROUP.ARRIVE ;  /* 0x00000000000079c5 */ /* 0x000fe20000000000 */
[-CC-:B------:R-:W-:Y:S01]  /*9d60*/  FFMA.FTZ R208, R104, R10.reuse, -R21.reuse ;  /* 0x0000000a68d07223 */ /* 0x180fe20000010815 */
[----:B0-----:R-:W-:Y:S01]  /*9d70*/  FMNMX.FTZ R104, R112, R133, !PT ;  /* 0x0000008570687209 */ /* 0x001fe20007810000 */
[-CC-:B------:R-:W-:Y:S01]  /*9d80*/  FFMA.FTZ R133, R89, R10.reuse, -R21.reuse ;  /* 0x0000000a59857223 */ /* 0x180fe20000010815 */
[-CC-:B------:R-:W-:Y:S01]  /*9d90*/  FFMA.FTZ R210, R108, R10.reuse, -R21.reuse ;  /* 0x0000000a6cd27223 */ /* 0x180fe20000010815 */
[----:B------:R-:W-:Y:S01]  /*9da0*/  FFMA.FTZ R108, R93, R10, -R21 ;  /* 0x0000000a5d6c7223 */ /* 0x000fe20000010815 */
[----:B------:R-:W-:Y:S01]  /*9db0*/  HGMMA.64x128x16.F32.BF16 R24, R212, gdesc[UR8].tnspB, R24, gsb0 ;  /* 0x41e00008d4187df0 */ /* 0x000fe20008001818 */
[----:B------:R-:W-:Y:S01]  /*9dc0*/  UMOV UR10, UR6 ;  /* 0x00000006000a7c82 */ /* 0x000fe20008000000 */
[----:B------:R-:W-:Y:S01]  /*9dd0*/  UMOV UR11, 0x40000040 ;  /* 0x40000040000b7882 */ /* 0x000fe20000000000 */
[----:B------:R-:W0:Y:S01]  /*9de0*/  SHFL.BFLY PT, R179, R104, 0x1, 0x1f ;  /* 0x0c201f0068b37f89 */ /* 0x000e2200000e0000 */
[----:B------:R-:W-:Y:S08]  /*9df0*/  MUFU.EX2 R208, R208 ;  /* 0x000000d000d07308 */ /* 0x000ff00000000800 */
[----:B------:R-:W-:Y:S08]  /*9e00*/  MUFU.EX2 R210, R210 ;  /* 0x000000d200d27308 */ /* 0x000ff00000000800 */
[----:B------:R-:W-:Y:S01]  /*9e10*/  MUFU.EX2 R133, R133 ;  /* 0x0000008500857308 */ /* 0x000fe20000000800 */
[----:B0-----:R-:W-:-:S05]  /*9e20*/  FMNMX.FTZ R89, R104, R179, !PT ;  /* 0x000000b368597209 */ /* 0x001fca0007810000 */
[C---:B------:R-:W-:Y:S01]  /*9e30*/  FADD.FTZ R21, -R89.reuse, R15 ;  /* 0x0000000f59157221 */ /* 0x040fe20000010100 */
[-C--:B------:R-:W-:Y:S01]  /*9e40*/  FMUL.FTZ R181, R89, R10.reuse ;  /* 0x0000000a59b57220 */ /* 0x080fe20000410000 */
[----:B------:R0:W-:Y:S02]  /*9e50*/  MUFU.EX2 R15, R108 ;  /* 0x0000006c000f7308 */ /* 0x0001e40000000800 */
[-C--:B------:R-:W-:Y:S01]  /*9e60*/  FMUL.FTZ R21, R21, R10.reuse ;  /* 0x0000000a15157220 */ /* 0x080fe20000410000 */
[-CC-:B------:R-:W-:Y:S01]  /*9e70*/  FFMA.FTZ R104, R170, R10.reuse, -R181.reuse ;  /* 0x0000000aaa687223 */ /* 0x180fe200000108b5 */
[-CC-:B------:R-:W-:Y:S01]  /*9e80*/  FFMA.FTZ R93, R171, R10.reuse, -R181.reuse ;  /* 0x0000000aab5d7223 */ /* 0x180fe200000108b5 */
[-CC-:B------:R-:W-:Y:S01]  /*9e90*/  FFMA.FTZ R179, R174, R10.reuse, -R181.reuse ;  /* 0x0000000aaeb37223 */ /* 0x180fe200000108b5 */
[-CC-:B------:R-:W-:Y:S01]  /*9ea0*/  FFMA.FTZ R197, R130, R10.reuse, -R181.reuse ;  /* 0x0000000a82c57223 */ /* 0x180fe200000108b5 */
[----:B------:R-:W-:Y:S01]  /*9eb0*/  @!P1 IMAD R130, R2, 0x8, R0 ;  /* 0x0000000802829824 */ /* 0x000fe200078e0200 */
[----:B------:R-:W-:Y:S01]  /*9ec0*/  MUFU.EX2 R21, R21 ;  /* 0x0000001500157308 */ /* 0x000fe20000000800 */
[-CC-:B------:R-:W-:Y:S01]  /*9ed0*/  FFMA.FTZ R140, R175, R10.reuse, -R181.reuse ;  /* 0x0000000aaf8c7223 */ /* 0x180fe200000108b5 */
[----:B------:R-:W-:Y:S01]  /*9ee0*/  FFMA.FTZ R136, R162, R10, -R181 ;  /* 0x0000000aa2887223 */ /* 0x000fe200000108b5 */
[----:B------:R-:W-:-:S02]  /*9ef0*/  @!P1 VIADD R130, R130, 0x34840 ;  /* 0x0003484082829836 */ /* 0x000fc40000000000 */
[-CC-:B------:R-:W-:Y:S01]  /*9f00*/  FFMA.FTZ R120, R131, R10.reuse, -R181.reuse ;  /* 0x0000000a83787223 */ /* 0x180fe200000108b5 */
[----:B------:R-:W-:Y:S01]  /*9f10*/  IADD3 R131, -R231, 0xb, RZ ;  /* 0x0000000be7837810 */ /* 0x000fe20007ffe1ff */
[-CC-:B------:R-:W-:Y:S01]  /*9f20*/  FFMA.FTZ R199, R134, R10.reuse, -R181.reuse ;  /* 0x0000000a86c77223 */ /* 0x180fe200000108b5 */
[-CC-:B------:R-:W-:Y:S01]  /*9f30*/  FFMA.FTZ R163, R163, R10.reuse, -R181.reuse ;  /* 0x0000000aa3a37223 */ /* 0x180fe200000108b5 */
[----:B------:R-:W1:Y:S01]  /*9f40*/  MUFU.EX2 R104, R104 ;  /* 0x0000006800687308 */ /* 0x000e620000000800 */
[-CC-:B------:R-:W-:Y:S01]  /*9f50*/  FFMA.FTZ R116, R139, R10.reuse, -R181.reuse ;  /* 0x0000000a8b747223 */ /* 0x180fe200000108b5 */
[----:B------:R-:W-:Y:S01]  /*9f60*/  @!P1 PRMT R134, RZ, 0x654, R130 ;  /* 0x00000654ff869816 */ /* 0x000fe20000000082 */
[----:B------:R-:W-:Y:S02]  /*9f70*/  IMAD.U32 R139, RZ, RZ, UR7 ;  /* 0x00000007ff8b7e24 */ /* 0x000fe4000f8e00ff */
        /* <DEDUP_REMOVED lines=8> */
[-CC-:B0-----:R-:W-:Y:S01]  /*a000*/  FFMA.FTZ R108, R159, R10.reuse, -R181.reuse ;  /* 0x0000000a9f6c7223 */ /* 0x181fe200000108b5 */
[-CC-:B------:R-:W-:Y:S01]  /*a010*/  FFMA.FTZ R205, R114, R10.reuse, -R181.reuse ;  /* 0x0000000a72cd7223 */ /* 0x180fe200000108b5 */
[-CC-:B------:R-:W-:Y:S01]  /*a020*/  FFMA.FTZ R189, R146, R10.reuse, -R181.reuse ;  /* 0x0000000a92bd7223 */ /* 0x180fe200000108b5 */
[--C-:B------:R-:W-:Y:S01]  /*a030*/  FFMA.FTZ R207, R118, R10, -R181.reuse ;  /* 0x0000000a76cf7223 */ /* 0x100fe200000108b5 */
[----:B------:R-:W0:Y:S01]  /*a040*/  MUFU.EX2 R179, R179 ;  /* 0x000000b300b37308 */ /* 0x000e220000000800 */
[----:B-1----:R-:W-:Y:S01]  /*a050*/  FFMA.FTZ R12, R21, R12, R104 ;  /* 0x0000000c150c7223 */ /* 0x002fe20000010068 */
[-CC-:B------:R-:W-:Y:S01]  /*a060*/  FFMA.FTZ R128, R147, R10.reuse, -R181.reuse ;  /* 0x0000000a93807223 */ /* 0x180fe200000108b5 */
[-CC-:B------:R-:W-:Y:S01]  /*a070*/  FFMA.FTZ R191, R150, R10.reuse, -R181.reuse ;  /* 0x0000000a96bf7223 */ /* 0x180fe200000108b5 */
[-CC-:B------:R-:W-:Y:S01]  /*a080*/  FFMA.FTZ R209, R106, R10.reuse, -R181.reuse ;  /* 0x0000000a6ad17223 */ /* 0x180fe200000108b5 */
[-CC-:B------:R-:W-:Y:S01]  /*a090*/  FFMA.FTZ R112, R151, R10.reuse, -R181.reuse ;  /* 0x0000000a97707223 */ /* 0x180fe200000108b5 */
[-CC-:B------:R-:W-:Y:S01]  /*a0a0*/  FFMA.FTZ R127, R127, R10.reuse, -R181.reuse ;  /* 0x0000000a7f7f7223 */ /* 0x180fe200000108b5 */
[-CC-:B------:R-:W-:Y:S01]  /*a0b0*/  FFMA.FTZ R211, R110, R10.reuse, -R181.reuse ;  /* 0x0000000a6ed37223 */ /* 0x180fe200000108b5 */
[----:B------:R-:W1:Y:S01]  /*a0c0*/  MUFU.EX2 R140, R140 ;  /* 0x0000008c008c7308 */ /* 0x000e620000000800 */
[----:B--2---:R-:W-:Y:S01]  /*a0d0*/  FADD.FTZ R122, R93, R12 ;  /* 0x0000000c5d7a7221 */ /* 0x004fe20000010000 */
[-CC-:B------:R-:W-:Y:S01]  /*a0e0*/  FFMA.FTZ R12, R123, R10.reuse, -R181.reuse ;  /* 0x0000000a7b0c7223 */ /* 0x180fe200000108b5 */
[-CC-:B------:R-:W-:Y:S01]  /*a0f0*/  FFMA.FTZ R193, R138, R10.reuse, -R181.reuse ;  /* 0x0000000a8ac17223 */ /* 0x180fe200000108b5 */
[-CC-:B------:R-:W-:Y:S01]  /*a100*/  FFMA.FTZ R195, R142, R10.reuse, -R181.reuse ;  /* 0x0000000a8ec37223 */ /* 0x180fe200000108b5 */
[-CC-:B------:R-:W-:Y:S01]  /*a110*/  FFMA.FTZ R115, R115, R10.reuse, -R181.reuse ;  /* 0x0000000a73737223 */ /* 0x180fe200000108b5 */
[-CC-:B------:R-:W-:Y:S01]  /*a120*/  FFMA.FTZ R124, R143, R10.reuse, -R181.reuse ;  /* 0x0000000a8f7c7223 */ /* 0x180fe200000108b5 */
[--C-:B------:R-:W-:Y:S01]  /*a130*/  FFMA.FTZ R135, R135, R10, -R181.reuse ;  /* 0x0000000a87877223 */ /* 0x100fe200000108b5 */
[----:B------:R-:W2:Y:S01]  /*a140*/  MUFU.EX2 R136, R136 ;  /* 0x0000008800887308 */ /* 0x000ea20000000800 */
[----:B------:R-:W-:Y:S01]  /*a150*/  F2FP.BF16.F32.PACK_AB R177, R93, R104 ;  /* 0x000000685db1723e */ /* 0x000fe200000010ff */
        /* <DEDUP_REMOVED lines=10> */
[----:B------:R-:W-:Y:S01]  /*a200*/  FFMA.FTZ R95, R95, R10, -R181 ;  /* 0x0000000a5f5f7223 */ /* 0x000fe200000108b5 */
[----:B------:R-:W-:-:S03]  /*a210*/  R2UR UR7, R2 ;  /* 0x00000000020772ca */ /* 0x000fc600000e0000 */
[----:B------:R-:W4:Y:S08]  /*a220*/  MUFU.EX2 R183, R183 ;  /* 0x000000b700b77308 */ /* 0x000f300000000800 */
[----:B------:R-:W5:Y:S08]  /*a230*/  MUFU.EX2 R144, R144 ;  /* 0x0000009000907308 */ /* 0x000f700000000800 */
[----:B------:R-:W5:Y:S08]  /*a240*/  MUFU.EX2 R185, R185 ;  /* 0x000000b900b97308 */ /* 0x000f700000000800 */
[----:B------:R-:W5:Y:S08]  /*a250*/  MUFU.EX2 R132, R132 ;  /* 0x0000008400847308 */ /* 0x000f700000000800 */
[----:B------:R-:W5:Y:S08]  /*a260*/  MUFU.EX2 R187, R187 ;  /* 0x000000bb00bb7308 */ /* 0x000f700000000800 */
[----:B------:R-:W5:Y:S01]  /*a270*/  MUFU.EX2 R108, R108 ;  /* 0x0000006c006c7308 */ /* 0x000f620000000800 */
[----:B------:R-:W-:-:S02]  /*a280*/  WARPGROUP.DEPBAR.LE gsb0, 0x0 ;  /* 0x00008000000079c5 */ /* 0x000fc40000010000 */
[----:B------:R-:W-:Y:S01]  /*a290*/  WARPGROUP.ARRIVE ;  /* 0x00000000000079c5 */ /* 0x000fe20000000000 */
[----:B------:R-:W-:-:S04]  /*a2a0*/  F2FP.BF16.F32.PACK_AB R212, R97, R96 ;  /* 0x0000006061d4723e */ /* 0x000fc800000010ff */
[----:B------:R-:W5:Y:S01]  /*a2b0*/  MUFU.EX2 R189, R189 ;  /* 0x000000bd00bd7308 */ /* 0x000f620000000800 */
[----:B------:R-:W-:Y:S01]  /*a2c0*/  F2FP.BF16.F32.PACK_AB R214, R101, R100 ;  /* 0x0000006465d6723e */ /* 0x000fe200000010ff */
[----:B------:R-:W-:Y:S06]  /*a2d0*/  HGMMA.64x128x16.F32.BF16 R24, R216, gdesc[UR8].tnspB, R24, gsb0 ;  /* 0x41e00008d8187df0 */ /* 0x000fec0008001818 */
[----:B------:R-:W5:Y:S08]  /*a2e0*/  MUFU.EX2 R128, R128 ;  /* 0x0000008000807308 */ /* 0x000f700000000800 */
        /* <DEDUP_REMOVED lines=13> */
[----:B------:R-:W-:Y:S08]  /*a3c0*/  MUFU.EX2 R104, R107 ;  /* 0x0000006b00687308 */ /* 0x000ff00000000800 */
[----:B------:R-:W-:Y:S08]  /*a3d0*/  MUFU.EX2 R205, R205 ;  /* 0x000000cd00cd7308 */ /* 0x000ff00000000800 */
[----:B------:R-:W-:Y:S08]  /*a3e0*/  MUFU.EX2 R207, R207 ;  /* 0x000000cf00cf7308 */ /* 0x000ff00000000800 */
[----:B------:R-:W-:Y:S01]  /*a3f0*/  MUFU.EX2 R209, R209 ;  /* 0x000000d100d17308 */ /* 0x000fe20000000800 */
[----:B------:R-:W-:-:S02]  /*a400*/  WARPGROUP.DEPBAR.LE gsb0, 0x0 ;  /* 0x00008000000079c5 */ /* 0x000fc40000010000 */
[----:B------:R0:W-:Y:S06]  /*a410*/  BAR.ARV R131, 0x100 ;  /* 0x000400830000751d */ /* 0x0001ec0000002000 */
[----:B------:R1:W-:Y:S01]  /*a420*/  @!P1 SYNCS.ARRIVE.TRANS64.RED.A1T0 RZ, [R134+URZ], RZ ;  /* 0x000000ff86ff99a7 */ /* 0x0003e2000810043f */
[----:B------:R-:W-:Y:S01]  /*a430*/  MUFU.EX2 R211, R211 ;  /* 0x000000d300d37308 */ /* 0x000fe20000000800 */
[----:B------:R-:W-:Y:S01]  /*a440*/  F2FP.BF16.F32.PACK_AB R216, R133, R88 ;  /* 0x0000005885d8723e */ /* 0x000fe200000010ff */
[----:B------:R-:W-:Y:S01]  /*a450*/  FMUL.FTZ R24, R24, R20 ;  /* 0x0000001418187220 */ /* 0x000fe20000410000 */
[----:B------:R-:W-:Y:S01]  /*a460*/  F2FP.BF16.F32.PACK_AB R218, R15, R92 ;  /* 0x0000005c0fda723e */ /* 0x000fe200000010ff */
[-C--:B------:R-:W-:Y:S01]  /*a470*/  FMUL.FTZ R25, R25, R20.reuse ;  /* 0x0000001419197220 */ /* 0x080fe20000410000 */
[-C--:B------:R-:W-:Y:S01]  /*a480*/  FMUL.FTZ R28, R28, R20.reuse ;  /* 0x000000141c1c7220 */ /* 0x080fe20000410000 */
[-C--:B------:R-:W-:Y:S01]  /*a490*/  FMUL.FTZ R29, R29, R20.reuse ;  /* 0x000000141d1d7220 */ /* 0x080fe20000410000 */
[----:B-1----:R-:W-:Y:S01]  /*a4a0*/  @!P1 IMAD R134, R139, 0x8, R0 ;  /* 0x000000088b869824 */ /* 0x002fe200078e0200 */
[----:B------:R-:W-:Y:S01]  /*a4b0*/  MUFU.EX2 R99, R99 ;  /* 0x0000006300637308 */ /* 0x000fe20000000800 */
[-C--:B------:R-:W-:Y:S01]  /*a4c0*/  FMUL.FTZ R32, R32, R20.reuse ;  /* 0x0000001420207220 */ /* 0x080fe20000410000 */
[----:B------:R-:W-:Y:S01]  /*a4d0*/  FMUL.FTZ R33, R33, R20 ;  /* 0x0000001421217220 */ /* 0x000fe20000410000 */
[----:B0-----:R-:W-:-:S02]  /*a4e0*/  @!P1 VIADD R131, R134, 0x34860 ;  /* 0x0003486086839836 */ /* 0x001fc40000000000 */
[----:B------:R-:W-:Y:S01]  /*a4f0*/  FADD.FTZ R134, R178, R13 ;  /* 0x0000000db2867221 */ /* 0x000fe20000010000 */
[----:B------:R-:W-:Y:S01]  /*a500*/  FADD.FTZ R13, R179, R122 ;  /* 0x0000007ab30d7221 */ /* 0x000fe20000010000 */
[-C--:B------:R-:W-:Y:S01]  /*a510*/  FMUL.FTZ R36, R36, R20.reuse ;  /* 0x0000001424247220 */ /* 0x080fe20000410000 */
[-C--:B------:R-:W-:Y:S01]  /*a520*/  FMUL.FTZ R37, R37, R20.reuse ;  /* 0x0000001425257220 */ /* 0x080fe20000410000 */
[----:B------:R-:W-:Y:S01]  /*a530*/  FADD.FTZ R123, R169, R134 ;  /* 0x00000086a97b7221 */ /* 0x000fe20000010000 */
[----:B------:R-:W-:Y:S01]  /*a540*/  FADD.FTZ R13, R140, R13 ;  /* 0x0000000d8c0d7221 */ /* 0x000fe20000010000 */
[----:B------:R-:W-:Y:S01]  /*a550*/  MUFU.EX2 R103, R103 ;  /* 0x0000006700677308 */ /* 0x000fe20000000800 */
[----:B------:R-:W-:Y:S01]  /*a560*/  @!P1 PRMT R131, RZ, 0x654, R131 ;  /* 0x00000654ff839816 */ /* 0x000fe20000000083 */
[----:B------:R-:W-:Y:S01]  /*a570*/  FADD.FTZ R122, R180, R123 ;  /* 0x0000007bb47a7221 */ /* 0x000fe20000010000 */
[----:B--2---:R-:W-:Y:S01]  /*a580*/  FADD.FTZ R126, R136, R13 ;  /* 0x0000000d887e7221 */ /* 0x004fe20000010000 */
[-C--:B------:R-:W-:Y:S01]  /*a590*/  FMUL.FTZ R40, R40, R20.reuse ;  /* 0x0000001428287220 */ /* 0x080fe20000410000 */
[----:B------:R0:W-:Y:S01]  /*a5a0*/  @!P1 SYNCS.ARRIVE.TRANS64.RED.A1T0 RZ, [R131+URZ], RZ ;  /* 0x000000ff83ff99a7 */ /* 0x0001e2000810043f */
[----:B------:R-:W-:Y:S01]  /*a5b0*/  FADD.FTZ R13, R173, R122 ;  /* 0x0000007aad0d7221 */ /* 0x000fe20000010000 */
[----:B---3--:R-:W-:Y:S01]  /*a5c0*/  FADD.FTZ R126, R163, R126 ;  /* 0x0000007ea37e7221 */ /* 0x008fe20000010000 */
[----:B------:R-:W-:Y:S01]  /*a5d0*/  MUFU.EX2 R90, R90 ;  /* 0x0000005a005a7308 */ /* 0x000fe20000000800 */
[-C--:B------:R-:W-:Y:S01]  /*a5e0*/  FMUL.FTZ R41, R41, R20.reuse ;  /* 0x0000001429297220 */ /* 0x080fe20000410000 */
[----:B------:R-:W-:Y:S01]  /*a5f0*/  FADD.FTZ R114, R182, R13 ;  /* 0x0000000db6727221 */ /* 0x000fe20000010000 */
[----:B----4-:R-:W-:Y:S01]  /*a600*/  FADD.FTZ R13, R183, R126 ;  /* 0x0000007eb70d7221 */ /* 0x010fe20000010000 */
[-C--:B------:R-:W-:Y:S01]  /*a610*/  FMUL.FTZ R44, R44, R20.reuse ;  /* 0x000000142c2c7220 */ /* 0x080fe20000410000 */
[-C--:B------:R-:W-:Y:S01]  /*a620*/  FMUL.FTZ R45, R45, R20.reuse ;  /* 0x000000142d2d7220 */ /* 0x080fe20000410000 */
[----:B------:R-:W-:Y:S01]  /*a630*/  FADD.FTZ R123, R161, R114 ;  /* 0x00000072a17b7221 */ /* 0x000fe20000010000 */
[----:B-----5:R-:W-:Y:S01]  /*a640*/  FADD.FTZ R118, R144, R13 ;  /* 0x0000000d90767221 */ /* 0x020fe20000010000 */
[----:B------:R1:W2:Y:S01]  /*a650*/  MUFU.EX2 R114, R127 ;  /* 0x0000007f00727308 */ /* 0x0002a20000000800 */
[-C--:B------:R-:W-:Y:S01]  /*a660*/  FMUL.FTZ R48, R48, R20.reuse ;  /* 0x0000001430307220 */ /* 0x080fe20000410000 */
[----:B------:R-:W-:Y:S01]  /*a670*/  FADD.FTZ R122, R184, R123 ;  /* 0x0000007bb87a7221 */ /* 0x000fe20000010000 */
[----:B------:R-:W-:Y:S01]  /*a680*/  FADD.FTZ R13, R185, R118 ;  /* 0x00000076b90d7221 */ /* 0x000fe20000010000 */
[-C--:B------:R-:W-:Y:S01]  /*a690*/  FMUL.FTZ R49, R49, R20.reuse ;  /* 0x0000001431317220 */ /* 0x080fe20000410000 */
[----:B------:R-:W-:Y:S01]  /*a6a0*/  FMUL.FTZ R52, R52, R20 ;  /* 0x0000001434347220 */ /* 0x000fe20000410000 */
[----:B------:R-:W-:Y:S01]  /*a6b0*/  FADD.FTZ R123, R165, R122 ;  /* 0x0000007aa57b7221 */ /* 0x000fe20000010000 */
[----:B------:R-:W-:Y:S01]  /*a6c0*/  FADD.FTZ R106, R132, R13 ;  /* 0x0000000d846a7221 */ /* 0x000fe20000010000 */
[----:B------:R-:W-:Y:S01]  /*a6d0*/  FFMA.FTZ R13, R98, R10, -R181 ;  /* 0x0000000a620d7223 */ /* 0x000fe200000108b5 */
[----:B------:R-:W-:Y:S01]  /*a6e0*/  MUFU.EX2 R217, R91 ;  /* 0x0000005b00d97308 */ /* 0x000fe20000000800 */
[----:B------:R-:W-:Y:S01]  /*a6f0*/  FADD.FTZ R110, R186, R123 ;  /* 0x0000007bba6e7221 */ /* 0x000fe20000010000 */
[----:B------:R-:W-:Y:S01]  /*a700*/  FADD.FTZ R123, R187, R106 ;  /* 0x0000006abb7b7221 */ /* 0x000fe20000010000 */
[C---:B------:R-:W-:Y:S01]  /*a710*/  F2FP.BF16.F32.PACK_AB R187, R108.reuse, R187 ;  /* 0x000000bb6cbb723e */ /* 0x040fe200000010ff */
[-C--:B------:R-:W-:Y:S01]  /*a720*/  FMUL.FTZ R53, R53, R20.reuse ;  /* 0x0000001435357220 */ /* 0x080fe20000410000 */
[----:B-1----:R-:W-:Y:S01]  /*a730*/  FADD.FTZ R127, R153, R110 ;  /* 0x0000006e997f7221 */ /* 0x002fe20000010000 */
[----:B------:R-:W-:Y:S01]  /*a740*/  FADD.FTZ R106, R108, R123 ;  /* 0x0000007b6c6a7221 */ /* 0x000fe20000010000 */
[-C--:B------:R-:W-:Y:S01]  /*a750*/  FMUL.FTZ R56, R56, R20.reuse ;  /* 0x0000001438387220 */ /* 0x080fe20000410000 */
[----:B------:R1:W3:Y:S01]  /*a760*/  MUFU.EX2 R98, R115 ;  /* 0x0000007300627308 */ /* 0x0002e20000000800 */
[----:B------:R-:W-:Y:S01]  /*a770*/  FADD.FTZ R110, R188, R127 ;  /* 0x0000007fbc6e7221 */ /* 0x000fe20000010000 */
[----:B------:R-:W-:Y:S01]  /*a780*/  FADD.FTZ R123, R189, R106 ;  /* 0x0000006abd7b7221 */ /* 0x000fe20000010000 */
[-C--:B------:R-:W-:Y:S01]  /*a790*/  FMUL.FTZ R57, R57, R20.reuse ;  /* 0x0000001439397220 */ /* 0x080fe20000410000 */
[-C--:B------:R-:W-:Y:S01]  /*a7a0*/  FMUL.FTZ R60, R60, R20.reuse ;  /* 0x000000143c3c7220 */ /* 0x080fe20000410000 */
[----:B------:R-:W-:Y:S01]  /*a7b0*/  FADD.FTZ R127, R145, R110 ;  /* 0x0000006e917f7221 */ /* 0x000fe20000010000 */
[----:B------:R-:W-:Y:S01]  /*a7c0*/  FADD.FTZ R106, R128, R123 ;  /* 0x0000007b806a7221 */ /* 0x000fe20000010000 */
[-C--:B------:R-:W-:Y:S01]  /*a7d0*/  FMUL.FTZ R61, R61, R20.reuse ;  /* 0x000000143d3d7220 */ /* 0x080fe20000410000 */
[----:B------:R4:W-:Y:S01]  /*a7e0*/  MUFU.EX2 R122, R13 ;  /* 0x0000000d007a7308 */ /* 0x0009e20000000800 */
[----:B------:R-:W-:Y:S01]  /*a7f0*/  FADD.FTZ R110, R190, R127 ;  /* 0x0000007fbe6e7221 */ /* 0x000fe20000010000 */
[----:B-1----:R-:W-:Y:S01]  /*a800*/  FADD.FTZ R115, R191, R106 ;  /* 0x0000006abf737221 */ /* 0x002fe20000010000 */
[----:B------:R-:W-:Y:S01]  /*a810*/  F2FP.BF16.F32.PACK_AB R191, R112, R191 ;  /* 0x000000bf70bf723e */ /* 0x000fe200000010ff */
[-C--:B------:R-:W-:Y:S01]  /*a820*/  FMUL.FTZ R64, R64, R20.reuse ;  /* 0x0000001440407220 */ /* 0x080fe20000410000 */
[----:B------:R-:W-:Y:S01]  /*a830*/  FADD.FTZ R123, R149, R110 ;  /* 0x0000006e957b7221 */ /* 0x000fe20000010000 */
[----:B------:R-:W-:Y:S01]  /*a840*/  FADD.FTZ R110, R112, R115 ;  /* 0x00000073706e7221 */ /* 0x000fe20000010000 */
[-C--:B------:R-:W-:Y:S01]  /*a850*/  FMUL.FTZ R65, R65, R20.reuse ;  /* 0x0000001441417220 */ /* 0x080fe20000410000 */
[----:B------:R-:W1:Y:S01]  /*a860*/  MUFU.EX2 R106, R119 ;  /* 0x00000077006a7308 */ /* 0x000e620000000800 */
[----:B------:R-:W-:Y:S01]  /*a870*/  FADD.FTZ R118, R192, R123 ;  /* 0x0000007bc0767221 */ /* 0x000fe20000010000 */
[----:B------:R-:W-:Y:S01]  /*a880*/  FADD.FTZ R115, R193, R110 ;  /* 0x0000006ec1737221 */ /* 0x000fe20000010000 */
[----:B------:R-:W-:Y:S01]  /*a890*/  F2FP.BF16.F32.PACK_AB R193, R116, R193 ;  /* 0x000000c174c1723e */ /* 0x000fe200000010ff */
[-C--:B------:R-:W-:Y:S01]  /*a8a0*/  FMUL.FTZ R68, R68, R20.reuse ;  /* 0x0000001444447220 */ /* 0x080fe20000410000 */
[----:B------:R-:W-:Y:S01]  /*a8b0*/  FADD.FTZ R123, R137, R118 ;  /* 0x00000076897b7221 */ /* 0x000fe20000010000 */
[----:B------:R-:W-:Y:S01]  /*a8c0*/  FADD.FTZ R110, R116, R115 ;  /* 0x00000073746e7221 */ /* 0x000fe20000010000 */
[-C--:B------:R-:W-:Y:S01]  /*a8d0*/  FMUL.FTZ R69, R69, R20.reuse ;  /* 0x0000001445457220 */ /* 0x080fe20000410000 */
[----:B------:R5:W-:Y:S01]  /*a8e0*/  MUFU.EX2 R116, R102 ;  /* 0x0000006600747308 */ /* 0x000be20000000800 */
[----:B------:R-:W-:Y:S01]  /*a8f0*/  FADD.FTZ R118, R194, R123 ;  /* 0x0000007bc2767221 */ /* 0x000fe20000010000 */
[----:B------:R-:W-:Y:S01]  /*a900*/  FADD.FTZ R93, R195, R110 ;  /* 0x0000006ec35d7221 */ /* 0x000fe20000010000 */
[-C--:B------:R-:W-:Y:S01]  /*a910*/  FMUL.FTZ R72, R72, R20.reuse ;  /* 0x0000001448487220 */ /* 0x080fe20000410000 */
[-C--:B------:R-:W-:Y:S01]  /*a920*/  FMUL.FTZ R73, R73, R20.reuse ;  /* 0x0000001449497220 */ /* 0x080fe20000410000 */
[----:B------:R-:W-:Y:S01]  /*a930*/  FADD.FTZ R115, R141, R118 ;  /* 0x000000768d737221 */ /* 0x000fe20000010000 */
[----:B------:R-:W-:Y:S01]  /*a940*/  FADD.FTZ R110, R124, R93 ;  /* 0x0000005d7c6e7221 */ /* 0x000fe20000010000 */
[-C--:B------:R-:W-:Y:S01]  /*a950*/  FMUL.FTZ R76, R76, R20.reuse ;  /* 0x000000144c4c7220 */ /* 0x080fe20000410000 */
[----:B------:R-:W-:Y:S01]  /*a960*/  MUFU.EX2 R94, R94 ;  /* 0x0000005e005e7308 */ /* 0x000fe20000000800 */
        /* <DEDUP_REMOVED lines=11> */
[----:B------:R-:W-:Y:S01]  /*aa20*/  FMUL.FTZ R85, R85, R20 ;  /* 0x0000001455557220 */ /* 0x000fe20000410000 */
[----:B------:R-:W-:Y:S01]  /*aa30*/  FADD.FTZ R107, R129, R118 ;  /* 0x00000076816b7221 */ /* 0x000fe20000010000 */
[----:B------:R-:W-:Y:S01]  /*aa40*/  FADD.FTZ R118, R130, R93 ;  /* 0x0000005d82767221 */ /* 0x000fe20000010000 */
[----:B------:R-:W-:Y:S01]  /*aa50*/  FMUL.FTZ R26, R26, R21 ;  /* 0x000000151a1a7220 */ /* 0x000fe20000410000 */
[----:B------:R-:W0:Y:S01]  /*aa60*/  MUFU.EX2 R110, R111 ;  /* 0x0000006f006e7308 */ /* 0x000e220000000800 */
[----:B------:R-:W-:Y:S01]  /*aa70*/  FADD.FTZ R108, R200, R107 ;  /* 0x0000006bc86c7221 */ /* 0x000fe20000010000 */
[----:B------:R-:W-:Y:S01]  /*aa80*/  FADD.FTZ R93, R201, R118 ;  /* 0x00000076c95d7221 */ /* 0x000fe20000010000 */
[C---:B------:R-:W-:Y:S01]  /*aa90*/  F2FP.BF16.F32.PACK_AB R201, R12.reuse, R201 ;  /* 0x000000c90cc9723e */ /* 0x040fe200000010ff */
[-C--:B------:R-:W-:Y:S01]  /*aaa0*/  FMUL.FTZ R27, R27, R21.reuse ;  /* 0x000000151b1b7220 */ /* 0x080fe20000410000 */
[----:B------:R-:W-:Y:S01]  /*aab0*/  FADD.FTZ R107, R121, R108 ;  /* 0x0000006c796b7221 */ /* 0x000fe20000010000 */
[----:B------:R-:W-:Y:S01]  /*aac0*/  FADD.FTZ R108, R12, R93 ;  /* 0x0000005d0c6c7221 */ /* 0x000fe20000010000 */
[-C--:B------:R-:W-:Y:S01]  /*aad0*/  FMUL.FTZ R30, R30, R21.reuse ;  /* 0x000000151e1e7220 */ /* 0x080fe20000410000 */
[-C--:B------:R-:W-:Y:S01]  /*aae0*/  FMUL.FTZ R31, R31, R21.reuse ;  /* 0x000000151f1f7220 */ /* 0x080fe20000410000 */
[----:B------:R-:W-:Y:S01]  /*aaf0*/  FADD.FTZ R118, R202, R107 ;  /* 0x0000006bca767221 */ /* 0x000fe20000010000 */
[----:B------:R-:W-:Y:S01]  /*ab00*/  FADD.FTZ R93, R203, R108 ;  /* 0x0000006ccb5d7221 */ /* 0x000fe20000010000 */
[-C--:B------:R-:W-:Y:S01]  /*ab10*/  FMUL.FTZ R34, R34, R21.reuse ;  /* 0x0000001522227220 */ /* 0x080fe20000410000 */
[-C--:B------:R-:W-:Y:S01]  /*ab20*/  FMUL.FTZ R35, R35, R21.reuse ;  /* 0x0000001523237220 */ /* 0x080fe20000410000 */
[----:B------:R-:W-:Y:S01]  /*ab30*/  FADD.FTZ R107, R125, R118 ;  /* 0x000000767d6b7221 */ /* 0x000fe20000010000 */
[----:B--2---:R-:W-:Y:S01]  /*ab40*/  FADD.FTZ R108, R114, R93 ;  /* 0x0000005d726c7221 */ /* 0x004fe20000010000 */
[-C--:B------:R-:W-:Y:S01]  /*ab50*/  FMUL.FTZ R38, R38, R21.reuse ;  /* 0x0000001526267220 */ /* 0x080fe20000410000 */
[-C--:B------:R-:W-:Y:S01]  /*ab60*/  FMUL.FTZ R39, R39, R21.reuse ;  /* 0x0000001527277220 */ /* 0x080fe20000410000 */
[----:B------:R-:W-:Y:S01]  /*ab70*/  FADD.FTZ R112, R204, R107 ;  /* 0x0000006bcc707221 */ /* 0x000fe20000010000 */
[----:B----4-:R-:W-:Y:S01]  /*ab80*/  FADD.FTZ R13, R205, R108 ;  /* 0x0000006ccd0d7221 */ /* 0x010fe20000010000 */
[-C--:B------:R-:W-:Y:S01]  /*ab90*/  FMUL.FTZ R42, R42, R21.reuse ;  /* 0x000000152a2a7220 */ /* 0x080fe20000410000 */
[-C--:B------:R-:W-:Y:S01]  /*aba0*/  FMUL.FTZ R43, R43, R21.reuse ;  /* 0x000000152b2b7220 */ /* 0x080fe20000410000 */
[----:B------:R-:W-:Y:S01]  /*abb0*/  FADD.FTZ R93, R113, R112 ;  /* 0x00000070715d7221 */ /* 0x000fe20000010000 */
[----:B---3--:R-:W-:Y:S01]  /*abc0*/  FADD.FTZ R108, R98, R13 ;  /* 0x0000000d626c7221 */ /* 0x008fe20000010000 */
[-C--:B------:R-:W-:Y:S01]  /*abd0*/  FMUL.FTZ R46, R46, R21.reuse ;  /* 0x000000152e2e7220 */ /* 0x080fe20000410000 */
[-C--:B------:R-:W-:Y:S01]  /*abe0*/  FMUL.FTZ R47, R47, R21.reuse ;  /* 0x000000152f2f7220 */ /* 0x080fe20000410000 */
[----:B------:R-:W-:Y:S01]  /*abf0*/  FADD.FTZ R112, R206, R93 ;  /* 0x0000005dce707221 */ /* 0x000fe20000010000 */
[----:B------:R-:W-:Y:S01]  /*ac00*/  FADD.FTZ R13, R207, R108 ;  /* 0x0000006ccf0d7221 */ /* 0x000fe20000010000 */
[-C--:B------:R-:W-:Y:S01]  /*ac10*/  FMUL.FTZ R50, R50, R21.reuse ;  /* 0x0000001532327220 */ /* 0x080fe20000410000 */
[-C--:B------:R-:W-:Y:S01]  /*ac20*/  FMUL.FTZ R51, R51, R21.reuse ;  /* 0x0000001533337220 */ /* 0x080fe20000410000 */
[----:B------:R-:W-:Y:S01]  /*ac30*/  FADD.FTZ R93, R117, R112 ;  /* 0x00000070755d7221 */ /* 0x000fe20000010000 */
[----:B-1----:R-:W-:Y:S01]  /*ac40*/  FADD.FTZ R108, R106, R13 ;  /* 0x0000000d6a6c7221 */ /* 0x002fe20000010000 */
[-C--:B------:R-:W-:Y:S01]  /*ac50*/  FMUL.FTZ R54, R54, R21.reuse ;  /* 0x0000001536367220 */ /* 0x080fe20000410000 */
[-C--:B------:R-:W-:Y:S01]  /*ac60*/  FMUL.FTZ R55, R55, R21.reuse ;  /* 0x0000001537377220 */ /* 0x080fe20000410000 */
[----:B-----5:R-:W-:Y:S01]  /*ac70*/  FADD.FTZ R102, R208, R93 ;  /* 0x0000005dd0667221 */ /* 0x020fe20000010000 */
        /* <DEDUP_REMOVED lines=12> */
[----:B0-----:R-:W-:Y:S01]  /*ad40*/  FADD.FTZ R13, R110, R13 ;  /* 0x0000000d6e0d7221 */ /* 0x001fe20000010000 */
        /* <DEDUP_REMOVED lines=17> */
[----:B------:R-:W-:Y:S01]  /*ae60*/  FMUL.FTZ R87, R87, R21 ;  /* 0x0000001557577220 */ /* 0x000fe20000410000 */
[----:B------:R-:W-:Y:S01]  /*ae70*/  FADD.FTZ R12, R88, R91 ;  /* 0x0000005b580c7221 */ /* 0x000fe20000010000 */
[----:B------:R-:W-:Y:S01]  /*ae80*/  FADD.FTZ R13, R90, R13 ;  /* 0x0000000d5a0d7221 */ /* 0x000fe20000010000 */
[----:B------:R-:W-:Y:S01]  /*ae90*/  F2FP.BF16.F32.PACK_AB R178, R169, R178 ;  /* 0x000000b2a9b2723e */ /* 0x000fe200000010ff */
[----:B------:R-:W-:-:S02]  /*aea0*/  IMAD.MOV.U32 R21, RZ, RZ, R16 ;  /* 0x000000ffff157224 */ /* 0x000fc400078e0010 */
[----:B------:R-:W-:Y:S01]  /*aeb0*/  FADD.FTZ R91, R133, R12 ;  /* 0x0000000c855b7221 */ /* 0x000fe20000010000 */
[----:B------:R-:W-:Y:S01]  /*aec0*/  FADD.FTZ R13, R217, R13 ;  /* 0x0000000dd90d7221 */ /* 0x000fe20000010000 */
[----:B------:R-:W-:Y:S01]  /*aed0*/  F2FP.BF16.F32.PACK_AB R180, R173, R180 ;  /* 0x000000b4adb4723e */ /* 0x000fe200000010ff */
[----:B------:R-:W-:Y:S02]  /*aee0*/  IMAD.MOV.U32 R20, RZ, RZ, R11 ;  /* 0x000000ffff147224 */ /* 0x000fe400078e000b */
[----:B------:R-:W-:Y:S01]  /*aef0*/  FADD.FTZ R12, R92, R91 ;  /* 0x0000005b5c0c7221 */ /* 0x000fe20000010000 */
[----:B------:R-:W-:Y:S01]  /*af00*/  FADD.FTZ R88, R94, R13 ;  /* 0x0000000d5e587221 */ /* 0x000fe20000010000 */
[----:B------:R-:W-:Y:S02]  /*af10*/  F2FP.BF16.F32.PACK_AB R179, R140, R179 ;  /* 0x000000b38cb3723e */ /* 0x000fe400000010ff */
[----:B------:R-:W-:Y:S01]  /*af20*/  FADD.FTZ R13, R15, R12 ;  /* 0x0000000c0f0d7221 */ /* 0x000fe20000010000 */
[----:B------:R-:W-:Y:S01]  /*af30*/  F2FP.BF16.F32.PACK_AB R181, R163, R136 ;  /* 0x00000088a3b5723e */ /* 0x000fe200000010ff */
[----:B------:R-:W-:Y:S01]  /*af40*/  FADD.FTZ R12, R95, R88 ;  /* 0x000000585f0c7221 */ /* 0x000fe20000010000 */
        /* <DEDUP_REMOVED lines=30> */
[----:B------:R-:W-:Y:S01]  /*b130*/  F2FP.BF16.F32.PACK_AB R219, R95, R94 ;  /* 0x0000005e5fdb723e */ /* 0x000fe200000010ff */
[----:B------:R-:W-:Y:S06]  /*b140*/  @P2 BRA `(.L_x_273) ;  /* 0xffffffb400142947 */ /* 0x000fec000383ffff */
.L_x_264:
[----:B------:R-:W-:Y:S06]  /*b150*/  BAR.ARV 0x8, 0x120 ;  /* 0x0204800000007b1d */ /* 0x000fec0000002000 */
[----:B------:R-:W-:Y:S05]  /*b160*/  @!P0 BRA `(.L_x_274) ;  /* 0x0000000000048947 */ /* 0x000fea0003800000 */
[----:B------:R-:W-:Y:S01]  /*b170*/  BPT.TRAP 0x1 ;  /* 0x000000040000795c */ /* 0x000fe20000300000 */
.L_x_274:
[----:B------:R-:W-:Y:S01]  /*b180*/  IMAD R8, R2, 0x8, R0 ;  /* 0x0000000802087824 */ /* 0x000fe200078e0200 */
[----:B------:R-:W-:-:S04]  /*b190*/  SHF.L.U32 R3, R16, 0x1f, RZ ;  /* 0x0000001f10037819 */ /* 0x000fc800000006ff */
[----:B------:R0:W1:Y:S01]  /*b1a0*/  SYNCS.PHASECHK.TRANS64.TRYWAIT P2, [R8+URZ+0x34850], R3 ;  /* 0x03485003080075a7 */ /* 0x000062000804017f */
[----:B------:R-:W-:Y:S05]  /*b1b0*/  @!P0 BRA `(.L_x_275) ;  /* 0x0000000000048947 */ /* 0x000fea0003800000 */
[----:B------:R-:W-:Y:S01]  /*b1c0*/  BPT.TRAP 0x1 ;  /* 0x000000040000795c */ /* 0x000fe20000300000 */
.L_x_275:
[----:B-1----:R-:W-:Y:S05]  /*b1d0*/  @P2 BRA `(.L_x_276) ;  /* 0x0000000000082947 */ /* 0x002fea0003800000 */
[----:B------:R-:W1:Y:S02]  /*b1e0*/  SYNCS.PHASECHK.TRANS64.TRYWAIT P0, [R8+URZ+0x34850], R3 ;  /* 0x03485003080075a7 */ /* 0x000e64000800017f */
[----:B-1----:R-:W-:Y:S05]  /*b1f0*/  @!P0 BRA `(.L_x_277) ;  /* 0x00000074000c8947 */ /* 0x002fea0003800000 */
.L_x_276:
[----:B------:R-:W-:Y:S05]  /*b200*/  WARPSYNC.ALL ;  /* 0x0000000000007948 */ /* 0x000fea0003800000 */
[----:B------:R-:W-:Y:S01]  /*b210*/  VIADD R0, R0, 0x400 ;  /* 0x0000040000007836 */ /* 0x000fe20000000000 */
[----:B------:R-:W-:Y:S01]  /*b220*/  WARPGROUP.ARRIVE ;  /* 0x00000000000079c5 */ /* 0x000fe20000000000 */
[----:B------:R-:W-:Y:S01]  /*b230*/  IMAD.MOV.U32 R7, RZ, RZ, 0x40000040 ;  /* 0x40000040ff077424 */ /* 0x000fe200078e00ff */
[----:B01----:R-:W-:Y:S01]  /*b240*/  SHFL.BFLY PT, R3, R12, 0x2, 0x1f ;  /* 0x0c401f000c037f89 */ /* 0x003fe200000e0000 */
[----:B------:R-:W-:Y:S01]  /*b250*/  IMAD.MOV.U32 R9, RZ, RZ, RZ ;  /* 0x000000ffff097224 */ /* 0x000fe200078e00ff */
[----:B------:R-:W-:Y:S01]  /*b260*/  SHF.R.U32.HI R0, RZ, 0x4, R0 ;  /* 0x00000004ff007819 */ /* 0x000fe20000011600 */
[----:B------:R-:W-:-:S03]  /*b270*/  VIADD R224, R224, 0x1 ;  /* 0x00000001e0e07836 */ /* 0x000fc60000000000 */
[----:B------:R-:W-:-:S04]  /*b280*/  LOP3.LUT R0, R0, 0x3fff, RZ, 0xc0, !PT ;  /* 0x00003fff00007812 */ /* 0x000fc800078ec0ff */
[----:B------:R-:W-:Y:S02]  /*b290*/  LOP3.LUT R5, R0, 0x5800000, RZ, 0xfc, !PT ;  /* 0x0580000000057812 */ /* 0x000fe400078efcff */
[----:B------:R-:W0:Y:S03]  /*b2a0*/  SHFL.BFLY PT, R0, R13, 0x2, 0x1f ;  /* 0x0c401f000d007f89 */ /* 0x000e2600000e0000 */
[----:B------:R-:W-:Y:S02]  /*b2b0*/  IMAD R4, R2, 0xb00, R5 ;  /* 0x00000b0002047824 */ /* 0x000fe400078e0205 */
[----:B------:R-:W-:Y:S02]  /*b2c0*/  IMAD.MOV.U32 R5, RZ, RZ, 0x40000040 ;  /* 0x40000040ff057424 */ /* 0x000fe400078e00ff */
[C---:B------:R-:W-:Y:S01]  /*b2d0*/  VIADD R6, R4.reuse, 0x80 ;  /* 0x0000008004067836 */ /* 0x040fe20000000000 */
[----:B------:R-:W-:-:S02]  /*b2e0*/  R2UR UR6, R4 ;  /* 0x00000000040672ca */ /* 0x000fc400000e0000 */
[----:B------:R-:W-:Y:S01]  /*b2f0*/  R2UR UR7, R5 ;  /* 0x00000000050772ca */ /* 0x000fe200000e0000 */
[----:B------:R-:W-:-:S12]  /*b300*/  IMAD.MOV.U32 R5, RZ, RZ, 0x40000040 ;  /* 0x40000040ff057424 */ /* 0x000fd800078e00ff */
[----:B------:R-:W-:Y:S01]  /*b310*/  HGMMA.64x128x16.F32.BF16 R24, R176, gdesc[UR4].tnspB, R24, gsb0 ;  /* 0x41e00004b0187df0 */ /* 0x000fe20008001818 */
[----:B------:R-:W-:Y:S01]  /*b320*/  R2UR UR6, R6 ;  /* 0x00000000060672ca */ /* 0x000fe200000e0000 */
[----:B------:R-:W-:Y:S01]  /*b330*/  VIADD R6, R4, 0x100 ;  /* 0x0000010004067836 */ /* 0x000fe20000000000 */
[----:B------:R-:W-:Y:S01]  /*b340*/  R2UR UR7, R7 ;  /* 0x00000000070772ca */ /* 0x000fe200000e0000 */
[----:B------:R-:W-:Y:S02]  /*b350*/  IMAD.MOV.U32 R7, RZ, RZ, 0x40000040 ;  /* 0x40000040ff077424 */ /* 0x000fe400078e00ff */
[----:B0-----:R-:W-:Y:S01]  /*b360*/  FADD.FTZ R0, R0, R13 ;  /* 0x0000000d00007221 */ /* 0x001fe20000010000 */
[----:B------:R-:W-:Y:S02]  /*b370*/  VIADD R13, R2, 0x1 ;  /* 0x00000001020d7836 */ /* 0x000fe40000000000 */
[----:B------:R-:W-:-:S03]  /*b380*/  IMAD.MOV.U32 R2, RZ, RZ, RZ ;  /* 0x000000ffff027224 */ /* 0x000fc600078e00ff */
[----:B------:R-:W-:Y:S01]  /*b390*/  ISETP.NE.AND P2, PT, R13, 0x2, PT ;  /* 0x000000020d00780c */ /* 0x000fe20003f45270 */
[----:B------:R-:W-:Y:S02]  /*b3a0*/  WARPGROUP.DEPBAR.LE gsb0, 0x0 ;  /* 0x00008000000079c5 */ /* 0x000fe40000010000 */
[----:B------:R-:W-:-:S06]  /*b3b0*/  WARPGROUP.ARRIVE ;  /* 0x00000000000079c5 */ /* 0x000fcc0000000000 */
[----:B------:R-:W-:Y:S01]  /*b3c0*/  HGMMA.64x128x16.F32.BF16 R24, R180, gdesc[UR4].tnspB, R24, gsb0 ;  /* 0x41e00004b4187df0 */ /* 0x000fe20008001818 */
[----:B------:R-:W-:Y:S01]  /*b3d0*/  R2UR UR6, R6 ;  /* 0x00000000060672ca */ /* 0x000fe200000e0000 */
[----:B------:R-:W-:Y:S01]  /*b3e0*/  VIADD R6, R4, 0x180 ;  /* 0x0000018004067836 */ /* 0x000fe20000000000 */
[----:B------:R-:W-:Y:S01]  /*b3f0*/  R2UR UR7, R7 ;  /* 0x00000000070772ca */ /* 0x000fe200000e0000 */
[----:B------:R-:W-:Y:S01]  /*b400*/  IMAD.MOV.U32 R7, RZ, RZ, 0x40000040 ;  /* 0x40000040ff077424 */ /* 0x000fe200078e00ff */
[----:B------:R-:W-:Y:S02]  /*b410*/  WARPGROUP.DEPBAR.LE gsb0, 0x0 ;  /* 0x00008000000079c5 */ /* 0x000fe40000010000 */
[----:B------:R-:W-:-:S09]  /*b420*/  WARPGROUP.ARRIVE ;  /* 0x00000000000079c5 */ /* 0x000fd20000000000 */
        /* <DEDUP_REMOVED lines=37> */
[C---:B------:R-:W-:Y:S01]  /*b680*/  VIADD R6, R4.reuse, 0x480 ;  /* 0x0000048004067836 */ /* 0x040fe20000000000 */
[----:B------:R-:W-:Y:S01]  /*b690*/  R2UR UR7, R7 ;  /* 0x00000000070772ca */ /* 0x000fe200000e0000 */
[----:B------:R-:W-:Y:S02]  /*b6a0*/  IMAD.MOV.U32 R7, RZ, RZ, 0x40000040 ;  /* 0x40000040ff077424 */ /* 0x000fe400078e00ff */
[----:B------:R-:W-:Y:S01]  /*b6b0*/  VIADD R4, R4, 0x500 ;  /* 0x0000050004047836 */ /* 0x000fe20000000000 */
[----:B------:R-:W-:Y:S02]  /*b6c0*/  WARPGROUP.DEPBAR.LE gsb0, 0x0 ;  /* 0x00008000000079c5 */ /* 0x000fe40000010000 */
[----:B------:R-:W-:-:S07]  /*b6d0*/  WARPGROUP.ARRIVE ;  /* 0x00000000000079c5 */ /* 0x000fce0000000000 */
[----:B------:R-:W-:Y:S01]  /*b6e0*/  HGMMA.64x128x16.F32.BF16 R24, R208, gdesc[UR4].tnspB, R24, gsb0 ;  /* 0x41e00004d0187df0 */ /* 0x000fe20008001818 */
[----:B------:R-:W-:Y:S02]  /*b6f0*/  R2UR UR6, R6 ;  /* 0x00000000060672ca */ /* 0x000fe400000e0000 */
[----:B------:R-:W-:Y:S01]  /*b700*/  R2UR UR7, R7 ;  /* 0x00000000070772ca */ /* 0x000fe200000e0000 */
[----:B------:R-:W-:-:S05]  /*b710*/  @!P1 VIADD R7, R8, 0x34860 ;  /* 0x0003486008079836 */ /* 0x000fca0000000000 */
[----:B------:R-:W-:Y:S01]  /*b720*/  @!P1 PRMT R7, RZ, 0x654, R7 ;  /* 0x00000654ff079816 */ /* 0x000fe20000000007 */
[----:B------:R-:W-:Y:S02]  /*b730*/  WARPGROUP.DEPBAR.LE gsb0, 0x0 ;  /* 0x00008000000079c5 */ /* 0x000fe40000010000 */
[----:B------:R-:W-:-:S06]  /*b740*/  WARPGROUP.ARRIVE ;  /* 0x00000000000079c5 */ /* 0x000fcc0000000000 */
[----:B------:R-:W-:Y:S01]  /*b750*/  HGMMA.64x128x16.F32.BF16 R24, R212, gdesc[UR4].tnspB, R24, gsb0 ;  /* 0x41e00004d4187df0 */ /* 0x000fe20008001818 */
[----:B------:R-:W-:Y:S01]  /*b760*/  R2UR UR6, R4 ;  /* 0x00000000040672ca */ /* 0x000fe200000e0000 */
[----:B------:R-:W-:Y:S01]  /*b770*/  FADD.FTZ R4, R3, R12 ;  /* 0x0000000c03047221 */ /* 0x000fe20000010000 */
[----:B------:R-:W-:Y:S01]  /*b780*/  R2UR UR7, R5 ;  /* 0x00000000050772ca */ /* 0x000fe200000e0000 */
[----:B------:R-:W0:Y:S04]  /*b790*/  SHFL.BFLY PT, R3, R0, 0x1, 0x1f ;  /* 0x0c201f0000037f89 */ /* 0x000e2800000e0000 */
[----:B------:R-:W1:Y:S01]  /*b7a0*/  SHFL.BFLY PT, R5, R4, 0x1, 0x1f ;  /* 0x0c201f0004057f89 */ /* 0x000e6200000e0000 */
[----:B0-----:R-:W-:Y:S01]  /*b7b0*/  FADD.FTZ R14, R0, R3 ;  /* 0x00000003000e7221 */ /* 0x001fe20000010000 */
[----:B------:R-:W-:Y:S01]  /*b7c0*/  SEL R3, RZ, 0x1, P2 ;  /* 0x00000001ff037807 */ /* 0x000fe20001000000 */
[----:B------:R-:W-:-:S02]  /*b7d0*/  IMAD.MOV.U32 R0, RZ, RZ, -0x800000 ;  /* 0xff800000ff007424 */ /* 0x000fc400078e00ff */
[----:B-1----:R-:W-:Y:S01]  /*b7e0*/  FADD.FTZ R15, R4, R5 ;  /* 0x00000005040f7221 */ /* 0x002fe20000010000 */
[----:B------:R-:W-:Y:S02]  /*b7f0*/  FSETP.NE.FTZ.AND P0, PT, R14, RZ, PT ;  /* 0x000000ff0e00720b */ /* 0x000fe40003f15000 */
[----:B------:R-:W-:Y:S01]  /*b800*/  LOP3.LUT R16, R16, R3, RZ, 0x3c, !PT ;  /* 0x0000000310107212 */ /* 0x000fe200078e3cff */
[----:B------:R-:W-:Y:S01]  /*b810*/  IMAD.MOV.U32 R3, RZ, RZ, -0x800000 ;  /* 0xff800000ff037424 */ /* 0x000fe200078e00ff */
[----:B------:R-:W-:-:S09]  /*b820*/  FSETP.NE.FTZ.AND P3, PT, R15, RZ, PT ;  /* 0x000000ff0f00720b */ /* 0x000fd20003f75000 */
[----:B------:R-:W0:Y:S01]  /*b830*/  @P0 MUFU.LG2 R5, R14 ;  /* 0x0000000e00050308 */ /* 0x000e220000000c00 */
[----:B------:R-:W-:-:S03]  /*b840*/  @P0 FMUL.FTZ R4, R10, 0.69314718246459960938 ;  /* 0x3f3172180a040820 */ /* 0x000fc60000410000 */
[----:B------:R-:W-:-:S04]  /*b850*/  @P3 FMUL.FTZ R21, R10, 0.69314718246459960938 ;  /* 0x3f3172180a153820 */ /* 0x000fc80000410000 */
[----:B------:R-:W1:Y:S08]  /*b860*/  @P3 MUFU.LG2 R6, R15 ;  /* 0x0000000f00063308 */ /* 0x000e700000000c00 */
[----:B------:R-:W2:Y:S01]  /*b870*/  @P0 MUFU.RCP R2, R14 ;  /* 0x0000000e00020308 */ /* 0x000ea20000001000 */
[----:B0-----:R-:W-:-:S04]  /*b880*/  @P0 FMUL.FTZ R5, R5, 0.69314718246459960938 ;  /* 0x3f31721805050820 */ /* 0x001fc80000410000 */
[----:B------:R-:W-:Y:S01]  /*b890*/  @P0 FFMA.FTZ R0, R4, R11, R5 ;  /* 0x0000000b04000223 */ /* 0x000fe20000010005 */
[----:B------:R-:W-:Y:S02]  /*b8a0*/  PLOP3.LUT P0, PT, PT, PT, PT, 0x8, 0x0 ;  /* 0x000000000000781c */ /* 0x000fe40003f0e170 */
[----:B------:R-:W0:Y:S01]  /*b8b0*/  @P3 MUFU.RCP R9, R15 ;  /* 0x0000000f00093308 */ /* 0x000e220000001000 */
[----:B-1----:R-:W-:-:S04]  /*b8c0*/  @P3 FMUL.FTZ R6, R6, 0.69314718246459960938 ;  /* 0x3f31721806063820 */ /* 0x002fc80000410000 */
[----:B------:R-:W-:Y:S01]  /*b8d0*/  @P3 FFMA.FTZ R3, R21, R89, R6 ;  /* 0x0000005915033223 */ /* 0x000fe20000010006 */
[----:B------:R-:W-:Y:S02]  /*b8e0*/  WARPGROUP.DEPBAR.LE gsb0, 0x0 ;  /* 0x00008000000079c5 */ /* 0x000fe40000010000 */
[----:B------:R-:W-:-:S06]  /*b8f0*/  WARPGROUP.ARRIVE ;  /* 0x00000000000079c5 */ /* 0x000fcc0000000000 */
[----:B------:R-:W-:Y:S03]  /*b900*/  HGMMA.64x128x16.F32.BF16 R24, R216, gdesc[UR4].tnspB, R24, gsb0 ;  /* 0x41e00004d8187df0 */ /* 0x000fe60008001818 */
[----:B------:R-:W-:Y:S02]  /*b910*/  WARPGROUP.DEPBAR.LE gsb0, 0x0 ;  /* 0x00008000000079c5 */ /* 0x000fe40000010000 */
        /* <DEDUP_REMOVED lines=33> */
[-C--:B0-----:R-:W-:Y:S01]  /*bb30*/  FMUL.FTZ R8, R30, R9.reuse ;  /* 0x000000091e087220 */ /* 0x081fe20000410000 */
[-C--:B-1----:R-:W-:Y:S01]  /*bb40*/  FMUL.FTZ R7, R31, R9.reuse ;  /* 0x000000091f077220 */ /* 0x082fe20000410000 */
        /* <DEDUP_REMOVED lines=30> */
[----:B------:R-:W-:-:S07]  /*bd30*/  SEL R2, R13, RZ, P2 ;  /* 0x000000ff0d027207 */ /* 0x000fce0001000000 */
.L_x_256:
[----:B0-----:R-:W0:Y:S01]  /*bd40*/  S2R R5, SR_CgaCtaId ;  /* 0x0000000000057919 */ /* 0x001e220000008800 */
[----:B------:R-:W-:Y:S01]  /*bd50*/  MOV R22, 0x400 ;  /* 0x0000040000167802 */ /* 0x000fe20000000f00 */
[----:B------:R-:W-:Y:S01]  /*bd60*/  BSSY B0, `(.L_x_278) ;  /* 0x00001d8000007945 */ /* 0x000fe20003800000 */
[----:B------:R-:W-:Y:S02]  /*bd70*/  BAR.SYNC.DEFER_BLOCKING 0x5, 0x120 ;  /* 0x0144800000007b1d */ /* 0x000fe40000010000 */
[----:B0-----:R-:W-:-:S05]  /*bd80*/  LEA R22, R5, R22, 0x18 ;  /* 0x0000001605167211 */ /* 0x001fca00078ec0ff */
[----:B------:R0:W1:Y:S01]  /*bd90*/  LDS.128 R48, [R22+0x348d0] ;  /* 0x0348d00016307984 */ /* 0x0000620000000c00 */
[----:B------:R-:W-:Y:S06]  /*bda0*/  BAR.ARV 0x4, 0x120 ;  /* 0x0104800000007b1d */ /* 0x000fec0000002000 */
[----:B------:R-:W-:Y:S05]  /*bdb0*/  @P0 BRA `(.L_x_279) ;  /* 0x0000001000c80947 */ /* 0x000fea0003800000 */
[----:B------:R-:W2:Y:S01]  /*bdc0*/  S2R R5, SR_SWINHI ;  /* 0x0000000000057919 */ /* 0x000ea20000002f00 */
[----:B------:R-:W-:Y:S01]  /*bdd0*/  F2FP.BF16.F32.PACK_AB R7, R7, R8 ;  /* 0x000000080707723e */ /* 0x000fe200000010ff */
[----:B------:R-:W-:Y:S01]  /*bde0*/  ULDC.64 UR4, c[0x0][0xbe0] ;  /* 0x0002f80000047ab9 */ /* 0x000fe20000000a00 */
        /* <DEDUP_REMOVED lines=10> */
[----:B------:R-:W-:-:S02]  /*be90*/  MOV R20, R22 ;  /* 0x0000001600147202 */ /* 0x000fc40000000f00 */
[----:B--2---:R-:W-:-:S03]  /*bea0*/  MOV R21, R5 ;  /* 0x0000000500157202 */ /* 0x004fc60000000f00 */
[----:B------:R-:W-:-:S03]  /*beb0*/  IMAD.WIDE R4, R229, 0x2, R20 ;  /* 0x00000002e5047825 */ /* 0x000fc600078e0214 */
[C---:B------:R-:W-:Y:S02]  /*bec0*/  IADD3 R67, P5, R4.reuse, 0x40, RZ ;  /* 0x0000004004437810 */ /* 0x040fe40007fbe0ff */
[C---:B------:R-:W-:Y:S02]  /*bed0*/  IADD3 R71, P4, R4.reuse, 0x60, RZ ;  /* 0x0000006004477810 */ /* 0x040fe40007f9e0ff */
[C---:B------:R-:W-:Y:S01]  /*bee0*/  LOP3.LUT R9, R4.reuse, 0x380, RZ, 0xc0, !PT ;  /* 0x0000038004097812 */ /* 0x040fe200078ec0ff */
[--C-:B------:R-:W-:Y:S01]  /*bef0*/  IMAD.X R25, RZ, RZ, R5.reuse, P5 ;  /* 0x000000ffff197224 */ /* 0x100fe200028e0605 */
[C---:B------:R-:W-:Y:S01]  /*bf00*/  IADD3 R63, P6, R4.reuse, 0x20, RZ ;  /* 0x00000020043f7810 */ /* 0x040fe20007fde0ff */
[--C-:B------:R-:W-:Y:S01]  /*bf10*/  IMAD.X R15, RZ, RZ, R5.reuse, P4 ;  /* 0x000000ffff0f7224 */ /* 0x100fe200020e0605 */
[----:B------:R-:W-:Y:S02]  /*bf20*/  IADD3 R75, P3, R4, 0x4000, RZ ;  /* 0x00004000044b7810 */ /* 0x000fe40007f7e0ff */
[----:B------:R-:W-:Y:S01]  /*bf30*/  LOP3.LUT R14, R67, 0x380, RZ, 0xc0, !PT ;  /* 0x00000380430e7812 */ /* 0x000fe200078ec0ff */
[--C-:B------:R-:W-:Y:S01]  /*bf40*/  IMAD.X R27, RZ, RZ, R5.reuse, P6 ;  /* 0x000000ffff1b7224 */ /* 0x100fe200030e0605 */
[----:B------:R-:W-:Y:S01]  /*bf50*/  LOP3.LUT R28, R71, 0x380, RZ, 0xc0, !PT ;  /* 0x00000380471c7812 */ /* 0x000fe200078ec0ff */
[----:B------:R-:W-:Y:S01]  /*bf60*/  IMAD.X R13, RZ, RZ, R5, P3 ;  /* 0x000000ffff0d7224 */ /* 0x000fe200018e0605 */
[----:B------:R-:W-:-:S02]  /*bf70*/  SHF.R.U64 R9, R9, 0x3, RZ ;  /* 0x0000000309097819 */ /* 0x000fc400000012ff */
[----:B------:R-:W-:Y:S02]  /*bf80*/  LOP3.LUT R12, R63, 0x380, RZ, 0xc0, !PT ;  /* 0x000003803f0c7812 */ /* 0x000fe400078ec0ff */
[----:B-1----:R-:W-:Y:S02]  /*bf90*/  LOP3.LUT R48, R75, 0x380, RZ, 0xc0, !PT ;  /* 0x000003804b307812 */ /* 0x002fe400078ec0ff */
[----:B------:R-:W-:Y:S01]  /*bfa0*/  SHF.R.U64 R14, R14, 0x3, RZ ;  /* 0x000000030e0e7819 */ /* 0x000fe200000012ff */
[----:B------:R-:W-:Y:S01]  /*bfb0*/  BAR.SYNC.DEFER_BLOCKING 0x1, 0x100 ;  /* 0x0044000000007b1d */ /* 0x000fe20000010000 */
[C---:B------:R-:W-:Y:S02]  /*bfc0*/  IADD3 R79, P2, R4.reuse, 0x4020, RZ ;  /* 0x00004020044f7810 */ /* 0x040fe40007f5e0ff */
[C---:B------:R-:W-:Y:S02]  /*bfd0*/  IADD3 R83, P1, R4.reuse, 0x4040, RZ ;  /* 0x0000404004537810 */ /* 0x040fe40007f3e0ff */
[----:B------:R-:W-:Y:S01]  /*bfe0*/  IADD3 R109, P0, R4, 0x4060, RZ ;  /* 0x00004060046d7810 */ /* 0x000fe20007f1e0ff */
[----:B------:R-:W-:Y:S01]  /*bff0*/  IMAD.X R11, RZ, RZ, R5, P2 ;  /* 0x000000ffff0b7224 */ /* 0x000fe200010e0605 */
[----:B------:R-:W-:-:S02]  /*c000*/  SHF.R.U64 R28, R28, 0x3, RZ ;  /* 0x000000031c1c7819 */ /* 0x000fc400000012ff */
[----:B------:R-:W-:Y:S01]  /*c010*/  LOP3.LUT R4, R9, R4, RZ, 0x3c, !PT ;  /* 0x0000000409047212 */ /* 0x000fe200078e3cff */
[--C-:B------:R-:W-:Y:S01]  /*c020*/  IMAD.X R9, RZ, RZ, R5.reuse, P1 ;  /* 0x000000ffff097224 */ /* 0x100fe200008e0605 */
[----:B------:R-:W-:Y:S01]  /*c030*/  SHF.R.U64 R12, R12, 0x3, RZ ;  /* 0x000000030c0c7819 */ /* 0x000fe200000012ff */
[----:B------:R-:W-:Y:S01]  /*c040*/  IMAD.X R29, RZ, RZ, R5, P0 ;  /* 0x000000ffff1d7224 */ /* 0x000fe200000e0605 */
[----:B------:R-:W-:Y:S02]  /*c050*/  SHF.R.U64 R48, R48, 0x3, RZ ;  /* 0x0000000330307819 */ /* 0x000fe400000012ff */
[----:B------:R-:W-:Y:S02]  /*c060*/  LOP3.LUT R24, R14, R67, RZ, 0x3c, !PT ;  /* 0x000000430e187212 */ /* 0x000fe400078e3cff */
[----:B------:R-:W-:Y:S02]  /*c070*/  LOP3.LUT R14, R28, R71, RZ, 0x3c, !PT ;  /* 0x000000471c0e7212 */ /* 0x000fe400078e3cff */
[----:B------:R-:W-:-:S02]  /*c080*/  MOV R71, R4 ;  /* 0x0000000400477202 */ /* 0x000fc40000000f00 */
[----:B------:R-:W-:Y:S02]  /*c090*/  LOP3.LUT R26, R12, R63, RZ, 0x3c, !PT ;  /* 0x0000003f0c1a7212 */ /* 0x000fe400078e3cff */
[----:B------:R-:W-:Y:S02]  /*c0a0*/  F2FP.BF16.F32.PACK_AB R5, R10, R85 ;  /* 0x000000550a05723e */ /* 0x000fe400000010ff */
[----:B------:R-:W-:Y:S02]  /*c0b0*/  LOP3.LUT R12, R48, R75, RZ, 0x3c, !PT ;  /* 0x0000004b300c7212 */ /* 0x000fe400078e3cff */
[----:B------:R-:W-:Y:S01]  /*c0c0*/  LOP3.LUT R10, R79, 0x380, RZ, 0xc0, !PT ;  /* 0x000003804f0a7812 */ /* 0x000fe200078ec0ff */
[----:B------:R-:W1:Y:S01]  /*c0d0*/  LDC.64 R74, c[0x0][0xbd8] ;  /* 0x0002f600ff4a7b82 */ /* 0x000e620000000a00 */
[----:B------:R-:W-:Y:S02]  /*c0e0*/  LOP3.LUT R28, R83, 0x380, RZ, 0xc0, !PT ;  /* 0x00000380531c7812 */ /* 0x000fe400078ec0ff */
[----:B------:R-:W-:-:S02]  /*c0f0*/  LOP3.LUT R48, R109, 0x380, RZ, 0xc0, !PT ;  /* 0x000003806d307812 */ /* 0x000fc400078ec0ff */
[----:B------:R-:W-:Y:S02]  /*c100*/  SHF.R.U64 R10, R10, 0x3, RZ ;  /* 0x000000030a0a7819 */ /* 0x000fe400000012ff */
[----:B------:R-:W-:Y:S02]  /*c110*/  SHF.R.U64 R28, R28, 0x3, RZ ;  /* 0x000000031c1c7819 */ /* 0x000fe400000012ff */
[----:B------:R-:W-:Y:S02]  /*c120*/  SHF.R.U64 R48, R48, 0x3, RZ ;  /* 0x0000000330307819 */ /* 0x000fe400000012ff */
[----:B------:R-:W-:Y:S02]  /*c130*/  F2FP.BF16.F32.PACK_AB R4, R106, R107 ;  /* 0x0000006b6a04723e */ /* 0x000fe400000010ff */
[----:B------:R-:W-:Y:S02]  /*c140*/  LOP3.LUT R10, R10, R79, RZ, 0x3c, !PT ;  /* 0x0000004f0a0a7212 */ /* 0x000fe400078e3cff */
[----:B------:R-:W-:Y:S01]  /*c150*/  LOP3.LUT R8, R28, R83, RZ, 0x3c, !PT ;  /* 0x000000531c087212 */ /* 0x000fe200078e3cff */
[----:B------:R2:W-:Y:S01]  /*c160*/  STSM.16.M88.4 [R71], R4 ;  /* 0x0000000447007844 */ /* 0x0005e20000000200 */
[----:B------:R-:W-:-:S02]  /*c170*/  LOP3.LUT R28, R48, R109, RZ, 0x3c, !PT ;  /* 0x0000006d301c7212 */ /* 0x000fc400078e3cff */
[----:B------:R-:W-:Y:S02]  /*c180*/  MOV R62, R10 ;  /* 0x0000000a003e7202 */ /* 0x000fe40000000f00 */
[----:B------:R-:W-:Y:S02]  /*c190*/  MOV R48, R8 ;  /* 0x0000000800307202 */ /* 0x000fe40000000f00 */
[----:B------:R-:W-:Y:S02]  /*c1a0*/  MOV R70, R26 ;  /* 0x0000001a00467202 */ /* 0x000fe40000000f00 */
[----:B------:R-:W-:Y:S02]  /*c1b0*/  F2FP.BF16.F32.PACK_AB R8, R103, R104 ;  /* 0x000000686708723e */ /* 0x000fe400000010ff */
[----:B------:R-:W-:Y:S02]  /*c1c0*/  F2FP.BF16.F32.PACK_AB R9, R81, R102 ;  /* 0x000000665109723e */ /* 0x000fe400000010ff */
[----:B------:R-:W-:-:S02]  /*c1d0*/  F2FP.BF16.F32.PACK_AB R10, R100, R101 ;  /* 0x00000065640a723e */ /* 0x000fc400000010ff */
[----:B------:R-:W-:Y:S02]  /*c1e0*/  F2FP.BF16.F32.PACK_AB R11, R77, R98 ;  /* 0x000000624d0b723e */ /* 0x000fe400000010ff */
[----:B------:R-:W-:Y:S02]  /*c1f0*/  MOV R67, R24 ;  /* 0x0000001800437202 */ /* 0x000fe40000000f00 */
[----:B--2---:R-:W-:Y:S01]  /*c200*/  F2FP.BF16.F32.PACK_AB R4, R96, R99 ;  /* 0x000000636004723e */ /* 0x004fe200000010ff */
[----:B------:R-:W-:Y:S01]  /*c210*/  STSM.16.M88.4 [R70], R8 ;  /* 0x0000000846007844 */ /* 0x000fe20000000200 */
[----:B------:R-:W-:Y:S02]  /*c220*/  F2FP.BF16.F32.PACK_AB R5, R73, R84 ;  /* 0x000000544905723e */ /* 0x000fe400000010ff */
[----:B------:R-:W-:Y:S02]  /*c230*/  F2FP.BF16.F32.PACK_AB R6, R94, R97 ;  /* 0x000000615e06723e */ /* 0x000fe400000010ff */
[----:B------:R-:W-:-:S02]  /*c240*/  F2FP.BF16.F32.PACK_AB R7, R69, R76 ;  /* 0x0000004c4507723e */ /* 0x000fc400000010ff */
[----:B------:R-:W-:Y:S02]  /*c250*/  MOV R66, R14 ;  /* 0x0000000e00427202 */ /* 0x000fe40000000f00 */
[----:B------:R-:W-:Y:S01]  /*c260*/  MOV R63, R12 ;  /* 0x0000000c003f7202 */ /* 0x000fe20000000f00 */
[----:B------:R2:W-:Y:S01]  /*c270*/  STSM.16.M88.4 [R67], R4 ;  /* 0x0000000443007844 */ /* 0x0005e20000000200 */
[----:B------:R-:W-:Y:S02]  /*c280*/  F2FP.BF16.F32.PACK_AB R12, R92, R95 ;  /* 0x0000005f5c0c723e */ /* 0x000fe400000010ff */
[----:B------:R-:W-:Y:S02]  /*c290*/  F2FP.BF16.F32.PACK_AB R13, R65, R72 ;  /* 0x00000048410d723e */ /* 0x000fe400000010ff */
[----:B------:R-:W-:Y:S02]  /*c2a0*/  F2FP.BF16.F32.PACK_AB R14, R90, R93 ;  /* 0x0000005d5a0e723e */ /* 0x000fe400000010ff */
[----:B------:R-:W-:Y:S01]  /*c2b0*/  F2FP.BF16.F32.PACK_AB R15, R61, R68 ;  /* 0x000000443d0f723e */ /* 0x000fe200000010ff */
[----:B------:R-:W-:Y:S01]  /*c2c0*/  IMAD.MOV.U32 R61, RZ, RZ, RZ ;  /* 0x000000ffff3d7224 */ /* 0x000fe200078e00ff */
[----:B------:R-:W-:-:S02]  /*c2d0*/  F2FP.BF16.F32.PACK_AB R24, R88, R91 ;  /* 0x0000005b5818723e */ /* 0x000fc400000010ff */
[----:B------:R-:W-:Y:S01]  /*c2e0*/  F2FP.BF16.F32.PACK_AB R25, R59, R64 ;  /* 0x000000403b19723e */ /* 0x000fe200000010ff */
[----:B------:R3:W-:Y:S01]  /*c2f0*/  STSM.16.M88.4 [R66], R12 ;  /* 0x0000000c42007844 */ /* 0x0007e20000000200 */
[----:B------:R-:W-:Y:S02]  /*c300*/  F2FP.BF16.F32.PACK_AB R26, R60, R89 ;  /* 0x000000593c1a723e */ /* 0x000fe400000010ff */
[----:B------:R-:W-:Y:S01]  /*c310*/  F2FP.BF16.F32.PACK_AB R27, R55, R58 ;  /* 0x0000003a371b723e */ /* 0x000fe200000010ff */
[----:B--2---:R-:W-:Y:S01]  /*c320*/  IMAD.SHL.U32 R5, R220, 0x4, RZ ;  /* 0x00000004dc057824 */ /* 0x004fe200078e00ff */
[----:B------:R-:W-:Y:S02]  /*c330*/  F2FP.BF16.F32.PACK_AB R58, R52, R53 ;  /* 0x00000035343a723e */ /* 0x000fe400000010ff */
[----:B------:R-:W-:Y:S01]  /*c340*/  F2FP.BF16.F32.PACK_AB R59, R43, R46 ;  /* 0x0000002e2b3b723e */ /* 0x000fe200000010ff */
[----:B------:R3:W-:Y:S01]  /*c350*/  STSM.16.M88.4 [R63], R24 ;  /* 0x000000183f007844 */ /* 0x0007e20000000200 */
[----:B------:R-:W-:-:S02]  /*c360*/  SHF.L.U64.HI R8, R220, 0x2, R223 ;  /* 0x00000002dc087819 */ /* 0x000fc400000102df */
[----:B-1----:R-:W-:Y:S01]  /*c370*/  IADD3 R6, P1, R5, R74, RZ ;  /* 0x0000004a05067210 */ /* 0x002fe20007f3e0ff */
[----:B------:R3:W-:Y:S01]  /*c380*/  STSM.16.M88.4 [R62], R56 ;  /* 0x000000383e007844 */ /* 0x0007e20000000200 */
[----:B------:R-:W-:Y:S02]  /*c390*/  F2FP.BF16.F32.PACK_AB R46, R40, R41 ;  /* 0x00000029282e723e */ /* 0x000fe400000010ff */
[----:B------:R-:W-:Y:S01]  /*c3a0*/  MOV R28, R28 ;  /* 0x0000001c001c7202 */ /* 0x000fe20000000f00 */
[----:B------:R-:W-:Y:S01]  /*c3b0*/  IMAD.X R7, R8, 0x1, R75, P1 ;  /* 0x0000000108077824 */ /* 0x000fe200008e064b */
[----:B------:R-:W-:Y:S01]  /*c3c0*/  ISETP.NE.U32.AND P1, PT, RZ, UR4, PT ;  /* 0x00000004ff007c0c */ /* 0x000fe2000bf25070 */
[----:B------:R3:W-:Y:S01]  /*c3d0*/  STSM.16.M88.4 [R48], R44 ;  /* 0x0000002c30007844 */ /* 0x0007e20000000200 */
[----:B------:R-:W1:Y:S01]  /*c3e0*/  LDC R55, c[0x0][0xa88] ;  /* 0x0002a200ff377b82 */ /* 0x000e620000000800 */
[----:B------:R-:W-:Y:S02]  /*c3f0*/  ISETP.NE.U32.AND P0, PT, R74, RZ, PT ;  /* 0x000000ff4a00720c */ /* 0x000fe40003f05070 */
[----:B------:R3:W-:Y:S05]  /*c400*/  STSM.16.M88.4 [R28], R36 ;  /* 0x000000241c007844 */ /* 0x0007ea0000000200 */
[----:B------:R-:W-:Y:S01]  /*c410*/  BAR.SYNC.DEFER_BLOCKING 0x1, 0x100 ;  /* 0x0044000000007b1d */ /* 0x000fe20000010000 */
[----:B------:R-:W-:-:S02]  /*c420*/  ISETP.NE.AND.EX P1, PT, RZ, UR5, PT, P1 ;  /* 0x00000005ff007c0c */ /* 0x000fc4000bf25310 */
[----:B------:R-:W-:-:S11]  /*c430*/  ISETP.NE.AND.EX P0, PT, R75, RZ, PT, P0 ;  /* 0x000000ff4b00720c */ /* 0x000fd60003f05300 */
[----:B------:R-:W-:-:S04]  /*c440*/  @P1 IADD3 R4, P2, R5, UR4, RZ ;  /* 0x0000000405041c10 */ /* 0x000fc8000ff5e0ff */
[----:B------:R-:W-:Y:S01]  /*c450*/  @P1 IADD3.X R5, R8, UR5, RZ, P2, !PT ;  /* 0x0000000508051c10 */ /* 0x000fe200097fe4ff */
[----:B------:R3:W5:Y:S01]  /*c460*/  @P0 LDG.E R61, desc[UR60][R6.64] ;  /* 0x0000003c063d0981 */ /* 0x000762000c1e1900 */
[----:B------:R-:W-:-:S03]  /*c470*/  IMAD R9, R18, 0x40, R17 ;  /* 0x0000004012097824 */ /* 0x000fc600078e0211 */
[----:B-1----:R3:W5:Y:S01]  /*c480*/  @P1 LDG.E R55, desc[UR60][R4.64] ;  /* 0x0000003c04371981 */ /* 0x002762000c1e1900 */
[----:B------:R-:W-:Y:S01]  /*c490*/  IMAD.WIDE R20, R9, 0x2, R20 ;  /* 0x0000000209147825 */ /* 0x000fe200078e0214 */
[----:B------:R-:W-:Y:S06]  /*c4a0*/  @P1 BRA `(.L_x_280) ;  /* 0x0000000000101947 */ /* 0x000fec0003800000 */
[----:B------:R-:W-:Y:S05]  /*c4b0*/  @!P0 BRA `(.L_x_280) ;  /* 0x00000000000c8947 */ /* 0x000fea0003800000 */
[----:B---3--:R-:W2:Y:S04]  /*c4c0*/  LDG.E R4, desc[UR60][R6.64] ;  /* 0x0000003c06047981 */ /* 0x008ea8000c1e1900 */
[----:B-----5:R-:W2:Y:S02]  /*c4d0*/  LDG.E R55, desc[UR60][R6.64+0x4] ;  /* 0x0000043c06377981 */ /* 0x020ea4000c1e1900 */
[----:B--2---:R-:W-:-:S07]  /*c4e0*/  IMAD.IADD R55, R55, 0x1, -R4 ;  /* 0x0000000137377824 */ /* 0x004fce00078e0a04 */
.L_x_280:
[----:B------:R-:W-:Y:S01]  /*c4f0*/  SHF.R.S32.HI R19, RZ, 0x1f, R221 ;  /* 0x0000001fff137819 */ /* 0x000fe200000114dd */
[----:B------:R-:W-:Y:S01]  /*c500*/  ULDC.64 UR4, c[0x0][0xb70] ;  /* 0x0002dc0000047ab9 */ /* 0x000fe20000000a00 */
[--C-:B---3-5:R-:W-:Y:S01]  /*c510*/  SHF.R.S32.HI R45, RZ, 0x1f, R61.reuse ;  /* 0x0000001fff2d7819 */ /* 0x128fe2000001143d */
[----:B------:R-:W-:Y:S01]  /*c520*/  IMAD.MOV.U32 R44, RZ, RZ, R61 ;  /* 0x000000ffff2c7224 */ /* 0x000fe200078e003d */
[----:B------:R-:W-:Y:S01]  /*c530*/  SEL R223, R223, RZ, !P0 ;  /* 0x000000ffdfdf7207 */ /* 0x000fe20004000000 */
[----:B------:R-:W-:Y:S01]  /*c540*/  IMAD R4, R19, UR4, RZ ;  /* 0x0000000413047c24 */ /* 0x000fe2000f8e02ff */
[----:B------:R-:W-:Y:S01]  /*c550*/  SEL R57, R220, RZ, !P0 ;  /* 0x000000ffdc397207 */ /* 0x000fe20004000000 */
[----:B------:R-:W-:Y:S01]  /*c560*/  IMAD R11, R222, 0x80, R228 ;  /* 0x00000080de0b7824 */ /* 0x000fe200078e02e4 */
[C---:B------:R-:W-:Y:S01]  /*c570*/  IADD3 R9, P1, R20.reuse, 0x3000, RZ ;  /* 0x0000300014097810 */ /* 0x040fe20007f3e0ff */
[C---:B------:R-:W-:Y:S01]  /*c580*/  IMAD R7, R221.reuse, UR5, R4 ;  /* 0x00000005dd077c24 */ /* 0x040fe2000f8e0204 */
[C---:B------:R-:W-:Y:S01]  /*c590*/  IADD3 R13, P2, R20.reuse, 0x2000, RZ ;  /* 0x00002000140d7810 */ /* 0x040fe20007f5e0ff */
[----:B------:R-:W-:Y:S01]  /*c5a0*/  IMAD.WIDE.U32 R4, R221, UR4, R44 ;  /* 0x00000004dd047c25 */ /* 0x000fe2000f8e002c */
[----:B------:R-:W-:Y:S01]  /*c5b0*/  ULDC.64 UR4, c[0x0][0xb78] ;  /* 0x0002de0000047ab9 */ /* 0x000fe20000000a00 */
[----:B------:R-:W-:-:S02]  /*c5c0*/  IADD3 R29, P3, R20, 0x1000, RZ ;  /* 0x00001000141d7810 */ /* 0x000fc40007f7e0ff */
[----:B------:R-:W-:Y:S01]  /*c5d0*/  IMAD.IADD R5, R5, 0x1, R7 ;  /* 0x0000000105057824 */ /* 0x000fe200078e0207 */
[----:B------:R-:W-:Y:S01]  /*c5e0*/  LOP3.LUT R6, R9, 0x380, RZ, 0xc0, !PT ;  /* 0x0000038009067812 */ /* 0x000fe200078ec0ff */
[----:B------:R-:W-:Y:S01]  /*c5f0*/  IMAD R7, R223, UR4, RZ ;  /* 0x00000004df077c24 */ /* 0x000fe2000f8e02ff */
[----:B------:R-:W-:Y:S01]  /*c600*/  LOP3.LUT R12, R13, 0x380, RZ, 0xc0, !PT ;  /* 0x000003800d0c7812 */ /* 0x000fe200078ec0ff */
[----:B------:R-:W-:Y:S01]  /*c610*/  IMAD.WIDE.U32 R4, R57, UR4, R4 ;  /* 0x0000000439047c25 */ /* 0x000fe2000f8e0004 */
[----:B------:R-:W-:Y:S02]  /*c620*/  LOP3.LUT R28, R29, 0x380, RZ, 0xc0, !PT ;  /* 0x000003801d1c7812 */ /* 0x000fe400078ec0ff */
[----:B------:R-:W-:Y:S01]  /*c630*/  SHF.R.U64 R6, R6, 0x3, RZ ;  /* 0x0000000306067819 */ /* 0x000fe200000012ff */
[----:B------:R-:W-:Y:S01]  /*c640*/  IMAD R10, R57, UR5, R7 ;  /* 0x00000005390a7c24 */ /* 0x000fe2000f8e0207 */
[----:B------:R-:W-:Y:S01]  /*c650*/  SHF.R.S32.HI R7, RZ, 0x1f, R11 ;  /* 0x0000001fff077819 */ /* 0x000fe2000001140b */
[----:B------:R-:W-:Y:S01]  /*c660*/  ULDC.64 UR4, c[0x0][0xb40] ;  /* 0x0002d00000047ab9 */ /* 0x000fe20000000a00 */
[----:B------:R-:W-:-:S02]  /*c670*/  IADD3 R8, P0, R11, R4, RZ ;  /* 0x000000040b087210 */ /* 0x000fc40007f1e0ff */
[----:B------:R-:W-:Y:S02]  /*c680*/  SHF.R.U64 R12, R12, 0x3, RZ ;  /* 0x000000030c0c7819 */ /* 0x000fe400000012ff */
[----:B------:R-:W-:Y:S01]  /*c690*/  IADD3.X R7, R7, R5, R10, P0, !PT ;  /* 0x0000000507077210 */ /* 0x000fe200007fe40a */
[----:B------:R-:W-:Y:S01]  /*c6a0*/  IMAD.X R5, RZ, RZ, R21, P1 ;  /* 0x000000ffff057224 */ /* 0x000fe200008e0615 */
[----:B------:R-:W-:Y:S02]  /*c6b0*/  LEA R52, P0, R8, UR4, 0x2 ;  /* 0x0000000408347c11 */ /* 0x000fe4000f8010ff */
[----:B------:R-:W-:Y:S02]  /*c6c0*/  SHF.R.U64 R28, R28, 0x3, RZ ;  /* 0x000000031c1c7819 */ /* 0x000fe400000012ff */
[----:B------:R-:W-:Y:S01]  /*c6d0*/  LOP3.LUT R4, R6, R9, RZ, 0x3c, !PT ;  /* 0x0000000906047212 */ /* 0x000fe200078e3cff */
[----:B------:R-:W-:Y:S01]  /*c6e0*/  VIADD R6, R11, 0x8 ;  /* 0x000000080b067836 */ /* 0x000fe20000000000 */
[----:B------:R-:W-:Y:S01]  /*c6f0*/  LEA.HI.X R53, R8, UR5, R7, 0x2, P0 ;  /* 0x0000000508357c11 */ /* 0x000fe200080f1407 */
[----:B------:R-:W-:Y:S01]  /*c700*/  ULDC.64 UR4, c[0x0][0xaa0] ;  /* 0x0002a80000047ab9 */ /* 0x000fe20000000a00 */
[----:B------:R-:W-:Y:S01]  /*c710*/  LOP3.LUT R12, R12, R13, RZ, 0x3c, !PT ;  /* 0x0000000d0c0c7212 */ /* 0x000fe200078e3cff */
[----:B------:R-:W-:Y:S01]  /*c720*/  IMAD.X R13, RZ, RZ, R21, P2 ;  /* 0x000000ffff0d7224 */ /* 0x000fe200010e0615 */
[----:B------:R-:W-:-:S02]  /*c730*/  LOP3.LUT P0, RZ, R225, 0x3, RZ, 0xc0, !PT ;  /* 0x00000003e1ff7812 */ /* 0x000fc4000780c0ff */
[C---:B------:R-:W-:Y:S02]  /*c740*/  IADD3 R41, P6, R20.reuse, 0x4000, RZ ;  /* 0x0000400014297810 */ /* 0x040fe40007fde0ff */
[C---:B------:R-:W-:Y:S02]  /*c750*/  IADD3 R33, P5, R20.reuse, 0x5000, RZ ;  /* 0x0000500014217810 */ /* 0x040fe40007fbe0ff */
[----:B------:R-:W-:Y:S02]  /*c760*/  IADD3 R25, P4, R20, 0x6000, RZ ;  /* 0x0000600014197810 */ /* 0x000fe40007f9e0ff */
[----:B------:R-:W-:Y:S01]  /*c770*/  LOP3.LUT R28, R28, R29, RZ, 0x3c, !PT ;  /* 0x0000001d1c1c7212 */ /* 0x000fe200078e3cff */
[----:B------:R-:W-:Y:S01]  /*c780*/  IMAD.X R29, RZ, RZ, R21, P3 ;  /* 0x000000ffff1d7224 */ /* 0x000fe200018e0615 */
[----:B------:R-:W-:Y:S02]  /*c790*/  IADD3 R7, P2, R20, 0x7000, RZ ;  /* 0x0000700014077810 */ /* 0x000fe40007f5e0ff */
[----:B------:R-:W-:-:S02]  /*c7a0*/  ISETP.GE.OR P3, PT, R11, R55, P0 ;  /* 0x000000370b00720c */ /* 0x000fc40000766670 */
[----:B------:R-:W-:Y:S02]  /*c7b0*/  LOP3.LUT R40, R41, 0x380, RZ, 0xc0, !PT ;  /* 0x0000038029287812 */ /* 0x000fe400078ec0ff */
[----:B------:R-:W-:Y:S02]  /*c7c0*/  LOP3.LUT R32, R33, 0x380, RZ, 0xc0, !PT ;  /* 0x0000038021207812 */ /* 0x000fe400078ec0ff */
[----:B------:R-:W-:Y:S02]  /*c7d0*/  LOP3.LUT R24, R25, 0x380, RZ, 0xc0, !PT ;  /* 0x0000038019187812 */ /* 0x000fe400078ec0ff */
[----:B------:R-:W-:Y:S02]  /*c7e0*/  LOP3.LUT R9, R20, 0x380, RZ, 0xc0, !PT ;  /* 0x0000038014097812 */ /* 0x000fe400078ec0ff */
[----:B------:R-:W-:Y:S02]  /*c7f0*/  ISETP.GE.OR P0, PT, R6, R55, P0 ;  /* 0x000000370600720c */ /* 0x000fe40000706670 */
[----:B------:R-:W-:Y:S01]  /*c800*/  LOP3.LUT R6, R7, 0x380, RZ, 0xc0, !PT ;  /* 0x0000038007067812 */ /* 0x000fe200078ec0ff */
[----:B------:R1:W-:Y:S01]  /*c810*/  @!P3 STG.E desc[UR60][R52.64], R0 ;  /* 0x000000003400b986 */ /* 0x0003e2000c10193c */
[----:B------:R-:W-:-:S02]  /*c820*/  SHF.R.U64 R40, R40, 0x3, RZ ;  /* 0x0000000328287819 */ /* 0x000fc400000012ff */
[----:B------:R-:W-:Y:S02]  /*c830*/  SHF.R.U64 R32, R32, 0x3, RZ ;  /* 0x0000000320207819 */ /* 0x000fe400000012ff */
[----:B------:R-:W-:Y:S02]  /*c840*/  SHF.R.U64 R24, R24, 0x3, RZ ;  /* 0x0000000318187819 */ /* 0x000fe400000012ff */
[----:B------:R-:W-:Y:S02]  /*c850*/  SHF.R.U64 R9, R9, 0x3, RZ ;  /* 0x0000000309097819 */ /* 0x000fe400000012ff */
[----:B------:R-:W-:Y:S01]  /*c860*/  SHF.R.U64 R6, R6, 0x3, RZ ;  /* 0x0000000306067819 */ /* 0x000fe200000012ff */
[----:B------:R2:W-:Y:S01]  /*c870*/  @!P0 STG.E desc[UR60][R52.64+0x20], R3 ;  /* 0x0000200334008986 */ /* 0x0005e2000c10193c */
[----:B------:R-:W-:Y:S01]  /*c880*/  LOP3.LUT R40, R40, R41, RZ, 0x3c, !PT ;  /* 0x0000002928287212 */ /* 0x000fe200078e3cff */
[--C-:B------:R-:W-:Y:S01]  /*c890*/  IMAD.X R41, RZ, RZ, R21.reuse, P6 ;  /* 0x000000ffff297224 */ /* 0x100fe200030e0615 */
[----:B------:R-:W-:Y:S01]  /*c8a0*/  LOP3.LUT R32, R32, R33, RZ, 0x3c, !PT ;  /* 0x0000002120207212 */ /* 0x000fe200078e3cff */
[--C-:B------:R-:W-:Y:S01]  /*c8b0*/  IMAD.X R33, RZ, RZ, R21.reuse, P5 ;  /* 0x000000ffff217224 */ /* 0x100fe200028e0615 */
[----:B------:R-:W-:Y:S01]  /*c8c0*/  LOP3.LUT R24, R24, R25, RZ, 0x3c, !PT ;  /* 0x0000001918187212 */ /* 0x000fe200078e3cff */
[--C-:B------:R-:W-:Y:S01]  /*c8d0*/  IMAD.X R25, RZ, RZ, R21.reuse, P4 ;  /* 0x000000ffff197224 */ /* 0x100fe200020e0615 */
[----:B------:R-:W-:Y:S01]  /*c8e0*/  LOP3.LUT R20, R9, R20, RZ, 0x3c, !PT ;  /* 0x0000001409147212 */ /* 0x000fe200078e3cff */
[----:B------:R-:W-:Y:S01]  /*c8f0*/  IMAD.X R9, RZ, RZ, R21, P2 ;  /* 0x000000ffff097224 */ /* 0x000fe200010e0615 */
[----:B------:R-:W-:Y:S01]  /*c900*/  LOP3.LUT R8, R6, R7, RZ, 0x3c, !PT ;  /* 0x0000000706087212 */ /* 0x000fe200078e3cff */
[----:B------:R-:W5:Y:S01]  /*c910*/  LD.E.128 R28, desc[UR60][R28.64] ;  /* 0x0000003c1c1c7980 */ /* 0x000f62000c101d00 */
[----:B------:R-:W-:-:S03]  /*c920*/  SHF.R.S32.HI R47, RZ, 0x1f, R17 ;  /* 0x0000001fff2f7819 */ /* 0x000fc60000011411 */
[----:B------:R3:W5:Y:S01]  /*c930*/  LD.E.128 R36, desc[UR60][R20.64] ;  /* 0x0000003c14247980 */ /* 0x000762000c101d00 */
[----:B------:R-:W-:-:S03]  /*c940*/  IMAD.MOV.U32 R46, RZ, RZ, R17 ;  /* 0x000000ffff2e7224 */ /* 0x000fc600078e0011 */
[----:B------:R-:W5:Y:S04]  /*c950*/  LD.E.128 R12, desc[UR60][R12.64] ;  /* 0x0000003c0c0c7980 */ /* 0x000f68000c101d00 */
[----:B------:R-:W5:Y:S04]  /*c960*/  LD.E.128 R4, desc[UR60][R4.64] ;  /* 0x0000003c04047980 */ /* 0x000f68000c101d00 */
[----:B------:R-:W5:Y:S04]  /*c970*/  LD.E.128 R40, desc[UR60][R40.64] ;  /* 0x0000003c28287980 */ /* 0x000f68000c101d00 */
[----:B------:R-:W5:Y:S04]  /*c980*/  LD.E.128 R32, desc[UR60][R32.64] ;  /* 0x0000003c20207980 */ /* 0x000f68000c101d00 */
[----:B------:R-:W5:Y:S04]  /*c990*/  LD.E.128 R24, desc[UR60][R24.64] ;  /* 0x0000003c18187980 */ /* 0x000f68000c101d00 */
[----:B------:R-:W5:Y:S01]  /*c9a0*/  LD.E.128 R8, desc[UR60][R8.64] ;  /* 0x0000003c08087980 */ /* 0x000f62000c101d00 */
[----:B-1----:R-:W-:Y:S01]  /*c9b0*/  IMAD R0, R45, UR4, RZ ;  /* 0x000000042d007c24 */ /* 0x002fe2000f8e02ff */
[----:B------:R-:W-:Y:S01]  /*c9c0*/  @!PT LDS RZ, [RZ] ;  /* 0x00000000fffff984 */ /* 0x000fe20000000800 */
[----:B------:R-:W-:Y:S01]  /*c9d0*/  @!PT LDS RZ, [RZ] ;  /* 0x00000000fffff984 */ /* 0x000fe20000000800 */
[----:B------:R-:W-:Y:S01]  /*c9e0*/  @!PT LDS RZ, [RZ] ;  /* 0x00000000fffff984 */ /* 0x000fe20000000800 */
[----:B------:R-:W-:Y:S01]  /*c9f0*/  @!PT LDS RZ, [RZ] ;  /* 0x00000000fffff984 */ /* 0x000fe20000000800 */
[----:B------:R1:W-:Y:S06]  /*ca00*/  MEMBAR.ALL.CTA ;  /* 0x0000000000007992 */ /* 0x0003ec0000008000 */
[----:B-1----:R-:W1:Y:S01]  /*ca10*/  FENCE.VIEW.ASYNC.S ;  /* 0x00000000000073c6 */ /* 0x002e620000000000 */
[----:B---3--:R-:W-:-:S04]  /*ca20*/  IMAD.WIDE.U32 R20, R61, UR4, R46 ;  /* 0x000000043d147c25 */ /* 0x008fc8000f8e002e */
[----:B------:R-:W-:Y:S01]  /*ca30*/  IMAD R61, R61, UR5, R0 ;  /* 0x000000053d3d7c24 */ /* 0x000fe2000f8e0200 */
[----:B------:R-:W-:Y:S01]  /*ca40*/  ULDC.64 UR4, c[0x0][0xae0] ;  /* 0x0002b80000047ab9 */ /* 0x000fe20000000a00 */
[----:B------:R-:W-:Y:S02]  /*ca50*/  IMAD R55, R222, -0x80, R55 ;  /* 0xffffff80de377824 */ /* 0x000fe400078e0237 */
[----:B------:R-:W-:Y:S02]  /*ca60*/  IMAD.IADD R21, R21, 0x1, R61 ;  /* 0x0000000115157824 */ /* 0x000fe400078e023d */
[----:B------:R-:W-:Y:S01]  /*ca70*/  IMAD R44, R19, UR4, RZ ;  /* 0x00000004132c7c24 */ /* 0x000fe2000f8e02ff */
[C---:B------:R-:W-:Y:S01]  /*ca80*/  ISETP.GE.AND P2, PT, R18.reuse, R55, PT ;  /* 0x000000371200720c */ /* 0x040fe20003f46270 */
[----:B------:R-:W-:Y:S02]  /*ca90*/  VIADD R0, R18, 0x20 ;  /* 0x0000002012007836 */ /* 0x000fe40000000000 */
[----:B------:R-:W-:-:S02]  /*caa0*/  IMAD R45, R221, UR5, R44 ;  /* 0x00000005dd2d7c24 */ /* 0x000fc4000f8e022c */
[----:B------:R-:W-:Y:S01]  /*cab0*/  IMAD.WIDE.U32 R20, R221, UR4, R20 ;  /* 0x00000004dd147c25 */ /* 0x000fe2000f8e0014 */
[----:B------:R-:W-:-:S03]  /*cac0*/  ULDC.64 UR4, c[0x0][0xae8] ;  /* 0x0002ba0000047ab9 */ /* 0x000fc60000000a00 */
[----:B0-----:R-:W-:Y:S02]  /*cad0*/  VIADD R22, R22, 0x34820 ;  /* 0x0003482016167836 */ /* 0x001fe40000000000 */
[----:B------:R-:W-:Y:S01]  /*cae0*/  VIADD R19, R18, 0x60 ;  /* 0x0000006012137836 */ /* 0x000fe20000000000 */
[-C--:B------:R-:W-:Y:S01]  /*caf0*/  ISETP.GE.AND P4, PT, R0, R55.reuse, PT ;  /* 0x000000370000720c */ /* 0x080fe20003f86270 */
[----:B--2---:R-:W-:Y:S01]  /*cb00*/  VIADD R3, R18, 0x40 ;  /* 0x0000004012037836 */ /* 0x004fe20000000000 */
[----:B------:R-:W-:Y:S01]  /*cb10*/  PRMT R22, RZ, 0x654, R22 ;  /* 0x00000654ff167816 */ /* 0x000fe20000000016 */
[----:B------:R-:W-:Y:S02]  /*cb20*/  IMAD.IADD R21, R21, 0x1, R45 ;  /* 0x0000000115157824 */ /* 0x000fe400078e022d */
[----:B------:R-:W-:Y:S01]  /*cb30*/  IMAD R0, R223, UR4, RZ ;  /* 0x00000004df007c24 */ /* 0x000fe2000f8e02ff */
[-C--:B------:R-:W-:Y:S01]  /*cb40*/  ISETP.GE.AND P1, PT, R19, R55.reuse, PT ;  /* 0x000000371300720c */ /* 0x080fe20003f26270 */
[----:B------:R-:W-:Y:S01]  /*cb50*/  IMAD.WIDE.U32 R46, R57, UR4, R20 ;  /* 0x00000004392e7c25 */ /* 0x000fe2000f8e0014 */
[----:B------:R-:W-:Y:S01]  /*cb60*/  ISETP.GE.AND P0, PT, R3, R55, PT ;  /* 0x000000370300720c */ /* 0x000fe20003f06270 */
[----:B-1----:R0:W-:Y:S01]  /*cb70*/  SYNCS.ARRIVE.TRANS64.RED.A1T0 RZ, [R22+URZ], RZ ;  /* 0x000000ff16ff79a7 */ /* 0x0021e2000810043f */
[----:B------:R-:W-:Y:S01]  /*cb80*/  SHF.R.S32.HI R19, RZ, 0x1f, R18 ;  /* 0x0000001fff137819 */ /* 0x000fe20000011412 */
[----:B------:R-:W-:Y:S01]  /*cb90*/  IMAD R3, R57, UR5, R0 ;  /* 0x0000000539037c24 */ /* 0x000fe2000f8e0200 */
[----:B------:R-:W-:Y:S01]  /*cba0*/  BSSY B1, `(.L_x_281) ;  /* 0x0000014000017945 */ /* 0x000fe20003800000 */
[----:B------:R-:W-:-:S04]  /*cbb0*/  IMAD.WIDE R44, R222, 0x80, R18 ;  /* 0x00000080de2c7825 */ /* 0x000fc800078e0212 */
[----:B------:R-:W-:Y:S01]  /*cbc0*/  IMAD.IADD R55, R47, 0x1, R3 ;  /* 0x000000012f377824 */ /* 0x000fe200078e0203 */
[----:B0-----:R-:W-:Y:S06]  /*cbd0*/  @P2 BRA `(.L_x_282) ;  /* 0x0000000000402947 */ /* 0x001fec0003800000 */
[----:B------:R-:W-:Y:S01]  /*cbe0*/  ULDC.64 UR4, c[0x0][0xad8] ;  /* 0x0002b60000047ab9 */ /* 0x000fe20000000a00 */
[----:B------:R-:W-:Y:S01]  /*cbf0*/  IMAD.MOV.U32 R20, RZ, RZ, R46 ;  /* 0x000000ffff147224 */ /* 0x000fe200078e002e */
[----:B------:R-:W-:Y:S01]  /*cc00*/  ULDC.64 UR6, c[0x0][0xa80] ;  /* 0x0002a00000067ab9 */ /* 0x000fe20000000a00 */
[----:B------:R-:W-:Y:S02]  /*cc10*/  IMAD.MOV.U32 R21, RZ, RZ, R55 ;  /* 0x000000ffff157224 */ /* 0x000fe400078e0037 */
[----:B------:R-:W-:Y:S02]  /*cc20*/  IMAD R3, R45, UR4, RZ ;  /* 0x000000042d037c24 */ /* 0x000fe4000f8e02ff */
[----:B------:R-:W-:Y:S02]  /*cc30*/  VIADD R0, R17, 0x40 ;  /* 0x0000004011007836 */ /* 0x000fe40000000000 */
[----:B------:R-:W-:Y:S01]  /*cc40*/  IMAD.WIDE.U32 R20, R44, UR4, R20 ;  /* 0x000000042c147c25 */ /* 0x000fe2000f8e0014 */
[----:B------:R-:W-:-:S02]  /*cc50*/  ULDC UR4, c[0x0][0xa8c] ;  /* 0x0002a30000047ab9 */ /* 0x000fc40000000800 */
[----:B------:R-:W-:Y:S01]  /*cc60*/  ISETP.GE.AND P2, PT, R17, UR4, PT ;  /* 0x0000000411007c0c */ /* 0x000fe2000bf46270 */
[----:B------:R-:W-:Y:S01]  /*cc70*/  IMAD R3, R44, UR5, R3 ;  /* 0x000000052c037c24 */ /* 0x000fe2000f8e0203 */
[----:B------:R-:W-:Y:S02]  /*cc80*/  ISETP.GE.AND P3, PT, R0, UR4, PT ;  /* 0x0000000400007c0c */ /* 0x000fe4000bf66270 */
[----:B------:R-:W-:Y:S01]  /*cc90*/  LEA R52, P5, R20, UR6, 0x1 ;  /* 0x0000000614347c11 */ /* 0x000fe2000f8a08ff */
[----:B------:R-:W-:-:S05]  /*cca0*/  IMAD.IADD R3, R21, 0x1, R3 ;  /* 0x0000000115037824 */ /* 0x000fca00078e0203 */
[----:B------:R-:W-:-:S05]  /*ccb0*/  LEA.HI.X R53, R20, UR7, R3, 0x1, P5 ;  /* 0x0000000714357c11 */ /* 0x000fca000a8f0c03 */
[----:B-----5:R0:W-:Y:S04]  /*ccc0*/  @!P2 STG.E.128 desc[UR60][R52.64], R36 ;  /* 0x000000243400a986 */ /* 0x0201e8000c101d3c */
[----:B------:R0:W-:Y:S02]  /*ccd0*/  @!P3 STG.E.128 desc[UR60][R52.64+0x80], R40 ;  /* 0x000080283400b986 */ /* 0x0001e4000c101d3c */
.L_x_282:
[----:B------:R-:W-:Y:S05]  /*cce0*/  BSYNC B1 ;  /* 0x0000000000017941 */ /* 0x000fea0003800000 */
.L_x_281:
[----:B------:R-:W-:Y:S04]  /*ccf0*/  BSSY B1, `(.L_x_283) ;  /* 0x0000014000017945 */ /* 0x000fe80003800000 */
[----:B------:R-:W-:Y:S05]  /*cd00*/  @P4 BRA `(.L_x_284) ;  /* 0x0000000000484947 */ /* 0x000fea0003800000 */
[----:B------:R-:W-:Y:S01]  /*cd10*/  IADD3 R3, P2, R44, 0x20, RZ ;  /* 0x000000202c037810 */ /* 0x000fe20007f5e0ff */
[----:B------:R-:W-:Y:S01]  /*cd20*/  ULDC.64 UR4, c[0x0][0xad8] ;  /* 0x0002b60000047ab9 */ /* 0x000fe20000000a00 */
[----:B------:R-:W-:Y:S01]  /*cd30*/  IMAD.MOV.U32 R20, RZ, RZ, R46 ;  /* 0x000000ffff147224 */ /* 0x000fe200078e002e */
[----:B------:R-:W-:Y:S01]  /*cd40*/  ULDC.64 UR6, c[0x0][0xa80] ;  /* 0x0002a00000067ab9 */ /* 0x000fe20000000a00 */
[----:B------:R-:W-:Y:S02]  /*cd50*/  IMAD.MOV.U32 R21, RZ, RZ, R55 ;  /* 0x000000ffff157224 */ /* 0x000fe400078e0037 */
[----:B------:R-:W-:Y:S02]  /*cd60*/  IMAD.X R0, RZ, RZ, R45, P2 ;  /* 0x000000ffff007224 */ /* 0x000fe400010e062d */
[----:B------:R-:W-:Y:S02]  /*cd70*/  VIADD R22, R17, 0x40 ;  /* 0x0000004011167836 */ /* 0x000fe40000000000 */
[----:B------:R-:W-:-:S02]  /*cd80*/  IMAD R0, R0, UR4, RZ ;  /* 0x0000000400007c24 */ /* 0x000fc4000f8e02ff */
[----:B------:R-:W-:Y:S01]  /*cd90*/  IMAD.WIDE.U32 R20, R3, UR4, R20 ;  /* 0x0000000403147c25 */ /* 0x000fe2000f8e0014 */
[----:B------:R-:W-:Y:S02]  /*cda0*/  ULDC UR4, c[0x0][0xa8c] ;  /* 0x0002a30000047ab9 */ /* 0x000fe40000000800 */
[----:B------:R-:W-:Y:S01]  /*cdb0*/  ISETP.GE.AND P3, PT, R17, UR4, PT ;  /* 0x0000000411007c0c */ /* 0x000fe2000bf66270 */
[----:B------:R-:W-:Y:S01]  /*cdc0*/  IMAD R3, R3, UR5, R0 ;  /* 0x0000000503037c24 */ /* 0x000fe2000f8e0200 */
[----:B------:R-:W-:Y:S02]  /*cdd0*/  ISETP.GE.AND P4, PT, R22, UR4, PT ;  /* 0x0000000416007c0c */ /* 0x000fe4000bf86270 */
[----:B0----5:R-:W-:Y:S01]  /*cde0*/  LEA R36, P2, R20, UR6, 0x1 ;  /* 0x0000000614247c11 */ /* 0x021fe2000f8408ff */
[----:B------:R-:W-:-:S05]  /*cdf0*/  IMAD.IADD R3, R21, 0x1, R3 ;  /* 0x0000000115037824 */ /* 0x000fca00078e0203 */
[----:B------:R-:W-:-:S05]  /*ce00*/  LEA.HI.X R37, R20, UR7, R3, 0x1, P2 ;  /* 0x0000000714257c11 */ /* 0x000fca00090f0c03 */
[----:B------:R1:W-:Y:S04]  /*ce10*/  @!P3 STG.E.128 desc[UR60][R36.64], R28 ;  /* 0x0000001c2400b986 */ /* 0x0003e8000c101d3c */
[----:B------:R1:W-:Y:S02]  /*ce20*/  @!P4 STG.E.128 desc[UR60][R36.64+0x80], R32 ;  /* 0x000080202400c986 */ /* 0x0003e4000c101d3c */
.L_x_284:
[----:B------:R-:W-:Y:S05]  /*ce30*/  BSYNC B1 ;  /* 0x0000000000017941 */ /* 0x000fea0003800000 */
.L_x_283:
        /* <DEDUP_REMOVED lines=15> */
[----:B-1---5:R-:W-:Y:S01]  /*cf30*/  LEA R28, P0, R20, UR6, 0x1 ;  /* 0x00000006141c7c11 */ /* 0x022fe2000f8008ff */
[----:B------:R-:W-:-:S05]  /*cf40*/  IMAD.IADD R3, R21, 0x1, R3 ;  /* 0x0000000115037824 */ /* 0x000fca00078e0203 */
[----:B------:R-:W-:-:S05]  /*cf50*/  LEA.HI.X R29, R20, UR7, R3, 0x1, P0 ;  /* 0x00000007141d7c11 */ /* 0x000fca00080f0c03 */
[----:B------:R2:W-:Y:S04]  /*cf60*/  @!P2 STG.E.128 desc[UR60][R28.64], R12 ;  /* 0x0000000c1c00a986 */ /* 0x0005e8000c101d3c */
[----:B------:R2:W-:Y:S02]  /*cf70*/  @!P3 STG.E.128 desc[UR60][R28.64+0x80], R24 ;  /* 0x000080181c00b986 */ /* 0x0005e4000c101d3c */
.L_x_286:
[----:B------:R-:W-:Y:S05]  /*cf80*/  BSYNC B1 ;  /* 0x0000000000017941 */ /* 0x000fea0003800000 */
.L_x_285:
[----:B------:R-:W-:Y:S05]  /*cf90*/  @P1 BRA `(.L_x_287) ;  /* 0x0000000800d01947 */ /* 0x000fea0003800000 */
[----:B------:R-:W-:Y:S01]  /*cfa0*/  IADD3 R3, P0, R44, 0x60, RZ ;  /* 0x000000602c037810 */ /* 0x000fe20007f1e0ff */
[----:B------:R-:W-:Y:S01]  /*cfb0*/  ULDC.64 UR6, c[0x0][0xad8] ;  /* 0x0002b60000067ab9 */ /* 0x000fe20000000a00 */
[----:B--2--5:R-:W-:Y:S01]  /*cfc0*/  IMAD.MOV.U32 R12, RZ, RZ, R46 ;  /* 0x000000ffff0c7224 */ /* 0x024fe200078e002e */
[----:B------:R-:W-:Y:S01]  /*cfd0*/  ULDC UR4, c[0x0][0xa8c] ;  /* 0x0002a30000047ab9 */ /* 0x000fe20000000800 */
[----:B------:R-:W-:Y:S01]  /*cfe0*/  IMAD.MOV.U32 R13, RZ, RZ, R55 ;  /* 0x000000ffff0d7224 */ /* 0x000fe200078e0037 */
[----:B------:R-:W-:Y:S01]  /*cff0*/  ISETP.GE.AND P1, PT, R17, UR4, PT ;  /* 0x0000000411007c0c */ /* 0x000fe2000bf26270 */
[----:B------:R-:W-:Y:S02]  /*d000*/  IMAD.X R44, RZ, RZ, R45, P0 ;  /* 0x000000ffff2c7224 */ /* 0x000fe400000e062d */
[----:B------:R-:W-:-:S04]  /*d010*/  IMAD.WIDE.U32 R12, R3, UR6, R12 ;  /* 0x00000006030c7c25 */ /* 0x000fc8000f8e000c */
[----:B------:R-:W-:Y:S02]  /*d020*/  IMAD R44, R44, UR6, RZ ;  /* 0x000000062c2c7c24 */ /* 0x000fe4000f8e02ff */
[----:B------:R-:W-:Y:S02]  /*d030*/  VIADD R0, R17, 0x40 ;  /* 0x0000004011007836 */ /* 0x000fe40000000000 */
[----:B------:R-:W-:Y:S01]  /*d040*/  IMAD R3, R3, UR7, R44 ;  /* 0x0000000703037c24 */ /* 0x000fe2000f8e022c */
[----:B------:R-:W-:Y:S02]  /*d050*/  ULDC.64 UR6, c[0x0][0xa80] ;  /* 0x0002a00000067ab9 */ /* 0x000fe40000000a00 */
[----:B------:R-:W-:Y:S01]  /*d060*/  LEA R14, P0, R12, UR6, 0x1 ;  /* 0x000000060c0e7c11 */ /* 0x000fe2000f8008ff */
[----:B------:R-:W-:-:S05]  /*d070*/  IMAD.IADD R3, R13, 0x1, R3 ;  /* 0x000000010d037824 */ /* 0x000fca00078e0203 */
[----:B------:R-:W-:Y:S02]  /*d080*/  LEA.HI.X R15, R12, UR7, R3, 0x1, P0 ;  /* 0x000000070c0f7c11 */ /* 0x000fe400080f0c03 */
[----:B------:R-:W-:-:S03]  /*d090*/  ISETP.GE.AND P0, PT, R0, UR4, PT ;  /* 0x0000000400007c0c */ /* 0x000fc6000bf06270 */
[----:B------:R3:W-:Y:S10]  /*d0a0*/  @!P1 STG.E.128 desc[UR60][R14.64], R4 ;  /* 0x000000040e009986 */ /* 0x0007f4000c101d3c */
[----:B------:R-:W-:Y:S05]  /*d0b0*/  @P0 BRA `(.L_x_287) ;  /* 0x0000000800880947 */ /* 0x000fea0003800000 */
[----:B------:R4:W-:Y:S01]  /*d0c0*/  STG.E.128 desc[UR60][R14.64+0x80], R8 ;  /* 0x000080080e007986 */ /* 0x0009e2000c101d3c */
[----:B------:R-:W-:Y:S05]  /*d0d0*/  BRA `(.L_x_287) ;  /* 0x0000000800807947 */ /* 0x000fea0003800000 */
.L_x_279:
[----:B------:R-:W2:Y:S01]  /*d0e0*/  LDC.64 R6, c[0x0][0xbd8] ;  /* 0x0002f600ff067b82 */ /* 0x000ea20000000a00 */
[C---:B------:R-:W-:Y:S01]  /*d0f0*/  IMAD.SHL.U32 R5, R220.reuse, 0x4, RZ ;  /* 0x00000004dc057824 */ /* 0x040fe200078e00ff */
[----:B------:R-:W-:Y:S01]  /*d100*/  SHF.L.U64.HI R0, R220, 0x2, R223 ;  /* 0x00000002dc007819 */ /* 0x000fe200000102df */
[----:B------:R-:W-:Y:S01]  /*d110*/  ULDC.64 UR4, c[0x0][0xbe0] ;  /* 0x0002f80000047ab9 */ /* 0x000fe20000000a00 */
[----:B------:R-:W-:-:S04]  /*d120*/  IMAD.MOV.U32 R9, RZ, RZ, RZ ;  /* 0x000000ffff097224 */ /* 0x000fc800078e00ff */
[----:B------:R-:W3:Y:S01]  /*d130*/  LDC R3, c[0x0][0xa88] ;  /* 0x0002a200ff037b82 */ /* 0x000ee20000000800 */
[----:B--2---:R-:W-:Y:S02]  /*d140*/  ISETP.NE.U32.AND P0, PT, R6, RZ, PT ;  /* 0x000000ff0600720c */ /* 0x004fe40003f05070 */
[----:B------:R-:W-:Y:S02]  /*d150*/  IADD3 R6, P1, R5, R6, RZ ;  /* 0x0000000605067210 */ /* 0x000fe40007f3e0ff */
[----:B------:R-:W-:-:S03]  /*d160*/  ISETP.NE.AND.EX P0, PT, R7, RZ, PT, P0 ;  /* 0x000000ff0700720c */ /* 0x000fc60003f05300 */
[----:B------:R-:W-:Y:S01]  /*d170*/  IMAD.X R7, R0, 0x1, R7, P1 ;  /* 0x0000000100077824 */ /* 0x000fe200008e0607 */
[----:B------:R-:W-:-:S04]  /*d180*/  ISETP.NE.U32.AND P1, PT, RZ, UR4, PT ;  /* 0x00000004ff007c0c */ /* 0x000fc8000bf25070 */
[----:B------:R-:W-:-:S05]  /*d190*/  ISETP.NE.AND.EX P1, PT, RZ, UR5, PT, P1 ;  /* 0x00000005ff007c0c */ /* 0x000fca000bf25310 */
[----:B------:R2:W5:Y:S08]  /*d1a0*/  @P0 LDG.E R9, desc[UR60][R6.64] ;  /* 0x0000003c06090981 */ /* 0x000570000c1e1900 */
[----:B------:R-:W-:-:S04]  /*d1b0*/  @P1 IADD3 R4, P2, R5, UR4, RZ ;  /* 0x0000000405041c10 */ /* 0x000fc8000ff5e0ff */
[----:B------:R-:W-:-:S05]  /*d1c0*/  @P1 IADD3.X R5, R0, UR5, RZ, P2, !PT ;  /* 0x0000000500051c10 */ /* 0x000fca00097fe4ff */
[----:B---3--:R2:W5:Y:S01]  /*d1d0*/  @P1 LDG.E R3, desc[UR60][R4.64] ;  /* 0x0000003c04031981 */ /* 0x008562000c1e1900 */
[----:B------:R-:W-:Y:S01]  /*d1e0*/  ISETP.GE.AND P2, PT, R230, 0x80, PT ;  /* 0x00000080e600780c */ /* 0x000fe20003f46270 */
[----:B------:R-:W-:-:S12]  /*d1f0*/  @P1 BRA `(.L_x_288) ;  /* 0x0000000000101947 */ /* 0x000fd80003800000 */
[----:B------:R-:W-:Y:S05]  /*d200*/  @!P0 BRA `(.L_x_288) ;  /* 0x00000000000c8947 */ /* 0x000fea0003800000 */
[----:B------:R-:W3:Y:S04]  /*d210*/  LDG.E R0, desc[UR60][R6.64] ;  /* 0x0000003c06007981 */ /* 0x000ee8000c1e1900 */
[----:B-----5:R-:W3:Y:S02]  /*d220*/  LDG.E R3, desc[UR60][R6.64+0x4] ;  /* 0x0000043c06037981 */ /* 0x020ee4000c1e1900 */
[----:B---3--:R-:W-:-:S07]  /*d230*/  IMAD.IADD R3, R3, 0x1, -R0 ;  /* 0x0000000103037824 */ /* 0x008fce00078e0a00 */
.L_x_288:
[----:B------:R-:W-:Y:S01]  /*d240*/  BSSY B1, `(.L_x_289) ;  /* 0x000001d000017945 */ /* 0x000fe20003800000 */
[----:B------:R-:W-:Y:S02]  /*d250*/  SHF.R.S32.HI R10, RZ, 0x1f, R221 ;  /* 0x0000001fff0a7819 */ /* 0x000fe400000114dd */
[----:B------:R-:W-:Y:S02]  /*d260*/  SHF.R.S32.HI R12, RZ, 0x1f, R17 ;  /* 0x0000001fff0c7819 */ /* 0x000fe40000011411 */
[----:B------:R-:W-:Y:S02]  /*d270*/  SEL R11, R220, RZ, !P0 ;  /* 0x000000ffdc0b7207 */ /* 0x000fe40004000000 */
[----:B------:R-:W-:Y:S02]  /*d280*/  SEL R223, R223, RZ, !P0 ;  /* 0x000000ffdfdf7207 */ /* 0x000fe40004000000 */
[----:B-----5:R-:W-:Y:S01]  /*d290*/  SHF.R.S32.HI R8, RZ, 0x1f, R9 ;  /* 0x0000001fff087819 */ /* 0x020fe20000011409 */
[----:B------:R-:W-:Y:S06]  /*d2a0*/  @P2 BRA `(.L_x_290) ;  /* 0x0000000000582947 */ /* 0x000fec0003800000 */
[----:B------:R-:W3:Y:S02]  /*d2b0*/  S2R R0, SR_TID.X ;  /* 0x0000000000007919 */ /* 0x000ee40000002100 */
[----:B---3--:R-:W-:-:S04]  /*d2c0*/  IMAD R0, R222, 0x80, R0 ;  /* 0x00000080de007824 */ /* 0x008fc800078e0200 */
[----:B------:R-:W-:-:S05]  /*d2d0*/  VIADD R0, R0, 0xffffff80 ;  /* 0xffffff8000007836 */ /* 0x000fca0000000000 */
[----:B------:R-:W-:-:S13]  /*d2e0*/  ISETP.GE.AND P0, PT, R0, R3, PT ;  /* 0x000000030000720c */ /* 0x000fda0003f06270 */
[----:B------:R-:W-:Y:S05]  /*d2f0*/  @P0 BRA `(.L_x_290) ;  /* 0x0000000000440947 */ /* 0x000fea0003800000 */
[----:B--2---:R-:W-:Y:S01]  /*d300*/  IADD3 R4, P0, R0, R9, RZ ;  /* 0x0000000900047210 */ /* 0x004fe20007f1e0ff */
[----:B------:R-:W-:-:S03]  /*d310*/  ULDC.64 UR4, c[0x0][0xb70] ;  /* 0x0002dc0000047ab9 */ /* 0x000fc60000000a00 */
[----:B------:R-:W-:Y:S01]  /*d320*/  LEA.HI.X.SX32 R5, R0, R8, 0x1, P0 ;  /* 0x0000000800057211 */ /* 0x000fe200000f0eff */
[----:B------:R-:W-:-:S04]  /*d330*/  IMAD R0, R10, UR4, RZ ;  /* 0x000000040a007c24 */ /* 0x000fc8000f8e02ff */
[C---:B------:R-:W-:Y:S02]  /*d340*/  IMAD R7, R221.reuse, UR5, R0 ;  /* 0x00000005dd077c24 */ /* 0x040fe4000f8e0200 */
[----:B------:R-:W-:Y:S01]  /*d350*/  IMAD.WIDE.U32 R4, R221, UR4, R4 ;  /* 0x00000004dd047c25 */ /* 0x000fe2000f8e0004 */
[----:B------:R-:W-:-:S03]  /*d360*/  ULDC.64 UR4, c[0x0][0xb78] ;  /* 0x0002de0000047ab9 */ /* 0x000fc60000000a00 */
[----:B------:R-:W-:Y:S02]  /*d370*/  IMAD R0, R223, UR4, RZ ;  /* 0x00000004df007c24 */ /* 0x000fe4000f8e02ff */
[----:B------:R-:W-:Y:S02]  /*d380*/  IMAD.IADD R5, R5, 0x1, R7 ;  /* 0x0000000105057824 */ /* 0x000fe400078e0207 */
[C---:B------:R-:W-:Y:S02]  /*d390*/  IMAD R7, R11.reuse, UR5, R0 ;  /* 0x000000050b077c24 */ /* 0x040fe4000f8e0200 */
[----:B------:R-:W-:Y:S01]  /*d3a0*/  IMAD.WIDE.U32 R4, R11, UR4, R4 ;  /* 0x000000040b047c25 */ /* 0x000fe2000f8e0004 */
[----:B------:R-:W-:-:S03]  /*d3b0*/  ULDC.64 UR4, c[0x0][0xb40] ;  /* 0x0002d00000047ab9 */ /* 0x000fc60000000a00 */
[----:B------:R-:W-:Y:S01]  /*d3c0*/  IMAD.IADD R5, R5, 0x1, R7 ;  /* 0x0000000105057824 */ /* 0x000fe200078e0207 */
[----:B------:R-:W-:-:S04]  /*d3d0*/  LEA R6, P0, R4, UR4, 0x2 ;  /* 0x0000000404067c11 */ /* 0x000fc8000f8010ff */
[----:B------:R-:W-:Y:S01]  /*d3e0*/  LEA.HI.X R7, R4, UR5, R5, 0x2, P0 ;  /* 0x0000000504077c11 */ /* 0x000fe200080f1405 */
[----:B------:R-:W-:-:S05]  /*d3f0*/  IMAD.MOV.U32 R5, RZ, RZ, -0x800000 ;  /* 0xff800000ff057424 */ /* 0x000fca00078e00ff */
[----:B------:R3:W-:Y:S03]  /*d400*/  STG.E desc[UR60][R6.64], R5 ;  /* 0x0000000506007986 */ /* 0x0007e6000c10193c */
.L_x_290:
[----:B------:R-:W-:Y:S05]  /*d410*/  BSYNC B1 ;  /* 0x0000000000017941 */ /* 0x000fea0003800000 */
.L_x_289:
[----:B------:R-:W-:Y:S01]  /*d420*/  ULDC.64 UR4, c[0x0][0xaa0] ;  /* 0x0002a80000047ab9 */ /* 0x000fe20000000a00 */
[----:B--2---:R-:W-:Y:S01]  /*d430*/  IMAD.MOV.U32 R4, RZ, RZ, R17 ;  /* 0x000000ffff047224 */ /* 0x004fe200078e0011 */
[----:B------:R-:W-:Y:S01]  /*d440*/  BSSY B1, `(.L_x_291) ;  /* 0x000002c000017945 */ /* 0x000fe20003800000 */
[----:B---3--:R-:W-:Y:S02]  /*d450*/  IMAD.MOV.U32 R5, RZ, RZ, R12 ;  /* 0x000000ffff057224 */ /* 0x008fe400078e000c */
[----:B------:R-:W-:Y:S02]  /*d460*/  IMAD R0, R8, UR4, RZ ;  /* 0x0000000408007c24 */ /* 0x000fe4000f8e02ff */
[----:B------:R-:W-:-:S04]  /*d470*/  IMAD.WIDE.U32 R4, R9, UR4, R4 ;  /* 0x0000000409047c25 */ /* 0x000fc8000f8e0004 */
[----:B------:R-:W-:Y:S01]  /*d480*/  IMAD R9, R9, UR5, R0 ;  /* 0x0000000509097c24 */ /* 0x000fe2000f8e0200 */
[----:B------:R-:W-:Y:S01]  /*d490*/  ULDC.64 UR4, c[0x0][0xae0] ;  /* 0x0002b80000047ab9 */ /* 0x000fe20000000a00 */
[----:B------:R-:W-:Y:S02]  /*d4a0*/  IMAD R7, R222, -0x80, R3 ;  /* 0xffffff80de077824 */ /* 0x000fe400078e0203 */
[----:B------:R-:W-:Y:S02]  /*d4b0*/  IMAD R0, R10, UR4, RZ ;  /* 0x000000040a007c24 */ /* 0x000fe4000f8e02ff */
[----:B------:R-:W-:Y:S01]  /*d4c0*/  IMAD.IADD R5, R5, 0x1, R9 ;  /* 0x0000000105057824 */ /* 0x000fe200078e0209 */
[C---:B------:R-:W-:Y:S01]  /*d4d0*/  ISETP.GE.AND P2, PT, R18.reuse, R7, PT ;  /* 0x000000071200720c */ /* 0x040fe20003f46270 */
[----:B------:R-:W-:Y:S01]  /*d4e0*/  VIADD R6, R18, 0x20 ;  /* 0x0000002012067836 */ /* 0x000fe20000000000 */
[----:B------:R-:W-:Y:S01]  /*d4f0*/  SHF.R.S32.HI R9, RZ, 0x1f, R18 ;  /* 0x0000001fff097819 */ /* 0x000fe20000011412 */
[----:B------:R-:W-:-:S02]  /*d500*/  IMAD R3, R221, UR5, R0 ;  /* 0x00000005dd037c24 */ /* 0x000fc4000f8e0200 */
[----:B------:R-:W-:Y:S01]  /*d510*/  VIADD R0, R18, 0x40 ;  /* 0x0000004012007836 */ /* 0x000fe20000000000 */
[-C--:B------:R-:W-:Y:S01]  /*d520*/  ISETP.GE.AND P3, PT, R6, R7.reuse, PT ;  /* 0x000000070600720c */ /* 0x080fe20003f66270 */
[----:B------:R-:W-:Y:S01]  /*d530*/  IMAD.WIDE.U32 R4, R221, UR4, R4 ;  /* 0x00000004dd047c25 */ /* 0x000fe2000f8e0004 */
[----:B------:R-:W-:Y:S02]  /*d540*/  ULDC.64 UR4, c[0x0][0xae8] ;  /* 0x0002ba0000047ab9 */ /* 0x000fe40000000a00 */
[-C--:B------:R-:W-:Y:S01]  /*d550*/  ISETP.GE.AND P1, PT, R0, R7.reuse, PT ;  /* 0x000000070000720c */ /* 0x080fe20003f26270 */
[----:B------:R-:W-:Y:S02]  /*d560*/  VIADD R6, R18, 0x60 ;  /* 0x0000006012067836 */ /* 0x000fe40000000000 */
[----:B------:R-:W-:Y:S02]  /*d570*/  IMAD.IADD R5, R5, 0x1, R3 ;  /* 0x0000000105057824 */ /* 0x000fe400078e0203 */
[----:B------:R-:W-:Y:S01]  /*d580*/  IMAD R0, R223, UR4, RZ ;  /* 0x00000004df007c24 */ /* 0x000fe2000f8e02ff */
[----:B------:R-:W-:Y:S01]  /*d590*/  ISETP.GE.AND P0, PT, R6, R7, PT ;  /* 0x000000070600720c */ /* 0x000fe20003f06270 */
[----:B------:R-:W-:-:S04]  /*d5a0*/  IMAD.WIDE.U32 R6, R11, UR4, R4 ;  /* 0x000000040b067c25 */ /* 0x000fc8000f8e0004 */
[----:B------:R-:W-:Y:S02]  /*d5b0*/  IMAD R3, R11, UR5, R0 ;  /* 0x000000050b037c24 */ /* 0x000fe4000f8e0200 */
[----:B------:R-:W-:Y:S02]  /*d5c0*/  IMAD.MOV.U32 R8, RZ, RZ, R18 ;  /* 0x000000ffff087224 */ /* 0x000fe400078e0012 */
[----:B------:R-:W-:Y:S02]  /*d5d0*/  IMAD.IADD R11, R7, 0x1, R3 ;  /* 0x00000001070b7824 */ /* 0x000fe400078e0203 */
[----:B------:R-:W-:Y:S01]  /*d5e0*/  IMAD.WIDE R8, R222, 0x80, R8 ;  /* 0x00000080de087825 */ /* 0x000fe200078e0208 */
[----:B------:R-:W-:Y:S06]  /*d5f0*/  @P2 BRA `(.L_x_292) ;  /* 0x0000000000402947 */ /* 0x000fec0003800000 */
        /* <DEDUP_REMOVED lines=14> */
[----:B------:R2:W-:Y:S04]  /*d6e0*/  @!P4 STG.E.128 desc[UR60][R12.64], RZ ;  /* 0x000000ff0c00c986 */ /* 0x0005e8000c101d3c */
[----:B------:R2:W-:Y:S02]  /*d6f0*/  @!P5 STG.E.128 desc[UR60][R12.64+0x80], RZ ;  /* 0x000080ff0c00d986 */ /* 0x0005e4000c101d3c */
.L_x_292:
[----:B------:R-:W-:Y:S05]  /*d700*/  BSYNC B1 ;  /* 0x0000000000017941 */ /* 0x000fea0003800000 */
.L_x_291:
        /* <DEDUP_REMOVED lines=15> */
[----:B--2---:R-:W-:Y:S01]  /*d800*/  LEA R12, P2, R4, UR6, 0x1 ;  /* 0x00000006040c7c11 */ /* 0x004fe2000f8408ff */
[----:B------:R-:W-:-:S05]  /*d810*/  IMAD.IADD R3, R5, 0x1, R3 ;  /* 0x0000000105037824 */ /* 0x000fca00078e0203 */
[----:B------:R-:W-:-:S05]  /*d820*/  LEA.HI.X R13, R4, UR7, R3, 0x1, P2 ;  /* 0x00000007040d7c11 */ /* 0x000fca00090f0c03 */
[----:B------:R3:W-:Y:S04]  /*d830*/  @!P3 STG.E.128 desc[UR60][R12.64], RZ ;  /* 0x000000ff0c00b986 */ /* 0x0007e8000c101d3c */
[----:B------:R3:W-:Y:S02]  /*d840*/  @!P4 STG.E.128 desc[UR60][R12.64+0x80], RZ ;  /* 0x000080ff0c00c986 */ /* 0x0007e4000c101d3c */
.L_x_294:
[----:B------:R-:W-:Y:S05]  /*d850*/  BSYNC B1 ;  /* 0x0000000000017941 */ /* 0x000fea0003800000 */
.L_x_293:
        /* <DEDUP_REMOVED lines=15> */
[----:B--23--:R-:W-:Y:S01]  /*d950*/  LEA R12, P1, R4, UR6, 0x1 ;  /* 0x00000006040c7c11 */ /* 0x00cfe2000f8208ff */
[----:B------:R-:W-:-:S05]  /*d960*/  IMAD.IADD R3, R5, 0x1, R3 ;  /* 0x0000000105037824 */ /* 0x000fca00078e0203 */
[----:B------:R-:W-:-:S05]  /*d970*/  LEA.HI.X R13, R4, UR7, R3, 0x1, P1 ;  /* 0x00000007040d7c11 */ /* 0x000fca00088f0c03 */
[----:B------:R4:W-:Y:S04]  /*d980*/  @!P2 STG.E.128 desc[UR60][R12.64], RZ ;  /* 0x000000ff0c00a986 */ /* 0x0009e8000c101d3c */
[----:B------:R4:W-:Y:S02]  /*d990*/  @!P3 STG.E.128 desc[UR60][R12.64+0x80], RZ ;  /* 0x000080ff0c00b986 */ /* 0x0009e4000c101d3c */
.L_x_296:
[----:B------:R-:W-:Y:S05]  /*d9a0*/  BSYNC B1 ;  /* 0x0000000000017941 */ /* 0x000fea0003800000 */
.L_x_295:
        /* <DEDUP_REMOVED lines=19> */
.L_x_287:
[----:B------:R-:W-:Y:S05]  /*dae0*/  BSYNC B0 ;  /* 0x0000000000007941 */ /* 0x000fea0003800000 */
.L_x_278:
[----:B------:R-:W-:Y:S02]  /*daf0*/  ULDC UR4, c[0x0][0xc14] ;  /* 0x0003050000047ab9 */ /* 0x000fe40000000800 */
[----:B-1----:R-:W-:-:S13]  /*db00*/  ISETP.GE.AND P0, PT, R51, UR4, PT ;  /* 0x0000000433007c0c */ /* 0x002fda000bf06270 */
[----:B------:R-:W-:Y:S05]  /*db10*/  @!P0 BRA `(.L_x_297) ;  /* 0xffffff30009c8947 */ /* 0x000fea000383ffff */
[----:B------:R-:W-:Y:S05]  /*db20*/  EXIT ;  /* 0x000000000000794d */ /* 0x000fea0003800000 */
.L_x_253:
[----:B------:R-:W-:-:S08]  /*db30*/  NOP ;  /* 0x0000000000007918 */ /* 0x000fd00000000000 */
[----:B--2---:R-:W0:-:S00]  /*db40*/  USETMAXREG.DEALLOC.CTAPOOL 0x18 ;  /* 0x00000018000079c8 */ /* 0x004e0000080e0500 */
[----:B0-----:R-:W-:-:S06]  /*db50*/  LOP3.LUT R0, R0, 0x3, RZ, 0xc0, !PT ;  /* 0x0000000300007812 */ /* 0x001fcc00078ec0ff */
[----:B------:R-:W0:Y:S02]  /*db60*/  SHFL.IDX PT, R0, R0, RZ, 0x1f ;  /* 0x00001fff00007589 */ /* 0x000e2400000e0000 */
[----:B0-----:R-:W-:-:S13]  /*db70*/  ISETP.NE.AND P0, PT, R0, RZ, PT ;  /* 0x000000ff0000720c */ /* 0x001fda0003f05270 */
[----:B------:R-:W-:Y:S05]  /*db80*/  @P0 EXIT ;  /* 0x000000000000094d */ /* 0x000fea0003800000 */
[----:B------:R-:W0:Y:S01]  /*db90*/  S2R R2, SR_TID.X ;  /* 0x0000000000027919 */ /* 0x000e220000002100 */
[----:B------:R-:W-:Y:S01]  /*dba0*/  LOP3.LUT R4, R4, 0xffffffdf, RZ, 0xc0, !PT ;  /* 0xffffffdf04047812 */ /* 0x000fe200078ec0ff */
[----:B------:R-:W-:Y:S01]  /*dbb0*/  ULDC UR5, c[0x0][0xc14] ;  /* 0x0003050000057ab9 */ /* 0x000fe20000000800 */
[----:B------:R-:W-:Y:S01]  /*dbc0*/  IMAD.MOV.U32 R0, RZ, RZ, RZ ;  /* 0x000000ffff007224 */ /* 0x000fe200078e00ff */
[----:B------:R-:W1:Y:S01]  /*dbd0*/  S2UR UR6, SR_CTAID.X ;  /* 0x00000000000679c3 */ /* 0x000e620000002500 */
[----:B------:R-:W-:Y:S01]  /*dbe0*/  ULDC UR4, c[0x0][0xc10] ;  /* 0x0003040000047ab9 */ /* 0x000fe20000000800 */
[----:B0-----:R-:W-:-:S04]  /*dbf0*/  LOP3.LUT R8, R2, 0x1f, RZ, 0xc0, !PT ;  /* 0x0000001f02087812 */ /* 0x001fc800078ec0ff */
[----:B------:R-:W-:-:S13]  /*dc00*/  ISETP.NE.AND P0, PT, R8, 0x1f, PT ;  /* 0x0000001f0800780c */ /* 0x000fda0003f05270 */
[----:B------:R-:W-:Y:S02]  /*dc10*/  @P0 LOP3.LUT R4, R4, 0x20, RZ, 0xfc, !PT ;  /* 0x0000002004040812 */ /* 0x000fe400078efcff */
[----:B------:R-:W-:-:S13]  /*dc20*/  ISETP.GE.OR P0, PT, R8, UR5, !P0 ;  /* 0x0000000508007c0c */ /* 0x000fda000c706670 */
[----:B------:R-:W0:Y:S02]  /*dc30*/  @!P0 LDC.64 R2, c[0x0][0xc58] ;  /* 0x00031600ff028b82 */ /* 0x000e240000000a00 */
[----:B0-----:R-:W-:-:S05]  /*dc40*/  @!P0 IMAD.WIDE.U32 R2, R8, 0x4, R2 ;  /* 0x0000000408028825 */ /* 0x001fca00078e0002 */
[----:B------:R-:W2:Y:S01]  /*dc50*/  @!P0 LDG.E R0, desc[UR60][R2.64] ;  /* 0x0000003c02008981 */ /* 0x000ea2000c1e1900 */
[C---:B------:R-:W-:Y:S01]  /*dc60*/  ISETP.NE.AND P1, PT, R8.reuse, RZ, PT ;  /* 0x000000ff0800720c */ /* 0x040fe20003f25270 */
[----:B------:R-:W-:Y:S01]  /*dc70*/  IMAD.MOV.U32 R16, RZ, RZ, RZ ;  /* 0x000000ffff107224 */ /* 0x000fe200078e00ff */
[----:B------:R-:W-:Y:S01]  /*dc80*/  ISETP.GE.U32.AND P0, PT, R8, 0x2, PT ;  /* 0x000000020800780c */ /* 0x000fe20003f06070 */
[----:B------:R-:W-:Y:S01]  /*dc90*/  IMAD.MOV.U32 R19, RZ, RZ, RZ ;  /* 0x000000ffff137224 */ /* 0x000fe200078e00ff */
[----:B------:R-:W-:-:S09]  /*dca0*/  LOP3.LUT R4, R4, 0xfffffffe, RZ, 0xc0, !PT ;  /* 0xfffffffe04047812 */ /* 0x000fd200078ec0ff */
[----:B------:R-:W-:-:S04]  /*dcb0*/  @P1 LOP3.LUT R4, R4, 0x1, RZ, 0xfc, !PT ;  /* 0x0000000104041812 */ /* 0x000fc800078efcff */
[----:B------:R-:W-:-:S04]  /*dcc0*/  LOP3.LUT R4, R4, 0xffffffef, RZ, 0xc0, !PT ;  /* 0xffffffef04047812 */ /* 0x000fc800078ec0ff */
[----:B------:R-:W-:-:S04]  /*dcd0*/  @P0 LOP3.LUT R4, R4, 0x10, RZ, 0xfc, !PT ;  /* 0x0000001004040812 */ /* 0x000fc800078efcff */
[----:B------:R-:W-:Y:S01]  /*dce0*/  LOP3.LUT R4, R4, 0xfffffff7, RZ, 0xc0, !PT ;  /* 0xfffffff704047812 */ /* 0x000fe200078ec0ff */
[----:B--2---:R-:W0:Y:S02]  /*dcf0*/  SHFL.UP PT, R5, R0, 0x1, RZ ;  /* 0x0420000000057989 */ /* 0x004e2400000e00ff */
[----:B0-----:R-:W-:-:S05]  /*dd00*/  SEL R5, R5, RZ, P1 ;  /* 0x000000ff05057207 */ /* 0x001fca0000800000 */
[----:B------:R-:W-:-:S05]  /*dd10*/  IMAD.IADD R5, R0, 0x1, R5 ;  /* 0x0000000100057824 */ /* 0x000fca00078e0205 */
[----:B------:R-:W0:Y:S02]  /*dd20*/  SHFL.UP PT, R6, R5, 0x2, RZ ;  /* 0x0440000005067989 */ /* 0x000e2400000e00ff */
[----:B0-----:R-:W-:Y:S02]  /*dd30*/  SEL R6, R6, RZ, P0 ;  /* 0x000000ff06067207 */ /* 0x001fe40000000000 */
[----:B------:R-:W-:-:S03]  /*dd40*/  ISETP.GE.U32.AND P0, PT, R8, 0x4, PT ;  /* 0x000000040800780c */ /* 0x000fc60003f06070 */
[----:B------:R-:W-:-:S05]  /*dd50*/  IMAD.IADD R6, R5, 0x1, R6 ;  /* 0x0000000105067824 */ /* 0x000fca00078e0206 */
[----:B------:R-:W0:Y:S05]  /*dd60*/  SHFL.UP PT, R7, R6, 0x4, RZ ;  /* 0x0480000006077989 */ /* 0x000e2a00000e00ff */
[----:B------:R-:W-:-:S04]  /*dd70*/  @P0 LOP3.LUT R4, R4, 0x8, RZ, 0xfc, !PT ;  /* 0x0000000804040812 */ /* 0x000fc800078efcff */
[----:B------:R-:W-:Y:S02]  /*dd80*/  LOP3.LUT R4, R4, 0xfffffffb, RZ, 0xc0, !PT ;  /* 0xfffffffb04047812 */ /* 0x000fe400078ec0ff */
        /* <DEDUP_REMOVED lines=10> */
[----:B------:R-:W-:Y:S02]  /*de30*/  @P0 LOP3.LUT R4, R4, 0x2, RZ, 0xfc, !PT ;  /* 0x0000000204040812 */ /* 0x000fe400078efcff */
[----:B0-----:R-:W-:-:S05]  /*de40*/  SEL R2, R2, RZ, P0 ;  /* 0x000000ff02027207 */ /* 0x001fca0000000000 */
[----:B------:R-:W-:-:S05]  /*de50*/  IMAD.IADD R2, R3, 0x1, R2 ;  /* 0x0000000103027824 */ /* 0x000fca00078e0202 */
[----:B------:R-:W0:Y:S02]  /*de60*/  SHFL.IDX PT, R5, R2, 0x1f, 0x1f ;  /* 0x03e01f0002057f89 */ /* 0x000e2400000e0000 */
[----:B0-----:R-:W-:-:S04]  /*de70*/  IMAD R5, R5, UR4, RZ ;  /* 0x0000000405057c24 */ /* 0x001fc8000f8e02ff */
[----:B------:R-:W-:Y:S01]  /*de80*/  IMAD.MOV.U32 R6, RZ, RZ, R5 ;  /* 0x000000ffff067224 */ /* 0x000fe200078e0005 */
[----:B-1----:R-:W-:-:S13]  /*de90*/  ISETP.GT.AND P0, PT, R5, UR6, PT ;  /* 0x0000000605007c0c */ /* 0x002fda000bf04270 */
[----:B------:R-:W-:Y:S05]  /*dea0*/  @P0 BRA `(.L_x_298) ;  /* 0x0000000000c00947 */ /* 0x000fea0003800000 */
[----:B------:R-:W-:Y:S01]  /*deb0*/  IMAD.MOV.U32 R5, RZ, RZ, R6 ;  /* 0x000000ffff057224 */ /* 0x000fe200078e0006 */
[----:B------:R-:W-:Y:S01]  /*dec0*/  ULDC UR5, c[0x0][0xc14] ;  /* 0x0003050000057ab9 */ /* 0x000fe20000000800 */
[----:B------:R-:W-:Y:S01]  /*ded0*/  IMAD.MOV.U32 R19, RZ, RZ, RZ ;  /* 0x000000ffff137224 */ /* 0x000fe200078e00ff */
[----:B------:R-:W-:Y:S01]  /*dee0*/  ULDC UR7, c[0x0][0xc14] ;  /* 0x0003050000077ab9 */ /* 0x000fe20000000800 */
[----:B------:R-:W-:-:S05]  /*def0*/  ULDC UR4, c[0x0][0xc10] ;  /* 0x0003040000047ab9 */ /* 0x000fca0000000800 */
.L_x_302:
[----:B------:R-:W-:Y:S02]  /*df00*/  VIADD R0, R19, 0x1f ;  /* 0x0000001f13007836 */ /* 0x000fe40000000000 */
[----:B------:R-:W-:-:S03]  /*df10*/  IMAD.U32 R19, RZ, RZ, UR7 ;  /* 0x00000007ff137e24 */ /* 0x000fc6000f8e00ff */
[----:B------:R-:W-:-:S13]  /*df20*/  ISETP.GE.AND P0, PT, R0, UR5, PT ;  /* 0x0000000500007c0c */ /* 0x000fda000bf06270 */
[----:B------:R-:W-:Y:S05]  /*df30*/  @P0 BRA `(.L_x_299) ;  /* 0x0000000400400947 */ /* 0x000fea0003800000 */
[----:B------:R-:W0:Y:S01]  /*df40*/  S2R R2, SR_TID.X ;  /* 0x0000000000027919 */ /* 0x000e220000002100 */
[----:B------:R-:W-:Y:S01]  /*df50*/  IMAD.MOV.U32 R19, RZ, RZ, R0 ;  /* 0x000000ffff137224 */ /* 0x000fe200078e0000 */
[----:B------:R-:W-:Y:S01]  /*df60*/  BSSY B0, `(.L_x_300) ;  /* 0x000000a000007945 */ /* 0x000fe20003800000 */
[----:B------:R-:W-:Y:S01]  /*df70*/  IMAD.MOV.U32 R0, RZ, RZ, RZ ;  /* 0x000000ffff007224 */ /* 0x000fe200078e00ff */
[----:B0-----:R-:W-:-:S04]  /*df80*/  LOP3.LUT R8, R2, 0x1f, RZ, 0xc0, !PT ;  /* 0x0000001f02087812 */ /* 0x001fc800078ec0ff */
[C---:B------:R-:W-:Y:S01]  /*df90*/  ISETP.NE.AND P1, PT, R8.reuse, 0x1f, PT ;  /* 0x0000001f0800780c */ /* 0x040fe20003f25270 */
[----:B------:R-:W-:-:S05]  /*dfa0*/  IMAD.IADD R7, R8, 0x1, R19 ;  /* 0x0000000108077824 */ /* 0x000fca00078e0213 */
[----:B------:R-:W-:-:S13]  /*dfb0*/  ISETP.GE.OR P0, PT, R7, UR5, !P1 ;  /* 0x0000000507007c0c */ /* 0x000fda000cf06670 */
[----:B------:R-:W-:Y:S05]  /*dfc0*/  @P0 BRA `(.L_x_301) ;  /* 0x00000000000c0947 */ /* 0x000fea0003800000 */
[----:B------:R-:W0:Y:S02]  /*dfd0*/  LDC.64 R2, c[0x0][0xc58] ;  /* 0x00031600ff027b82 */ /* 0x000e240000000a00 */
[----:B0-----:R-:W-:-:S05]  /*dfe0*/  IMAD.WIDE R2, R7, 0x4, R2 ;  /* 0x0000000407027825 */ /* 0x001fca00078e0202 */
[----:B------:R0:W5:Y:S02]  /*dff0*/  LDG.E R0, desc[UR60][R2.64] ;  /* 0x0000003c02007981 */ /* 0x000164000c1e1900 */
.L_x_301:
[----:B------:R-:W-:Y:S05]  /*e000*/  BSYNC B0 ;  /* 0x0000000000007941 */ /* 0x000fea0003800000 */
.L_x_300:
[----:B0----5:R-:W0:Y:S01]  /*e010*/  SHFL.UP PT, R2, R0, 0x1, RZ ;  /* 0x0420000000027989 */ /* 0x021e2200000e00ff */
[C---:B------:R-:W-:Y:S02]  /*e020*/  ISETP.NE.AND P0, PT, R8.reuse, RZ, PT ;  /* 0x000000ff0800720c */ /* 0x040fe40003f05270 */
[----:B------:R-:W-:Y:S02]  /*e030*/  ISETP.GE.U32.AND P1, PT, R8, 0x2, PT ;  /* 0x000000020800780c */ /* 0x000fe40003f26070 */
[----:B0-----:R-:W-:Y:S02]  /*e040*/  SEL R3, R2, RZ, P0 ;  /* 0x000000ff02037207 */ /* 0x001fe40000000000 */
[----:B------:R-:W-:-:S03]  /*e050*/  ISETP.GE.U32.AND P0, PT, R8, 0x4, PT ;  /* 0x000000040800780c */ /* 0x000fc60003f06070 */
[----:B------:R-:W-:-:S05]  /*e060*/  IMAD.IADD R3, R0, 0x1, R3 ;  /* 0x0000000100037824 */ /* 0x000fca00078e0203 */
[----:B------:R-:W0:Y:S02]  /*e070*/  SHFL.UP PT, R2, R3, 0x2, RZ ;  /* 0x0440000003027989 */ /* 0x000e2400000e00ff */
        /* <DEDUP_REMOVED lines=8> */
[----:B0-----:R-:W-:-:S05]  /*e100*/  SEL R6, R6, RZ, P1 ;  /* 0x000000ff06067207 */ /* 0x001fca0000800000 */
[----:B------:R-:W-:-:S05]  /*e110*/  IMAD.IADD R6, R7, 0x1, R6 ;  /* 0x0000000107067824 */ /* 0x000fca00078e0206 */
[----:B------:R-:W0:Y:S02]  /*e120*/  SHFL.UP PT, R8, R6, 0x10, RZ ;  /* 0x0600000006087989 */ /* 0x000e2400000e00ff */
[----:B0-----:R-:W-:-:S05]  /*e130*/  SEL R9, R8, RZ, P0 ;  /* 0x000000ff08097207 */ /* 0x001fca0000000000 */
[----:B------:R-:W-:-:S05]  /*e140*/  IMAD.IADD R9, R6, 0x1, R9 ;  /* 0x0000000106097824 */ /* 0x000fca00078e0209 */
[----:B------:R-:W0:Y:S02]  /*e150*/  SHFL.IDX PT, R3, R9, 0x1f, 0x1f ;  /* 0x03e01f0009037f89 */ /* 0x000e2400000e0000 */
[----:B0-----:R-:W-:-:S04]  /*e160*/  IMAD R6, R3, UR4, RZ ;  /* 0x0000000403067c24 */ /* 0x001fc8000f8e02ff */
[----:B------:R-:W-:-:S05]  /*e170*/  IMAD.IADD R5, R6, 0x1, R5 ;  /* 0x0000000106057824 */ /* 0x000fca00078e0205 */
[----:B------:R-:W-:-:S13]  /*e180*/  ISETP.GT.AND P0, PT, R5, UR6, PT ;  /* 0x0000000605007c0c */ /* 0x000fda000bf04270 */
[----:B------:R-:W-:Y:S05]  /*e190*/  @!P0 BRA `(.L_x_302) ;  /* 0xfffffffc00588947 */ /* 0x000fea000383ffff */
[----:B------:R-:W-:-:S07]  /*e1a0*/  IMAD.MOV.U32 R2, RZ, RZ, R9 ;  /* 0x000000ffff027224 */ /* 0x000fce00078e0009 */
.L_x_298:
[----:B------:R-:W-:-:S04]  /*e1b0*/  IMAD.IADD R7, R5, 0x1, -R6 ;  /* 0x0000000105077824 */ /* 0x000fc800078e0a06 */
[----:B------:R-:W-:-:S05]  /*e1c0*/  IMAD R3, R2, UR4, R7 ;  /* 0x0000000402037c24 */ /* 0x000fca000f8e0207 */
[----:B------:R-:W-:-:S13]  /*e1d0*/  ISETP.GT.AND P0, PT, R3, UR6, PT ;  /* 0x0000000603007c0c */ /* 0x000fda000bf04270 */
[----:B------:R-:W-:-:S04]  /*e1e0*/  VOTE.ANY R8, PT, !P0 ;  /* 0x0000000000087806 */ /* 0x000fc800040e0100 */
[----:B------:R-:W0:Y:S01]  /*e1f0*/  POPC R5, R8 ;  /* 0x0000000800057309 */ /* 0x000e220000000000 */
[----:B------:R-:W-:Y:S01]  /*e200*/  ISETP.NE.AND P0, PT, R8, RZ, PT ;  /* 0x000000ff0800720c */ /* 0x000fe20003f05270 */
[----:B0-----:R-:W0:Y:S02]  /*e210*/  SHFL.IDX PT, R0, R0, R5, 0x1f ;  /* 0x00001f0500007589 */ /* 0x001e2400000e0000 */
[----:B0-----:R-:W-:-:S04]  /*e220*/  IABS R6, R0 ;  /* 0x0000000000067213 */ /* 0x001fc80000000000 */
[----:B------:R-:W0:Y:S08]  /*e230*/  I2F.RP R9, R6 ;  /* 0x0000000600097306 */ /* 0x000e300000209400 */
[----:B0-----:R-:W0:Y:S02]  /*e240*/  MUFU.RCP R9, R9 ;  /* 0x0000000900097308 */ /* 0x001e240000001000 */
[----:B0-----:R-:W-:-:S06]  /*e250*/  VIADD R3, R9, 0xffffffe ;  /* 0x0ffffffe09037836 */ /* 0x001fcc0000000000 */
[----:B------:R-:W0:Y:S02]  /*e260*/  F2I.FTZ.U32.TRUNC.NTZ R3, R3 ;  /* 0x0000000300037305 */ /* 0x000e24000021f000 */
[----:B0-----:R-:W-:Y:S01]  /*e270*/  IMAD.MOV R11, RZ, RZ, -R3 ;  /* 0x000000ffff0b7224 */ /* 0x001fe200078e0a03 */
[----:B------:R-:W-:Y:S06]  /*e280*/  @!P0 BRA `(.L_x_303) ;  /* 0x0000000000088947 */ /* 0x000fec0003800000 */
[----:B------:R-:W-:-:S05]  /*e290*/  VIADD R9, R5, 0xffffffff ;  /* 0xffffffff05097836 */ /* 0x000fca0000000000 */
[----:B------:R0:W1:Y:S02]  /*e2a0*/  SHFL.IDX PT, R16, R2, R9, 0x1f ;  /* 0x00001f0902107589 */ /* 0x00006400000e0000 */
.L_x_303:
[----:B-1----:R-:W-:Y:S02]  /*e2b0*/  IMAD R16, R16, UR4, R7 ;  /* 0x0000000410107c24 */ /* 0x002fe4000f8e0207 */
[----:B------:R-:W-:Y:S02]  /*e2c0*/  IMAD R7, R11, R6, RZ ;  /* 0x000000060b077224 */ /* 0x000fe400078e02ff */
[----:B0-----:R-:W-:Y:S01]  /*e2d0*/  IMAD.MOV.U32 R2, RZ, RZ, RZ ;  /* 0x000000ffff027224 */ /* 0x001fe200078e00ff */
[----:B------:R-:W-:Y:S01]  /*e2e0*/  IADD3 R17, -R16, UR6, RZ ;  /* 0x0000000610117c10 */ /* 0x000fe2000fffe1ff */
[----:B------:R-:W-:Y:S02]  /*e2f0*/  IMAD.IADD R19, R5, 0x1, R19 ;  /* 0x0000000105137824 */ /* 0x000fe400078e0213 */
[----:B------:R-:W-:Y:S01]  /*e300*/  IMAD.HI.U32 R2, R3, R7, R2 ;  /* 0x0000000703027227 */ /* 0x000fe200078e0002 */
[----:B------:R-:W-:Y:S02]  /*e310*/  IABS R7, R0 ;  /* 0x0000000000077213 */ /* 0x000fe40000000000 */
[----:B------:R-:W-:-:S03]  /*e320*/  IABS R3, R17 ;  /* 0x0000001100037213 */ /* 0x000fc60000000000 */
[----:B------:R-:W-:Y:S02]  /*e330*/  IMAD.MOV R7, RZ, RZ, -R7 ;  /* 0x000000ffff077224 */ /* 0x000fe400078e0a07 */
[----:B------:R-:W-:-:S04]  /*e340*/  IMAD.HI.U32 R2, R2, R3, RZ ;  /* 0x0000000302027227 */ /* 0x000fc800078e00ff */
[----:B------:R-:W-:-:S05]  /*e350*/  IMAD R3, R2, R7, R3 ;  /* 0x0000000702037224 */ /* 0x000fca00078e0203 */
[----:B------:R-:W-:-:S13]  /*e360*/  ISETP.GT.U32.AND P0, PT, R6, R3, PT ;  /* 0x000000030600720c */ /* 0x000fda0003f04070 */
[----:B------:R-:W-:Y:S02]  /*e370*/  @!P0 IMAD.IADD R3, R3, 0x1, -R6 ;  /* 0x0000000103038824 */ /* 0x000fe400078e0a06 */
[----:B------:R-:W-:-:S03]  /*e380*/  @!P0 VIADD R2, R2, 0x1 ;  /* 0x0000000102028836 */ /* 0x000fc60000000000 */
[----:B------:R-:W-:Y:S02]  /*e390*/  ISETP.GE.U32.AND P0, PT, R3, R6, PT ;  /* 0x000000060300720c */ /* 0x000fe40003f06070 */
[----:B------:R-:W-:-:S11]  /*e3a0*/  LOP3.LUT R3, R17, R0, RZ, 0x3c, !PT ;  /* 0x0000000011037212 */ /* 0x000fd600078e3cff */
[----:B------:R-:W-:Y:S01]  /*e3b0*/  @P0 VIADD R2, R2, 0x1 ;  /* 0x0000000102020836 */ /* 0x000fe20000000000 */
[----:B------:R-:W-:-:S13]  /*e3c0*/  ISETP.GE.AND P0, PT, R3, RZ, PT ;  /* 0x000000ff0300720c */ /* 0x000fda0003f06270 */
[----:B------:R-:W-:Y:S01]  /*e3d0*/  @!P0 IMAD.MOV R2, RZ, RZ, -R2 ;  /* 0x000000ffff028224 */ /* 0x000fe200078e0a02 */
[----:B------:R-:W-:-:S13]  /*e3e0*/  ISETP.NE.AND P0, PT, R0, RZ, PT ;  /* 0x000000ff0000720c */ /* 0x000fda0003f05270 */
[----:B------:R-:W-:-:S05]  /*e3f0*/  @!P0 LOP3.LUT R2, RZ, R0, RZ, 0x33, !PT ;  /* 0x00000000ff028212 */ /* 0x000fca00078e33ff */
[--C-:B------:R-:W-:Y:S02]  /*e400*/  IMAD.MOV R3, RZ, RZ, -R2.reuse ;  /* 0x000000ffff037224 */ /* 0x100fe400078e0a02 */
[----:B------:R-:W-:Y:S02]  /*e410*/  IMAD.MOV.U32 R18, RZ, RZ, R2 ;  /* 0x000000ffff127224 */ /* 0x000fe400078e0002 */
[----:B------:R-:W-:Y:S01]  /*e420*/  IMAD R17, R0, R3, R17 ;  /* 0x0000000300117224 */ /* 0x000fe200078e0211 */
[----:B------:R-:W-:Y:S06]  /*e430*/  BRA `(.L_x_304) ;  /* 0x00000000000c7947 */ /* 0x000fec0003800000 */
.L_x_299:
[----:B------:R-:W-:Y:S02]  /*e440*/  IMAD.MOV.U32 R17, RZ, RZ, RZ ;  /* 0x000000ffff117224 */ /* 0x000fe400078e00ff */
[----:B------:R-:W-:Y:S02]  /*e450*/  IMAD.U32 R16, RZ, RZ, UR6 ;  /* 0x00000006ff107e24 */ /* 0x000fe4000f8e00ff */
[----:B------:R-:W-:-:S07]  /*e460*/  IMAD.MOV.U32 R18, RZ, RZ, RZ ;  /* 0x000000ffff127224 */ /* 0x000fce00078e00ff */
.L_x_304:
[----:B------:R-:W0:Y:S01]  /*e470*/  S2R R0, SR_TID.X ;  /* 0x0000000000007919 */ /* 0x000e220000002100 */
[----:B------:R-:W-:Y:S01]  /*e480*/  STL [R1+0x28], RZ ;  /* 0x000028ff01007387 */ /* 0x000fe20000100800 */
[----:B0-----:R-:W-:-:S04]  /*e490*/  LOP3.LUT R0, R0, 0x1f, RZ, 0xc0, !PT ;  /* 0x0000001f00007812 */ /* 0x001fc800078ec0ff */
[----:B------:R-:W-:-:S13]  /*e4a0*/  ISETP.NE.AND P0, PT, R0, RZ, PT ;  /* 0x000000ff0000720c */ /* 0x000fda0003f05270 */
[----:B------:R-:W0:Y:S01]  /*e4b0*/  @!P0 S2R R3, SR_CgaCtaId ;  /* 0x0000000000038919 */ /* 0x000e220000008800 */
[----:B------:R-:W-:-:S04]  /*e4c0*/  @!P0 MOV R0, 0x400 ;  /* 0x0000040000008802 */ /* 0x000fc80000000f00 */
[----:B0-----:R-:W-:-:S05]  /*e4d0*/  @!P0 LEA R0, R3, R0, 0x18 ;  /* 0x0000000003008211 */ /* 0x001fca00078ec0ff */
[----:B------:R0:W-:Y:S01]  /*e4e0*/  @!P0 STS.128 [R0+0x348d0], R16 ;  /* 0x0348d01000008388 */ /* 0x0001e20000000c00 */
[----:B------:R-:W-:Y:S06]  /*e4f0*/  BAR.ARV 0x5, 0x120 ;  /* 0x0144800000007b1d */ /* 0x000fec0000002000 */
[----:B------:R-:W-:Y:S01]  /*e500*/  ISETP.GE.AND P0, PT, R19, UR5, PT ;  /* 0x0000000513007c0c */ /* 0x000fe2000bf06270 */
[----:B0-----:R-:W-:-:S05]  /*e510*/  IMAD.MOV.U32 R0, RZ, RZ, 0x1 ;  /* 0x00000001ff007424 */ /* 0x001fca00078e00ff */
[----:B------:R0:W-:Y:S04]  /*e520*/  STL [R1+0x8], R0 ;  /* 0x0000080001007387 */ /* 0x0001e80000100800 */
[----:B------:R0:W-:Y:S03]  /*e530*/  STL [R1], RZ ;  /* 0x000000ff01007387 */ /* 0x0001e60000100800 */
[----:B------:R-:W-:Y:S05]  /*e540*/  @P0 BRA `(.L_x_305) ;  /* 0x0000003800f00947 */ /* 0x000fea0003800000 */
[----:B0-----:R-:W-:Y:S01]  /*e550*/  IMAD.MOV.U32 R0, RZ, RZ, 0x1 ;  /* 0x00000001ff007424 */ /* 0x001fe200078e00ff */
[----:B------:R0:W-:Y:S01]  /*e560*/  STL [R1], RZ ;  /* 0x000000ff01007387 */ /* 0x0001e20000100800 */
[----:B------:R-:W-:Y:S01]  /*e570*/  ULDC UR38, c[0x0][0xc] ;  /* 0x0000030000267ab9 */ /* 0x000fe20000000800 */
[----:B------:R-:W-:Y:S02]  /*e580*/  ULDC.64 UR36, c[0x0][0x198] ;  /* 0x0000660000247ab9 */ /* 0x000fe40000000a00 */
[----:B------:R0:W-:Y:S04]  /*e590*/  STL [R1+0x8], R0 ;  /* 0x0000080001007387 */ /* 0x0001e80000100800 */
[----:B------:R0:W-:Y:S02]  /*e5a0*/  STL [R1+0x28], RZ ;  /* 0x000028ff01007387 */ /* 0x0001e40000100800 */
.L_x_369:
[----:B-1----:R-:W1:Y:S02]  /*e5b0*/  LDC.64 R2, c[0x0][0xc60] ;  /* 0x00031800ff027b82 */ /* 0x002e640000000a00 */
[----:B-1----:R-:W-:-:S05]  /*e5c0*/  IMAD.WIDE R2, R19, 0x4, R2 ;  /* 0x0000000413027825 */ /* 0x002fca00078e0202 */
[----:B------:R-:W2:Y:S01]  /*e5d0*/  LDG.E R5, desc[UR60][R2.64] ;  /* 0x0000003c02057981 */ /* 0x000ea2000c1e1900 */
[----:B------:R-:W-:Y:S05]  /*e5e0*/  YIELD ;  /* 0x0000000000007946 */ /* 0x000fea0003800000 */
[----:B------:R-:W-:Y:S01]  /*e5f0*/  ULDC.64 UR4, c[0x0][0xa28] ;  /* 0x00028a0000047ab9 */ /* 0x000fe20000000a00 */
[----:B0-----:R-:W-:Y:S01]  /*e600*/  IMAD.MOV.U32 R0, RZ, RZ, RZ ;  /* 0x000000ffff007224 */ /* 0x001fe200078e00ff */
[----:B------:R-:W-:-:S04]  /*e610*/  ISETP.NE.U32.AND P0, PT, RZ, UR4, PT ;  /* 0x00000004ff007c0c */ /* 0x000fc8000bf05070 */
[----:B------:R-:W-:Y:S01]  /*e620*/  ISETP.NE.AND.EX P0, PT, RZ, UR5, PT, P0 ;  /* 0x00000005ff007c0c */ /* 0x000fe2000bf05300 */
[----:B------:R-:W-:Y:S01]  /*e630*/  IMAD.MOV.U32 R6, RZ, RZ, RZ ;  /* 0x000000ffff067224 */ /* 0x000fe200078e00ff */
[----:B--2---:R-:W-:Y:S01]  /*e640*/  SHF.R.S32.HI R4, RZ, 0x1f, R5 ;  /* 0x0000001fff047819 */ /* 0x004fe20000011405 */
[----:B------:R-:W-:-:S10]  /*e650*/  IMAD.SHL.U32 R7, R5, 0x4, RZ ;  /* 0x0000000405077824 */ /* 0x000fd400078e00ff */
[C---:B------:R-:W-:Y:S01]  /*e660*/  @P0 LEA R2, P1, R5.reuse, UR4, 0x2 ;  /* 0x0000000405020c11 */ /* 0x040fe2000f8210ff */
[----:B------:R-:W-:Y:S03]  /*e670*/  STL [R1+0x14], R5 ;  /* 0x0000140501007387 */ /* 0x000fe60000100800 */
[----:B------:R-:W-:Y:S01]  /*e680*/  @P0 LEA.HI.X R3, R5, UR5, R4, 0x2, P1 ;  /* 0x0000000505030c11 */ /* 0x000fe200088f1404 */
[----:B------:R-:W-:-:S04]  /*e690*/  ULDC.64 UR4, c[0x0][0xa00] ;  /* 0x0002800000047ab9 */ /* 0x000fc80000000a00 */
[----:B------:R0:W5:Y:S01]  /*e6a0*/  @P0 LDG.E R0, desc[UR60][R2.64] ;  /* 0x0000003c02000981 */ /* 0x000162000c1e1900 */
[----:B------:R-:W-:-:S04]  /*e6b0*/  ISETP.NE.U32.AND P0, PT, RZ, UR4, PT ;  /* 0x00000004ff007c0c */ /* 0x000fc8000bf05070 */
[----:B------:R-:W-:-:S13]  /*e6c0*/  ISETP.NE.AND.EX P0, PT, RZ, UR5, PT, P0 ;  /* 0x00000005ff007c0c */ /* 0x000fda000bf05300 */
[----:B0-----:R-:W-:-:S04]  /*e6d0*/  @P0 LEA R2, P1, R5, UR4, 0x2 ;  /* 0x0000000405020c11 */ /* 0x001fc8000f8210ff */
[----:B------:R-:W-:Y:S01]  /*e6e0*/  @P0 LEA.HI.X R3, R5, UR5, R4, 0x2, P1 ;  /* 0x0000000505030c11 */ /* 0x000fe200088f1404 */
[----:B------:R-:W-:-:S04]  /*e6f0*/  ULDC.64 UR4, c[0x0][0xa20] ;  /* 0x0002880000047ab9 */ /* 0x000fc80000000a00 */
[----:B------:R-:W2:Y:S01]  /*e700*/  @P0 LDG.E R6, desc[UR60][R2.64] ;  /* 0x0000003c02060981 */ /* 0x000ea2000c1e1900 */
[----:B------:R-:W-:-:S04]  /*e710*/  ISETP.NE.U32.AND P0, PT, RZ, UR4, PT ;  /* 0x00000004ff007c0c */ /* 0x000fc8000bf05070 */
[----:B------:R-:W-:Y:S01]  /*e720*/  ISETP.NE.AND.EX P0, PT, RZ, UR5, PT, P0 ;  /* 0x00000005ff007c0c */ /* 0x000fe2000bf05300 */
[----:B--2---:R0:W-:Y:S04]  /*e730*/  STL [R1+0x2c], R6 ;  /* 0x00002c0601007387 */ /* 0x0041e80000100800 */
[----:B------:R1:W-:Y:S01]  /*e740*/  STL [R1+0x1c], R7 ;  /* 0x00001c0701007387 */ /* 0x0003e20000100800 */
[----:B0-----:R-:W-:-:S07]  /*e750*/  SHF.L.U64.HI R6, R5, 0x2, R4 ;  /* 0x0000000205067819 */ /* 0x001fce0000010204 */
[C---:B------:R-:W-:Y:S01]  /*e760*/  @P0 IADD3 R4, P1, R7.reuse, UR4, RZ ;  /* 0x0000000407040c10 */ /* 0x040fe2000ff3e0ff */
[----:B------:R0:W-:Y:S03]  /*e770*/  STL [R1+0x20], R6 ;  /* 0x0000200601007387 */ /* 0x0001e60000100800 */
[----:B------:R-:W-:Y:S01]  /*e780*/  @P0 IADD3.X R5, R6, UR5, RZ, P1, !PT ;  /* 0x0000000506050c10 */ /* 0x000fe20008ffe4ff */
[----:B------:R-:W-:Y:S02]  /*e790*/  ULDC.64 UR4, c[0x0][0xa08] ;  /* 0x0002820000047ab9 */ /* 0x000fe40000000a00 */
[----:B------:R-:W-:Y:S01]  /*e7a0*/  IADD3 R2, P1, R7, UR4, RZ ;  /* 0x0000000407027c10 */ /* 0x000fe2000ff3e0ff */
[----:B-1----:R-:W-:-:S03]  /*e7b0*/  IMAD.MOV.U32 R7, RZ, RZ, RZ ;  /* 0x000000ffff077224 */ /* 0x002fc600078e00ff */
[----:B------:R-:W-:Y:S02]  /*e7c0*/  IADD3.X R3, R6, UR5, RZ, P1, !PT ;  /* 0x0000000506037c10 */ /* 0x000fe40008ffe4ff */
[----:B------:R-:W-:-:S04]  /*e7d0*/  ISETP.NE.U32.AND P1, PT, RZ, UR4, PT ;  /* 0x00000004ff007c0c */ /* 0x000fc8000bf25070 */
[----:B------:R-:W-:Y:S01]  /*e7e0*/  ISETP.NE.AND.EX P1, PT, RZ, UR5, PT, P1 ;  /* 0x00000005ff007c0c */ /* 0x000fe2000bf25310 */
[----:B------:R-:W-:Y:S02]  /*e7f0*/  ULDC.64 UR4, c[0x0][0x3f8] ;  /* 0x0000fe0000047ab9 */ /* 0x000fe40000000a00 */
[----:B------:R-:W-:-:S03]  /*e800*/  UISETP.NE.U32.AND UP0, UPT, UR4, URZ, UPT ;  /* 0x0000003f0400728c */ /* 0x000fc6000bf05070 */
[----:B------:R-:W-:Y:S01]  /*e810*/  ULDC UR4, c[0x0][0x404] ;  /* 0x0001010000047ab9 */ /* 0x000fe20000000800 */
[----:B------:R-:W-:-:S03]  /*e820*/  UISETP.NE.AND.EX UP0, UPT, UR5, URZ, UPT, UP0 ;  /* 0x0000003f0500728c */ /* 0x000fc6000bf05300 */
[----:B------:R-:W-:Y:S01]  /*e830*/  ULDC UR5, c[0x0][0x2e0] ;  /* 0x0000b80000057ab9 */ /* 0x000fe20000000800 */
[----:B------:R-:W-:Y:S02]  /*e840*/  USEL UR4, UR4, 0x1, UP0 ;  /* 0x0000000104047887 */ /* 0x000fe40008000000 */
[----:B------:R1:W5:Y:S02]  /*e850*/  @P1 LDG.E R7, desc[UR60][R2.64] ;  /* 0x0000003c02071981 */ /* 0x000364000c1e1900 */
[----:B------:R-:W-:-:S06]  /*e860*/  UIMAD UR4, UR4, UR5, URZ ;  /* 0x00000005040472a4 */ /* 0x000fcc000f8e023f */
[----:B0-----:R-:W-:-:S06]  /*e870*/  IMAD.U32 R6, RZ, RZ, UR4 ;  /* 0x00000004ff067e24 */ /* 0x001fcc000f8e00ff */
[----:B------:R1:W5:Y:S01]  /*e880*/  @P0 LDG.E R6, desc[UR60][R4.64] ;  /* 0x0000003c04060981 */ /* 0x000362000c1e1900 */
[----:B------:R-:W-:Y:S05]  /*e890*/  @P0 BRA `(.L_x_306) ;  /* 0x0000000000100947 */ /* 0x000fea0003800000 */
[----:B------:R-:W-:Y:S05]  /*e8a0*/  @!P1 BRA `(.L_x_306) ;  /* 0x00000000000c9947 */ /* 0x000fea0003800000 */
[----:B-----5:R-:W2:Y:S04]  /*e8b0*/  LDG.E R6, desc[UR60][R2.64] ;  /* 0x0000003c02067981 */ /* 0x020ea8000c1e1900 */
[----:B-1----:R-:W2:Y:S02]  /*e8c0*/  LDG.E R5, desc[UR60][R2.64+0x4] ;  /* 0x0000043c02057981 */ /* 0x002ea4000c1e1900 */
[----:B--2---:R-:W-:-:S07]  /*e8d0*/  IMAD.IADD R6, R5, 0x1, -R6 ;  /* 0x0000000105067824 */ /* 0x004fce00078e0a06 */
.L_x_306:
[--C-:B-1---5:R-:W-:Y:S01]  /*e8e0*/  IMAD.IADD R2, R6, 0x1, -R0.reuse ;  /* 0x0000000106027824 */ /* 0x122fe200078e0a00 */
[----:B------:R-:W-:Y:S01]  /*e8f0*/  BSSY B6, `(.L_x_307) ;  /* 0x00002e4000067945 */ /* 0x000fe20003800000 */
[----:B------:R-:W-:Y:S02]  /*e900*/  IMAD.IADD R3, R7, 0x1, R0 ;  /* 0x0000000107037824 */ /* 0x000fe400078e0200 */
[C---:B------:R-:W-:Y:S01]  /*e910*/  VIADD R0, R2.reuse, 0xaf ;  /* 0x000000af02007836 */ /* 0x040fe20000000000 */
[----:B------:R-:W-:Y:S01]  /*e920*/  STL [R1+0x24], R2 ;  /* 0x0000240201007387 */ /* 0x000fe20000100800 */
[----:B------:R-:W-:Y:S02]  /*e930*/  ISETP.GT.AND P0, PT, R2, RZ, PT ;  /* 0x000000ff0200720c */ /* 0x000fe40003f04270 */
[----:B------:R-:W-:Y:S01]  /*e940*/  IMAD.HI R0, R0, 0x2e8ba2e9, RZ ;  /* 0x2e8ba2e900007827 */ /* 0x000fe200078e02ff */
[----:B------:R0:W-:Y:S04]  /*e950*/  STL [R1+0x4], R3 ;  /* 0x0000040301007387 */ /* 0x0001e80000100800 */
[----:B0-----:R-:W-:-:S04]  /*e960*/  SHF.R.U32.HI R3, RZ, 0x1f, R0 ;  /* 0x0000001fff037819 */ /* 0x001fc80000011600 */
[----:B------:R-:W-:-:S05]  /*e970*/  LEA.HI.SX32 R0, R0, R3, 0x1b ;  /* 0x0000000300007211 */ /* 0x000fca00078fdaff */
[----:B------:R0:W-:Y:S01]  /*e980*/  STL [R1+0x18], R0 ;  /* 0x0000180001007387 */ /* 0x0001e20000100800 */
[----:B------:R-:W-:Y:S05]  /*e990*/  @P0 BRA `(.L_x_308) ;  /* 0x0000000000440947 */ /* 0x000fea0003800000 */
[----:B------:R-:W1:Y:S02]  /*e9a0*/  S2R R2, SR_TID.X ;  /* 0x0000000000027919 */ /* 0x000e640000002100 */
[----:B-1----:R-:W-:-:S04]  /*e9b0*/  LOP3.LUT R2, R2, 0x1f, RZ, 0xc0, !PT ;  /* 0x0000001f02027812 */ /* 0x002fc800078ec0ff */
[----:B------:R-:W-:-:S13]  /*e9c0*/  ISETP.NE.AND P1, PT, R2, RZ, PT ;  /* 0x000000ff0200720c */ /* 0x000fda0003f25270 */
[----:B------:R-:W-:Y:S05]  /*e9d0*/  @P1 BRA `(.L_x_309) ;  /* 0x0000002c00541947 */ /* 0x000fea0003800000 */
[----:B------:R-:W1:Y:S01]  /*e9e0*/  S2R R7, SR_LANEID ;  /* 0x0000000000077919 */ /* 0x000e620000000000 */
[----:B------:R-:W-:Y:S01]  /*e9f0*/  VOTEU.ANY UR4, UPT, PT ;  /* 0x0000000000047886 */ /* 0x000fe200038e0100 */
[----:B------:R-:W2:Y:S01]  /*ea00*/  LDC.64 R2, c[0x0][0xc38] ;  /* 0x00030e00ff027b82 */ /* 0x000ea20000000a00 */
[----:B0-----:R-:W1:Y:S08]  /*ea10*/  FLO.U32 R0, UR4 ;  /* 0x0000000400007d00 */ /* 0x001e7000080e0000 */
[----:B------:R-:W2:Y:S01]  /*ea20*/  POPC R5, UR4 ;  /* 0x0000000400057d09 */ /* 0x000ea20008000000 */
[----:B-1----:R-:W-:-:S13]  /*ea30*/  ISETP.EQ.U32.AND P0, PT, R0, R7, PT ;  /* 0x000000070000720c */ /* 0x002fda0003f02070 */
[----:B--2---:R-:W2:Y:S01]  /*ea40*/  @P0 ATOMG.E.ADD.STRONG.GPU PT, R3, desc[UR60][R2.64], R5 ;  /* 0x00000005020309a8 */ /* 0x004ea200081ee1fc */
[----:B------:R-:W0:Y:S02]  /*ea50*/  S2R R4, SR_LTMASK ;  /* 0x0000000000047919 */ /* 0x000e240000003900 */
[----:B0-----:R-:W-:-:S04]  /*ea60*/  LOP3.LUT R4, R4, UR4, RZ, 0xc0, !PT ;  /* 0x0000000404047c12 */ /* 0x001fc8000f8ec0ff */
[----:B------:R-:W0:Y:S01]  /*ea70*/  POPC R7, R4 ;  /* 0x0000000400077309 */ /* 0x000e220000000000 */
[----:B--2---:R-:W0:Y:S02]  /*ea80*/  SHFL.IDX PT, R0, R3, R0, 0x1f ;  /* 0x00001f0003007589 */ /* 0x004e2400000e0000 */
[----:B0-----:R-:W-:Y:S01]  /*ea90*/  IADD3 R16, R0, UR38, R7 ;  /* 0x0000002600107c10 */ /* 0x001fe2000fffe007 */
[----:B------:R-:W-:Y:S06]  /*eaa0*/  BRA `(.L_x_309) ;  /* 0x0000002c00207947 */ /* 0x000fec0003800000 */
.L_x_308:
[----:B------:R-:W1:Y:S01]  /*eab0*/  S2R R3, SR_CgaCtaId ;  /* 0x0000000000037919 */ /* 0x000e620000008800 */
[----:B0-----:R-:W-:-:S04]  /*eac0*/  MOV R0, 0x400 ;  /* 0x0000040000007802 */ /* 0x001fc80000000f00 */
[----:B-1----:R-:W-:-:S05]  /*ead0*/  LEA R2, R3, R0, 0x18 ;  /* 0x0000000003027211 */ /* 0x002fca00078ec0ff */
[----:B------:R0:W-:Y:S01]  /*eae0*/  STL [R1+0x10], R2 ;  /* 0x0000100201007387 */ /* 0x0001e20000100800 */
[----:B------:R-:W-:-:S05]  /*eaf0*/  VIADD R0, R2, 0x1e400 ;  /* 0x0001e40002007836 */ /* 0x000fca0000000000 */
[----:B------:R-:W-:-:S13]  /*eb00*/  LOP3.LUT P0, RZ, R0, 0x3ff, RZ, 0xc0, !PT ;  /* 0x000003ff00ff7812 */ /* 0x000fda000780c0ff */
[----:B0-----:R-:W-:Y:S05]  /*eb10*/  @!P0 BRA `(.L_x_310) ;  /* 0x0000000000408947 */ /* 0x001fea0003800000 */
[----:B------:R-:W-:Y:S01]  /*eb20*/  MOV R2, 0x0 ;  /* 0x0000000000027802 */ /* 0x000fe20000000f00 */
[----:B------:R-:W-:Y:S01]  /*eb30*/  ULDC.64 UR6, c[0x4][0xa0] ;  /* 0x0100280000067ab9 */ /* 0x000fe20000000a00 */
[----:B------:R-:W-:Y:S01]  /*eb40*/  ULDC.64 UR8, c[0x4][0xa8] ;  /* 0x01002a0000087ab9 */ /* 0x000fe20000000a00 */
[----:B------:R-:W-:Y:S01]  /*eb50*/  ULDC.64 UR4, c[0x4][0x28] ;  /* 0x01000a0000047ab9 */ /* 0x000fe20000000a00 */
[----:B------:R-:W-:Y:S02]  /*eb60*/  IMAD.U32 R4, RZ, RZ, UR6 ;  /* 0x00000006ff047e24 */ /* 0x000fe4000f8e00ff */
[----:B------:R-:W0:Y:S01]  /*eb70*/  LDC.64 R2, c[0x4][R2] ;  /* 0x0100000002027b82 */ /* 0x000e220000000a00 */
        /* <DEDUP_REMOVED lines=9> */
[----:B0-----:R-:W-:Y:S05]  /*ec10*/  CALL.ABS.NOINC R2 ;  /* 0x0000000002007343 */ /* 0x001fea0003c00000 */
.L_x_310:
        /* <DEDUP_REMOVED lines=8> */
[----:B------:R0:W1:Y:S01]  /*eca0*/  LDC.64 R2, c[0x4][R0] ;  /* 0x0100000000027b82 */ /* 0x0000620000000a00 */
        /* <DEDUP_REMOVED lines=8> */
[----:B0-----:R-:W-:-:S07]  /*ed30*/  IMAD.MOV.U32 R13, RZ, RZ, RZ ;  /* 0x000000ffff0d7224 */ /* 0x001fce00078e00ff */
[----:B------:R-:W-:-:S07]  /*ed40*/  LEPC R20, `(.L_x_312) ;  /* 0x000000001014794e */ /* 0x000fce0000000000 */
[----:B-1----:R-:W-:Y:S05]  /*ed50*/  CALL.ABS.NOINC R2 ;  /* 0x0000000002007343 */ /* 0x002fea0003c00000 */
.L_x_312:
        /* <DEDUP_REMOVED lines=16> */
.L_x_311:
[----:B------:R-:W2:Y:S01]  /*ee60*/  LDL.LU R2, [R1+0x1c] ;  /* 0x00001c0001027983 */ /* 0x000ea20000300800 */
[----:B------:R-:W-:-:S03]  /*ee70*/  ULDC.64 UR4, c[0x0][0x9f8] ;  /* 0x00027e0000047ab9 */ /* 0x000fc60000000a00 */
[----:B------:R-:W3:Y:S04]  /*ee80*/  LDL.LU R0, [R1+0x20] ;  /* 0x0000200001007983 */ /* 0x000ee80000300800 */
[----:B------:R-:W4:Y:S04]  /*ee90*/  LDL.LU R4, [R1+0x2c] ;  /* 0x00002c0001047983 */ /* 0x000f280000300800 */
[----:B------:R-:W4:Y:S01]  /*eea0*/  LDL.LU R8, [R1+0x14] ;  /* 0x0000140001087983 */ /* 0x000f220000300800 */
[----:B------:R-:W-:-:S04]  /*eeb0*/  ISETP.NE.U32.AND P0, PT, RZ, UR4, PT ;  /* 0x00000004ff007c0c */ /* 0x000fc8000bf05070 */
[----:B------:R-:W-:Y:S01]  /*eec0*/  ISETP.NE.AND.EX P0, PT, RZ, UR5, PT, P0 ;  /* 0x00000005ff007c0c */ /* 0x000fe2000bf05300 */
[----:B------:R-:W0:Y:S02]  /*eed0*/  S2R R9, SR_TID.X ;  /* 0x0000000000097919 */ /* 0x000e240000002100 */
[----:B0-----:R-:W-:-:S04]  /*eee0*/  LOP3.LUT R9, R9, 0x1f, RZ, 0xc0, !PT ;  /* 0x0000001f09097812 */ /* 0x001fc800078ec0ff */
[----:B------:R-:W-:-:S13]  /*eef0*/  ISETP.NE.AND P6, PT, R9, RZ, PT ;  /* 0x000000ff0900720c */ /* 0x000fda0003fc5270 */
[----:B------:R-:W-:-:S05]  /*ef00*/  VOTEU.ALL UP1, P6 ;  /* 0x00000000003f7886 */ /* 0x000fca0003020000 */
[----:B------:R-:W-:-:S04]  /*ef10*/  @!UP1 UIADD3 UR8, UP0, UR36, 0x270, URZ ;  /* 0x0000027024089890 */ /* 0x000fc8000ff1e03f */
[----:B------:R-:W-:-:S03]  /*ef20*/  @!UP1 UIADD3.X UR9, URZ, UR37, URZ, UP0, !UPT ;  /* 0x000000253f099290 */ /* 0x000fc600087fe43f */
[----:B------:R-:W-:Y:S01]  /*ef30*/  VOTEU.ALL UP0, P6 ;  /* 0x00000000003f7886 */ /* 0x000fe20003000000 */
[----:B--2---:R-:W-:-:S04]  /*ef40*/  @P0 IADD3 R2, P1, R2, UR4, RZ ;  /* 0x0000000402020c10 */ /* 0x004fc8000ff3e0ff */
[----:B---3--:R-:W-:Y:S01]  /*ef50*/  @P0 IADD3.X R3, R0, UR5, RZ, P1, !PT ;  /* 0x0000000500030c10 */ /* 0x008fe20008ffe4ff */
[----:B------:R-:W-:Y:S01]  /*ef60*/  ULDC.64 UR4, c[0x0][0xa00] ;  /* 0x0002800000047ab9 */ /* 0x000fe20000000a00 */
[----:B----4-:R-:W-:Y:S02]  /*ef70*/  IMAD R17, R17, 0x80, R4 ;  /* 0x0000008011117824 */ /* 0x010fe400078e0204 */
[----:B------:R-:W0:Y:S01]  /*ef80*/  LDC R4, c[0x0][0x428] ;  /* 0x00010a00ff047b82 */ /* 0x000e220000000800 */
[----:B------:R-:W-:-:S06]  /*ef90*/  IMAD.MOV.U32 R0, RZ, RZ, R8 ;  /* 0x000000ffff007224 */ /* 0x000fcc00078e0008 */
[----:B------:R1:W5:Y:S01]  /*efa0*/  @P0 LDG.E R0, desc[UR60][R2.64] ;  /* 0x0000003c02000981 */ /* 0x000362000c1e1900 */
[----:B------:R-:W-:Y:S02]  /*efb0*/  PLOP3.LUT P1, PT, P6, PT, PT, 0x8, 0x0 ;  /* 0x000000000000781c */ /* 0x000fe4000372e170 */
[----:B0-----:R-:W-:Y:S01]  /*efc0*/  ISETP.NE.AND P0, PT, R4, 0x1, PT ;  /* 0x000000010400780c */ /* 0x001fe20003f05270 */
[----:B------:R-:W-:-:S12]  /*efd0*/  IMAD.MOV.U32 R4, RZ, RZ, R18 ;  /* 0x000000ffff047224 */ /* 0x000fd800078e0012 */
[----:B------:R-:W0:Y:S08]  /*efe0*/  @P0 LDC R7, c[0x0][0x42c] ;  /* 0x00010b00ff070b82 */ /* 0x000e300000000800 */
[----:B------:R-:W2:Y:S01]  /*eff0*/  @P0 LDC R5, c[0x0][0x430] ;  /* 0x00010c00ff050b82 */ /* 0x000ea20000000800 */
[----:B0-----:R-:W-:-:S05]  /*f000*/  @P0 IMAD.HI.U32 R6, R18, R7, RZ ;  /* 0x0000000712060227 */ /* 0x001fca00078e00ff */
[----:B--2---:R-:W-:Y:S02]  /*f010*/  @P0 SHF.R.U32.HI R4, RZ, R5, R6 ;  /* 0x00000005ff040219 */ /* 0x004fe40000011606 */
[----:B------:R-:W-:-:S04]  /*f020*/  ISETP.NE.U32.AND P0, PT, RZ, UR4, PT ;  /* 0x00000004ff007c0c */ /* 0x000fc8000bf05070 */
[----:B------:R-:W-:-:S04]  /*f030*/  ISETP.NE.AND.EX P0, PT, RZ, UR5, PT, P0 ;  /* 0x00000005ff007c0c */ /* 0x000fc8000bf05300 */
[----:B-1----:R-:W-:-:S09]  /*f040*/  SEL R6, R8, RZ, !P0 ;  /* 0x000000ff08067207 */ /* 0x002fd20004000000 */
.L_x_313:
[----:B------:R-:W-:Y:S02]  /*f050*/  PLOP3.LUT P0, PT, P0, P1, PT, 0xa2, 0x0 ;  /* 0x000000000000781c */ /* 0x000fe40000703472 */
[----:B------:R-:W-:Y:S01]  /*f060*/  @P1 R2UR P0, UR7, R6 ;  /* 0x00000000060712ca */ /* 0x000fe20000000000 */
[----:B------:R-:W-:-:S07]  /*f070*/  UMOV UR4, URZ ;  /* 0x0000003f00047c82 */ /* 0x000fce0008000000 */
[----:B------:R-:W-:Y:S02]  /*f080*/  PLOP3.LUT P0, PT, P0, P1, PT, 0xa2, 0x0 ;  /* 0x000000000000781c */ /* 0x000fe40000703472 */
[----:B------:R-:W-:-:S08]  /*f090*/  @P1 R2UR.OR P0, UR6, R18 ;  /* 0x00000000120612ca */ /* 0x000fd00000100000 */
[----:B------:R-:W-:Y:S02]  /*f0a0*/  PLOP3.LUT P0, PT, P0, P1, PT, 0xa2, 0x0 ;  /* 0x000000000000781c */ /* 0x000fe40000703472 */
[----:B------:R-:W-:-:S08]  /*f0b0*/  @P1 R2UR.OR P0, UR5, R17 ;  /* 0x00000000110512ca */ /* 0x000fd00000100000 */
[----:B------:R-:W-:-:S05]  /*f0c0*/  @P1 PLOP3.LUT P1, PT, P0, PT, PT, 0x80, 0x0 ;  /* 0x000000000000181c */ /* 0x000fca000072f070 */
[----:B------:R0:W-:Y:S08]  /*f0d0*/  @!UP0 UTMAPF.L2.4D [UR4], [UR8] ;  /* 0x00000004080085b8 */ /* 0x0001f00008018000 */
[----:B0-----:R-:W-:Y:S05]  /*f0e0*/  @P1 BRA.U.ANY `(.L_x_313) ;  /* 0xfffffffd00d81947 */ /* 0x001fea000393ffff */
[----:B------:R-:W0:Y:S01]  /*f0f0*/  S2R R2, SR_TID.X ;  /* 0x0000000000027919 */ /* 0x000e220000002100 */
[----:B------:R-:W-:Y:S01]  /*f100*/  UMOV UR4, 0x40 ;  /* 0x0000004000047882 */ /* 0x000fe20000000000 */
[----:B0-----:R-:W-:-:S04]  /*f110*/  LOP3.LUT R2, R2, 0x1f, RZ, 0xc0, !PT ;  /* 0x0000001f02027812 */ /* 0x001fc800078ec0ff */
[----:B------:R-:W-:-:S04]  /*f120*/  ISETP.NE.AND P2, PT, R2, RZ, PT ;  /* 0x000000ff0200720c */ /* 0x000fc80003f45270 */
[----:B------:R-:W-:-:S09]  /*f130*/  PLOP3.LUT P1, PT, P2, PT, PT, 0x8, 0x0 ;  /* 0x000000000000781c */ /* 0x000fd2000172e170 */
[----:B------:R-:W-:-:S05]  /*f140*/  VOTEU.ALL UP0, P2 ;  /* 0x00000000003f7886 */ /* 0x000fca0001000000 */
.L_x_314:
[----:B------:R-:W-:Y:S02]  /*f150*/  PLOP3.LUT P0, PT, P0, P1, PT, 0xa2, 0x0 ;  /* 0x000000000000781c */ /* 0x000fe40000703472 */
[----:B------:R-:W-:-:S08]  /*f160*/  @P1 R2UR P0, UR7, R6 ;  /* 0x00000000060712ca */ /* 0x000fd00000000000 */
[----:B------:R-:W-:Y:S02]  /*f170*/  PLOP3.LUT P0, PT, P0, P1, PT, 0xa2, 0x0 ;  /* 0x000000000000781c */ /* 0x000fe40000703472 */
[----:B------:R-:W-:-:S08]  /*f180*/  @P1 R2UR.OR P0, UR6, R18 ;  /* 0x00000000120612ca */ /* 0x000fd00000100000 */
[----:B------:R-:W-:Y:S02]  /*f190*/  PLOP3.LUT P0, PT, P0, P1, PT, 0xa2, 0x0 ;  /* 0x000000000000781c */ /* 0x000fe40000703472 */
[----:B------:R-:W-:-:S08]  /*f1a0*/  @P1 R2UR.OR P0, UR5, R17 ;  /* 0x00000000110512ca */ /* 0x000fd00000100000 */
[----:B------:R-:W-:-:S05]  /*f1b0*/  @P1 PLOP3.LUT P1, PT, P0, PT, PT, 0x80, 0x0 ;  /* 0x000000000000181c */ /* 0x000fca000072f070 */
[----:B------:R0:W-:Y:S08]  /*f1c0*/  @!UP0 UTMAPF.L2.4D [UR4], [UR8] ;  /* 0x00000004080085b8 */ /* 0x0001f00008018000 */
[----:B0-----:R-:W-:Y:S05]  /*f1d0*/  @P1 BRA.U.ANY `(.L_x_314) ;  /* 0xfffffffd00dc1947 */ /* 0x001fea000393ffff */
[----:B------:R-:W0:Y:S01]  /*f1e0*/  LDC.64 R2, c[0x0][0x3f8] ;  /* 0x0000fe00ff027b82 */ /* 0x000e220000000a00 */
[----:B------:R-:W-:Y:S02]  /*f1f0*/  ULDC.64 UR4, c[0x0][0xa08] ;  /* 0x0002820000047ab9 */ /* 0x000fe40000000a00 */
[----:B0-----:R-:W-:Y:S01]  /*f200*/  LOP3.LUT P0, RZ, R2, UR4, RZ, 0xfc, !PT ;  /* 0x0000000402ff7c12 */ /* 0x001fe2000f80fcff */
[----:B------:R-:W-:-:S03]  /*f210*/  UMOV UR4, 0xffffffff ;  /* 0xffffffff00047882 */ /* 0x000fc60000000000 */
[----:B------:R-:W-:-:S04]  /*f220*/  LOP3.LUT P0, RZ, R3, UR5, RZ, 0xfc, P0 ;  /* 0x0000000503ff7c12 */ /* 0x000fc8000800fcff */
[----:B-----5:R-:W-:Y:S01]  /*f230*/  SEL R5, R0, RZ, !P0 ;  /* 0x000000ff00057207 */ /* 0x020fe20004000000 */
[----:B------:R-:W-:Y:S08]  /*f240*/  BRA.DIV UR4, `(.L_x_315) ;  /* 0x00000036040c7947 */ /* 0x000ff0000b800000 */
.L_x_385:
[----:B------:R-:W2:Y:S01]  /*f250*/  LDL R7, [R1+0x18] ;  /* 0x0000180001077983 */ /* 0x000ea20000100800 */
[----:B------:R-:W-:Y:S01]  /*f260*/  UMOV UR4, 0xffffffff ;  /* 0xffffffff00047882 */ /* 0x000fe20000000000 */
[----:B------:R-:W-:Y:S01]  /*f270*/  SHF.R.S32.HI R12, RZ, 0x1f, R0 ;  /* 0x0000001fff0c7819 */ /* 0x000fe20000011400 */
[----:B--2---:R-:W-:Y:S01]  /*f280*/  VIADD R7, R7, 0xffffffff ;  /* 0xffffffff07077836 */ /* 0x004fe20000000000 */
[----:B------:R-:W-:Y:S06]  /*f290*/  BRA.DIV UR4, `(.L_x_316) ;  /* 0x00000036042c7947 */ /* 0x000fec000b800000 */
[----:B------:R-:W-:-:S13]  /*f2a0*/  ELECT P6, URZ, PT ;  /* 0x00000000003f782f */ /* 0x000fda00038c0000 */
.L_x_388:
[----:B------:R-:W-:Y:S05]  /*f2b0*/  @!P6 BRA `(.L_x_317) ;  /* 0x00000004001ce947 */ /* 0x000fea0003800000 */
[----:B------:R0:W-:Y:S01]  /*f2c0*/  STL [R1+0xc], R7 ;  /* 0x00000c0701007387 */ /* 0x0001e20000100800 */
[----:B------:R-:W-:-:S04]  /*f2d0*/  ISETP.NE.U32.AND P0, PT, R2, RZ, PT ;  /* 0x000000ff0200720c */ /* 0x000fc80003f05070 */
[----:B------:R-:W-:-:S13]  /*f2e0*/  ISETP.NE.AND.EX P0, PT, R3, RZ, PT, P0 ;  /* 0x000000ff0300720c */ /* 0x000fda0003f05300 */
[----:B0-----:R-:W-:Y:S05]  /*f2f0*/  @!P0 BRA `(.L_x_318) ;  /* 0x00000000004c8947 */ /* 0x001fea0003800000 */
[----:B------:R-:W0:Y:S01]  /*f300*/  LDC R10, c[0x0][0x41c] ;  /* 0x00010700ff0a7b82 */ /* 0x000e220000000800 */
[----:B------:R-:W-:Y:S01]  /*f310*/  IMAD.MOV.U32 R5, RZ, RZ, R7 ;  /* 0x000000ffff057224 */ /* 0x000fe200078e0007 */
[----:B------:R-:W-:Y:S01]  /*f320*/  ULDC.64 UR4, c[0x0][0x408] ;  /* 0x0001020000047ab9 */ /* 0x000fe20000000a00 */
[----:B0-----:R-:W-:-:S13]  /*f330*/  ISETP.NE.AND P0, PT, R10, 0x1, PT ;  /* 0x000000010a00780c */ /* 0x001fda0003f05270 */
[----:B------:R-:W0:Y:S02]  /*f340*/  @P0 LDC.64 R8, c[0x0][0x420] ;  /* 0x00010800ff080b82 */ /* 0x000e240000000a00 */
[----:B0-----:R-:W-:-:S05]  /*f350*/  @P0 IMAD.HI.U32 R8, R7, R8, RZ ;  /* 0x0000000807080227 */ /* 0x001fca00078e00ff */
[----:B------:R-:W-:-:S05]  /*f360*/  @P0 SHF.R.U32.HI R5, RZ, R9, R8 ;  /* 0x00000009ff050219 */ /* 0x000fca0000011608 */
[----:B------:R-:W-:-:S04]  /*f370*/  IMAD.MOV R8, RZ, RZ, -R5 ;  /* 0x000000ffff087224 */ /* 0x000fc800078e0a05 */
[----:B------:R-:W-:Y:S02]  /*f380*/  IMAD R9, R10, R8, R7 ;  /* 0x000000080a097224 */ /* 0x000fe400078e0207 */
[----:B------:R-:W-:-:S03]  /*f390*/  IMAD R8, R12, UR4, RZ ;  /* 0x000000040c087c24 */ /* 0x000fc6000f8e02ff */
[----:B------:R0:W-:Y:S01]  /*f3a0*/  STL [R1+0xc], R9 ;  /* 0x00000c0901007387 */ /* 0x0001e20000100800 */
[----:B------:R-:W-:Y:S02]  /*f3b0*/  IMAD R10, R0, UR5, R8 ;  /* 0x00000005000a7c24 */ /* 0x000fe4000f8e0208 */
[--C-:B------:R-:W-:Y:S01]  /*f3c0*/  IMAD.MOV.U32 R8, RZ, RZ, R5.reuse ;  /* 0x000000ffff087224 */ /* 0x100fe200078e0005 */
[----:B0-----:R-:W-:-:S03]  /*f3d0*/  SHF.R.S32.HI R9, RZ, 0x1f, R5 ;  /* 0x0000001fff097819 */ /* 0x001fc60000011405 */
[----:B------:R-:W-:-:S04]  /*f3e0*/  IMAD.WIDE.U32 R8, R0, UR4, R8 ;  /* 0x0000000400087c25 */ /* 0x000fc8000f8e0008 */
[----:B------:R-:W-:Y:S01]  /*f3f0*/  IMAD.IADD R5, R9, 0x1, R10 ;  /* 0x0000000109057824 */ /* 0x000fe200078e020a */
[----:B------:R-:W-:-:S04]  /*f400*/  LEA R10, P0, R8, R2, 0x2 ;  /* 0x00000002080a7211 */ /* 0x000fc800078010ff */
[----:B------:R-:W-:-:S05]  /*f410*/  LEA.HI.X R11, R8, R3, R5, 0x2, P0 ;  /* 0x00000003080b7211 */ /* 0x000fca00000f1405 */
[----:B------:R0:W5:Y:S04]  /*f420*/  LDG.E R5, desc[UR60][R10.64] ;  /* 0x0000003c0a057981 */ /* 0x000168000c1e1900 */
.L_x_318:
[----:B------:R-:W2:Y:S01]  /*f430*/  LDL R8, [R1] ;  /* 0x0000000001087983 */ /* 0x000ea20000100800 */
[----:B0-----:R-:W-:-:S03]  /*f440*/  MOV R10, 0x400 ;  /* 0x00000400000a7802 */ /* 0x001fc60000000f00 */
[----:B------:R-:W3:Y:S01]  /*f450*/  LDL R9, [R1+0x8] ;  /* 0x0000080001097983 */ /* 0x000ee20000100800 */
[----:B------:R-:W0:Y:S02]  /*f460*/  S2R R11, SR_CgaCtaId ;  /* 0x00000000000b7919 */ /* 0x000e240000008800 */
[----:B0-----:R-:W-:-:S05]  /*f470*/  LEA R10, R11, R10, 0x18 ;  /* 0x0000000a0b0a7211 */ /* 0x001fca00078ec0ff */
[----:B--2---:R-:W-:Y:S01]  /*f480*/  IMAD R8, R8, 0x8, R10 ;  /* 0x0000000808087824 */ /* 0x004fe200078e020a */
[----:B---3--:R-:W-:-:S04]  /*f490*/  SHF.L.U32 R9, R9, 0x1f, RZ ;  /* 0x0000001f09097819 */ /* 0x008fc800000006ff */
[----:B------:R-:W0:Y:S02]  /*f4a0*/  SYNCS.PHASECHK.TRANS64.TRYWAIT P0, [R8+URZ+0x34840], R9 ;  /* 0x03484009080075a7 */ /* 0x000e24000800017f */
[----:B0-----:R-:W-:Y:S05]  /*f4b0*/  @!P0 BRA `(.L_x_319) ;  /* 0x0000003000c48947 */ /* 0x001fea0003800000 */
.L_x_389:
[----:B------:R-:W1:Y:S02]  /*f4c0*/  S2R R10, SR_TID.X ;  /* 0x00000000000a7919 */ /* 0x000e640000002100 */
[----:B-1----:R-:W-:-:S04]  /*f4d0*/  LOP3.LUT R10, R10, 0x7f, RZ, 0xc0, !PT ;  /* 0x0000007f0a0a7812 */ /* 0x002fc800078ec0ff */
[----:B------:R-:W-:-:S13]  /*f4e0*/  ISETP.NE.AND P0, PT, R10, RZ, PT ;  /* 0x000000ff0a00720c */ /* 0x000fda0003f05270 */
[----:B------:R-:W-:Y:S05]  /*f4f0*/  @P0 BRA `(.L_x_320) ;  /* 0x00000000001c0947 */ /* 0x000fea0003800000 */
[----:B------:R-:W1:Y:S01]  /*f500*/  S2R R10, SR_TID.X ;  /* 0x00000000000a7919 */ /* 0x000e620000002100 */
[----:B0-----:R-:W-:-:S04]  /*f510*/  IMAD.MOV.U32 R9, RZ, RZ, 0xb000 ;  /* 0x0000b000ff097424 */ /* 0x001fc800078e00ff */
[----:B------:R2:W-:Y:S01]  /*f520*/  SYNCS.ARRIVE.TRANS64 RZ, [R8+URZ+0x34830], R9 ;  /* 0x0348300908ff79a7 */ /* 0x0005e2000800003f */
[----:B-1----:R-:W-:-:S04]  /*f530*/  LOP3.LUT R10, R10, 0x1f, RZ, 0xc0, !PT ;  /* 0x0000001f0a0a7812 */ /* 0x002fc800078ec0ff */
[----:B------:R-:W-:-:S13]  /*f540*/  ISETP.NE.AND P1, PT, R10, RZ, PT ;  /* 0x000000ff0a00720c */ /* 0x000fda0003f25270 */
[----:B--2---:R-:W-:Y:S05]  /*f550*/  @!P1 BRA `(.L_x_320) ;  /* 0x0000000000049947 */ /* 0x004fea0003800000 */
[----:B------:R-:W-:Y:S01]  /*f560*/  BPT.TRAP 0x1 ;  /* 0x000000040000795c */ /* 0x000fe20000300000 */
.L_x_320:
[----:B------:R-:W2:Y:S01]  /*f570*/  LDL R11, [R1] ;  /* 0x00000000010b7983 */ /* 0x000ea20000100800 */
[----:B------:R-:W-:-:S03]  /*f580*/  MOV R13, 0x400 ;  /* 0x00000400000d7802 */ /* 0x000fc60000000f00 */
[----:B------:R-:W3:Y:S04]  /*f590*/  LDL R10, [R1+0xc] ;  /* 0x00000c00010a7983 */ /* 0x000ee80000100800 */
[----:B0-----:R-:W4:Y:S01]  /*f5a0*/  LDL R9, [R1+0x4] ;  /* 0x0000040001097983 */ /* 0x001f220000100800 */
[----:B------:R-:W0:Y:S01]  /*f5b0*/  S2R R14, SR_CgaCtaId ;  /* 0x00000000000e7919 */ /* 0x000e220000008800 */
[----:B------:R-:W-:Y:S01]  /*f5c0*/  R2UR UR9, R8 ;  /* 0x00000000080972ca */ /* 0x000fe200000e0000 */
[----:B------:R-:W-:Y:S01]  /*f5d0*/  UIADD3 UR4, UP0, UR36, 0x370, URZ ;  /* 0x0000037024047890 */ /* 0x000fe2000ff1e03f */
[----:B------:R-:W-:Y:S02]  /*f5e0*/  R2UR UR12, R4 ;  /* 0x00000000040c72ca */ /* 0x000fe400000e0000 */
[----:B-----5:R-:W-:-:S02]  /*f5f0*/  R2UR UR13, R5 ;  /* 0x00000000050d72ca */ /* 0x020fc400000e0000 */
[----:B0-----:R-:W-:-:S07]  /*f600*/  LEA R13, R14, R13, 0x18 ;  /* 0x0000000d0e0d7211 */ /* 0x001fce00078ec0ff */
[----:B------:R-:W-:Y:S01]  /*f610*/  UIADD3 UR9, UR9, 0x34830, URZ ;  /* 0x0003483009097890 */ /* 0x000fe2000fffe03f */
[----:B------:R-:W-:Y:S01]  /*f620*/  UMOV UR10, URZ ;  /* 0x0000003f000a7c82 */ /* 0x000fe20008000000 */
[----:B------:R-:W-:Y:S01]  /*f630*/  UMOV UR7, 0x14f00000 ;  /* 0x14f0000000077882 */ /* 0x000fe20000000000 */
[----:B------:R-:W-:Y:S01]  /*f640*/  UMOV UR15, 0x40 ;  /* 0x00000040000f7882 */ /* 0x000fe20000000000 */
[----:B--2---:R-:W-:Y:S01]  /*f650*/  IMAD R8, R11, 0xb000, R13 ;  /* 0x0000b0000b087824 */ /* 0x004fe200078e020d */
[----:B---3--:R-:W-:-:S04]  /*f660*/  R2UR UR11, R10 ;  /* 0x000000000a0b72ca */ /* 0x008fc800000e0000 */
[----:B------:R-:W-:Y:S02]  /*f670*/  R2UR UR6, R8 ;  /* 0x00000000080672ca */ /* 0x000fe400000e0000 */
[----:B----4-:R-:W-:-:S11]  /*f680*/  R2UR UR5, R9 ;  /* 0x00000000090572ca */ /* 0x010fd600000e0000 */
[----:B------:R-:W-:Y:S02]  /*f690*/  UIADD3 UR8, UR6, 0x1e400, URZ ;  /* 0x0001e40006087890 */ /* 0x000fe4000fffe03f */
[----:B------:R-:W-:Y:S02]  /*f6a0*/  UIMAD UR11, UR11, 0xb0, UR5 ;  /* 0x000000b00b0b78a4 */ /* 0x000fe4000f8e0205 */
[----:B------:R-:W-:Y:S02]  /*f6b0*/  UIADD3.X UR5, URZ, UR37, URZ, UP0, !UPT ;  /* 0x000000253f057290 */ /* 0x000fe400087fe43f */
[----:B------:R-:W-:-:S03]  /*f6c0*/  UIADD3 UR14, UR6, 0x23c00, URZ ;  /* 0x00023c00060e7890 */ /* 0x000fc6000fffe03f */
[----:B------:R-:W-:-:S04]  /*f6d0*/  UMOV UR6, 0x0 ;  /* 0x0000000000067882 */ /* 0x000fc80000000000 */
[----:B------:R0:W-:Y:S02]  /*f6e0*/  UTMALDG.4D [UR8], [UR4], desc[UR6] ;  /* 0x00000608040075b4 */ /* 0x0001e40008019000 */
[----:B0-----:R-:W-:Y:S01]  /*f6f0*/  UMOV UR8, UR14 ;  /* 0x0000000e00087c82 */ /* 0x001fe20008000000 */
[----:B------:R-:W-:Y:S02]  /*f700*/  UMOV UR10, UR15 ;  /* 0x0000000f000a7c82 */ /* 0x000fe40008000000 */
[----:B------:R0:W-:Y:S02]  /*f710*/  UTMALDG.4D [UR8], [UR4], desc[UR6] ;  /* 0x00000608040075b4 */ /* 0x0001e40008019000 */
[----:B0-----:R-:W-:Y:S01]  /*f720*/  NOP ;  /* 0x0000000000007918 */ /* 0x001fe20000000000 */
.L_x_317:
[----:B------:R-:W2:Y:S01]  /*f730*/  LDL.LU R11, [R1+0x28] ;  /* 0x00002800010b7983 */ /* 0x000ea20000300800 */
[----:B------:R-:W-:Y:S01]  /*f740*/  MOV R9, 0x400 ;  /* 0x0000040000097802 */ /* 0x000fe20000000f00 */
[----:B------:R-:W-:Y:S05]  /*f750*/  WARPSYNC.ALL ;  /* 0x0000000000007948 */ /* 0x000fea0003800000 */
[----:B------:R-:W0:Y:S01]  /*f760*/  S2R R10, SR_CgaCtaId ;  /* 0x00000000000a7919 */ /* 0x000e220000008800 */
[----:B------:R-:W-:-:S13]  /*f770*/  ELECT P0, URZ, PT ;  /* 0x00000000003f782f */ /* 0x000fda0003800000 */
[----:B------:R-:W-:Y:S01]  /*f780*/  @P0 R2UR UR13, R6 ;  /* 0x00000000060d02ca */ /* 0x000fe200000e0000 */
[----:B------:R-:W-:Y:S01]  /*f790*/  UIADD3 UR4, UP0, UR36, 0x270, URZ ;  /* 0x0000027024047890 */ /* 0x000fe2000ff1e03f */
[----:B------:R-:W-:Y:S01]  /*f7a0*/  @P0 R2UR UR12, R18 ;  /* 0x00000000120c02ca */ /* 0x000fe200000e0000 */
[----:B------:R-:W-:Y:S01]  /*f7b0*/  UMOV UR6, 0x0 ;  /* 0x0000000000067882 */ /* 0x000fe20000000000 */
[----:B------:R-:W-:Y:S01]  /*f7c0*/  @P0 R2UR UR11, R17 ;  /* 0x00000000110b02ca */ /* 0x000fe200000e0000 */
[----:B------:R-:W-:Y:S01]  /*f7d0*/  UIADD3.X UR5, URZ, UR37, URZ, UP0, !UPT ;  /* 0x000000253f057290 */ /* 0x000fe200087fe43f */
[----:B------:R-:W-:Y:S01]  /*f7e0*/  BSSY B0, `(.L_x_321) ;  /* 0x000001b000007945 */ /* 0x000fe20003800000 */
[----:B------:R-:W-:Y:S01]  /*f7f0*/  UMOV UR7, 0x12f00000 ;  /* 0x12f0000000077882 */ /* 0x000fe20000000000 */
[----:B------:R-:W-:Y:S01]  /*f800*/  UMOV UR10, URZ ;  /* 0x0000003f000a7c82 */ /* 0x000fe20008000000 */
[----:B------:R-:W-:Y:S01]  /*f810*/  UMOV UR14, 0x0 ;  /* 0x00000000000e7882 */ /* 0x000fe20000000000 */
[----:B------:R-:W-:Y:S01]  /*f820*/  UMOV UR15, 0x12f00000 ;  /* 0x12f00000000f7882 */ /* 0x000fe20000000000 */
[----:B------:R-:W-:Y:S01]  /*f830*/  @P0 IMAD.MOV.U32 R8, RZ, RZ, 0x8000 ;  /* 0x00008000ff080424 */ /* 0x000fe200078e00ff */
[----:B0-----:R-:W-:Y:S01]  /*f840*/  LEA R9, R10, R9, 0x18 ;  /* 0x000000090a097211 */ /* 0x001fe200078ec0ff */
[----:B------:R-:W-:Y:S03]  /*f850*/  BAR.SYNC.DEFER_BLOCKING 0x8, 0x120 ;  /* 0x0204800000007b1d */ /* 0x000fe60000010000 */
[----:B------:R-:W-:-:S13]  /*f860*/  R2UR UR16, R9 ;  /* 0x00000000091072ca */ /* 0x000fda00000e0000 */
[----:B------:R-:W-:Y:S02]  /*f870*/  UIADD3 UR8, UR16, 0x16400, URZ ;  /* 0x0001640010087890 */ /* 0x000fe4000fffe03f */
[----:B------:R-:W-:Y:S01]  /*f880*/  UIADD3 UR9, UR16, 0x34800, URZ ;  /* 0x0003480010097890 */ /* 0x000fe2000fffe03f */
[----:B------:R0:W-:Y:S08]  /*f890*/  @P0 SYNCS.ARRIVE.TRANS64 RZ, [R9+URZ+0x34800], R8 ;  /* 0x0348000809ff09a7 */ /* 0x0001f0000800003f */
[----:B------:R1:W-:Y:S02]  /*f8a0*/  UTMALDG.4D [UR8], [UR4], desc[UR6] ;  /* 0x00000608040075b4 */ /* 0x0003e40008019000 */
[----:B-1----:R-:W-:Y:S01]  /*f8b0*/  @P0 R2UR UR13, R6 ;  /* 0x00000000060d02ca */ /* 0x002fe200000e0000 */
[----:B------:R-:W-:Y:S01]  /*f8c0*/  UIADD3 UR8, UR16, 0x1a400, URZ ;  /* 0x0001a40010087890 */ /* 0x000fe2000fffe03f */
[----:B------:R-:W-:Y:S01]  /*f8d0*/  @P0 R2UR UR12, R18 ;  /* 0x00000000120c02ca */ /* 0x000fe200000e0000 */
[----:B------:R-:W-:Y:S01]  /*f8e0*/  UMOV UR10, 0x40 ;  /* 0x00000040000a7882 */ /* 0x000fe20000000000 */
[----:B------:R-:W-:-:S13]  /*f8f0*/  @P0 R2UR UR11, R17 ;  /* 0x00000000110b02ca */ /* 0x000fda00000e0000 */
[----:B------:R0:W-:Y:S01]  /*f900*/  UTMALDG.4D [UR8], [UR4], desc[UR14] ;  /* 0x00000e08040075b4 */ /* 0x0001e20008019000 */
[----:B--2---:R-:W-:-:S05]  /*f910*/  VIADD R11, R11, 0x1 ;  /* 0x000000010b0b7836 */ /* 0x004fca0000000000 */
[----:B------:R-:W-:Y:S01]  /*f920*/  LEA.HI R6, R11, R11, RZ, 0x1 ;  /* 0x0000000b0b067211 */ /* 0x000fe200078f08ff */
[----:B------:R0:W-:Y:S03]  /*f930*/  STL [R1+0x28], R11 ;  /* 0x0000280b01007387 */ /* 0x0001e60000100800 */
[----:B------:R-:W-:-:S05]  /*f940*/  LOP3.LUT R6, R6, 0xfffffffe, RZ, 0xc0, !PT ;  /* 0xfffffffe06067812 */ /* 0x000fca00078ec0ff */
[----:B------:R-:W-:-:S05]  /*f950*/  IMAD.IADD R6, R11, 0x1, -R6 ;  /* 0x000000010b067824 */ /* 0x000fca00078e0a06 */
[----:B------:R-:W-:-:S04]  /*f960*/  SHF.L.U32 R6, R6, 0x1f, RZ ;  /* 0x0000001f06067819 */ /* 0x000fc800000006ff */
[----:B------:R-:W1:Y:S02]  /*f970*/  SYNCS.PHASECHK.TRANS64.TRYWAIT P0, [R9+URZ+0x34820], R6 ;  /* 0x03482006090075a7 */ /* 0x000e64000800017f */
[----:B01----:R-:W-:Y:S05]  /*f980*/  @!P0 BRA `(.L_x_322) ;  /* 0x0000002c00a48947 */ /* 0x003fea0003800000 */
.L_x_390:
[----:B------:R-:W-:Y:S05]  /*f990*/  BSYNC B0 ;  /* 0x0000000000007941 */ /* 0x000fea0003800000 */
.L_x_321:
[----:B0-----:R-:W2:Y:S01]  /*f9a0*/  LDL.LU R8, [R1+0x24] ;  /* 0x0000240001087983 */ /* 0x001ea20000300800 */
[----:B------:R-:W-:Y:S01]  /*f9b0*/  BSSY B0, `(.L_x_323) ;  /* 0x0000189000007945 */ /* 0x000fe20003800000 */
[----:B--2---:R-:W-:-:S13]  /*f9c0*/  ISETP.GE.AND P0, PT, R8, 0xb1, PT ;  /* 0x000000b10800780c */ /* 0x004fda0003f06270 */
[----:B------:R-:W-:Y:S05]  /*f9d0*/  @!P0 BRA `(.L_x_324) ;  /* 0x0000001800188947 */ /* 0x000fea0003800000 */
[----:B------:R-:W2:Y:S01]  /*f9e0*/  LDL R8, [R1+0x18] ;  /* 0x0000180001087983 */ /* 0x000ea20000100800 */
[----:B------:R-:W-:Y:S01]  /*f9f0*/  IMAD.MOV.U32 R6, RZ, RZ, 0x1 ;  /* 0x00000001ff067424 */ /* 0x000fe200078e00ff */
[----:B------:R-:W-:Y:S01]  /*fa00*/  BSSY B1, `(.L_x_325) ;  /* 0x000008a000017945 */ /* 0x000fe20003800000 */
[----:B--2---:R-:W-:-:S05]  /*fa10*/  IMAD.MOV R14, RZ, RZ, -R8 ;  /* 0x000000ffff0e7224 */ /* 0x004fca00078e0a08 */
[----:B------:R-:W-:-:S05]  /*fa20*/  VIADDMNMX R14, R14, R6, 0xffffffff, !PT ;  /* 0xffffffff0e0e7446 */ /* 0x000fca0007800106 */
[----:B------:R-:W-:-:S05]  /*fa30*/  IMAD.IADD R6, R8, 0x1, R14 ;  /* 0x0000000108067824 */ /* 0x000fca00078e020e */
[----:B------:R-:W-:-:S04]  /*fa40*/  LOP3.LUT R6, R6, 0x1, RZ, 0xc0, !PT ;  /* 0x0000000106067812 */ /* 0x000fc800078ec0ff */
[----:B------:R-:W-:Y:S01]  /*fa50*/  ISETP.NE.U32.AND P0, PT, R6, 0x1, PT ;  /* 0x000000010600780c */ /* 0x000fe20003f05070 */
[----:B------:R-:W-:-:S12]  /*fa60*/  VIADD R6, R8, 0xfffffffe ;  /* 0xfffffffe08067836 */ /* 0x000fd80000000000 */
[----:B------:R-:W-:Y:S05]  /*fa70*/  @P0 BRA `(.L_x_326) ;  /* 0x0000000800080947 */ /* 0x000fea0003800000 */
[----:B------:R-:W2:Y:S04]  /*fa80*/  LDL R9, [R1] ;  /* 0x0000000001097983 */ /* 0x000ea80000100800 */
[----:B------:R-:W3:Y:S01]  /*fa90*/  LDL R8, [R1+0x8] ;  /* 0x0000080001087983 */ /* 0x000ee20000100800 */
[----:B------:R-:W-:Y:S01]  /*faa0*/  BSSY B2, `(.L_x_327) ;  /* 0x000007b000027945 */ /* 0x000fe20003800000 */
[----:B--2---:R-:W-:-:S05]  /*fab0*/  VIADD R13, R9, 0x1 ;  /* 0x00000001090d7836 */ /* 0x004fca0000000000 */
[----:B------:R-:W-:-:S04]  /*fac0*/  ISETP.NE.AND P0, PT, R13, 0x2, PT ;  /* 0x000000020d00780c */ /* 0x000fc80003f05270 */
[----:B------:R-:W-:Y:S02]  /*fad0*/  SEL R15, RZ, 0x1, P0 ;  /* 0x00000001ff0f7807 */ /* 0x000fe40000000000 */
[----:B------:R-:W-:Y:S02]  /*fae0*/  SEL R13, R13, RZ, P0 ;  /* 0x000000ff0d0d7207 */ /* 0x000fe40000000000 */
[----:B---3--:R-:W-:Y:S01]  /*faf0*/  LOP3.LUT R15, R8, R15, RZ, 0x3c, !PT ;  /* 0x0000000f080f7212 */ /* 0x008fe200078e3cff */
[----:B------:R-:W-:Y:S06]  /*fb00*/  @!P6 BRA `(.L_x_328) ;  /* 0x0000000400d0e947 */ /* 0x000fec0003800000 */
[----:B------:R-:W-:Y:S01]  /*fb10*/  ISETP.NE.U32.AND P0, PT, R2, RZ, PT ;  /* 0x000000ff0200720c */ /* 0x000fe20003f05070 */
[----:B------:R-:W-:-:S03]  /*fb20*/  IMAD.MOV.U32 R8, RZ, RZ, R5 ;  /* 0x000000ffff087224 */ /* 0x000fc600078e0005 */
[----:B------:R-:W-:-:S13]  /*fb30*/  ISETP.NE.AND.EX P0, PT, R3, RZ, PT, P0 ;  /* 0x000000ff0300720c */ /* 0x000fda0003f05300 */
[----:B------:R-:W-:Y:S05]  /*fb40*/  @!P0 BRA `(.L_x_329) ;  /* 0x0000000000448947 */ /* 0x000fea0003800000 */
[----:B------:R-:W0:Y:S01]  /*fb50*/  LDC R18, c[0x0][0x41c] ;  /* 0x00010700ff127b82 */ /* 0x000e220000000800 */
[----:B------:R-:W-:Y:S01]  /*fb60*/  ULDC.64 UR4, c[0x0][0x408] ;  /* 0x0001020000047ab9 */ /* 0x000fe20000000a00 */
[----:B0-----:R-:W-:-:S13]  /*fb70*/  ISETP.NE.AND P0, PT, R18, 0x1, PT ;  /* 0x000000011200780c */ /* 0x001fda0003f05270 */
[----:B------:R-:W0:Y:S02]  /*fb80*/  @P0 LDC.64 R8, c[0x0][0x420] ;  /* 0x00010800ff080b82 */ /* 0x000e240000000a00 */
[----:B0-----:R-:W-:-:S04]  /*fb90*/  @P0 IMAD.HI.U32 R10, R6, R8, RZ ;  /* 0x00000008060a0227 */ /* 0x001fc800078e00ff */
[----:B------:R-:W-:Y:S01]  /*fba0*/  IMAD.MOV.U32 R8, RZ, RZ, R6 ;  /* 0x000000ffff087224 */ /* 0x000fe200078e0006 */
[----:B------:R-:W-:Y:S01]  /*fbb0*/  @P0 SHF.R.U32.HI R8, RZ, R9, R10 ;  /* 0x00000009ff080219 */ /* 0x000fe2000001160a */
[----:B------:R-:W-:-:S03]  /*fbc0*/  IMAD R10, R12, UR4, RZ ;  /* 0x000000040c0a7c24 */ /* 0x000fc6000f8e02ff */
[----:B------:R-:W-:Y:S01]  /*fbd0*/  SHF.R.S32.HI R9, RZ, 0x1f, R8 ;  /* 0x0000001fff097819 */ /* 0x000fe20000011408 */
[C---:B------:R-:W-:Y:S02]  /*fbe0*/  IMAD R17, R0.reuse, UR5, R10 ;  /* 0x0000000500117c24 */ /* 0x040fe4000f8e020a */
[----:B------:R-:W-:-:S04]  /*fbf0*/  IMAD.WIDE.U32 R10, R0, UR4, R8 ;  /* 0x00000004000a7c25 */ /* 0x000fc8000f8e0008 */
[----:B------:R-:W-:Y:S01]  /*fc00*/  IMAD.IADD R17, R17, 0x1, R11 ;  /* 0x0000000111117824 */ /* 0x000fe200078e020b */
[----:B------:R-:W-:Y:S01]  /*fc10*/  LEA R2, P0, R10, R2, 0x2 ;  /* 0x000000020a027211 */ /* 0x000fe200078010ff */
[----:B------:R-:W-:-:S03]  /*fc20*/  IMAD.MOV R8, RZ, RZ, -R8 ;  /* 0x000000ffff087224 */ /* 0x000fc600078e0a08 */
[----:B------:R-:W-:Y:S01]  /*fc30*/  LEA.HI.X R3, R10, R3, R17, 0x2, P0 ;  /* 0x000000030a037211 */ /* 0x000fe200000f1411 */
[----:B------:R-:W-:-:S04]  /*fc40*/  IMAD R6, R18, R8, R6 ;  /* 0x0000000812067224 */ /* 0x000fc800078e0206 */
[----:B------:R0:W5:Y:S04]  /*fc50*/  LDG.E R8, desc[UR60][R2.64] ;  /* 0x0000003c02087981 */ /* 0x000168000c1e1900 */
.L_x_329:
[----:B0-----:R-:W0:Y:S01]  /*fc60*/  S2R R3, SR_CgaCtaId ;  /* 0x0000000000037919 */ /* 0x001e220000008800 */
[----:B------:R-:W-:-:S04]  /*fc70*/  MOV R2, 0x400 ;  /* 0x0000040000027802 */ /* 0x000fc80000000f00 */
[----:B0-----:R-:W-:Y:S02]  /*fc80*/  LEA R2, R3, R2, 0x18 ;  /* 0x0000000203027211 */ /* 0x001fe400078ec0ff */
[----:B------:R-:W-:-:S03]  /*fc90*/  SHF.L.U32 R3, R15, 0x1f, RZ ;  /* 0x0000001f0f037819 */ /* 0x000fc600000006ff */
[----:B------:R-:W-:-:S04]  /*fca0*/  IMAD R2, R13, 0x8, R2 ;  /* 0x000000080d027824 */ /* 0x000fc800078e0202 */
[----:B------:R-:W0:Y:S02]  /*fcb0*/  SYNCS.PHASECHK.TRANS64.TRYWAIT P0, [R2+URZ+0x34840], R3 ;  /* 0x03484003020075a7 */ /* 0x000e24000800017f */
[----:B0-----:R-:W-:Y:S05]  /*fcc0*/  @!P0 BRA `(.L_x_330) ;  /* 0x0000002800f48947 */ /* 0x001fea0003800000 */
.L_x_391:
        /* <DEDUP_REMOVED lines=11> */
.L_x_331:
[----:B------:R-:W2:Y:S01]  /*fd80*/  LDL R17, [R1+0x4] ;  /* 0x0000040001117983 */ /* 0x000ea20000100800 */
[----:B0-----:R-:W-:-:S03]  /*fd90*/  MOV R3, 0x400 ;  /* 0x0000040000037802 */ /* 0x001fc60000000f00 */
[----:B------:R-:W3:Y:S04]  /*fda0*/  LDL.LU R10, [R1+0x8] ;  /* 0x00000800010a7983 */ /* 0x000ee80000300800 */
[----:B------:R-:W4:Y:S01]  /*fdb0*/  LDL R9, [R1] ;  /* 0x0000000001097983 */ /* 0x000f220000100800 */
[----:B------:R-:W0:Y:S01]  /*fdc0*/  S2R R11, SR_CgaCtaId ;  /* 0x00000000000b7919 */ /* 0x000e220000008800 */
[----:B------:R-:W-:Y:S02]  /*fdd0*/  R2UR UR14, R2 ;  /* 0x00000000020e72ca */ /* 0x000fe400000e0000 */
[----:B------:R-:W-:Y:S01]  /*fde0*/  R2UR UR11, R6 ;  /* 0x00000000060b72ca */ /* 0x000fe200000e0000 */
[----:B------:R-:W-:Y:S01]  /*fdf0*/  UIADD3 UR4, UP0, UR36, 0x370, URZ ;  /* 0x0000037024047890 */ /* 0x000fe2000ff1e03f */
[----:B------:R-:W-:-:S02]  /*fe00*/  R2UR UR12, R4 ;  /* 0x00000000040c72ca */ /* 0x000fc400000e0000 */
[----:B-----5:R-:W-:Y:S01]  /*fe10*/  R2UR UR13, R8 ;  /* 0x00000000080d72ca */ /* 0x020fe200000e0000 */
[----:B------:R-:W-:Y:S01]  /*fe20*/  UIADD3.X UR5, URZ, UR37, URZ, UP0, !UPT ;  /* 0x000000253f057290 */ /* 0x000fe200087fe43f */
[----:B0-----:R-:W-:-:S05]  /*fe30*/  LEA R3, R11, R3, 0x18 ;  /* 0x000000030b037211 */ /* 0x001fca00078ec0ff */
[----:B------:R-:W-:-:S05]  /*fe40*/  IMAD R2, R13, 0xb000, R3 ;  /* 0x0000b0000d027824 */ /* 0x000fca00078e0203 */
[----:B------:R-:W-:Y:S01]  /*fe50*/  R2UR UR8, R2 ;  /* 0x00000000020872ca */ /* 0x000fe200000e0000 */
[----:B------:R-:W-:Y:S01]  /*fe60*/  VIADD R3, R3, 0x34800 ;  /* 0x0003480003037836 */ /* 0x000fe20000000000 */
[----:B------:R-:W-:Y:S01]  /*fe70*/  UMOV UR10, URZ ;  /* 0x0000003f000a7c82 */ /* 0x000fe20008000000 */
[----:B------:R-:W-:Y:S01]  /*fe80*/  UMOV UR6, 0x0 ;  /* 0x0000000000067882 */ /* 0x000fe20000000000 */
[----:B------:R-:W-:Y:S01]  /*fe90*/  UMOV UR7, 0x14f00000 ;  /* 0x14f0000000077882 */ /* 0x000fe20000000000 */
[----:B------:R-:W-:-:S08]  /*fea0*/  UMOV UR16, 0x40 ;  /* 0x0000004000107882 */ /* 0x000fd00000000000 */
[----:B------:R-:W-:Y:S01]  /*feb0*/  UIADD3 UR15, UR8, 0x23c00, URZ ;  /* 0x00023c00080f7890 */ /* 0x000fe2000fffe03f */
[----:B--2---:R-:W-:-:S13]  /*fec0*/  R2UR UR9, R17 ;  /* 0x00000000110972ca */ /* 0x004fda00000e0000 */
[----:B------:R-:W-:Y:S02]  /*fed0*/  UIMAD UR11, UR11, 0xb0, UR9 ;  /* 0x000000b00b0b78a4 */ /* 0x000fe4000f8e0209 */
[----:B------:R-:W-:Y:S02]  /*fee0*/  UIADD3 UR9, UR14, 0x34830, URZ ;  /* 0x000348300e097890 */ /* 0x000fe4000fffe03f */
[----:B------:R-:W-:Y:S01]  /*fef0*/  UIADD3 UR14, UR8, 0x1e400, URZ ;  /* 0x0001e400080e7890 */ /* 0x000fe2000fffe03f */
[----:B---3--:R-:W-:Y:S01]  /*ff00*/  SHF.L.U32 R2, R10, 0x1f, RZ ;  /* 0x0000001f0a027819 */ /* 0x008fe200000006ff */
[----:B----4-:R-:W-:-:S05]  /*ff10*/  IMAD R3, R9, 0x8, R3 ;  /* 0x0000000809037824 */ /* 0x010fca00078e0203 */
[----:B------:R-:W-:Y:S02]  /*ff20*/  UMOV UR8, UR14 ;  /* 0x0000000e00087c82 */ /* 0x000fe40008000000 */
[----:B------:R0:W-:Y:S02]  /*ff30*/  UTMALDG.4D [UR8], [UR4], desc[UR6] ;  /* 0x00000608040075b4 */ /* 0x0001e40008019000 */
[----:B0-----:R-:W-:Y:S01]  /*ff40*/  UMOV UR8, UR15 ;  /* 0x0000000f00087c82 */ /* 0x001fe20008000000 */
[----:B------:R-:W-:Y:S02]  /*ff50*/  UMOV UR10, UR16 ;  /* 0x00000010000a7c82 */ /* 0x000fe40008000000 */
[----:B------:R0:W-:Y:S01]  /*ff60*/  UTMALDG.4D [UR8], [UR4], desc[UR6] ;  /* 0x00000608040075b4 */ /* 0x0001e20008019000 */
[----:B------:R-:W1:Y:S02]  /*ff70*/  SYNCS.PHASECHK.TRANS64.TRYWAIT P0, [R3+URZ+0x60], R2 ;  /* 0x00006002030075a7 */ /* 0x000e64000800017f */
[----:B01----:R-:W-:Y:S05]  /*ff80*/  @!P0 BRA `(.L_x_332) ;  /* 0x0000002800588947 */ /* 0x003fea0003800000 */
.L_x_392:
[----:B------:R-:W-:Y:S05]  /*ff90*/  @P1 BRA `(.L_x_333) ;  /* 0x0000000000301947 */ /* 0x000fea0003800000 */
[----:B------:R-:W1:Y:S01]  /*ffa0*/  S2R R9, SR_TID.X ;  /* 0x0000000000097919 */ /* 0x000e620000002100 */
[----:B------:R-:W-:Y:S01]  /*ffb0*/  MOV R10, 0x400 ;  /* 0x00000400000a7802 */ /* 0x000fe20000000f00 */
[----:B------:R-:W2:Y:S01]  /*ffc0*/  S2R R11, SR_CgaCtaId ;  /* 0x00000000000b7919 */ /* 0x000ea20000008800 */
[----:B-1----:R-:W-:Y:S02]  /*ffd0*/  LOP3.LUT R17, R9, 0x1f, RZ, 0xc0, !PT ;  /* 0x0000001f09117812 */ /* 0x002fe400078ec0ff */
[----:B------:R-:W3:Y:S02]  /*ffe0*/  LDL R9, [R1] ;  /* 0x0000000001097983 */ /* 0x000ee40000100800 */
[----:B------:R-:W-:Y:S02]  /*fff0*/  ISETP.NE.AND P0, PT, R17, RZ, PT ;  /* 0x000000ff1100720c */ /* 0x000fe40003f05270 */
[----:B--2---:R-:W-:Y:S01]  /*10000*/  LEA R10, R11, R10, 0x18 ;  /* 0x0000000a0b0a7211 */ /* 0x004fe200078ec0ff */
[----:B0-----:R-:W-:-:S04]  /*10010*/  IMAD.MOV.U32 R3, RZ, RZ, 0xb000 ;  /* 0x0000b000ff037424 */ /* 0x001fc800078e00ff */
[----:B---3--:R-:W-:-:S04]  /*10020*/  IMAD R2, R9, 0x8, R10 ;  /* 0x0000000809027824 */ /* 0x008fc800078e020a */
[----:B------:R1:W-:Y:S02]  /*10030*/  SYNCS.ARRIVE.TRANS64 RZ, [R2+URZ+0x34850], R3 ;  /* 0x0348500302ff79a7 */ /* 0x0003e4000800003f */
[----:B------:R-:W-:Y:S05]  /*10040*/  @!P0 BRA `(.L_x_333) ;  /* 0x0000000000048947 */ /* 0x000fea0003800000 */
[----:B------:R-:W-:Y:S01]  /*10050*/  BPT.TRAP 0x1 ;  /* 0x000000040000795c */ /* 0x000fe20000300000 */
.L_x_333:
[----:B01----:R-:W2:Y:S01]  /*10060*/  LDL.LU R2, [R1+0xc] ;  /* 0x00000c0001027983 */ /* 0x003ea20000300800 */
[----:B------:R-:W-:-:S03]  /*10070*/  MOV R10, 0x400 ;  /* 0x00000400000a7802 */ /* 0x000fc60000000f00 */
[----:B------:R-:W3:Y:S04]  /*10080*/  LDL.LU R9, [R1] ;  /* 0x0000000001097983 */ /* 0x000ee80000300800 */
[----:B------:R-:W4:Y:S01]  /*10090*/  LDL R3, [R1+0x4] ;  /* 0x0000040001037983 */ /* 0x000f220000100800 */
[----:B------:R-:W0:Y:S01]  /*100a0*/  S2R R11, SR_CgaCtaId ;  /* 0x00000000000b7919 */ /* 0x000e220000008800 */
[----:B------:R-:W-:Y:S01]  /*100b0*/  R2UR UR13, R5 ;  /* 0x00000000050d72ca */ /* 0x000fe200000e0000 */
[----:B------:R-:W-:Y:S01]  /*100c0*/  UIADD3 UR4, UP0, UR36, 0x470, URZ ;  /* 0x0000047024047890 */ /* 0x000fe2000ff1e03f */
[----:B------:R-:W-:Y:S02]  /*100d0*/  R2UR UR12, R4 ;  /* 0x00000000040c72ca */ /* 0x000fe400000e0000 */
[----:B0-----:R-:W-:Y:S01]  /*100e0*/  LEA R10, R11, R10, 0x18 ;  /* 0x0000000a0b0a7211 */ /* 0x001fe200078ec0ff */
[----:B------:R-:W-:Y:S01]  /*100f0*/  UMOV UR10, URZ ;  /* 0x0000003f000a7c82 */ /* 0x000fe20008000000 */
[----:B------:R-:W-:Y:S01]  /*10100*/  UMOV UR6, 0x0 ;  /* 0x0000000000067882 */ /* 0x000fe20000000000 */
[----:B------:R-:W-:Y:S01]  /*10110*/  UMOV UR7, 0x14f00000 ;  /* 0x14f0000000077882 */ /* 0x000fe20000000000 */
[----:B------:R-:W-:Y:S01]  /*10120*/  UMOV UR15, 0x40 ;  /* 0x00000040000f7882 */ /* 0x000fe20000000000 */
[----:B------:R0:W-:Y:S01]  /*10130*/  STL [R1+0xc], R6 ;  /* 0x00000c0601007387 */ /* 0x0001e20000100800 */
[----:B------:R-:W-:Y:S01]  /*10140*/  IMAD.MOV.U32 R5, RZ, RZ, R8 ;  /* 0x000000ffff057224 */ /* 0x000fe200078e0008 */
[----:B--2---:R-:W-:Y:S01]  /*10150*/  R2UR UR11, R2 ;  /* 0x00000000020b72ca */ /* 0x004fe200000e0000 */
[----:B---3--:R-:W-:-:S05]  /*10160*/  IMAD R2, R9, 0x8, R10 ;  /* 0x0000000809027824 */ /* 0x008fca00078e020a */
[----:B------:R-:W-:Y:S01]  /*10170*/  R2UR UR9, R2 ;  /* 0x00000000020972ca */ /* 0x000fe200000e0000 */
[----:B------:R-:W-:Y:S01]  /*10180*/  IMAD R2, R9, 0xb000, R10 ;  /* 0x0000b00009027824 */ /* 0x000fe200078e020a */
[----:B----4-:R-:W-:-:S04]  /*10190*/  R2UR UR5, R3 ;  /* 0x00000000030572ca */ /* 0x010fc800000e0000 */
[----:B------:R-:W-:-:S07]  /*101a0*/  R2UR UR14, R2 ;  /* 0x00000000020e72ca */ /* 0x000fce00000e0000 */
[----:B------:R-:W-:Y:S02]  /*101b0*/  UIADD3 UR9, UR9, 0x34850, URZ ;  /* 0x0003485009097890 */ /* 0x000fe4000fffe03f */
[----:B------:R-:W-:Y:S02]  /*101c0*/  UIMAD UR11, UR11, 0xb0, UR5 ;  /* 0x000000b00b0b78a4 */ /* 0x000fe4000f8e0205 */
[----:B------:R-:W-:Y:S02]  /*101d0*/  UIADD3.X UR5, URZ, UR37, URZ, UP0, !UPT ;  /* 0x000000253f057290 */ /* 0x000fe400087fe43f */
[----:B------:R-:W-:Y:S02]  /*101e0*/  UIADD3 UR8, UR14, 0x400, URZ ;  /* 0x000004000e087890 */ /* 0x000fe4000fffe03f */
[----:B------:R-:W-:-:S07]  /*101f0*/  UIADD3 UR14, UR14, 0x5c00, URZ ;  /* 0x00005c000e0e7890 */ /* 0x000fce000fffe03f */
[----:B------:R1:W-:Y:S02]  /*10200*/  UTMALDG.4D [UR8], [UR4], desc[UR6] ;  /* 0x00000608040075b4 */ /* 0x0003e40008019000 */
[----:B-1----:R-:W-:Y:S01]  /*10210*/  UMOV UR8, UR14 ;  /* 0x0000000e00087c82 */ /* 0x002fe20008000000 */
[----:B------:R-:W-:Y:S02]  /*10220*/  UMOV UR10, UR15 ;  /* 0x0000000f000a7c82 */ /* 0x000fe40008000000 */
[----:B------:R0:W-:Y:S02]  /*10230*/  UTMALDG.4D [UR8], [UR4], desc[UR6] ;  /* 0x00000608040075b4 */ /* 0x0001e40008019000 */
[----:B0-----:R-:W-:Y:S01]  /*10240*/  NOP ;  /* 0x0000000000007918 */ /* 0x001fe20000000000 */
.L_x_328:
[----:B------:R-:W-:Y:S05]  /*10250*/  BSYNC B2 ;  /* 0x0000000000027941 */ /* 0x000fea0003800000 */
.L_x_327:
[----:B------:R-:W2:Y:S04]  /*10260*/  LDL.LU R2, [R1+0x18] ;  /* 0x0000180001027983 */ /* 0x000ea80000300800 */
[----:B------:R0:W-:Y:S04]  /*10270*/  STL [R1], R13 ;  /* 0x0000000d01007387 */ /* 0x0001e80000100800 */
[----:B------:R0:W-:Y:S02]  /*10280*/  STL [R1+0x8], R15 ;  /* 0x0000080f01007387 */ /* 0x0001e40000100800 */
[----:B0-2---:R-:W-:-:S07]  /*10290*/  VIADD R6, R2, 0xfffffffd ;  /* 0xfffffffd02067836 */ /* 0x005fce0000000000 */
.L_x_326:
[----:B------:R-:W-:Y:S05]  /*102a0*/  BSYNC B1 ;  /* 0x0000000000017941 */ /* 0x000fea0003800000 */
.L_x_325:
[----:B------:R-:W-:-:S05]  /*102b0*/  IMAD.MOV R14, RZ, RZ, -R14 ;  /* 0x000000ffff0e7224 */ /* 0x000fca00078e0a0e */
[----:B------:R-:W-:-:S13]  /*102c0*/  ISETP.NE.AND P0, PT, R7, R14, PT ;  /* 0x0000000e0700720c */ /* 0x000fda0003f05270 */
[----:B------:R-:W-:Y:S05]  /*102d0*/  @!P0 BRA `(.L_x_324) ;  /* 0x0000000c00d88947 */ /* 0x000fea0003800000 */
[----:B------:R-:W-:-:S07]  /*102e0*/  IMAD.MOV.U32 R10, RZ, RZ, R5 ;  /* 0x000000ffff0a7224 */ /* 0x000fce00078e0005 */
.L_x_348:
[----:B------:R-:W2:Y:S04]  /*102f0*/  LDL R3, [R1] ;  /* 0x0000000001037983 */ /* 0x000ea80000100800 */
[----:B------:R-:W3:Y:S01]  /*10300*/  LDL R2, [R1+0x8] ;  /* 0x0000080001027983 */ /* 0x000ee20000100800 */
[----:B------:R-:W-:Y:S05]  /*10310*/  YIELD ;  /* 0x0000000000007946 */ /* 0x000fea0003800000 */
[----:B------:R-:W-:Y:S01]  /*10320*/  BSSY B1, `(.L_x_334) ;  /* 0x0000076000017945 */ /* 0x000fe20003800000 */
[----:B--2---:R-:W-:-:S05]  /*10330*/  VIADD R7, R3, 0x1 ;  /* 0x0000000103077836 */ /* 0x004fca0000000000 */
[----:B------:R-:W-:-:S04]  /*10340*/  ISETP.NE.AND P0, PT, R7, 0x2, PT ;  /* 0x000000020700780c */ /* 0x000fc80003f05270 */
[----:B------:R-:W-:Y:S02]  /*10350*/  SEL R8, RZ, 0x1, P0 ;  /* 0x00000001ff087807 */ /* 0x000fe40000000000 */
[----:B------:R-:W-:Y:S02]  /*10360*/  SEL R7, R7, RZ, P0 ;  /* 0x000000ff07077207 */ /* 0x000fe40000000000 */
[----:B---3--:R-:W-:Y:S01]  /*10370*/  LOP3.LUT R8, R2, R8, RZ, 0x3c, !PT ;  /* 0x0000000802087212 */ /* 0x008fe200078e3cff */
[----:B0-----:R-:W-:Y:S06]  /*10380*/  @!P6 BRA `(.L_x_335) ;  /* 0x0000000400bce947 */ /* 0x001fec0003800000 */
[----:B------:R-:W-:Y:S01]  /*10390*/  ULDC.64 UR4, c[0x0][0x3f8] ;  /* 0x0000fe0000047ab9 */ /* 0x000fe20000000a00 */
[----:B------:R-:W-:Y:S01]  /*103a0*/  IMAD.MOV.U32 R9, RZ, RZ, R6 ;  /* 0x000000ffff097224 */ /* 0x000fe200078e0006 */
[----:B------:R-:W-:-:S04]  /*103b0*/  ISETP.NE.U32.AND P0, PT, RZ, UR4, PT ;  /* 0x00000004ff007c0c */ /* 0x000fc8000bf05070 */
[----:B------:R-:W-:-:S13]  /*103c0*/  ISETP.NE.AND.EX P0, PT, RZ, UR5, PT, P0 ;  /* 0x00000005ff007c0c */ /* 0x000fda000bf05300 */
        /* <DEDUP_REMOVED lines=15> */
[----:B------:R-:W-:-:S04]  /*104c0*/  LEA R10, P0, R2, UR4, 0x2 ;  /* 0x00000004020a7c11 */ /* 0x000fc8000f8010ff */
[----:B------:R-:W-:-:S05]  /*104d0*/  LEA.HI.X R11, R2, UR5, R3, 0x2, P0 ;  /* 0x00000005020b7c11 */ /* 0x000fca00080f1403 */
[----:B------:R0:W5:Y:S04]  /*104e0*/  LDG.E R10, desc[UR60][R10.64] ;  /* 0x0000003c0a0a7981 */ /* 0x000168000c1e1900 */
.L_x_336:
[----:B------:R-:W1:Y:S01]  /*104f0*/  S2R R3, SR_CgaCtaId ;  /* 0x0000000000037919 */ /* 0x000e620000008800 */
[----:B------:R-:W-:-:S04]  /*10500*/  MOV R2, 0x400 ;  /* 0x0000040000027802 */ /* 0x000fc80000000f00 */
[----:B-1----:R-:W-:Y:S02]  /*10510*/  LEA R2, R3, R2, 0x18 ;  /* 0x0000000203027211 */ /* 0x002fe400078ec0ff */
[----:B------:R-:W-:-:S03]  /*10520*/  SHF.L.U32 R3, R8, 0x1f, RZ ;  /* 0x0000001f08037819 */ /* 0x000fc600000006ff */
[----:B------:R-:W-:-:S04]  /*10530*/  IMAD R2, R7, 0x8, R2 ;  /* 0x0000000807027824 */ /* 0x000fc800078e0202 */
[----:B------:R-:W1:Y:S02]  /*10540*/  SYNCS.PHASECHK.TRANS64.TRYWAIT P0, [R2+URZ+0x34840], R3 ;  /* 0x03484003020075a7 */ /* 0x000e64000800017f */
[----:B-1----:R-:W-:Y:S05]  /*10550*/  @!P0 BRA `(.L_x_337) ;  /* 0x0000002000f88947 */ /* 0x002fea0003800000 */
.L_x_393:
[----:B0-----:R-:W0:Y:S02]  /*10560*/  S2R R11, SR_TID.X ;  /* 0x00000000000b7919 */ /* 0x001e240000002100 */
[----:B0-----:R-:W-:-:S04]  /*10570*/  LOP3.LUT R11, R11, 0x7f, RZ, 0xc0, !PT ;  /* 0x0000007f0b0b7812 */ /* 0x001fc800078ec0ff */
[----:B------:R-:W-:-:S13]  /*10580*/  ISETP.NE.AND P0, PT, R11, RZ, PT ;  /* 0x000000ff0b00720c */ /* 0x000fda0003f05270 */
[----:B------:R-:W-:Y:S05]  /*10590*/  @P0 BRA `(.L_x_338) ;  /* 0x00000000001c0947 */ /* 0x000fea0003800000 */
[----:B------:R-:W0:Y:S01]  /*105a0*/  S2R R11, SR_TID.X ;  /* 0x00000000000b7919 */ /* 0x000e220000002100 */
[----:B-1----:R-:W-:-:S04]  /*105b0*/  IMAD.MOV.U32 R3, RZ, RZ, 0xb000 ;  /* 0x0000b000ff037424 */ /* 0x002fc800078e00ff */
[----:B------:R2:W-:Y:S01]  /*105c0*/  SYNCS.ARRIVE.TRANS64 RZ, [R2+URZ+0x34830], R3 ;  /* 0x0348300302ff79a7 */ /* 0x0005e2000800003f */
[----:B0-----:R-:W-:-:S04]  /*105d0*/  LOP3.LUT R11, R11, 0x1f, RZ, 0xc0, !PT ;  /* 0x0000001f0b0b7812 */ /* 0x001fc800078ec0ff */
[----:B------:R-:W-:-:S13]  /*105e0*/  ISETP.NE.AND P1, PT, R11, RZ, PT ;  /* 0x000000ff0b00720c */ /* 0x000fda0003f25270 */
[----:B--2---:R-:W-:Y:S05]  /*105f0*/  @!P1 BRA `(.L_x_338) ;  /* 0x0000000000049947 */ /* 0x004fea0003800000 */
[----:B------:R-:W-:Y:S01]  /*10600*/  BPT.TRAP 0x1 ;  /* 0x000000040000795c */ /* 0x000fe20000300000 */
.L_x_338:
[----:B------:R-:W2:Y:S01]  /*10610*/  LDL R15, [R1+0x4] ;  /* 0x00000400010f7983 */ /* 0x000ea20000100800 */
[----:B------:R-:W-:-:S03]  /*10620*/  MOV R13, 0x400 ;  /* 0x00000400000d7802 */ /* 0x000fc60000000f00 */
[----:B-1----:R-:W3:Y:S04]  /*10630*/  LDL.LU R3, [R1+0x8] ;  /* 0x0000080001037983 */ /* 0x002ee80000300800 */
        /* <DEDUP_REMOVED lines=30> */
.L_x_394:
        /* <DEDUP_REMOVED lines=8> */
.L_x_340:
[----:B------:R-:W2:Y:S01]  /*108a0*/  LDL.LU R15, [R1+0xc] ;  /* 0x00000c00010f7983 */ /* 0x000ea20000300800 */
[----:B------:R-:W-:-:S03]  /*108b0*/  MOV R13, 0x400 ;  /* 0x00000400000d7802 */ /* 0x000fc60000000f00 */
[----:B0-----:R-:W3:Y:S04]  /*108c0*/  LDL.LU R3, [R1] ;  /* 0x0000000001037983 */ /* 0x001ee80000300800 */
[----:B------:R-:W4:Y:S01]  /*108d0*/  LDL R11, [R1+0x4] ;  /* 0x00000400010b7983 */ /* 0x000f220000100800 */
[----:B------:R-:W0:Y:S01]  /*108e0*/  S2R R14, SR_CgaCtaId ;  /* 0x00000000000e7919 */ /* 0x000e220000008800 */
[----:B------:R-:W-:Y:S01]  /*108f0*/  R2UR UR9, R2 ;  /* 0x00000000020972ca */ /* 0x000fe200000e0000 */
[----:B------:R-:W-:Y:S01]  /*10900*/  UIADD3 UR4, UP0, UR36, 0x470, URZ ;  /* 0x0000047024047890 */ /* 0x000fe2000ff1e03f */
[----:B------:R-:W-:Y:S02]  /*10910*/  R2UR UR13, R5 ;  /* 0x00000000050d72ca */ /* 0x000fe400000e0000 */
[----:B------:R-:W-:-:S02]  /*10920*/  R2UR UR12, R4 ;  /* 0x00000000040c72ca */ /* 0x000fc400000e0000 */
[----:B0-----:R-:W-:-:S07]  /*10930*/  LEA R13, R14, R13, 0x18 ;  /* 0x0000000d0e0d7211 */ /* 0x001fce00078ec0ff */
[----:B------:R-:W-:Y:S01]  /*10940*/  UIADD3 UR9, UR9, 0x50, URZ ;  /* 0x0000005009097890 */ /* 0x000fe2000fffe03f */
[----:B------:R-:W-:Y:S01]  /*10950*/  UMOV UR10, URZ ;  /* 0x0000003f000a7c82 */ /* 0x000fe20008000000 */
[----:B------:R-:W-:Y:S01]  /*10960*/  UMOV UR7, 0x14f00000 ;  /* 0x14f0000000077882 */ /* 0x000fe20000000000 */
[----:B------:R-:W-:Y:S01]  /*10970*/  UMOV UR15, 0x40 ;  /* 0x00000040000f7882 */ /* 0x000fe20000000000 */
[----:B------:R0:W-:Y:S01]  /*10980*/  STL [R1+0xc], R9 ;  /* 0x00000c0901007387 */ /* 0x0001e20000100800 */
[----:B------:R-:W-:Y:S01]  /*10990*/  IMAD.MOV.U32 R5, RZ, RZ, R10 ;  /* 0x000000ffff057224 */ /* 0x000fe200078e000a */
[----:B--2---:R-:W-:Y:S01]  /*109a0*/  R2UR UR11, R15 ;  /* 0x000000000f0b72ca */ /* 0x004fe200000e0000 */
[----:B---3--:R-:W-:Y:S01]  /*109b0*/  IMAD R3, R3, 0xb000, R13 ;  /* 0x0000b00003037824 */ /* 0x008fe200078e020d */
[----:B----4-:R-:W-:-:S04]  /*109c0*/  R2UR UR5, R11 ;  /* 0x000000000b0572ca */ /* 0x010fc800000e0000 */
[----:B------:R-:W-:-:S09]  /*109d0*/  R2UR UR6, R3 ;  /* 0x00000000030672ca */ /* 0x000fd200000e0000 */
[----:B------:R-:W-:-:S04]  /*109e0*/  UIMAD UR11, UR11, 0xb0, UR5 ;  /* 0x000000b00b0b78a4 */ /* 0x000fc8000f8e0205 */
[----:B------:R-:W-:Y:S02]  /*109f0*/  UIADD3 UR8, UR6, 0x400, URZ ;  /* 0x0000040006087890 */ /* 0x000fe4000fffe03f */
[----:B------:R-:W-:Y:S02]  /*10a00*/  UIADD3.X UR5, URZ, UR37, URZ, UP0, !UPT ;  /* 0x000000253f057290 */ /* 0x000fe400087fe43f */
[----:B------:R-:W-:-:S03]  /*10a10*/  UIADD3 UR14, UR6, 0x5c00, URZ ;  /* 0x00005c00060e7890 */ /* 0x000fc6000fffe03f */
[----:B------:R-:W-:-:S04]  /*10a20*/  UMOV UR6, 0x0 ;  /* 0x0000000000067882 */ /* 0x000fc80000000000 */
[----:B------:R1:W-:Y:S02]  /*10a30*/  UTMALDG.4D [UR8], [UR4], desc[UR6] ;  /* 0x00000608040075b4 */ /* 0x0003e40008019000 */
[----:B-1----:R-:W-:Y:S01]  /*10a40*/  UMOV UR8, UR14 ;  /* 0x0000000e00087c82 */ /* 0x002fe20008000000 */
[----:B------:R-:W-:Y:S02]  /*10a50*/  UMOV UR10, UR15 ;  /* 0x0000000f000a7c82 */ /* 0x000fe40008000000 */
[----:B------:R0:W-:Y:S02]  /*10a60*/  UTMALDG.4D [UR8], [UR4], desc[UR6] ;  /* 0x00000608040075b4 */ /* 0x0001e40008019000 */
[----:B0-----:R-:W-:Y:S01]  /*10a70*/  NOP ;  /* 0x0000000000007918 */ /* 0x001fe20000000000 */
.L_x_335:
[----:B------:R-:W-:Y:S05]  /*10a80*/  BSYNC B1 ;  /* 0x0000000000017941 */ /* 0x000fea0003800000 */
.L_x_334:
[----:B------:R-:W-:Y:S01]  /*10a90*/  VIADD R2, R7, 0x1 ;  /* 0x0000000107027836 */ /* 0x000fe20000000000 */
[----:B------:R-:W-:Y:S04]  /*10aa0*/  BSSY B1, `(.L_x_341) ;  /* 0x0000076000017945 */ /* 0x000fe80003800000 */
[----:B------:R-:W-:-:S04]  /*10ab0*/  ISETP.NE.AND P0, PT, R2, 0x2, PT ;  /* 0x000000020200780c */ /* 0x000fc80003f05270 */
[----:B------:R-:W-:Y:S02]  /*10ac0*/  SEL R3, RZ, 0x1, P0 ;  /* 0x00000001ff037807 */ /* 0x000fe40000000000 */
[----:B------:R-:W-:Y:S02]  /*10ad0*/  SEL R14, R2, RZ, P0 ;  /* 0x000000ff020e7207 */ /* 0x000fe40000000000 */
[----:B------:R-:W-:-:S05]  /*10ae0*/  LOP3.LUT R13, R8, R3, RZ, 0x3c, !PT ;  /* 0x00000003080d7212 */ /* 0x000fca00078e3cff */
[----:B------:R0:W-:Y:S04]  /*10af0*/  STL [R1+0x8], R13 ;  /* 0x0000080d01007387 */ /* 0x0001e80000100800 */
[----:B------:R0:W-:Y:S01]  /*10b00*/  STL [R1], R14 ;  /* 0x0000000e01007387 */ /* 0x0001e20000100800 */
[----:B------:R-:W-:Y:S05]  /*10b10*/  @!P6 BRA `(.L_x_342) ;  /* 0x0000000400b8e947 */ /* 0x000fea0003800000 */
[----:B------:R-:W-:Y:S01]  /*10b20*/  ULDC.64 UR4, c[0x0][0x3f8] ;  /* 0x0000fe0000047ab9 */ /* 0x000fe20000000a00 */
[----:B------:R-:W-:Y:S01]  /*10b30*/  VIADD R9, R6, 0xffffffff ;  /* 0xffffffff06097836 */ /* 0x000fe20000000000 */
[----:B------:R-:W-:-:S04]  /*10b40*/  ISETP.NE.U32.AND P0, PT, RZ, UR4, PT ;  /* 0x00000004ff007c0c */ /* 0x000fc8000bf05070 */
[----:B------:R-:W-:-:S13]  /*10b50*/  ISETP.NE.AND.EX P0, PT, RZ, UR5, PT, P0 ;  /* 0x00000005ff007c0c */ /* 0x000fda000bf05300 */
[----:B------:R-:W-:Y:S05]  /*10b60*/  @!P0 BRA `(.L_x_343) ;  /* 0x0000000000448947 */ /* 0x000fea0003800000 */
[----:B------:R-:W1:Y:S01]  /*10b70*/  LDC R11, c[0x0][0x41c] ;  /* 0x00010700ff0b7b82 */ /* 0x000e620000000800 */
        /* <DEDUP_REMOVED lines=16> */
.L_x_343:
[----:B------:R-:W2:Y:S01]  /*10c80*/  S2R R3, SR_CgaCtaId ;  /* 0x0000000000037919 */ /* 0x000ea20000008800 */
[----:B------:R-:W-:-:S04]  /*10c90*/  MOV R2, 0x400 ;  /* 0x0000040000027802 */ /* 0x000fc80000000f00 */
[----:B--2---:R-:W-:Y:S02]  /*10ca0*/  LEA R2, R3, R2, 0x18 ;  /* 0x0000000203027211 */ /* 0x004fe400078ec0ff */
[----:B------:R-:W-:-:S03]  /*10cb0*/  SHF.L.U32 R3, R13, 0x1f, RZ ;  /* 0x0000001f0d037819 */ /* 0x000fc600000006ff */
[----:B------:R-:W-:-:S04]  /*10cc0*/  IMAD R2, R14, 0x8, R2 ;  /* 0x000000080e027824 */ /* 0x000fc800078e0202 */
[----:B------:R-:W2:Y:S02]  /*10cd0*/  SYNCS.PHASECHK.TRANS64.TRYWAIT P0, [R2+URZ+0x34840], R3 ;  /* 0x03484003020075a7 */ /* 0x000ea4000800017f */
[----:B--2---:R-:W-:Y:S05]  /*10ce0*/  @!P0 BRA `(.L_x_344) ;  /* 0x0000001c003c8947 */ /* 0x004fea0003800000 */
.L_x_395:
        /* <DEDUP_REMOVED lines=11> */
.L_x_345:
[----:B0-----:R-:W3:Y:S01]  /*10da0*/  LDL R13, [R1] ;  /* 0x00000000010d7983 */ /* 0x001ee20000100800 */
[----:B------:R-:W-:-:S03]  /*10db0*/  MOV R14, 0x400 ;  /* 0x00000400000e7802 */ /* 0x000fc60000000f00 */
[----:B------:R-:W4:Y:S01]  /*10dc0*/  LDL R11, [R1+0x4] ;  /* 0x00000400010b7983 */ /* 0x000f220000100800 */
[----:B------:R-:W0:Y:S01]  /*10dd0*/  S2R R15, SR_CgaCtaId ;  /* 0x00000000000f7919 */ /* 0x000e220000008800 */
[----:B------:R-:W-:Y:S01]  /*10de0*/  R2UR UR11, R9 ;  /* 0x00000000090b72ca */ /* 0x000fe200000e0000 */
[----:B------:R-:W-:Y:S01]  /*10df0*/  UIADD3 UR4, UP0, UR36, 0x370, URZ ;  /* 0x0000037024047890 */ /* 0x000fe2000ff1e03f */
[----:B------:R-:W-:Y:S02]  /*10e00*/  R2UR UR12, R4 ;  /* 0x00000000040c72ca */ /* 0x000fe400000e0000 */
[----:B0-----:R-:W-:-:S05]  /*10e10*/  LEA R14, R15, R14, 0x18 ;  /* 0x0000000e0f0e7211 */ /* 0x001fca00078ec0ff */
[----:B--2---:R-:W-:Y:S01]  /*10e20*/  VIADD R2, R14, 0x34800 ;  /* 0x000348000e027836 */ /* 0x004fe20000000000 */
[----:B-----5:R-:W-:Y:S01]  /*10e30*/  R2UR UR13, R10 ;  /* 0x000000000a0d72ca */ /* 0x020fe200000e0000 */
[----:B------:R-:W-:Y:S01]  /*10e40*/  UMOV UR10, URZ ;  /* 0x0000003f000a7c82 */ /* 0x000fe20008000000 */
[----:B------:R-:W-:Y:S01]  /*10e50*/  UMOV UR6, 0x0 ;  /* 0x0000000000067882 */ /* 0x000fe20000000000 */
[----:B------:R-:W-:Y:S01]  /*10e60*/  UMOV UR7, 0x14f00000 ;  /* 0x14f0000000077882 */ /* 0x000fe20000000000 */
[----:B------:R-:W-:Y:S01]  /*10e70*/  UMOV UR16, 0x40 ;  /* 0x0000004000107882 */ /* 0x000fe20000000000 */
[----:B------:R-:W-:Y:S01]  /*10e80*/  SHF.L.U32 R8, R8, 0x1f, RZ ;  /* 0x0000001f08087819 */ /* 0x000fe200000006ff */
        /* <DEDUP_REMOVED lines=9> */
[----:B------:R-:W-:Y:S01]  /*10f20*/  UIADD3 UR15, UR8, 0x23c00, URZ ;  /* 0x00023c00080f7890 */ /* 0x000fe2000fffe03f */
[----:B------:R-:W-:-:S04]  /*10f30*/  IMAD R2, R7, 0x8, R2 ;  /* 0x0000000807027824 */ /* 0x000fc800078e0202 */
[----:B------:R-:W-:Y:S02]  /*10f40*/  UMOV UR8, UR14 ;  /* 0x0000000e00087c82 */ /* 0x000fe40008000000 */
[----:B------:R0:W-:Y:S02]  /*10f50*/  UTMALDG.4D [UR8], [UR4], desc[UR6] ;  /* 0x00000608040075b4 */ /* 0x0001e40008019000 */
[----:B0-----:R-:W-:Y:S01]  /*10f60*/  UMOV UR8, UR15 ;  /* 0x0000000f00087c82 */ /* 0x001fe20008000000 */
[----:B------:R-:W-:Y:S02]  /*10f70*/  UMOV UR10, UR16 ;  /* 0x00000010000a7c82 */ /* 0x000fe40008000000 */
[----:B------:R0:W-:Y:S01]  /*10f80*/  UTMALDG.4D [UR8], [UR4], desc[UR6] ;  /* 0x00000608040075b4 */ /* 0x0001e20008019000 */
[----:B------:R-:W1:Y:S02]  /*10f90*/  SYNCS.PHASECHK.TRANS64.TRYWAIT P1, [R2+URZ+0x60], R8 ;  /* 0x00006008020075a7 */ /* 0x000e64000802017f */
[----:B01----:R-:W-:Y:S05]  /*10fa0*/  @!P1 BRA `(.L_x_346) ;  /* 0x0000001800a09947 */ /* 0x003fea0003800000 */
.L_x_396:
[----:B------:R-:W-:Y:S05]  /*10fb0*/  @P0 BRA `(.L_x_347) ;  /* 0x00000000001c0947 */ /* 0x000fea0003800000 */
[----:B------:R-:W1:Y:S02]  /*10fc0*/  S2R R3, SR_TID.X ;  /* 0x0000000000037919 */ /* 0x000e640000002100 */
[----:B-1----:R-:W-:-:S04]  /*10fd0*/  LOP3.LUT R3, R3, 0x1f, RZ, 0xc0, !PT ;  /* 0x0000001f03037812 */ /* 0x002fc800078ec0ff */
[----:B------:R-:W-:Y:S01]  /*10fe0*/  ISETP.NE.AND P1, PT, R3, RZ, PT ;  /* 0x000000ff0300720c */ /* 0x000fe20003f25270 */
[----:B------:R-:W-:-:S04]  /*10ff0*/  IMAD.MOV.U32 R3, RZ, RZ, 0xb000 ;  /* 0x0000b000ff037424 */ /* 0x000fc800078e00ff */
[----:B------:R1:W-:Y:S08]  /*11000*/  SYNCS.ARRIVE.TRANS64 RZ, [R2+URZ+0x50], R3 ;  /* 0x0000500302ff79a7 */ /* 0x0003f0000800003f */
[----:B------:R-:W-:Y:S05]  /*11010*/  @!P1 BRA `(.L_x_347) ;  /* 0x0000000000049947 */ /* 0x000fea0003800000 */
[----:B------:R-:W-:Y:S01]  /*11020*/  BPT.TRAP 0x1 ;  /* 0x000000040000795c */ /* 0x000fe20000300000 */
.L_x_347:
[----:B------:R-:W2:Y:S01]  /*11030*/  LDL.LU R13, [R1+0xc] ;  /* 0x00000c00010d7983 */ /* 0x000ea20000300800 */
[----:B0-----:R-:W-:-:S03]  /*11040*/  MOV R8, 0x400 ;  /* 0x0000040000087802 */ /* 0x001fc60000000f00 */
[----:B-1----:R-:W3:Y:S01]  /*11050*/  LDL R3, [R1+0x4] ;  /* 0x0000040001037983 */ /* 0x002ee20000100800 */
[----:B------:R-:W0:Y:S01]  /*11060*/  S2R R11, SR_CgaCtaId ;  /* 0x00000000000b7919 */ /* 0x000e220000008800 */
[----:B------:R-:W-:Y:S01]  /*11070*/  R2UR UR9, R2 ;  /* 0x00000000020972ca */ /* 0x000fe200000e0000 */
[----:B------:R-:W-:Y:S01]  /*11080*/  UIADD3 UR4, UP0, UR36, 0x470, URZ ;  /* 0x0000047024047890 */ /* 0x000fe2000ff1e03f */
[----:B------:R-:W-:Y:S02]  /*11090*/  R2UR UR13, R5 ;  /* 0x00000000050d72ca */ /* 0x000fe400000e0000 */
[----:B------:R-:W-:Y:S02]  /*110a0*/  R2UR UR12, R4 ;  /* 0x00000000040c72ca */ /* 0x000fe400000e0000 */
[----:B0-----:R-:W-:-:S05]  /*110b0*/  LEA R8, R11, R8, 0x18 ;  /* 0x000000080b087211 */ /* 0x001fca00078ec0ff */
[----:B------:R-:W-:-:S05]  /*110c0*/  IMAD R7, R7, 0xb000, R8 ;  /* 0x0000b00007077824 */ /* 0x000fca00078e0208 */
[----:B------:R-:W-:Y:S01]  /*110d0*/  R2UR UR14, R7 ;  /* 0x00000000070e72ca */ /* 0x000fe200000e0000 */
[----:B------:R-:W-:Y:S01]  /*110e0*/  UIADD3 UR9, UR9, 0x50, URZ ;  /* 0x0000005009097890 */ /* 0x000fe2000fffe03f */
[----:B------:R-:W-:Y:S01]  /*110f0*/  UMOV UR10, URZ ;  /* 0x0000003f000a7c82 */ /* 0x000fe20008000000 */
[----:B------:R-:W-:Y:S01]  /*11100*/  UMOV UR6, 0x0 ;  /* 0x0000000000067882 */ /* 0x000fe20000000000 */
[----:B------:R-:W-:-:S09]  /*11110*/  UMOV UR7, 0x14f00000 ;  /* 0x14f0000000077882 */ /* 0x000fd20000000000 */
[----:B------:R-:W-:Y:S02]  /*11120*/  UIADD3 UR8, UR14, 0x400, URZ ;  /* 0x000004000e087890 */ /* 0x000fe4000fffe03f */
[----:B------:R-:W-:Y:S01]  /*11130*/  UIADD3 UR14, UR14, 0x5c00, URZ ;  /* 0x00005c000e0e7890 */ /* 0x000fe2000fffe03f */
[----:B------:R-:W-:Y:S01]  /*11140*/  UMOV UR15, 0x40 ;  /* 0x00000040000f7882 */ /* 0x000fe20000000000 */
[----:B------:R1:W-:Y:S01]  /*11150*/  STL [R1+0xc], R9 ;  /* 0x00000c0901007387 */ /* 0x0003e20000100800 */
[----:B------:R-:W-:Y:S01]  /*11160*/  IMAD.MOV.U32 R5, RZ, RZ, R10 ;  /* 0x000000ffff057224 */ /* 0x000fe200078e000a */
[----:B--2---:R-:W-:Y:S02]  /*11170*/  R2UR UR11, R13 ;  /* 0x000000000d0b72ca */ /* 0x004fe400000e0000 */
[----:B---3--:R-:W-:-:S13]  /*11180*/  R2UR UR5, R3 ;  /* 0x00000000030572ca */ /* 0x008fda00000e0000 */
[----:B------:R-:W-:Y:S02]  /*11190*/  UIMAD UR11, UR11, 0xb0, UR5 ;  /* 0x000000b00b0b78a4 */ /* 0x000fe4000f8e0205 */
[----:B------:R-:W-:-:S09]  /*111a0*/  UIADD3.X UR5, URZ, UR37, URZ, UP0, !UPT ;  /* 0x000000253f057290 */ /* 0x000fd200087fe43f */
[----:B------:R0:W-:Y:S02]  /*111b0*/  UTMALDG.4D [UR8], [UR4], desc[UR6] ;  /* 0x00000608040075b4 */ /* 0x0001e40008019000 */
[----:B0-----:R-:W-:Y:S01]  /*111c0*/  UMOV UR8, UR14 ;  /* 0x0000000e00087c82 */ /* 0x001fe20008000000 */
[----:B------:R-:W-:Y:S02]  /*111d0*/  UMOV UR10, UR15 ;  /* 0x0000000f000a7c82 */ /* 0x000fe40008000000 */
[----:B------:R1:W-:Y:S02]  /*111e0*/  UTMALDG.4D [UR8], [UR4], desc[UR6] ;  /* 0x00000608040075b4 */ /* 0x0003e40008019000 */
[----:B-1----:R-:W-:Y:S01]  /*111f0*/  NOP ;  /* 0x0000000000007918 */ /* 0x002fe20000000000 */
.L_x_342:
[----:B------:R-:W-:Y:S05]  /*11200*/  BSYNC B1 ;  /* 0x0000000000017941 */ /* 0x000fea0003800000 */
.L_x_341:
[C---:B------:R-:W-:Y:S01]  /*11210*/  ISETP.GT.AND P0, PT, R6.reuse, 0x1, PT ;  /* 0x000000010600780c */ /* 0x040fe20003f04270 */
[----:B------:R-:W-:-:S12]  /*11220*/  VIADD R6, R6, 0xfffffffe ;  /* 0xfffffffe06067836 */ /* 0x000fd80000000000 */
[----:B------:R-:W-:Y:S05]  /*11230*/  @P0 BRA `(.L_x_348) ;  /* 0xfffffff0002c0947 */ /* 0x000fea000383ffff */
.L_x_324:
[----:B------:R-:W-:Y:S05]  /*11240*/  BSYNC B0 ;  /* 0x0000000000007941 */ /* 0x000fea0003800000 */
.L_x_323:
[----:B------:R-:W1:Y:S01]  /*11250*/  S2R R2, SR_TID.X ;  /* 0x0000000000027919 */ /* 0x000e620000002100 */
[----:B------:R-:W-:Y:S01]  /*11260*/  BSSY B0, `(.L_x_349) ;  /* 0x0000010000007945 */ /* 0x000fe20003800000 */
[----:B-1----:R-:W-:-:S04]  /*11270*/  LOP3.LUT R2, R2, 0x1f, RZ, 0xc0, !PT ;  /* 0x0000001f02027812 */ /* 0x002fc800078ec0ff */
[----:B------:R-:W-:-:S13]  /*11280*/  ISETP.NE.AND P0, PT, R2, RZ, PT ;  /* 0x000000ff0200720c */ /* 0x000fda0003f05270 */
[----:B------:R-:W-:Y:S05]  /*11290*/  @P0 BRA `(.L_x_350) ;  /* 0x0000000000300947 */ /* 0x000fea0003800000 */
[----:B------:R-:W1:Y:S01]  /*112a0*/  S2R R9, SR_LANEID ;  /* 0x0000000000097919 */ /* 0x000e620000000000 */
[----:B------:R-:W-:Y:S01]  /*112b0*/  VOTEU.ANY UR4, UPT, PT ;  /* 0x0000000000047886 */ /* 0x000fe200038e0100 */
[----:B------:R-:W2:Y:S01]  /*112c0*/  LDC.64 R2, c[0x0][0xc38] ;  /* 0x00030e00ff027b82 */ /* 0x000ea20000000a00 */
[----:B------:R-:W1:Y:S08]  /*112d0*/  FLO.U32 R0, UR4 ;  /* 0x0000000400007d00 */ /* 0x000e7000080e0000 */
[----:B------:R-:W2:Y:S01]  /*112e0*/  POPC R7, UR4 ;  /* 0x0000000400077d09 */ /* 0x000ea20008000000 */
[----:B-1----:R-:W-:-:S13]  /*112f0*/  ISETP.EQ.U32.AND P0, PT, R0, R9, PT ;  /* 0x000000090000720c */ /* 0x002fda0003f02070 */
[----:B--2---:R-:W2:Y:S01]  /*11300*/  @P0 ATOMG.E.ADD.STRONG.GPU PT, R3, desc[UR60][R2.64], R7 ;  /* 0x00000007020309a8 */ /* 0x004ea200081ee1fc */
[----:B------:R-:W1:Y:S02]  /*11310*/  S2R R6, SR_LTMASK ;  /* 0x0000000000067919 */ /* 0x000e640000003900 */
[----:B-1----:R-:W-:-:S04]  /*11320*/  LOP3.LUT R6, R6, UR4, RZ, 0xc0, !PT ;  /* 0x0000000406067c12 */ /* 0x002fc8000f8ec0ff */
[----:B------:R-:W1:Y:S01]  /*11330*/  POPC R9, R6 ;  /* 0x0000000600097309 */ /* 0x000e620000000000 */
[----:B--2---:R-:W1:Y:S02]  /*11340*/  SHFL.IDX PT, R0, R3, R0, 0x1f ;  /* 0x00001f0003007589 */ /* 0x004e6400000e0000 */
[----:B-1----:R-:W-:-:S07]  /*11350*/  IADD3 R16, R0, UR38, R9 ;  /* 0x0000002600107c10 */ /* 0x002fce000fffe009 */
.L_x_350:
[----:B------:R-:W-:Y:S05]  /*11360*/  BSYNC B0 ;  /* 0x0000000000007941 */ /* 0x000fea0003800000 */
.L_x_349:
[----:B------:R-:W-:Y:S04]  /*11370*/  BSSY B0, `(.L_x_351) ;  /* 0x0000032000007945 */ /* 0x000fe80003800000 */
[----:B------:R-:W-:Y:S05]  /*11380*/  @!P6 BRA `(.L_x_352) ;  /* 0x0000000000c0e947 */ /* 0x000fea0003800000 */
[----:B------:R-:W2:Y:S01]  /*11390*/  LDL R2, [R1] ;  /* 0x0000000001027983 */ /* 0x000ea20000100800 */
[----:B------:R-:W-:-:S03]  /*113a0*/  MOV R3, 0x400 ;  /* 0x0000040000037802 */ /* 0x000fc60000000f00 */
[----:B------:R-:W3:Y:S01]  /*113b0*/  LDL R0, [R1+0x8] ;  /* 0x0000080001007983 */ /* 0x000ee20000100800 */
[----:B------:R-:W1:Y:S02]  /*113c0*/  S2R R6, SR_CgaCtaId ;  /* 0x0000000000067919 */ /* 0x000e640000008800 */
[----:B-1----:R-:W-:-:S05]  /*113d0*/  LEA R3, R6, R3, 0x18 ;  /* 0x0000000306037211 */ /* 0x002fca00078ec0ff */
[----:B--2---:R-:W-:Y:S01]  /*113e0*/  IMAD R3, R2, 0x8, R3 ;  /* 0x0000000802037824 */ /* 0x004fe200078e0203 */
[----:B---3--:R-:W-:-:S04]  /*113f0*/  SHF.L.U32 R0, R0, 0x1f, RZ ;  /* 0x0000001f00007819 */ /* 0x008fc800000006ff */
[----:B------:R-:W1:Y:S02]  /*11400*/  SYNCS.PHASECHK.TRANS64.TRYWAIT P0, [R3+URZ+0x34860], R0 ;  /* 0x03486000030075a7 */ /* 0x000e64000800017f */
[----:B-1----:R-:W-:Y:S05]  /*11410*/  @!P0 BRA `(.L_x_353) ;  /* 0x0000001400988947 */ /* 0x002fea0003800000 */
.L_x_397:
        /* <DEDUP_REMOVED lines=11> */
.L_x_354:
[----:B-1----:R-:W2:Y:S01]  /*114d0*/  LDL R0, [R1] ;  /* 0x0000000001007983 */ /* 0x002ea20000100800 */
[----:B------:R-:W-:-:S03]  /*114e0*/  MOV R7, 0x400 ;  /* 0x0000040000077802 */ /* 0x000fc60000000f00 */
[----:B------:R-:W3:Y:S04]  /*114f0*/  LDL.LU R6, [R1+0x4] ;  /* 0x0000040001067983 */ /* 0x000ee80000300800 */
[----:B------:R-:W4:Y:S01]  /*11500*/  LDL R2, [R1+0xc] ;  /* 0x00000c0001027983 */ /* 0x000f220000100800 */
[----:B------:R-:W1:Y:S01]  /*11510*/  S2R R8, SR_CgaCtaId ;  /* 0x0000000000087919 */ /* 0x000e620000008800 */
[----:B------:R-:W-:Y:S01]  /*11520*/  R2UR UR9, R3 ;  /* 0x00000000030972ca */ /* 0x000fe200000e0000 */
[----:B------:R-:W-:Y:S01]  /*11530*/  UIADD3 UR4, UP0, UR36, 0x470, URZ ;  /* 0x0000047024047890 */ /* 0x000fe2000ff1e03f */
[----:B------:R-:W-:Y:S02]  /*11540*/  R2UR UR12, R4 ;  /* 0x00000000040c72ca */ /* 0x000fe400000e0000 */
[----:B------:R-:W-:-:S02]  /*11550*/  R2UR UR13, R5 ;  /* 0x00000000050d72ca */ /* 0x000fc400000e0000 */
[----:B-1----:R-:W-:-:S07]  /*11560*/  LEA R7, R8, R7, 0x18 ;  /* 0x0000000708077211 */ /* 0x002fce00078ec0ff */
        /* <DEDUP_REMOVED lines=14> */
[----:B-1----:R-:W-:Y:S01]  /*11650*/  UMOV UR8, UR14 ;  /* 0x0000000e00087c82 */ /* 0x002fe20008000000 */
[----:B------:R-:W-:Y:S02]  /*11660*/  UMOV UR10, UR15 ;  /* 0x0000000f000a7c82 */ /* 0x000fe40008000000 */
[----:B------:R1:W-:Y:S02]  /*11670*/  UTMALDG.4D [UR8], [UR4], desc[UR6] ;  /* 0x00000608040075b4 */ /* 0x0003e40008019000 */
[----:B-1----:R-:W-:Y:S01]  /*11680*/  NOP ;  /* 0x0000000000007918 */ /* 0x002fe20000000000 */
.L_x_352:
[----:B------:R-:W-:Y:S05]  /*11690*/  BSYNC B0 ;  /* 0x0000000000007941 */ /* 0x000fea0003800000 */
.L_x_351:
[----:B------:R-:W2:Y:S04]  /*116a0*/  LDL.LU R0, [R1] ;  /* 0x0000000001007983 */ /* 0x000ea80000300800 */
[----:B------:R-:W3:Y:S01]  /*116b0*/  LDL.LU R3, [R1+0x8] ;  /* 0x0000080001037983 */ /* 0x000ee20000300800 */
[----:B--2---:R-:W-:-:S05]  /*116c0*/  VIADD R0, R0, 0x1 ;  /* 0x0000000100007836 */ /* 0x004fca0000000000 */
[----:B------:R-:W-:-:S04]  /*116d0*/  ISETP.NE.AND P0, PT, R0, 0x2, PT ;  /* 0x000000020000780c */ /* 0x000fc80003f05270 */
[----:B------:R-:W-:Y:S02]  /*116e0*/  SEL R2, RZ, 0x1, P0 ;  /* 0x00000001ff027807 */ /* 0x000fe40000000000 */
[----:B------:R-:W-:Y:S02]  /*116f0*/  SEL R0, R0, RZ, P0 ;  /* 0x000000ff00007207 */ /* 0x000fe40000000000 */
[----:B---3--:R-:W-:-:S05]  /*11700*/  LOP3.LUT R3, R3, R2, RZ, 0x3c, !PT ;  /* 0x0000000203037212 */ /* 0x008fca00078e3cff */
[----:B------:R1:W-:Y:S04]  /*11710*/  STL [R1+0x8], R3 ;  /* 0x0000080301007387 */ /* 0x0003e80000100800 */
[----:B------:R1:W-:Y:S02]  /*11720*/  STL [R1], R0 ;  /* 0x0000000001007387 */ /* 0x0003e40000100800 */
.L_x_309:
[----:B------:R-:W-:Y:S05]  /*11730*/  BSYNC B6 ;  /* 0x0000000000067941 */ /* 0x000fea0003800000 */
.L_x_307:
[----:B------:R-:W-:-:S03]  /*11740*/  UMOV UR4, 0xffffffff ;  /* 0xffffffff00047882 */ /* 0x000fc60000000000 */
[----:B------:R-:W-:Y:S05]  /*11750*/  BRA.DIV UR4, `(.L_x_355) ;  /* 0x0000001204dc7947 */ /* 0x000fea000b800000 */
[----:B------:R2:W3:Y:S04]  /*11760*/  SHFL.IDX PT, R4, R16, RZ, 0x1f ;  /* 0x00001fff10047589 */ /* 0x0004e800000e0000 */
[----:B------:R2:W4:Y:S02]  /*11770*/  SHFL.IDX PT, R5, R16, 0x1, 0x1f ;  /* 0x00201f0010057f89 */ /* 0x00052400000e0000 */
.L_x_401:
[----:B01----:R-:W0:Y:S01]  /*11780*/  S2R R0, SR_TID.X ;  /* 0x0000000000007919 */ /* 0x003e220000002100 */
[----:B------:R-:W-:Y:S01]  /*11790*/  ULDC UR4, c[0x0][0xc14] ;  /* 0x0003050000047ab9 */ /* 0x000fe20000000800 */
[----:B------:R-:W-:Y:S01]  /*117a0*/  BSSY B0, `(.L_x_356) ;  /* 0x000000b000007945 */ /* 0x000fe20003800000 */
[----:B------:R-:W-:Y:S01]  /*117b0*/  IMAD.MOV.U32 R3, RZ, RZ, RZ ;  /* 0x000000ffff037224 */ /* 0x000fe200078e00ff */
[----:B0-----:R-:W-:Y:S01]  /*117c0*/  LOP3.LUT R9, R0, 0x1f, RZ, 0xc0, !PT ;  /* 0x0000001f00097812 */ /* 0x001fe200078ec0ff */
[----:B------:R-:W-:-:S03]  /*117d0*/  IMAD.U32 R0, RZ, RZ, UR4 ;  /* 0x00000004ff007e24 */ /* 0x000fc6000f8e00ff */
[C---:B------:R-:W-:Y:S01]  /*117e0*/  ISETP.NE.AND P0, PT, R9.reuse, 0x1f, PT ;  /* 0x0000001f0900780c */ /* 0x040fe20003f05270 */
[----:B------:R-:W-:-:S05]  /*117f0*/  IMAD.IADD R7, R9, 0x1, R19 ;  /* 0x0000000109077824 */ /* 0x000fca00078e0213 */
[----:B------:R-:W-:-:S13]  /*11800*/  ISETP.GE.OR P0, PT, R7, R0, !P0 ;  /* 0x000000000700720c */ /* 0x000fda0004706670 */
[----:B------:R-:W-:Y:S05]  /*11810*/  @P0 BRA `(.L_x_357) ;  /* 0x00000000000c0947 */ /* 0x000fea0003800000 */
[----:B------:R-:W0:Y:S02]  /*11820*/  LDC.64 R2, c[0x0][0xc58] ;  /* 0x00031600ff027b82 */ /* 0x000e240000000a00 */
[----:B0-----:R-:W-:-:S06]  /*11830*/  IMAD.WIDE R2, R7, 0x4, R2 ;  /* 0x0000000407027825 */ /* 0x001fcc00078e0202 */
[----:B------:R0:W5:Y:S02]  /*11840*/  LDG.E R3, desc[UR60][R2.64] ;  /* 0x0000003c02037981 */ /* 0x000164000c1e1900 */
.L_x_357:
[----:B------:R-:W-:Y:S05]  /*11850*/  BSYNC B0 ;  /* 0x0000000000007941 */ /* 0x000fea0003800000 */
.L_x_356:
[----:B------:R-:W-:-:S03]  /*11860*/  UMOV UR4, 0xffffffff ;  /* 0xffffffff00047882 */ /* 0x000fc60000000000 */
[----:B------:R-:W-:Y:S05]  /*11870*/  BRA.DIV UR4, `(.L_x_358) ;  /* 0x0000001204e07947 */ /* 0x000fea000b800000 */
[----:B-----5:R-:W1:Y:S01]  /*11880*/  SHFL.UP PT, R14, R3, 0x1, RZ ;  /* 0x04200000030e7989 */ /* 0x020e6200000e00ff */
[C---:B------:R-:W-:Y:S02]  /*11890*/  ISETP.NE.AND P0, PT, R9.reuse, RZ, PT ;  /* 0x000000ff0900720c */ /* 0x040fe40003f05270 */
[C---:B------:R-:W-:Y:S02]  /*118a0*/  ISETP.GE.U32.AND P1, PT, R9.reuse, 0x2, PT ;  /* 0x000000020900780c */ /* 0x040fe40003f26070 */
[----:B-1----:R-:W-:Y:S02]  /*118b0*/  SEL R14, R14, RZ, P0 ;  /* 0x000000ff0e0e7207 */ /* 0x002fe40000000000 */
[----:B------:R-:W-:-:S03]  /*118c0*/  ISETP.GE.U32.AND P0, PT, R9, 0x4, PT ;  /* 0x000000040900780c */ /* 0x000fc60003f06070 */
[----:B------:R-:W-:-:S05]  /*118d0*/  IMAD.IADD R13, R3, 0x1, R14 ;  /* 0x00000001030d7824 */ /* 0x000fca00078e020e */
[----:B------:R-:W1:Y:S02]  /*118e0*/  SHFL.UP PT, R14, R13, 0x2, RZ ;  /* 0x044000000d0e7989 */ /* 0x000e6400000e00ff */
        /* <DEDUP_REMOVED lines=8> */
[----:B-1----:R-:W-:-:S05]  /*11970*/  SEL R8, R14, RZ, P1 ;  /* 0x000000ff0e087207 */ /* 0x002fca0000800000 */
[----:B------:R-:W-:-:S05]  /*11980*/  IMAD.IADD R8, R7, 0x1, R8 ;  /* 0x0000000107087824 */ /* 0x000fca00078e0208 */
[----:B------:R-:W1:Y:S02]  /*11990*/  SHFL.UP PT, R14, R8, 0x10, RZ ;  /* 0x06000000080e7989 */ /* 0x000e6400000e00ff */
[----:B-1----:R-:W-:-:S05]  /*119a0*/  SEL R9, R14, RZ, P0 ;  /* 0x000000ff0e097207 */ /* 0x002fca0000000000 */
[----:B0-----:R-:W-:-:S05]  /*119b0*/  IMAD.IADD R2, R8, 0x1, R9 ;  /* 0x0000000108027824 */ /* 0x001fca00078e0209 */
[----:B------:R0:W1:Y:S02]  /*119c0*/  SHFL.IDX PT, R14, R2, 0x1f, 0x1f ;  /* 0x03e01f00020e7f89 */ /* 0x00006400000e0000 */
.L_x_409:
[----:B------:R-:W-:Y:S02]  /*119d0*/  ULDC UR4, c[0x0][0xc10] ;  /* 0x0003040000047ab9 */ /* 0x000fe40000000800 */
[----:B--2---:R-:W-:-:S04]  /*119e0*/  IMAD.U32 R16, RZ, RZ, UR4 ;  /* 0x00000004ff107e24 */ /* 0x004fc8000f8e00ff */
[----:B-1----:R-:W-:-:S04]  /*119f0*/  IMAD R6, R14, R16, RZ ;  /* 0x000000100e067224 */ /* 0x002fc800078e02ff */
[----:B----4-:R-:W-:-:S05]  /*11a00*/  IMAD.IADD R5, R5, 0x1, R6 ;  /* 0x0000000105057824 */ /* 0x010fca00078e0206 */
[----:B---3--:R-:W-:-:S13]  /*11a10*/  ISETP.GT.AND P0, PT, R5, R4, PT ;  /* 0x000000040500720c */ /* 0x008fda0003f04270 */
[----:B------:R-:W-:Y:S05]  /*11a20*/  @P0 BRA `(.L_x_359) ;  /* 0x0000000000b40947 */ /* 0x000fea0003800000 */
[----:B------:R-:W1:Y:S02]  /*11a30*/  LDC R0, c[0x0][0xc14] ;  /* 0x00030500ff007b82 */ /* 0x000e640000000800 */
.L_x_364:
[----:B------:R-:W-:-:S05]  /*11a40*/  VIADD R19, R19, 0x1f ;  /* 0x0000001f13137836 */ /* 0x000fca0000000000 */
[----:B-1----:R-:W-:-:S13]  /*11a50*/  ISETP.GE.AND P0, PT, R19, R0, PT ;  /* 0x000000001300720c */ /* 0x002fda0003f06270 */
[----:B------:R-:W-:Y:S05]  /*11a60*/  @P0 BRA `(.L_x_360) ;  /* 0x00000004005c0947 */ /* 0x000fea0003800000 */
[----:B0-----:R-:W0:Y:S01]  /*11a70*/  S2R R2, SR_TID.X ;  /* 0x0000000000027919 */ /* 0x001e220000002100 */
[----:B------:R-:W-:Y:S01]  /*11a80*/  BSSY B0, `(.L_x_361) ;  /* 0x000000a000007945 */ /* 0x000fe20003800000 */
[----:B------:R-:W-:Y:S01]  /*11a90*/  IMAD.MOV.U32 R3, RZ, RZ, RZ ;  /* 0x000000ffff037224 */ /* 0x000fe200078e00ff */
[----:B0-----:R-:W-:-:S04]  /*11aa0*/  LOP3.LUT R8, R2, 0x1f, RZ, 0xc0, !PT ;  /* 0x0000001f02087812 */ /* 0x001fc800078ec0ff */
[C---:B------:R-:W-:Y:S01]  /*11ab0*/  ISETP.NE.AND P1, PT, R8.reuse, 0x1f, PT ;  /* 0x0000001f0800780c */ /* 0x040fe20003f25270 */
[----:B------:R-:W-:-:S05]  /*11ac0*/  IMAD.IADD R7, R8, 0x1, R19 ;  /* 0x0000000108077824 */ /* 0x000fca00078e0213 */
[----:B------:R-:W-:-:S13]  /*11ad0*/  ISETP.GE.OR P0, PT, R7, R0, !P1 ;  /* 0x000000000700720c */ /* 0x000fda0004f06670 */
[----:B------:R-:W-:Y:S05]  /*11ae0*/  @P0 BRA `(.L_x_362) ;  /* 0x00000000000c0947 */ /* 0x000fea0003800000 */
[----:B------:R-:W0:Y:S02]  /*11af0*/  LDC.64 R2, c[0x0][0xc58] ;  /* 0x00031600ff027b82 */ /* 0x000e240000000a00 */
[----:B0-----:R-:W-:-:S06]  /*11b00*/  IMAD.WIDE R2, R7, 0x4, R2 ;  /* 0x0000000407027825 */ /* 0x001fcc00078e0202 */
[----:B------:R0:W5:Y:S02]  /*11b10*/  LDG.E R3, desc[UR60][R2.64] ;  /* 0x0000003c02037981 */ /* 0x000164000c1e1900 */
.L_x_362:
[----:B------:R-:W-:Y:S05]  /*11b20*/  BSYNC B0 ;  /* 0x0000000000007941 */ /* 0x000fea0003800000 */
.L_x_361:
[----:B------:R-:W-:-:S03]  /*11b30*/  UMOV UR4, 0xffffffff ;  /* 0xffffffff00047882 */ /* 0x000fc60000000000 */
[----:B------:R-:W-:Y:S05]  /*11b40*/  BRA.DIV UR4, `(.L_x_363) ;  /* 0x0000001204fc7947 */ /* 0x000fea000b800000 */
[----:B-----5:R-:W1:Y:S01]  /*11b50*/  SHFL.UP PT, R14, R3, 0x1, RZ ;  /* 0x04200000030e7989 */ /* 0x020e6200000e00ff */
[C---:B------:R-:W-:Y:S02]  /*11b60*/  ISETP.NE.AND P0, PT, R8.reuse, RZ, PT ;  /* 0x000000ff0800720c */ /* 0x040fe40003f05270 */
[----:B------:R-:W-:Y:S02]  /*11b70*/  ISETP.GE.U32.AND P1, PT, R8, 0x2, PT ;  /* 0x000000020800780c */ /* 0x000fe40003f26070 */
[----:B-1----:R-:W-:Y:S02]  /*11b80*/  SEL R14, R14, RZ, P0 ;  /* 0x000000ff0e0e7207 */ /* 0x002fe40000000000 */
        /* <DEDUP_REMOVED lines=16> */
[----:B------:R0:W1:Y:S02]  /*11c90*/  SHFL.IDX PT, R14, R2, 0x1f, 0x1f ;  /* 0x03e01f00020e7f89 */ /* 0x00006400000e0000 */
.L_x_417:
[----:B------:R-:W-:Y:S02]  /*11ca0*/  ULDC UR4, c[0x0][0xc10] ;  /* 0x0003040000047ab9 */ /* 0x000fe40000000800 */
[----:B------:R-:W-:-:S04]  /*11cb0*/  IMAD.U32 R16, RZ, RZ, UR4 ;  /* 0x00000004ff107e24 */ /* 0x000fc8000f8e00ff */
[----:B-1----:R-:W-:-:S04]  /*11cc0*/  IMAD R6, R14, R16, RZ ;  /* 0x000000100e067224 */ /* 0x002fc800078e02ff */
[----:B------:R-:W-:-:S05]  /*11cd0*/  IMAD.IADD R5, R6, 0x1, R5 ;  /* 0x0000000106057824 */ /* 0x000fca00078e0205 */
[----:B------:R-:W-:-:S13]  /*11ce0*/  ISETP.GT.AND P0, PT, R5, R4, PT ;  /* 0x000000040500720c */ /* 0x000fda0003f04270 */
[----:B------:R-:W-:Y:S05]  /*11cf0*/  @!P0 BRA `(.L_x_364) ;  /* 0xfffffffc00508947 */ /* 0x000fea000383ffff */
.L_x_359:
[----:B------:R-:W-:Y:S01]  /*11d00*/  IMAD.IADD R6, R5, 0x1, -R6 ;  /* 0x0000000105067824 */ /* 0x000fe200078e0a06 */
[----:B------:R-:W-:-:S03]  /*11d10*/  UMOV UR4, 0xffffffff ;  /* 0xffffffff00047882 */ /* 0x000fc60000000000 */
[----:B------:R-:W-:-:S05]  /*11d20*/  IMAD R5, R2, R16, R6 ;  /* 0x0000001002057224 */ /* 0x000fca00078e0206 */
[----:B------:R-:W-:Y:S01]  /*11d30*/  ISETP.GT.AND P6, PT, R5, R4, PT ;  /* 0x000000040500720c */ /* 0x000fe20003fc4270 */
[----:B------:R-:W-:-:S12]  /*11d40*/  BRA.DIV UR4, `(.L_x_365) ;  /* 0x00000016044c7947 */ /* 0x000fd8000b800000 */
[----:B------:R-:W-:-:S04]  /*11d50*/  VOTE.ANY R7, PT, !P6 ;  /* 0x0000000000077806 */ /* 0x000fc800070e0100 */
[----:B------:R-:W1:Y:S02]  /*11d60*/  POPC R5, R7 ;  /* 0x0000000700057309 */ /* 0x000e640000000000 */
[----:B-1----:R1:W2:Y:S02]  /*11d70*/  SHFL.IDX PT, R17, R3, R5, 0x1f ;  /* 0x00001f0503117589 */ /* 0x0022a400000e0000 */
.L_x_421:
[----:B------:R-:W-:Y:S01]  /*11d80*/  ISETP.NE.AND P0, PT, R7, RZ, PT ;  /* 0x000000ff0700720c */ /* 0x000fe20003f05270 */
[----:B------:R-:W-:-:S12]  /*11d90*/  IMAD.MOV.U32 R14, RZ, RZ, RZ ;  /* 0x000000ffff0e7224 */ /* 0x000fd800078e00ff */
[----:B------:R-:W-:Y:S05]  /*11da0*/  @!P0 BRA `(.L_x_366) ;  /* 0x0000000000108947 */ /* 0x000fea0003800000 */
[----:B------:R-:W-:Y:S01]  /*11db0*/  UMOV UR4, 0xffffffff ;  /* 0xffffffff00047882 */ /* 0x000fe20000000000 */
[----:B------:R-:W-:Y:S02]  /*11dc0*/  VIADD R12, R5, 0xffffffff ;  /* 0xffffffff050c7836 */ /* 0x000fe40000000000 */
[----:B------:R-:W-:Y:S05]  /*11dd0*/  BRA.DIV UR4, `(.L_x_367) ;  /* 0x0000001604707947 */ /* 0x000fea000b800000 */
[----:B------:R3:W4:Y:S02]  /*11de0*/  SHFL.IDX PT, R14, R2, R12, 0x1f ;  /* 0x00001f0c020e7589 */ /* 0x00072400000e0000 */
.L_x_366:
[-C--:B--2---:R-:W-:Y:S01]  /*11df0*/  IABS R7, R17.reuse ;  /* 0x0000001100077213 */ /* 0x084fe20000000000 */
[----:B----4-:R-:W-:Y:S01]  /*11e00*/  IMAD R16, R14, R16, R6 ;  /* 0x000000100e107224 */ /* 0x010fe200078e0206 */
[----:B------:R-:W-:Y:S01]  /*11e10*/  IABS R6, R17 ;  /* 0x0000001100067213 */ /* 0x000fe20000000000 */
[----:B------:R-:W-:Y:S01]  /*11e20*/  IMAD.IADD R19, R5, 0x1, R19 ;  /* 0x0000000105137824 */ /* 0x000fe200078e0213 */
[----:B------:R-:W2:Y:S03]  /*11e30*/  I2F.RP R8, R7 ;  /* 0x0000000700087306 */ /* 0x000ea60000209400 */
[----:B------:R-:W-:-:S05]  /*11e40*/  IMAD.MOV R6, RZ, RZ, -R6 ;  /* 0x000000ffff067224 */ /* 0x000fca00078e0a06 */
[----:B--2---:R-:W2:Y:S02]  /*11e50*/  MUFU.RCP R8, R8 ;  /* 0x0000000800087308 */ /* 0x004ea40000001000 */
[----:B--2---:R-:W-:-:S06]  /*11e60*/  VIADD R9, R8, 0xffffffe ;  /* 0x0ffffffe08097836 */ /* 0x004fcc0000000000 */
[----:B-1----:R-:W0:Y:S02]  /*11e70*/  F2I.FTZ.U32.TRUNC.NTZ R3, R9 ;  /* 0x0000000900037305 */ /* 0x002e24000021f000 */
[----:B0--3--:R-:W-:-:S04]  /*11e80*/  IMAD.MOV R2, RZ, RZ, -R3 ;  /* 0x000000ffff027224 */ /* 0x009fc800078e0a03 */
[----:B------:R-:W-:Y:S02]  /*11e90*/  IMAD R11, R2, R7, RZ ;  /* 0x00000007020b7224 */ /* 0x000fe400078e02ff */
[----:B------:R-:W-:-:S04]  /*11ea0*/  IMAD.MOV.U32 R2, RZ, RZ, RZ ;  /* 0x000000ffff027224 */ /* 0x000fc800078e00ff */
[----:B------:R-:W-:-:S04]  /*11eb0*/  IMAD.HI.U32 R3, R3, R11, R2 ;  /* 0x0000000b03037227 */ /* 0x000fc800078e0002 */
[----:B------:R-:W-:-:S05]  /*11ec0*/  IMAD.IADD R2, R4, 0x1, -R16 ;  /* 0x0000000104027824 */ /* 0x000fca00078e0a10 */
[----:B------:R-:W-:-:S05]  /*11ed0*/  IABS R4, R2 ;  /* 0x0000000200047213 */ /* 0x000fca0000000000 */
        /* <DEDUP_REMOVED lines=16> */
.L_x_360:
[----:B------:R-:W-:Y:S01]  /*11fe0*/  UMOV UR4, URZ ;  /* 0x0000003f00047c82 */ /* 0x000fe20008000000 */
[----:B------:R-:W-:Y:S01]  /*11ff0*/  UMOV UR5, URZ ;  /* 0x0000003f00057c82 */ /* 0x000fe20008000000 */
[----:B------:R-:W-:Y:S01]  /*12000*/  ULDC UR6, c[0x0][0xc14] ;  /* 0x0003050000067ab9 */ /* 0x000fe20000000800 */
[----:B------:R-:W-:Y:S02]  /*12010*/  IMAD.MOV.U32 R16, RZ, RZ, R4 ;  /* 0x000000ffff107224 */ /* 0x000fe400078e0004 */
[----:B------:R-:W-:Y:S02]  /*12020*/  IMAD.U32 R17, RZ, RZ, UR4 ;  /* 0x00000004ff117e24 */ /* 0x000fe4000f8e00ff */
[----:B------:R-:W-:Y:S02]  /*12030*/  IMAD.U32 R18, RZ, RZ, UR5 ;  /* 0x00000005ff127e24 */ /* 0x000fe4000f8e00ff */
[----:B------:R-:W-:-:S07]  /*12040*/  IMAD.U32 R19, RZ, RZ, UR6 ;  /* 0x00000006ff137e24 */ /* 0x000fce000f8e00ff */
.L_x_368:
[----:B0-----:R-:W0:Y:S01]  /*12050*/  S2R R2, SR_TID.X ;  /* 0x0000000000027919 */ /* 0x001e220000002100 */
[----:B------:R-:W-:Y:S05]  /*12060*/  WARPSYNC.ALL ;  /* 0x0000000000007948 */ /* 0x000fea0003800000 */
[----:B------:R-:W-:Y:S01]  /*12070*/  BAR.SYNC.DEFER_BLOCKING 0x4, 0x120 ;  /* 0x0104800000007b1d */ /* 0x000fe20000010000 */
[----:B0-----:R-:W-:-:S04]  /*12080*/  LOP3.LUT R2, R2, 0x1f, RZ, 0xc0, !PT ;  /* 0x0000001f02027812 */ /* 0x001fc800078ec0ff */
[----:B------:R-:W-:-:S13]  /*12090*/  ISETP.NE.AND P0, PT, R2, RZ, PT ;  /* 0x000000ff0200720c */ /* 0x000fda0003f05270 */
[----:B------:R-:W0:Y:S01]  /*120a0*/  @!P0 S2R R3, SR_CgaCtaId ;  /* 0x0000000000038919 */ /* 0x000e220000008800 */
[----:B------:R-:W-:-:S04]  /*120b0*/  @!P0 MOV R2, 0x400 ;  /* 0x0000040000028802 */ /* 0x000fc80000000f00 */
[----:B0-----:R-:W-:-:S05]  /*120c0*/  @!P0 LEA R2, R3, R2, 0x18 ;  /* 0x0000000203028211 */ /* 0x001fca00078ec0ff */
[----:B------:R1:W-:Y:S01]  /*120d0*/  @!P0 STS.128 [R2+0x348d0], R16 ;  /* 0x0348d01002008388 */ /* 0x0003e20000000c00 */
[----:B------:R-:W-:Y:S06]  /*120e0*/  BAR.ARV 0x5, 0x120 ;  /* 0x0144800000007b1d */ /* 0x000fec0000002000 */
[----:B------:R-:W-:-:S13]  /*120f0*/  ISETP.GE.AND P0, PT, R19, R0, PT ;  /* 0x000000001300720c */ /* 0x000fda0003f06270 */
[----:B------:R-:W-:Y:S05]  /*12100*/  @!P0 BRA `(.L_x_369) ;  /* 0xffffffc400288947 */ /* 0x000fea000383ffff */
.L_x_305:
[----:B0-----:R-:W2:Y:S01]  /*12110*/  LDL.LU R0, [R1+0x28] ;  /* 0x0000280001007983 */ /* 0x001ea20000300800 */
[----:B------:R-:W-:Y:S01]  /*12120*/  BSSY B0, `(.L_x_370) ;  /* 0x000000b000007945 */ /* 0x000fe20003800000 */
[----:B------:R-:W0:Y:S01]  /*12130*/  S2R R5, SR_CgaCtaId ;  /* 0x0000000000057919 */ /* 0x000e220000008800 */
[----:B--2---:R-:W-:-:S05]  /*12140*/  VIADD R0, R0, 0x1 ;  /* 0x0000000100007836 */ /* 0x004fca0000000000 */
[----:B-1----:R-:W-:-:S04]  /*12150*/  LEA.HI R2, R0, R0, RZ, 0x1 ;  /* 0x0000000000027211 */ /* 0x002fc800078f08ff */
[----:B------:R-:W-:-:S05]  /*12160*/  LOP3.LUT R3, R2, 0xfffffffe, RZ, 0xc0, !PT ;  /* 0xfffffffe02037812 */ /* 0x000fca00078ec0ff */
[----:B------:R-:W-:Y:S01]  /*12170*/  IMAD.IADD R3, R0, 0x1, -R3 ;  /* 0x0000000100037824 */ /* 0x000fe200078e0a03 */
[----:B------:R-:W-:-:S04]  /*12180*/  MOV R0, 0x400 ;  /* 0x0000040000007802 */ /* 0x000fc80000000f00 */
[----:B0-----:R-:W-:Y:S02]  /*12190*/  LEA R0, R5, R0, 0x18 ;  /* 0x0000000005007211 */ /* 0x001fe400078ec0ff */
[----:B------:R-:W-:-:S04]  /*121a0*/  SHF.L.U32 R3, R3, 0x1f, RZ ;  /* 0x0000001f03037819 */ /* 0x000fc800000006ff */
[----:B------:R-:W0:Y:S02]  /*121b0*/  SYNCS.PHASECHK.TRANS64.TRYWAIT P0, [R0+URZ+0x34820], R3 ;  /* 0x03482003000075a7 */ /* 0x000e24000800017f */
[----:B0-----:R-:W-:Y:S05]  /*121c0*/  @!P0 BRA `(.L_x_371) ;  /* 0x0000001000988947 */ /* 0x001fea0003800000 */
.L_x_424:
[----:B------:R-:W-:Y:S05]  /*121d0*/  BSYNC B0 ;  /* 0x0000000000007941 */ /* 0x000fea0003800000 */
.L_x_370:
[----:B------:R-:W-:-:S03]  /*121e0*/  UMOV UR4, 0xffffffff ;  /* 0xffffffff00047882 */ /* 0x000fc60000000000 */
[----:B------:R-:W-:Y:S05]  /*121f0*/  BRA.DIV UR4, `(.L_x_372) ;  /* 0x0000001204a07947 */ /* 0x000fea000b800000 */
[----:B------:R-:W1:Y:S02]  /*12200*/  S2R R2, SR_TID.X ;  /* 0x0000000000027919 */ /* 0x000e640000002100 */
[----:B-1----:R-:W-:-:S04]  /*12210*/  SHF.R.U32.HI R2, RZ, 0x5, R2 ;  /* 0x00000005ff027819 */ /* 0x002fc80000011602 */
[----:B------:R-:W-:-:S05]  /*12220*/  LOP3.LUT R2, R2, 0x3, RZ, 0xc0, !PT ;  /* 0x0000000302027812 */ /* 0x000fca00078ec0ff */
[----:B------:R1:W2:Y:S02]  /*12230*/  SHFL.IDX PT, R14, R2, RZ, 0x1f ;  /* 0x00001fff020e7589 */ /* 0x0002a400000e0000 */
.L_x_427:
[----:B--2---:R-:W-:Y:S01]  /*12240*/  ISETP.NE.AND P0, PT, R14, RZ, PT ;  /* 0x000000ff0e00720c */ /* 0x004fe20003f05270 */
[----:B------:R-:W-:-:S12]  /*12250*/  BSSY B0, `(.L_x_373) ;  /* 0x0000027000007945 */ /* 0x000fd80003800000 */
[----:B------:R-:W-:Y:S05]  /*12260*/  @P0 BRA `(.L_x_374) ;  /* 0x0000000000940947 */ /* 0x000fea0003800000 */
[----:B------:R-:W-:-:S03]  /*12270*/  UMOV UR4, 0xffffffff ;  /* 0xffffffff00047882 */ /* 0x000fc60000000000 */
[----:B------:R-:W-:Y:S05]  /*12280*/  BRA.DIV UR4, `(.L_x_375) ;  /* 0x0000001204b07947 */ /* 0x000fea000b800000 */
[----:B------:R-:W-:-:S13]  /*12290*/  ELECT P6, URZ, PT ;  /* 0x00000000003f782f */ /* 0x000fda00038c0000 */
.L_x_430:
[----:B------:R-:W-:Y:S05]  /*122a0*/  @!P6 BRA `(.L_x_374) ;  /* 0x000000000084e947 */ /* 0x000fea0003800000 */
[----:B-1----:R-:W2:Y:S02]  /*122b0*/  LDL.LU R2, [R1+0x30] ;  /* 0x0000300001027983 */ /* 0x002ea40000300800 */
[----:B--2---:R-:W-:-:S04]  /*122c0*/  LOP3.LUT R2, R2, 0x2, RZ, 0xfc, !PT ;  /* 0x0000000202027812 */ /* 0x004fc800078efcff */
[----:B------:R-:W-:-:S13]  /*122d0*/  ISETP.NE.AND P2, PT, R2, 0x3, PT ;  /* 0x000000030200780c */ /* 0x000fda0003f45270 */
[----:B------:R-:W-:Y:S05]  /*122e0*/  @!P2 BRA `(.L_x_376) ;  /* 0x000000000004a947 */ /* 0x000fea0003800000 */
[----:B------:R-:W-:Y:S01]  /*122f0*/  BPT.TRAP 0x1 ;  /* 0x000000040000795c */ /* 0x000fe20000300000 */
.L_x_376:
[----:B0-----:R-:W2:Y:S04]  /*12300*/  LDL R3, [R1] ;  /* 0x0000000001037983 */ /* 0x001ea80000100800 */
[----:B------:R-:W3:Y:S01]  /*12310*/  LDL.LU R7, [R1+0x8] ;  /* 0x0000080001077983 */ /* 0x000ee20000300800 */
[----:B------:R-:W-:-:S04]  /*12320*/  VIADD R2, R0, 0x34840 ;  /* 0x0003484000027836 */ /* 0x000fc80000000000 */
[C---:B--2---:R-:W-:Y:S02]  /*12330*/  IMAD R6, R3.reuse, 0x8, R2 ;  /* 0x0000000803067824 */ /* 0x044fe400078e0202 */
[----:B------:R-:W-:Y:S01]  /*12340*/  VIADD R3, R3, 0x1 ;  /* 0x0000000103037836 */ /* 0x000fe20000000000 */
[----:B---3--:R-:W-:-:S04]  /*12350*/  SHF.L.U32 R5, R7, 0x1f, RZ ;  /* 0x0000001f07057819 */ /* 0x008fc800000006ff */
[C---:B------:R-:W-:Y:S01]  /*12360*/  ISETP.NE.AND P1, PT, R3.reuse, 0x2, PT ;  /* 0x000000020300780c */ /* 0x040fe20003f25270 */
[----:B------:R-:W0:Y:S03]  /*12370*/  SYNCS.PHASECHK.TRANS64.TRYWAIT P0, [R6+URZ], R5 ;  /* 0x00000005060075a7 */ /* 0x000e26000800017f */
[----:B------:R-:W-:Y:S02]  /*12380*/  SEL R4, RZ, 0x1, P1 ;  /* 0x00000001ff047807 */ /* 0x000fe40000800000 */
[----:B------:R-:W-:Y:S02]  /*12390*/  SEL R3, R3, RZ, P1 ;  /* 0x000000ff03037207 */ /* 0x000fe40000800000 */
[----:B------:R-:W-:-:S03]  /*123a0*/  LOP3.LUT R4, R7, R4, RZ, 0x3c, !PT ;  /* 0x0000000407047212 */ /* 0x000fc600078e3cff */
[----:B------:R-:W-:Y:S01]  /*123b0*/  IMAD R7, R3, 0x8, R2 ;  /* 0x0000000803077824 */ /* 0x000fe200078e0202 */
[----:B------:R-:W-:Y:S01]  /*123c0*/  SHF.L.U32 R2, R4, 0x1f, RZ ;  /* 0x0000001f04027819 */ /* 0x000fe200000006ff */
[----:B0-----:R-:W-:Y:S06]  /*123d0*/  @!P0 BRA `(.L_x_377) ;  /* 0x00000010007c8947 */ /* 0x001fec0003800000 */
.L_x_431:
[----:B------:R-:W1:Y:S02]  /*123e0*/  SYNCS.PHASECHK.TRANS64.TRYWAIT P0, [R7+URZ], R2 ;  /* 0x00000002070075a7 */ /* 0x000e64000800017f */
[----:B-1----:R-:W-:Y:S05]  /*123f0*/  @!P0 BRA `(.L_x_378) ;  /* 0x0000001000888947 */ /* 0x002fea0003800000 */
.L_x_432:
[----:B------:R-:W-:Y:S05]  /*12400*/  @!P2 BRA `(.L_x_379) ;  /* 0x000000000004a947 */ /* 0x000fea0003800000 */
[----:B------:R-:W-:Y:S01]  /*12410*/  BPT.TRAP 0x1 ;  /* 0x000000040000795c */ /* 0x000fe20000300000 */
.L_x_379:
[----:B------:R-:W2:Y:S01]  /*12420*/  LDL.LU R4, [R1] ;  /* 0x0000000001047983 */ /* 0x000ea20000300800 */
[----:B------:R-:W-:-:S04]  /*12430*/  VIADD R0, R0, 0x34860 ;  /* 0x0003486000007836 */ /* 0x000fc80000000000 */
[----:B--2---:R-:W-:-:S04]  /*12440*/  IMAD R4, R4, 0x8, R0 ;  /* 0x0000000804047824 */ /* 0x004fc800078e0200 */
[----:B------:R-:W2:Y:S02]  /*12450*/  SYNCS.PHASECHK.TRANS64.TRYWAIT P0, [R4+URZ], R5 ;  /* 0x00000005040075a7 */ /* 0x000ea4000800017f */
[----:B--2---:R-:W-:Y:S05]  /*12460*/  @!P0 BRA `(.L_x_380) ;  /* 0x0000001000808947 */ /* 0x004fea0003800000 */
.L_x_433:
[----:B------:R-:W-:-:S07]  /*12470*/  IMAD R3, R3, 0x8, R0 ;  /* 0x0000000803037824 */ /* 0x000fce00078e0200 */
.L_x_381:
[----:B---3--:R3:W4:Y:S02]  /*12480*/  SYNCS.PHASECHK.TRANS64.TRYWAIT P0, [R3+URZ], R2 ;  /* 0x00000002030075a7 */ /* 0x008724000800017f */
[----:B----4-:R-:W-:Y:S05]  /*12490*/  @!P0 NANOSLEEP.SYNCS 0x989680 ;  /* 0x009896800000895d */ /* 0x010fea0003900000 */
[----:B------:R-:W4:Y:S02]  /*124a0*/  @!P0 SYNCS.PHASECHK.TRANS64 P0, [R3+URZ], R2 ;  /* 0x00000002030085a7 */ /* 0x000f24000800007f */
[----:B----4-:R-:W-:Y:S05]  /*124b0*/  @!P0 BRA `(.L_x_381) ;  /* 0xfffffffc00f08947 */ /* 0x010fea000383ffff */
.L_x_374:
[----:B------:R-:W-:Y:S05]  /*124c0*/  BSYNC B0 ;  /* 0x0000000000007941 */ /* 0x000fea0003800000 */
.L_x_373:
[----:B------:R-:W-:Y:S05]  /*124d0*/  EXIT ;  /* 0x000000000000794d */ /* 0x000fea0003800000 */
.L_x_259:
[----:B-1----:R1:W2:Y:S02]  /*124e0*/  SYNCS.PHASECHK.TRANS64.TRYWAIT P1, [R0+URZ+0x34800], R3 ;  /* 0x03480003000075a7 */ /* 0x0022a4000802017f */
[----:B--2---:R-:W-:Y:S05]  /*124f0*/  @!P1 NANOSLEEP.SYNCS 0x989680 ;  /* 0x009896800000995d */ /* 0x004fea0003900000 */
[----:B------:R-:W2:Y:S02]  /*12500*/  @!P1 SYNCS.PHASECHK.TRANS64 P1, [R0+URZ+0x34800], R3 ;  /* 0x03480003000095a7 */ /* 0x000ea4000802007f */
[----:B--2---:R-:W-:Y:S05]  /*12510*/  @!P1 BRA `(.L_x_259) ;  /* 0xfffffffc00f09947 */ /* 0x004fea000383ffff */
[----:B------:R-:W-:Y:S05]  /*12520*/  BRA `(.L_x_382) ;  /* 0xfffffef0000c7947 */ /* 0x000fea000383ffff */
.L_x_263:
[----:B0-----:R0:W2:Y:S02]  /*12530*/  SYNCS.PHASECHK.TRANS64.TRYWAIT P2, [R12+URZ+0x34830], R3 ;  /* 0x034830030c0075a7 */ /* 0x0010a4000804017f */
[----:B--2---:R-:W-:Y:S05]  /*12540*/  @!P2 NANOSLEEP.SYNCS 0x989680 ;  /* 0x009896800000a95d */ /* 0x004fea0003900000 */
[----:B------:R-:W2:Y:S02]  /*12550*/  @!P2 SYNCS.PHASECHK.TRANS64 P2, [R12+URZ+0x34830], R3 ;  /* 0x034830030c00a5a7 */ /* 0x000ea4000804007f */
[----:B--2---:R-:W-:Y:S05]  /*12560*/  @!P2 BRA `(.L_x_263) ;  /* 0xfffffffc00f0a947 */ /* 0x004fea000383ffff */
[----:B------:R-:W-:Y:S05]  /*12570*/  BRA `(.L_x_262) ;  /* 0xfffffef000307947 */ /* 0x000fea000383ffff */
.L_x_268:
[----:B-1----:R1:W2:Y:S02]  /*12580*/  SYNCS.PHASECHK.TRANS64.TRYWAIT P2, [R0+URZ+0x34830], R11 ;  /* 0x0348300b000075a7 */ /* 0x0022a4000804017f */
[----:B--2---:R-:W-:Y:S05]  /*12590*/  @!P2 NANOSLEEP.SYNCS 0x989680 ;  /* 0x009896800000a95d */ /* 0x004fea0003900000 */
[----:B------:R-:W2:Y:S02]  /*125a0*/  @!P2 SYNCS.PHASECHK.TRANS64 P2, [R0+URZ+0x34830], R11 ;  /* 0x0348300b0000a5a7 */ /* 0x000ea4000804007f */
[----:B--2---:R-:W-:Y:S05]  /*125b0*/  @!P2 BRA `(.L_x_268) ;  /* 0xfffffffc00f0a947 */ /* 0x004fea000383ffff */
[----:B------:R-:W-:Y:S05]  /*125c0*/  BRA `(.L_x_265) ;  /* 0xffffff40004c7947 */ /* 0x000fea000383ffff */
.L_x_272:
[----:B-1----:R-:W-:-:S04]  /*125d0*/  IMAD.U32 R11, RZ, RZ, UR6 ;  /* 0x00000006ff0b7e24 */ /* 0x002fc8000f8e00ff */
[----:B------:R1:W2:Y:S03]  /*125e0*/  SYNCS.PHASECHK.TRANS64.TRYWAIT P2, [R11+URZ+0x34850], R0 ;  /* 0x034850000b0075a7 */ /* 0x0002a6000804017f */
[----:B--2---:R-:W-:Y:S05]  /*125f0*/  @!P2 NANOSLEEP.SYNCS 0x989680 ;  /* 0x009896800000a95d */ /* 0x004fea0003900000 */
[----:B------:R-:W2:Y:S02]  /*12600*/  @!P2 SYNCS.PHASECHK.TRANS64 P2, [R11+URZ+0x34850], R0 ;  /* 0x034850000b00a5a7 */ /* 0x000ea4000804007f */
[----:B--2---:R-:W-:Y:S05]  /*12610*/  @!P2 BRA `(.L_x_272) ;  /* 0xfffffffc00eca947 */ /* 0x004fea000383ffff */
[----:B------:R-:W-:Y:S05]  /*12620*/  BRA `(.L_x_269) ;  /* 0xffffff6400fc7947 */ /* 0x000fea000383ffff */
.L_x_277:
[----:B-1----:R1:W2:Y:S02]  /*12630*/  SYNCS.PHASECHK.TRANS64.TRYWAIT P0, [R8+URZ+0x34850], R3 ;  /* 0x03485003080075a7 */ /* 0x0022a4000800017f */
[----:B--2---:R-:W-:Y:S05]  /*12640*/  @!P0 NANOSLEEP.SYNCS 0x989680 ;  /* 0x009896800000895d */ /* 0x004fea0003900000 */
[----:B------:R-:W2:Y:S02]  /*12650*/  @!P0 SYNCS.PHASECHK.TRANS64 P0, [R8+URZ+0x34850], R3 ;  /* 0x03485003080085a7 */ /* 0x000ea4000800007f */
[----:B--2---:R-:W-:Y:S05]  /*12660*/  @!P0 BRA `(.L_x_277) ;  /* 0xfffffffc00f08947 */ /* 0x004fea000383ffff */
[----:B------:R-:W-:Y:S05]  /*12670*/  BRA `(.L_x_276) ;  /* 0xffffff8800e07947 */ /* 0x000fea000383ffff */
.L_x_315:
[----:B------:R-:W0:Y:S01]  /*12680*/  S2R R7, SR_TID.X ;  /* 0x0000000000077919 */ /* 0x000e220000002100 */
[----:B------:R-:W-:Y:S01]  /*12690*/  BSSY B0, `(.L_x_383) ;  /* 0x000000a000007945 */ /* 0x000fe20003800000 */
[----:B------:R-:W-:Y:S02]  /*126a0*/  IMAD.MOV.U32 R12, RZ, RZ, RZ ;  /* 0x000000ffff0c7224 */ /* 0x000fe400078e00ff */
[----:B------:R-:W-:Y:S02]  /*126b0*/  IMAD.MOV.U32 R11, RZ, RZ, 0x1f ;  /* 0x0000001fff0b7424 */ /* 0x000fe400078e00ff */
[----:B------:R-:W-:Y:S01]  /*126c0*/  IMAD.MOV.U32 R15, RZ, RZ, -0x1 ;  /* 0xffffffffff0f7424 */ /* 0x000fe200078e00ff */
[----:B0-----:R-:W-:-:S04]  /*126d0*/  SHF.R.U32.HI R7, RZ, 0x5, R7 ;  /* 0x00000005ff077819 */ /* 0x001fc80000011607 */
[----:B------:R-:W-:-:S05]  /*126e0*/  LOP3.LUT R7, R7, 0x3, RZ, 0xc0, !PT ;  /* 0x0000000307077812 */ /* 0x000fca00078ec0ff */
[----:B------:R-:W-:-:S07]  /*126f0*/  IMAD.MOV.U32 R13, RZ, RZ, R7 ;  /* 0x000000ffff0d7224 */ /* 0x000fce00078e0007 */
[----:B------:R-:W-:Y:S05]  /*12700*/  WARPSYNC.COLLECTIVE R15, `(.L_x_384) ;  /* 0x000000000f087348 */ /* 0x000fea0003c00000 */
[----:B------:R0:W1:Y:S02]  /*12710*/  SHFL.IDX P6, R14, R13, R12, R11 ;  /* 0x0000000c0d0e7389 */ /* 0x00006400000c000b */
[----:B01----:R-:W-:Y:S01]  /*12720*/  ENDCOLLECTIVE ;  /* 0x000000000000791b */ /* 0x003fe20003800000 */
.L_x_384:
[----:B------:R-:W-:Y:S05]  /*12730*/  BSYNC B0 ;  /* 0x0000000000007941 */ /* 0x000fea0003800000 */
.L_x_383:
[----:B------:R-:W-:Y:S05]  /*12740*/  BRA `(.L_x_385) ;  /* 0xffffffc800c07947 */ /* 0x000fea000383ffff */
.L_x_316:
[----:B------:R-:W-:Y:S01]  /*12750*/  BSSY B0, `(.L_x_386) ;  /* 0x0000006000007945 */ /* 0x000fe20003800000 */
[----:B------:R-:W-:-:S07]  /*12760*/  IMAD.MOV.U32 R15, RZ, RZ, -0x1 ;  /* 0xffffffffff0f7424 */ /* 0x000fce00078e00ff */
[----:B------:R-:W-:Y:S05]  /*12770*/  WARPSYNC.COLLECTIVE R15, `(.L_x_387) ;  /* 0x000000000f0c7348 */ /* 0x000fea0003c00000 */
[----:B------:R-:W-:Y:S02]  /*12780*/  ELECT P6, UR62, PT ;  /* 0x00000000003e782f */ /* 0x000fe400038c0000 */
[----:B------:R-:W-:Y:S01]  /*12790*/  MOV R14, UR62 ;  /* 0x0000003e000e7c02 */ /* 0x000fe20008000f00 */
[----:B------:R-:W-:Y:S10]  /*127a0*/  ENDCOLLECTIVE ;  /* 0x000000000000791b */ /* 0x000ff40003800000 */
.L_x_387:
[----:B------:R-:W-:Y:S05]  /*127b0*/  BSYNC B0 ;  /* 0x0000000000007941 */ /* 0x000fea0003800000 */
.L_x_386:
[----:B------:R-:W-:Y:S05]  /*127c0*/  BRA `(.L_x_388) ;  /* 0xffffffc800b87947 */ /* 0x000fea000383ffff */
.L_x_319:
[----:B0-----:R0:W1:Y:S02]  /*127d0*/  SYNCS.PHASECHK.TRANS64.TRYWAIT P0, [R8+URZ+0x34840], R9 ;  /* 0x03484009080075a7 */ /* 0x001064000800017f */
[----:B-1----:R-:W-:Y:S05]  /*127e0*/  @!P0 NANOSLEEP.SYNCS 0x989680 ;  /* 0x009896800000895d */ /* 0x002fea0003900000 */
[----:B------:R-:W1:Y:S02]  /*127f0*/  @!P0 SYNCS.PHASECHK.TRANS64 P0, [R8+URZ+0x34840], R9 ;  /* 0x03484009080085a7 */ /* 0x000e64000800007f */
[----:B-1----:R-:W-:Y:S05]  /*12800*/  @!P0 BRA `(.L_x_319) ;  /* 0xfffffffc00f08947 */ /* 0x002fea000383ffff */
[----:B------:R-:W-:Y:S05]  /*12810*/  BRA `(.L_x_389) ;  /* 0xffffffcc00287947 */ /* 0x000fea000383ffff */
.L_x_322:
[----:B0-----:R-:W0:Y:S01]  /*12820*/  S2R R9, SR_CgaCtaId ;  /* 0x0000000000097919 */ /* 0x001e220000008800 */
[----:B------:R-:W-:-:S04]  /*12830*/  MOV R8, 0x400 ;  /* 0x0000040000087802 */ /* 0x000fc80000000f00 */
[----:B0-----:R-:W-:-:S04]  /*12840*/  LEA R8, R9, R8, 0x18 ;  /* 0x0000000809087211 */ /* 0x001fc800078ec0ff */
[----:B------:R0:W1:Y:S03]  /*12850*/  SYNCS.PHASECHK.TRANS64.TRYWAIT P0, [R8+URZ+0x34820], R6 ;  /* 0x03482006080075a7 */ /* 0x000066000800017f */
[----:B-1----:R-:W-:Y:S05]  /*12860*/  @!P0 NANOSLEEP.SYNCS 0x989680 ;  /* 0x009896800000895d */ /* 0x002fea0003900000 */
[----:B------:R-:W1:Y:S02]  /*12870*/  @!P0 SYNCS.PHASECHK.TRANS64 P0, [R8+URZ+0x34820], R6 ;  /* 0x03482006080085a7 */ /* 0x000e64000800007f */
[----:B-1----:R-:W-:Y:S05]  /*12880*/  @!P0 BRA `(.L_x_322) ;  /* 0xfffffffc00e48947 */ /* 0x002fea000383ffff */
[----:B------:R-:W-:Y:S05]  /*12890*/  BRA `(.L_x_390) ;  /* 0xffffffd0003c7947 */ /* 0x000fea000383ffff */
.L_x_330:
[----:B0-----:R0:W1:Y:S02]  /*128a0*/  SYNCS.PHASECHK.TRANS64.TRYWAIT P0, [R2+URZ+0x34840], R3 ;  /* 0x03484003020075a7 */ /* 0x001064000800017f */
[----:B-1----:R-:W-:Y:S05]  /*128b0*/  @!P0 NANOSLEEP.SYNCS 0x989680 ;  /* 0x009896800000895d */ /* 0x002fea0003900000 */
[----:B------:R-:W1:Y:S02]  /*128c0*/  @!P0 SYNCS.PHASECHK.TRANS64 P0, [R2+URZ+0x34840], R3 ;  /* 0x03484003020085a7 */ /* 0x000e64000800007f */
[----:B-1----:R-:W-:Y:S05]  /*128d0*/  @!P0 BRA `(.L_x_330) ;  /* 0xfffffffc00f08947 */ /* 0x002fea000383ffff */
[----:B------:R-:W-:Y:S05]  /*128e0*/  BRA `(.L_x_391) ;  /* 0xffffffd000f87947 */ /* 0x000fea000383ffff */
.L_x_332:
[----:B0-----:R0:W1:Y:S02]  /*128f0*/  SYNCS.PHASECHK.TRANS64.TRYWAIT P0, [R3+URZ+0x60], R2 ;  /* 0x00006002030075a7 */ /* 0x001064000800017f */
[----:B-1----:R-:W-:Y:S05]  /*12900*/  @!P0 NANOSLEEP.SYNCS 0x989680 ;  /* 0x009896800000895d */ /* 0x002fea0003900000 */
[----:B------:R-:W1:Y:S02]  /*12910*/  @!P0 SYNCS.PHASECHK.TRANS64 P0, [R3+URZ+0x60], R2 ;  /* 0x00006002030085a7 */ /* 0x000e64000800007f */
[----:B-1----:R-:W-:Y:S05]  /*12920*/  @!P0 BRA `(.L_x_332) ;  /* 0xfffffffc00f08947 */ /* 0x002fea000383ffff */
[----:B------:R-:W-:Y:S05]  /*12930*/  BRA `(.L_x_392) ;  /* 0xffffffd400947947 */ /* 0x000fea000383ffff */
.L_x_337:
[----:B-1----:R1:W2:Y:S02]  /*12940*/  SYNCS.PHASECHK.TRANS64.TRYWAIT P0, [R2+URZ+0x34840], R3 ;  /* 0x03484003020075a7 */ /* 0x0022a4000800017f */
[----:B--2---:R-:W-:Y:S05]  /*12950*/  @!P0 NANOSLEEP.SYNCS 0x989680 ;  /* 0x009896800000895d */ /* 0x004fea0003900000 */
[----:B------:R-:W2:Y:S02]  /*12960*/  @!P0 SYNCS.PHASECHK.TRANS64 P0, [R2+URZ+0x34840], R3 ;  /* 0x03484003020085a7 */ /* 0x000ea4000800007f */
[----:B--2---:R-:W-:Y:S05]  /*12970*/  @!P0 BRA `(.L_x_337) ;  /* 0xfffffffc00f08947 */ /* 0x004fea000383ffff */
[----:B------:R-:W-:Y:S05]  /*12980*/  BRA `(.L_x_393) ;  /* 0xffffffd800f47947 */ /* 0x000fea000383ffff */
.L_x_339:
[----:B0-----:R0:W1:Y:S02]  /*12990*/  SYNCS.PHASECHK.TRANS64.TRYWAIT P1, [R2+URZ+0x60], R3 ;  /* 0x00006003020075a7 */ /* 0x001064000802017f */
[----:B-1----:R-:W-:Y:S05]  /*129a0*/  @!P1 NANOSLEEP.SYNCS 0x989680 ;  /* 0x009896800000995d */ /* 0x002fea0003900000 */
[----:B------:R-:W1:Y:S02]  /*129b0*/  @!P1 SYNCS.PHASECHK.TRANS64 P1, [R2+URZ+0x60], R3 ;  /* 0x00006003020095a7 */ /* 0x000e64000802007f */
[----:B-1----:R-:W-:Y:S05]  /*129c0*/  @!P1 BRA `(.L_x_339) ;  /* 0xfffffffc00f09947 */ /* 0x002fea000383ffff */
[----:B------:R-:W-:Y:S05]  /*129d0*/  BRA `(.L_x_394) ;  /* 0xffffffdc00907947 */ /* 0x000fea000383ffff */
.L_x_344:
[----:B--2---:R2:W3:Y:S02]  /*129e0*/  SYNCS.PHASECHK.TRANS64.TRYWAIT P0, [R2+URZ+0x34840], R3 ;  /* 0x03484003020075a7 */ /* 0x0044e4000800017f */
[----:B---3--:R-:W-:Y:S05]  /*129f0*/  @!P0 NANOSLEEP.SYNCS 0x989680 ;  /* 0x009896800000895d */ /* 0x008fea0003900000 */
[----:B------:R-:W3:Y:S02]  /*12a00*/  @!P0 SYNCS.PHASECHK.TRANS64 P0, [R2+URZ+0x34840], R3 ;  /* 0x03484003020085a7 */ /* 0x000ee4000800007f */
[----:B---3--:R-:W-:Y:S05]  /*12a10*/  @!P0 BRA `(.L_x_344) ;  /* 0xfffffffc00f08947 */ /* 0x008fea000383ffff */
[----:B------:R-:W-:Y:S05]  /*12a20*/  BRA `(.L_x_395) ;  /* 0xffffffe000b07947 */ /* 0x000fea000383ffff */
.L_x_346:
[----:B0-----:R0:W1:Y:S02]  /*12a30*/  SYNCS.PHASECHK.TRANS64.TRYWAIT P1, [R2+URZ+0x60], R8 ;  /* 0x00006008020075a7 */ /* 0x001064000802017f */
[----:B-1----:R-:W-:Y:S05]  /*12a40*/  @!P1 NANOSLEEP.SYNCS 0x989680 ;  /* 0x009896800000995d */ /* 0x002fea0003900000 */
[----:B------:R-:W1:Y:S02]  /*12a50*/  @!P1 SYNCS.PHASECHK.TRANS64 P1, [R2+URZ+0x60], R8 ;  /* 0x00006008020095a7 */ /* 0x000e64000802007f */
[----:B-1----:R-:W-:Y:S05]  /*12a60*/  @!P1 BRA `(.L_x_346) ;  /* 0xfffffffc00f09947 */ /* 0x002fea000383ffff */
[----:B------:R-:W-:Y:S05]  /*12a70*/  BRA `(.L_x_396) ;  /* 0xffffffe4004c7947 */ /* 0x000fea000383ffff */
.L_x_353:
[----:B-1----:R1:W2:Y:S02]  /*12a80*/  SYNCS.PHASECHK.TRANS64.TRYWAIT P0, [R3+URZ+0x34860], R0 ;  /* 0x03486000030075a7 */ /* 0x0022a4000800017f */
[----:B--2---:R-:W-:Y:S05]  /*12a90*/  @!P0 NANOSLEEP.SYNCS 0x989680 ;  /* 0x009896800000895d */ /* 0x004fea0003900000 */
[----:B------:R-:W2:Y:S02]  /*12aa0*/  @!P0 SYNCS.PHASECHK.TRANS64 P0, [R3+URZ+0x34860], R0 ;  /* 0x03486000030085a7 */ /* 0x000ea4000800007f */
[----:B--2---:R-:W-:Y:S05]  /*12ab0*/  @!P0 BRA `(.L_x_353) ;  /* 0xfffffffc00f08947 */ /* 0x004fea000383ffff */
[----:B------:R-:W-:Y:S05]  /*12ac0*/  BRA `(.L_x_397) ;  /* 0xffffffe800547947 */ /* 0x000fea000383ffff */
.L_x_355:
[----:B------:R-:W-:Y:S01]  /*12ad0*/  BSSY B0, `(.L_x_398) ;  /* 0x0000008000007945 */ /* 0x000fe20003800000 */
[----:B0-----:R-:W-:Y:S02]  /*12ae0*/  IMAD.MOV.U32 R13, RZ, RZ, R16 ;  /* 0x000000ffff0d7224 */ /* 0x001fe400078e0010 */
[----:B------:R-:W-:Y:S02]  /*12af0*/  IMAD.MOV.U32 R12, RZ, RZ, RZ ;  /* 0x000000ffff0c7224 */ /* 0x000fe400078e00ff */
[----:B------:R-:W-:Y:S02]  /*12b00*/  IMAD.MOV.U32 R11, RZ, RZ, 0x1f ;  /* 0x0000001fff0b7424 */ /* 0x000fe400078e00ff */
[----:B------:R-:W-:-:S07]  /*12b10*/  IMAD.MOV.U32 R15, RZ, RZ, -0x1 ;  /* 0xffffffffff0f7424 */ /* 0x000fce00078e00ff */
[----:B-1----:R-:W-:Y:S05]  /*12b20*/  WARPSYNC.COLLECTIVE R15, `(.L_x_399) ;  /* 0x000000000f087348 */ /* 0x002fea0003c00000 */
[----:B------:R0:W2:Y:S02]  /*12b30*/  SHFL.IDX P6, R14, R13, R12, R11 ;  /* 0x0000000c0d0e7389 */ /* 0x0000a400000c000b */
[----:B012---:R-:W-:Y:S01]  /*12b40*/  ENDCOLLECTIVE ;  /* 0x000000000000791b */ /* 0x007fe20003800000 */
.L_x_399:
[----:B------:R-:W-:Y:S05]  /*12b50*/  BSYNC B0 ;  /* 0x0000000000007941 */ /* 0x000fea0003800000 */
.L_x_398:
[----:B------:R-:W-:Y:S02]  /*12b60*/  IMAD.MOV.U32 R13, RZ, RZ, R16 ;  /* 0x000000ffff0d7224 */ /* 0x000fe400078e0010 */
[----:B------:R-:W-:Y:S02]  /*12b70*/  IMAD.MOV.U32 R12, RZ, RZ, 0x1 ;  /* 0x00000001ff0c7424 */ /* 0x000fe400078e00ff */
[----:B------:R-:W-:Y:S02]  /*12b80*/  IMAD.MOV.U32 R11, RZ, RZ, 0x1f ;  /* 0x0000001fff0b7424 */ /* 0x000fe400078e00ff */
[----:B------:R-:W-:Y:S02]  /*12b90*/  IMAD.MOV.U32 R15, RZ, RZ, -0x1 ;  /* 0xffffffffff0f7424 */ /* 0x000fe400078e00ff */
[----:B------:R-:W-:-:S07]  /*12ba0*/  IMAD.MOV.U32 R4, RZ, RZ, R14 ;  /* 0x000000ffff047224 */ /* 0x000fce00078e000e */
[----:B------:R-:W-:Y:S05]  /*12bb0*/  WARPSYNC.COLLECTIVE R15, `(.L_x_400) ;  /* 0x000000000f087348 */ /* 0x000fea0003c00000 */
[----:B------:R0:W1:Y:S02]  /*12bc0*/  SHFL.IDX P6, R14, R13, R12, R11 ;  /* 0x0000000c0d0e7389 */ /* 0x00006400000c000b */
[----:B01----:R-:W-:Y:S01]  /*12bd0*/  ENDCOLLECTIVE ;  /* 0x000000000000791b */ /* 0x003fe20003800000 */
.L_x_400:
[----:B------:R-:W-:Y:S01]  /*12be0*/  IMAD.MOV.U32 R5, RZ, RZ, R14 ;  /* 0x000000ffff057224 */ /* 0x000fe200078e000e */
[----:B------:R-:W-:Y:S06]  /*12bf0*/  BRA `(.L_x_401) ;  /* 0xffffffe800e07947 */ /* 0x000fec000383ffff */
.L_x_358:
[----:B------:R-:W-:Y:S01]  /*12c00*/  BSSY B0, `(.L_x_402) ;  /* 0x0000008000007945 */ /* 0x000fe20003800000 */
[----:B-----5:R-:W-:Y:S02]  /*12c10*/  IMAD.MOV.U32 R13, RZ, RZ, R3 ;  /* 0x000000ffff0d7224 */ /* 0x020fe400078e0003 */
[----:B------:R-:W-:Y:S02]  /*12c20*/  IMAD.MOV.U32 R12, RZ, RZ, 0x1 ;  /* 0x00000001ff0c7424 */ /* 0x000fe400078e00ff */
[----:B------:R-:W-:Y:S02]  /*12c30*/  IMAD.MOV.U32 R11, RZ, RZ, RZ ;  /* 0x000000ffff0b7224 */ /* 0x000fe400078e00ff */
[----:B------:R-:W-:-:S07]  /*12c40*/  IMAD.MOV.U32 R15, RZ, RZ, -0x1 ;  /* 0xffffffffff0f7424 */ /* 0x000fce00078e00ff */
[----:B0-234-:R-:W-:Y:S05]  /*12c50*/  WARPSYNC.COLLECTIVE R15, `(.L_x_403) ;  /* 0x000000000f087348 */ /* 0x01dfea0003c00000 */
[----:B------:R1:W0:Y:S02]  /*12c60*/  SHFL.UP P6, R14, R13, R12, R11 ;  /* 0x0400000c0d0e7389 */ /* 0x00022400000c000b */
[----:B01234-:R-:W-:Y:S01]  /*12c70*/  ENDCOLLECTIVE ;  /* 0x000000000000791b */ /* 0x01ffe20003800000 */
.L_x_403:
[----:B------:R-:W-:Y:S05]  /*12c80*/  BSYNC B0 ;  /* 0x0000000000007941 */ /* 0x000fea0003800000 */
.L_x_402:
[C---:B------:R-:W-:Y:S01]  /*12c90*/  ISETP.NE.AND P0, PT, R9.reuse, RZ, PT ;  /* 0x000000ff0900720c */ /* 0x040fe20003f05270 */
[----:B------:R-:W-:Y:S02]  /*12ca0*/  IMAD.MOV.U32 R12, RZ, RZ, 0x2 ;  /* 0x00000002ff0c7424 */ /* 0x000fe400078e00ff */
[----:B------:R-:W-:Y:S01]  /*12cb0*/  IMAD.MOV.U32 R11, RZ, RZ, RZ ;  /* 0x000000ffff0b7224 */ /* 0x000fe200078e00ff */
[----:B------:R-:W-:Y:S01]  /*12cc0*/  SEL R14, R14, RZ, P0 ;  /* 0x000000ff0e0e7207 */ /* 0x000fe20000000000 */
[----:B------:R-:W-:Y:S01]  /*12cd0*/  IMAD.MOV.U32 R15, RZ, RZ, -0x1 ;  /* 0xffffffffff0f7424 */ /* 0x000fe200078e00ff */
[----:B------:R-:W-:-:S03]  /*12ce0*/  ISETP.GE.U32.AND P0, PT, R9, 0x2, PT ;  /* 0x000000020900780c */ /* 0x000fc60003f06070 */
[----:B------:R-:W-:-:S10]  /*12cf0*/  IMAD.IADD R13, R3, 0x1, R14 ;  /* 0x00000001030d7824 */ /* 0x000fd400078e020e */
[----:B------:R-:W-:Y:S05]  /*12d00*/  WARPSYNC.COLLECTIVE R15, `(.L_x_404) ;  /* 0x000000000f087348 */ /* 0x000fea0003c00000 */
[----:B------:R0:W1:Y:S02]  /*12d10*/  SHFL.UP P6, R14, R13, R12, R11 ;  /* 0x0400000c0d0e7389 */ /* 0x00006400000c000b */
[----:B01----:R-:W-:Y:S01]  /*12d20*/  ENDCOLLECTIVE ;  /* 0x000000000000791b */ /* 0x003fe20003800000 */
.L_x_404:
[----:B------:R-:W-:Y:S01]  /*12d30*/  IMAD.MOV.U32 R12, RZ, RZ, 0x4 ;  /* 0x00000004ff0c7424 */ /* 0x000fe200078e00ff */
[----:B------:R-:W-:Y:S02]  /*12d40*/  SEL R6, R14, RZ, P0 ;  /* 0x000000ff0e067207 */ /* 0x000fe40000000000 */
[----:B------:R-:W-:-:S03]  /*12d50*/  ISETP.GE.U32.AND P0, PT, R9, 0x4, PT ;  /* 0x000000040900780c */ /* 0x000fc60003f06070 */
[----:B------:R-:W-:-:S04]  /*12d60*/  IMAD.IADD R6, R13, 0x1, R6 ;  /* 0x000000010d067824 */ /* 0x000fc800078e0206 */
[----:B------:R-:W-:-:S07]  /*12d70*/  IMAD.MOV.U32 R13, RZ, RZ, R6 ;  /* 0x000000ffff0d7224 */ /* 0x000fce00078e0006 */
[----:B------:R-:W-:Y:S05]  /*12d80*/  WARPSYNC.COLLECTIVE R15, `(.L_x_405) ;  /* 0x000000000f087348 */ /* 0x000fea0003c00000 */
[----:B------:R0:W1:Y:S02]  /*12d90*/  SHFL.UP P6, R14, R13, R12, R11 ;  /* 0x0400000c0d0e7389 */ /* 0x00006400000c000b */
[----:B01----:R-:W-:Y:S01]  /*12da0*/  ENDCOLLECTIVE ;  /* 0x000000000000791b */ /* 0x003fe20003800000 */
.L_x_405:
        /* <DEDUP_REMOVED lines=8> */
.L_x_406:
        /* <DEDUP_REMOVED lines=8> */
.L_x_407:
[----:B------:R-:W-:Y:S02]  /*12eb0*/  IMAD.MOV.U32 R12, RZ, RZ, 0x1f ;  /* 0x0000001fff0c7424 */ /* 0x000fe400078e00ff */
[----:B------:R-:W-:Y:S01]  /*12ec0*/  IMAD.MOV.U32 R11, RZ, RZ, 0x1f ;  /* 0x0000001fff0b7424 */ /* 0x000fe200078e00ff */
[----:B------:R-:W-:-:S05]  /*12ed0*/  SEL R7, R14, RZ, P0 ;  /* 0x000000ff0e077207 */ /* 0x000fca0000000000 */
[----:B------:R-:W-:-:S04]  /*12ee0*/  IMAD.IADD R2, R8, 0x1, R7 ;  /* 0x0000000108027824 */ /* 0x000fc800078e0207 */
[----:B------:R-:W-:-:S07]  /*12ef0*/  IMAD.MOV.U32 R13, RZ, RZ, R2 ;  /* 0x000000ffff0d7224 */ /* 0x000fce00078e0002 */
[----:B------:R-:W-:Y:S05]  /*12f00*/  WARPSYNC.COLLECTIVE R15, `(.L_x_408) ;  /* 0x000000000f087348 */ /* 0x000fea0003c00000 */
[----:B------:R0:W1:Y:S02]  /*12f10*/  SHFL.IDX P6, R14, R13, R12, R11 ;  /* 0x0000000c0d0e7389 */ /* 0x00006400000c000b */
[----:B01----:R-:W-:Y:S01]  /*12f20*/  ENDCOLLECTIVE ;  /* 0x000000000000791b */ /* 0x003fe20003800000 */
.L_x_408:
[----:B------:R-:W-:Y:S05]  /*12f30*/  BRA `(.L_x_409) ;  /* 0xffffffe800a47947 */ /* 0x000fea000383ffff */
.L_x_363:
[----:B------:R-:W-:Y:S01]  /*12f40*/  BSSY B0, `(.L_x_410) ;  /* 0x0000008000007945 */ /* 0x000fe20003800000 */
[----:B-----5:R-:W-:Y:S02]  /*12f50*/  IMAD.MOV.U32 R13, RZ, RZ, R3 ;  /* 0x000000ffff0d7224 */ /* 0x020fe400078e0003 */
[----:B------:R-:W-:Y:S02]  /*12f60*/  IMAD.MOV.U32 R12, RZ, RZ, 0x1 ;  /* 0x00000001ff0c7424 */ /* 0x000fe400078e00ff */
[----:B------:R-:W-:Y:S02]  /*12f70*/  IMAD.MOV.U32 R11, RZ, RZ, RZ ;  /* 0x000000ffff0b7224 */ /* 0x000fe400078e00ff */
[----:B------:R-:W-:-:S07]  /*12f80*/  IMAD.MOV.U32 R15, RZ, RZ, -0x1 ;  /* 0xffffffffff0f7424 */ /* 0x000fce00078e00ff */
[----:B0-----:R-:W-:Y:S05]  /*12f90*/  WARPSYNC.COLLECTIVE R15, `(.L_x_411) ;  /* 0x000000000f087348 */ /* 0x001fea0003c00000 */
[----:B------:R1:W2:Y:S02]  /*12fa0*/  SHFL.UP P6, R14, R13, R12, R11 ;  /* 0x0400000c0d0e7389 */ /* 0x0002a400000c000b */
[----:B012---:R-:W-:Y:S01]  /*12fb0*/  ENDCOLLECTIVE ;  /* 0x000000000000791b */ /* 0x007fe20003800000 */
.L_x_411:
[----:B------:R-:W-:Y:S05]  /*12fc0*/  BSYNC B0 ;  /* 0x0000000000007941 */ /* 0x000fea0003800000 */
.L_x_410:
[----:B------:R-:W-:Y:S01]  /*12fd0*/  ISETP.NE.AND P0, PT, R8, RZ, PT ;  /* 0x000000ff0800720c */ /* 0x000fe20003f05270 */
        /* <DEDUP_REMOVED lines=9> */
.L_x_412:
        /* <DEDUP_REMOVED lines=8> */
.L_x_413:
        /* <DEDUP_REMOVED lines=8> */
.L_x_414:
        /* <DEDUP_REMOVED lines=8> */
.L_x_415:
        /* <DEDUP_REMOVED lines=8> */
.L_x_416:
[----:B------:R-:W-:Y:S05]  /*13270*/  BRA `(.L_x_417) ;  /* 0xffffffe800887947 */ /* 0x000fea000383ffff */
.L_x_365:
[----:B------:R-:W-:Y:S01]  /*13280*/  BSSY B0, `(.L_x_418) ;  /* 0x0000006000007945 */ /* 0x000fe20003800000 */
[----:B------:R-:W-:Y:S01]  /*13290*/  PLOP3.LUT P6, PT, P6, PT, PT, 0x8, 0x0 ;  /* 0x000000000000781c */ /* 0x000fe200037ce170 */
[----:B------:R-:W-:-:S12]  /*132a0*/  IMAD.MOV.U32 R15, RZ, RZ, -0x1 ;  /* 0xffffffffff0f7424 */ /* 0x000fd800078e00ff */
[----:B0-----:R-:W-:Y:S05]  /*132b0*/  WARPSYNC.COLLECTIVE R15, `(.L_x_419) ;  /* 0x000000000f087348 */ /* 0x001fea0003c00000 */
[----:B------:R-:W-:Y:S01]  /*132c0*/  VOTE.ANY R14, PT, P6 ;  /* 0x00000000000e7806 */ /* 0x000fe200030e0100 */
[----:B0-----:R-:W-:Y:S06]  /*132d0*/  ENDCOLLECTIVE ;  /* 0x000000000000791b */ /* 0x001fec0003800000 */
.L_x_419:
[----:B------:R-:W-:Y:S05]  /*132e0*/  BSYNC B0 ;  /* 0x0000000000007941 */ /* 0x000fea0003800000 */
.L_x_418:
[----:B------:R-:W-:Y:S02]  /*132f0*/  IMAD.MOV.U32 R7, RZ, RZ, R14 ;  /* 0x000000ffff077224 */ /* 0x000fe400078e000e */
[----:B------:R-:W-:Y:S02]  /*13300*/  IMAD.MOV.U32 R13, RZ, RZ, R3 ;  /* 0x000000ffff0d7224 */ /* 0x000fe400078e0003 */
[----:B------:R-:W0:Y:S01]  /*13310*/  POPC R5, R7 ;  /* 0x0000000700057309 */ /* 0x000e220000000000 */
[----:B------:R-:W-:Y:S02]  /*13320*/  IMAD.MOV.U32 R11, RZ, RZ, 0x1f ;  /* 0x0000001fff0b7424 */ /* 0x000fe400078e00ff */
[----:B------:R-:W-:Y:S02]  /*13330*/  IMAD.MOV.U32 R15, RZ, RZ, -0x1 ;  /* 0xffffffffff0f7424 */ /* 0x000fe400078e00ff */
[----:B0-----:R-:W-:-:S07]  /*13340*/  IMAD.MOV.U32 R12, RZ, RZ, R5 ;  /* 0x000000ffff0c7224 */ /* 0x001fce00078e0005 */
[----:B------:R-:W-:Y:S05]  /*13350*/  WARPSYNC.COLLECTIVE R15, `(.L_x_420) ;  /* 0x000000000f087348 */ /* 0x000fea0003c00000 */
[----:B------:R0:W1:Y:S02]  /*13360*/  SHFL.IDX P6, R14, R13, R12, R11 ;  /* 0x0000000c0d0e7389 */ /* 0x00006400000c000b */
[----:B01----:R-:W-:Y:S01]  /*13370*/  ENDCOLLECTIVE ;  /* 0x000000000000791b */ /* 0x003fe20003800000 */
.L_x_420:
[----:B------:R-:W-:Y:S01]  /*13380*/  IMAD.MOV.U32 R17, RZ, RZ, R14 ;  /* 0x000000ffff117224 */ /* 0x000fe200078e000e */
[----:B------:R-:W-:Y:S06]  /*13390*/  BRA `(.L_x_421) ;  /* 0xffffffe800787947 */ /* 0x000fec000383ffff */
.L_x_367:
[----:B------:R-:W-:Y:S01]  /*133a0*/  BSSY B0, `(.L_x_422) ;  /* 0x0000007000007945 */ /* 0x000fe20003800000 */
[----:B------:R-:W-:Y:S02]  /*133b0*/  IMAD.MOV.U32 R13, RZ, RZ, R2 ;  /* 0x000000ffff0d7224 */ /* 0x000fe400078e0002 */
[----:B------:R-:W-:Y:S02]  /*133c0*/  IMAD.MOV.U32 R11, RZ, RZ, 0x1f ;  /* 0x0000001fff0b7424 */ /* 0x000fe400078e00ff */
[----:B------:R-:W-:-:S07]  /*133d0*/  IMAD.MOV.U32 R15, RZ, RZ, -0x1 ;  /* 0xffffffffff0f7424 */ /* 0x000fce00078e00ff */
[----:B012---:R-:W-:Y:S05]  /*133e0*/  WARPSYNC.COLLECTIVE R15, `(.L_x_423) ;  /* 0x000000000f087348 */ /* 0x007fea0003c00000 */
[----:B------:R3:W4:Y:S02]  /*133f0*/  SHFL.IDX P6, R14, R13, R12, R11 ;  /* 0x0000000c0d0e7389 */ /* 0x00072400000c000b */
[----:B01234-:R-:W-:Y:S01]  /*13400*/  ENDCOLLECTIVE ;  /* 0x000000000000791b */ /* 0x01ffe20003800000 */
.L_x_423:
[----:B------:R-:W-:Y:S05]  /*13410*/  BSYNC B0 ;  /* 0x0000000000007941 */ /* 0x000fea0003800000 */
.L_x_422:
[----:B------:R-:W-:Y:S05]  /*13420*/  BRA `(.L_x_366) ;  /* 0xffffffe800707947 */ /* 0x000fea000383ffff */
.L_x_371:
[----:B0-----:R0:W1:Y:S02]  /*13430*/  SYNCS.PHASECHK.TRANS64.TRYWAIT P0, [R0+URZ+0x34820], R3 ;  /* 0x03482003000075a7 */ /* 0x001064000800017f */
[----:B-1----:R-:W-:Y:S05]  /*13440*/  @!P0 NANOSLEEP.SYNCS 0x989680 ;  /* 0x009896800000895d */ /* 0x002fea0003900000 */
[----:B------:R-:W1:Y:S02]  /*13450*/  @!P0 SYNCS.PHASECHK.TRANS64 P0, [R0+URZ+0x34820], R3 ;  /* 0x03482003000085a7 */ /* 0x000e64000800007f */
[----:B-1----:R-:W-:Y:S05]  /*13460*/  @!P0 BRA `(.L_x_371) ;  /* 0xfffffffc00f08947 */ /* 0x002fea000383ffff */
[----:B------:R-:W-:Y:S05]  /*13470*/  BRA `(.L_x_424) ;  /* 0xffffffec00547947 */ /* 0x000fea000383ffff */
.L_x_372:
        /* <DEDUP_REMOVED lines=8> */
[----:B0-----:R-:W-:Y:S05]  /*13500*/  WARPSYNC.COLLECTIVE R15, `(.L_x_426) ;  /* 0x000000000f087348 */ /* 0x001fea0003c00000 */
[----:B------:R1:W2:Y:S02]  /*13510*/  SHFL.IDX P6, R14, R13, R12, R11 ;  /* 0x0000000c0d0e7389 */ /* 0x0002a400000c000b */
[----:B012---:R-:W-:Y:S01]  /*13520*/  ENDCOLLECTIVE ;  /* 0x000000000000791b */ /* 0x007fe20003800000 */
.L_x_426:
[----:B------:R-:W-:Y:S05]  /*13530*/  BSYNC B0 ;  /* 0x0000000000007941 */ /* 0x000fea0003800000 */
.L_x_425:
[----:B------:R-:W-:Y:S05]  /*13540*/  BRA `(.L_x_427) ;  /* 0xffffffec003c7947 */ /* 0x000fea000383ffff */
.L_x_375:
[----:B------:R-:W-:Y:S01]  /*13550*/  BSSY B1, `(.L_x_428) ;  /* 0x0000006000017945 */ /* 0x000fe20003800000 */
[----:B------:R-:W-:-:S07]  /*13560*/  IMAD.MOV.U32 R15, RZ, RZ, -0x1 ;  /* 0xffffffffff0f7424 */ /* 0x000fce00078e00ff */
[----:B01----:R-:W-:Y:S05]  /*13570*/  WARPSYNC.COLLECTIVE R15, `(.L_x_429) ;  /* 0x000000000f0c7348 */ /* 0x003fea0003c00000 */
[----:B------:R-:W-:Y:S02]  /*13580*/  ELECT P6, UR62, PT ;  /* 0x00000000003e782f */ /* 0x000fe400038c0000 */
[----:B------:R-:W-:Y:S01]  /*13590*/  MOV R14, UR62 ;  /* 0x0000003e000e7c02 */ /* 0x000fe20008000f00 */
[----:B01----:R-:W-:Y:S10]  /*135a0*/  ENDCOLLECTIVE ;  /* 0x000000000000791b */ /* 0x003ff40003800000 */
.L_x_429:
[----:B------:R-:W-:Y:S05]  /*135b0*/  BSYNC B1 ;  /* 0x0000000000017941 */ /* 0x000fea0003800000 */
.L_x_428:
[----:B------:R-:W-:Y:S05]  /*135c0*/  BRA `(.L_x_430) ;  /* 0xffffffec00347947 */ /* 0x000fea000383ffff */
.L_x_377:
[----:B0-----:R0:W1:Y:S02]  /*135d0*/  SYNCS.PHASECHK.TRANS64.TRYWAIT P0, [R6+URZ], R5 ;  /* 0x00000005060075a7 */ /* 0x001064000800017f */
[----:B-1----:R-:W-:Y:S05]  /*135e0*/  @!P0 NANOSLEEP.SYNCS 0x989680 ;  /* 0x009896800000895d */ /* 0x002fea0003900000 */
[----:B------:R-:W1:Y:S02]  /*135f0*/  @!P0 SYNCS.PHASECHK.TRANS64 P0, [R6+URZ], R5 ;  /* 0x00000005060085a7 */ /* 0x000e64000800007f */
[----:B-1----:R-:W-:Y:S05]  /*13600*/  @!P0 BRA `(.L_x_377) ;  /* 0xfffffffc00f08947 */ /* 0x002fea000383ffff */
[----:B------:R-:W-:Y:S05]  /*13610*/  BRA `(.L_x_431) ;  /* 0xffffffec00707947 */ /* 0x000fea000383ffff */
.L_x_378:
[----:B-1----:R1:W2:Y:S02]  /*13620*/  SYNCS.PHASECHK.TRANS64.TRYWAIT P0, [R7+URZ], R2 ;  /* 0x00000002070075a7 */ /* 0x0022a4000800017f */
[----:B--2---:R-:W-:Y:S05]  /*13630*/  @!P0 NANOSLEEP.SYNCS 0x989680 ;  /* 0x009896800000895d */ /* 0x004fea0003900000 */
[----:B------:R-:W2:Y:S02]  /*13640*/  @!P0 SYNCS.PHASECHK.TRANS64 P0, [R7+URZ], R2 ;  /* 0x00000002070085a7 */ /* 0x000ea4000800007f */
[----:B--2---:R-:W-:Y:S05]  /*13650*/  @!P0 BRA `(.L_x_378) ;  /* 0xfffffffc00f08947 */ /* 0x004fea000383ffff */
[----:B------:R-:W-:Y:S05]  /*13660*/  BRA `(.L_x_432) ;  /* 0xffffffec00647947 */ /* 0x000fea000383ffff */
.L_x_380:
[----:B--2---:R2:W3:Y:S02]  /*13670*/  SYNCS.PHASECHK.TRANS64.TRYWAIT P0, [R4+URZ], R5 ;  /* 0x00000005040075a7 */ /* 0x0044e4000800017f */
[----:B---3--:R-:W-:Y:S05]  /*13680*/  @!P0 NANOSLEEP.SYNCS 0x989680 ;  /* 0x009896800000895d */ /* 0x008fea0003900000 */
[----:B------:R-:W3:Y:S02]  /*13690*/  @!P0 SYNCS.PHASECHK.TRANS64 P0, [R4+URZ], R5 ;  /* 0x00000005040085a7 */ /* 0x000ee4000800007f */
[----:B---3--:R-:W-:Y:S05]  /*136a0*/  @!P0 BRA `(.L_x_380) ;  /* 0xfffffffc00f08947 */ /* 0x008fea000383ffff */
[----:B------:R-:W-:Y:S05]  /*136b0*/  BRA `(.L_x_433) ;  /* 0xffffffec006c7947 */ /* 0x000fea000383ffff */
.L_x_434:
        /* <DEDUP_REMOVED lines=12> */
.L_x_2728:


//--------------------- .text._ZN7cutlass13device_kernelIN5flash11enable_sm90INS1_16FlashAttnFwdSm90INS1_25CollectiveMainloopFwdSm90ILi2EN4cute5tupleIJNS5_1CILi1EEES8_S8_EEENS6_IJNS7_ILi128EEENS7_ILi176EEESA_EEELi128ENS_10bfloat16_tEfNS_4arch4Sm90ELb0ELb0ELb0ELb1ELb0ELb1ELb0ELb1ELb1ELb0ELb0ELb0EEENS1_21CollectiveEpilogueFwdINS6_IJSA_SA_SB_EEES9_SD_SF_Li256ELb1ELb0ELb0ELb0EEENS1_36VarlenDynamicPersistentTileSchedulerILi128ELi176ELi256ELi32ELb0ELb0ELb1ELb0ELb1ELb1EEEEEEEEEvNT_6ParamsE --------------------------
	.section	.text._ZN7cutlass13device_kernelIN5flash11enable_sm90INS1_16FlashAttnFwdSm90INS1_25CollectiveMainloopFwdSm90ILi2EN4cute5tupleIJNS5_1CILi1EEES8_S8_EEENS6_IJNS7_ILi128EEENS7_ILi176EEESA_EEELi128ENS_10bfloat16_tEfNS_4arch4Sm90ELb0ELb0ELb0ELb1ELb0ELb1ELb0ELb1ELb1ELb0ELb0ELb0EEENS1_21CollectiveEpilogueFwdINS6_IJSA_SA_SB_EEES9_SD_SF_Li256ELb1ELb0ELb0ELb0EEENS1_36VarlenDynamicPersistentTileSchedulerILi128ELi176ELi256ELi32ELb0ELb0ELb1ELb0ELb1ELb1EEEEEEEEEvNT_6ParamsE,"ax",@progbits
	.align	128
.text._ZN7cutlass13device_kernelIN5flash11enable_sm90INS1_16FlashAttnFwdSm90INS1_25CollectiveMainloopFwdSm90ILi2EN4cute5tupleIJNS5_1CILi1EEES8_S8_EEENS6_IJNS7_ILi128EEENS7_ILi176EEESA_EEELi128ENS_10bfloat16_tEfNS_4arch4Sm90ELb0ELb0ELb0ELb1ELb0ELb1ELb0ELb1ELb1ELb0ELb0ELb0EEENS1_21CollectiveEpilogueFwdINS6_IJSA_SA_SB_EEES9_SD_SF_Li256ELb1ELb0ELb0ELb0EEENS1_36VarlenDynamicPersistentTileSchedulerILi128ELi176ELi256ELi32ELb0ELb0ELb1ELb0ELb1ELb1EEEEEEEEEvNT_6ParamsE:
        .type           _ZN7cutlass13device_kernelIN5flash11enable_sm90INS1_16FlashAttnFwdSm90INS1_25CollectiveMainloopFwdSm90ILi2EN4cute5tupleIJNS5_1CILi1EEES8_S8_EEENS6_IJNS7_ILi128EEENS7_ILi176EEESA_EEELi128ENS_10bfloat16_tEfNS_4arch4Sm90ELb0ELb0ELb0ELb1ELb0ELb1ELb0ELb1ELb1ELb0ELb0ELb0EEENS1_21CollectiveEpilogueFwdINS6_IJSA_SA_SB_EEES9_SD_SF_Li256ELb1ELb0ELb0ELb0EEENS1_36VarlenDynamicPersistentTileSchedulerILi128ELi176ELi256ELi32ELb0ELb0ELb1ELb0ELb1ELb1EEEEEEEEEvNT_6ParamsE,@function
        .size           _ZN7cutlass13device_kernelIN5flash11enable_sm90INS1_16FlashAttnFwdSm90INS1_25CollectiveMainloopFwdSm90ILi2EN4cute5tupleIJNS5_1CILi1EEES8_S8_EEENS6_IJNS7_ILi128EEENS7_ILi176EEESA_EEELi128ENS_10bfloat16_tEfNS_4arch4Sm90ELb0ELb0ELb0ELb1ELb0ELb1ELb0ELb1ELb1ELb0ELb0ELb0EEENS1_21CollectiveEpilogueFwdINS6_IJSA_SA_SB_EEES9_SD_SF_Li256ELb1ELb0ELb0ELb0EEENS1_36VarlenDynamicPersistentTileSchedulerILi128ELi176ELi256ELi32ELb0ELb0ELb1ELb0ELb1ELb1EEEEEEEEEvNT_6ParamsE,(.L_x_2729 - _ZN7cutlass13device_kernelIN5flash11enable_sm90INS1_16FlashAttnFwdSm90INS1_25CollectiveMainloopFwdSm90ILi2EN4cute5tupleIJNS5_1CILi1EEES8_S8_EEENS6_IJNS7_ILi128EEENS7_ILi176EEESA_EEELi128ENS_10bfloat16_tEfNS_4arch4Sm90ELb0ELb0ELb0ELb1ELb0ELb1ELb0ELb1ELb1ELb0ELb0ELb0EEENS1_21CollectiveEpilogueFwdINS6_IJSA_SA_SB_EEES9_SD_SF_Li256ELb1ELb0ELb0ELb0EEENS1_36VarlenDynamicPersistentTileSchedulerILi128ELi176ELi256ELi32ELb0ELb0ELb1ELb0ELb1ELb1EEEEEEEEEvNT_6ParamsE)
        .other          _ZN7cutlass13device_kernelIN5flash11enable_sm90INS1_16FlashAttnFwdSm90INS1_25CollectiveMainloopFwdSm90ILi2EN4cute5tupleIJNS5_1CILi1EEES8_S8_EEENS6_IJNS7_ILi128EEENS7_ILi176EEESA_EEELi128ENS_10bfloat16_tEfNS_4arch4Sm90ELb0ELb0ELb0ELb1ELb0ELb1ELb0ELb1ELb1ELb0ELb0ELb0EEENS1_21CollectiveEpilogueFwdINS6_IJSA_SA_SB_EEES9_SD_SF_Li256ELb1ELb0ELb0ELb0EEENS1_36VarlenDynamicPersistentTileSchedulerILi128ELi176ELi256ELi32ELb0ELb0ELb1ELb0ELb1ELb1EEEEEEEEEvNT_6ParamsE,@"STO_CUDA_ENTRY STV_DEFAULT"
_ZN7cutlass13device_kernelIN5flash11enable_sm90INS1_16FlashAttnFwdSm90INS1_25CollectiveMainloopFwdSm90ILi2EN4cute5tupleIJNS5_1CILi1EEES8_S8_EEENS6_IJNS7_ILi128EEENS7_ILi176EEESA_EEELi128ENS_10bfloat16_tEfNS_4arch4Sm90ELb0ELb0ELb0ELb1ELb0ELb1ELb0ELb1ELb1ELb0ELb0ELb0EEENS1_21CollectiveEpilogueFwdINS6_IJSA_SA_SB_EEES9_SD_SF_Li256ELb1ELb0ELb0ELb0EEENS1_36VarlenDynamicPersistentTileSchedulerILi128ELi176ELi256ELi32ELb0ELb0ELb1ELb0ELb1ELb1EEEEEEEEEvNT_6ParamsE:
[----:B------:R-:W0:Y:S02]  /*0000*/  LDC R1, c[0x0][0x28] ;  /* 0x00000a00ff017b82 */ /* 0x000e240000000800 */
[----:B0-----:R-:W-:Y:S01]  /*0010*/  VIADD R1, R1, 0xffffff68 ;  /* 0xffffff6801017836 */ /* 0x001fe20000000000 */
[----:B------:R-:W0:Y:S01]  /*0020*/  S2R R3, SR_TID.X ;  /* 0x0000000000037919 */ /* 0x000e220000002100 */
[----:B------:R-:W-:Y:S01]  /*0030*/  ELECT P0, URZ, PT ;  /* 0x00000000003f782f */ /* 0x000fe20003800000 */
[----:B------:R-:W-:Y:S01]  /*0040*/  BSSY B0, `(.L_x_435) ;  /* 0x0000017000007945 */ /* 0x000fe20003800000 */
[--C-:B0-----:R-:W-:Y:S02]  /*0050*/  SHF.R.U32.HI R0, RZ, 0x5, R3.reuse ;  /* 0x00000005ff007819 */ /* 0x101fe40000011603 */
[----:B------:R-:W-:-:S03]  /*0060*/  SHF.R.U32.HI R4, RZ, 0x7, R3 ;  /* 0x00000007ff047819 */ /* 0x000fc60000011603 */
[----:B------:R-:W0:Y:S02]  /*0070*/  SHFL.IDX PT, R2, R0, RZ, 0x1f ;  /* 0x00001fff00027589 */ /* 0x000e2400000e0000 */
[----:B0-----:R-:W-:-:S13]  /*0080*/  ISETP.EQ.AND P0, PT, R2, RZ, P0 ;  /* 0x000000ff0200720c */ /* 0x001fda0000702270 */
[----:B------:R-:W-:Y:S05]  /*0090*/  @!P0 BRA `(.L_x_436) ;  /* 0x0000000000448947 */ /* 0x000fea0003800000 */
[----:B------:R-:W-:Y:S02]  /*00a0*/  ULDC.64 UR4, c[0x0][0x198] ;  /* 0x0000660000047ab9 */ /* 0x000fe40000000a00 */
[----:B------:R-:W-:Y:S02]  /*00b0*/  UIADD3 UR6, UP0, UR4, 0x270, URZ ;  /* 0x0000027004067890 */ /* 0x000fe4000ff1e03f */
[----:B------:R-:W-:Y:S02]  /*00c0*/  UIADD3 UR8, UP1, UR4, 0x370, URZ ;  /* 0x0000037004087890 */ /* 0x000fe4000ff3e03f */
[----:B------:R-:W-:Y:S02]  /*00d0*/  UIADD3 UR10, UP2, UR4, 0x470, URZ ;  /* 0x00000470040a7890 */ /* 0x000fe4000ff5e03f */
[----:B------:R-:W-:Y:S02]  /*00e0*/  UIADD3 UR12, UP3, UR4, 0x570, URZ ;  /* 0x00000570040c7890 */ /* 0x000fe4000ff7e03f */
[----:B------:R-:W-:-:S02]  /*00f0*/  UIADD3 UR4, UP4, UR4, 0x670, URZ ;  /* 0x0000067004047890 */ /* 0x000fc4000ff9e03f */
[----:B------:R-:W-:Y:S02]  /*0100*/  UIADD3.X UR7, URZ, UR5, URZ, UP0, !UPT ;  /* 0x000000053f077290 */ /* 0x000fe400087fe43f */
[----:B------:R-:W-:Y:S02]  /*0110*/  UIADD3.X UR9, URZ, UR5, URZ, UP1, !UPT ;  /* 0x000000053f097290 */ /* 0x000fe40008ffe43f */
[----:B------:R-:W-:Y:S02]  /*0120*/  UIADD3.X UR11, URZ, UR5, URZ, UP2, !UPT ;  /* 0x000000053f0b7290 */ /* 0x000fe400097fe43f */
[----:B------:R-:W-:Y:S02]  /*0130*/  UIADD3.X UR13, URZ, UR5, URZ, UP3, !UPT ;  /* 0x000000053f0d7290 */ /* 0x000fe40009ffe43f */
[----:B------:R-:W-:Y:S01]  /*0140*/  UIADD3.X UR5, URZ, UR5, URZ, UP4, !UPT ;  /* 0x000000053f057290 */ /* 0x000fe2000a7fe43f */
[----:B------:R0:W-:Y:S02]  /*0150*/  UTMACCTL.PF [UR6] ;  /* 0x00000000060079b9 */ /* 0x0001e40008040000 */
[----:B------:R0:W-:Y:S02]  /*0160*/  UTMACCTL.PF [UR8] ;  /* 0x00000000080079b9 */ /* 0x0001e40008040000 */
[----:B------:R0:W-:Y:S02]  /*0170*/  UTMACCTL.PF [UR10] ;  /* 0x000000000a0079b9 */ /* 0x0001e40008040000 */
[----:B------:R0:W-:Y:S02]  /*0180*/  UTMACCTL.PF [UR12] ;  /* 0x000000000c0079b9 */ /* 0x0001e40008040000 */
[----:B------:R0:W-:Y:S02]  /*0190*/  UTMACCTL.PF [UR4] ;  /* 0x00000000040079b9 */ /* 0x0001e40008040000 */
[----:B0-----:R-:W-:Y:S01]  /*01a0*/  NOP ;  /* 0x0000000000007918 */ /* 0x001fe20000000000 */
.L_x_436:
[----:B------:R-:W-:Y:S05]  /*01b0*/  BSYNC B0 ;  /* 0x0000000000007941 */ /* 0x000fea0003800000 */
.L_x_435:
[----:B------:R-:W-:Y:S01]  /*01c0*/  VOTEU.ANY UP0, P0 ;  /* 0x00000000003f7886 */ /* 0x000fe20000000100 */
[----:B------:R-:W0:Y:S01]  /*01d0*/  SHFL.IDX PT, R4, R4, RZ, 0x1f ;  /* 0x00001fff04047589 */ /* 0x000e2200000e0000 */
[----:B------:R-:W-:Y:S01]  /*01e0*/  UMOV UR4, 0x1 ;  /* 0x0000000100047882 */ /* 0x000fe20000000000 */
[----:B------:R-:W-:Y:S01]  /*01f0*/  UMOV UR7, 0x100 ;  /* 0x0000010000077882 */ /* 0x000fe20000000000 */
[----:B------:R-:W-:Y:S01]  /*0200*/  VOTEU.ANY UP1, P0 ;  /* 0x00000000003f7886 */ /* 0x000fe20000020100 */
[----:B------:R-:W1:Y:S01]  /*0210*/  @UP0 S2UR UR8, SR_CgaCtaId ;  /* 0x00000000000809c3 */ /* 0x000e620000008800 */
[----:B------:R-:W2:Y:S01]  /*0220*/  SHFL.IDX PT, R2, R0, RZ, 0x1f ;  /* 0x00001fff00027589 */ /* 0x000ea200000e0000 */
[----:B------:R-:W-:Y:S01]  /*0230*/  @UP0 UMOV UR6, 0x400 ;  /* 0x0000040000060882 */ /* 0x000fe20000000000 */
[----:B------:R-:W-:-:S04]  /*0240*/  @UP0 UIADD3 UR4, -UR4, 0x100000, URZ ;  /* 0x0010000004040890 */ /* 0x000fc8000fffe13f */
[----:B------:R-:W-:Y:S02]  /*0250*/  @UP0 USHF.L.U32 UR5, UR4, 0xb, URZ ;  /* 0x0000000b04050899 */ /* 0x000fe4000800063f */
[----:B------:R-:W-:Y:S01]  /*0260*/  @UP0 USHF.L.U32 UR4, UR4, 0x1, URZ ;  /* 0x0000000104040899 */ /* 0x000fe2000800063f */
[----:B------:R-:W-:Y:S01]  /*0270*/  VOTEU.ANY UP2, P0 ;  /* 0x00000000003f7886 */ /* 0x000fe20000040100 */
[----:B0-----:R-:W-:Y:S01]  /*0280*/  R2UR UR9, R4 ;  /* 0x00000000040972ca */ /* 0x001fe200000e0000 */
[----:B-1----:R-:W-:Y:S01]  /*0290*/  @UP0 ULEA UR8, UR8, UR6, 0x18 ;  /* 0x0000000608080291 */ /* 0x002fe2000f8ec03f */
[----:B--2---:R-:W-:Y:S01]  /*02a0*/  ISETP.NE.AND P1, PT, R2, RZ, PT ;  /* 0x000000ff0200720c */ /* 0x004fe20003f25270 */
[----:B------:R-:W-:-:S04]  /*02b0*/  @UP0 UIADD3 UR6, -UR7, 0x100000, URZ ;  /* 0x0010000007060890 */ /* 0x000fc8000fffe13f */
[----:B------:R-:W-:Y:S02]  /*02c0*/  @UP0 USHF.L.U32 UR7, UR6, 0xb, URZ ;  /* 0x0000000b06070899 */ /* 0x000fe4000800063f */
[----:B------:R-:W-:-:S04]  /*02d0*/  @UP0 USHF.L.U32 UR6, UR6, 0x1, URZ ;  /* 0x0000000106060899 */ /* 0x000fc8000800063f */
[----:B------:R-:W-:Y:S01]  /*02e0*/  UISETP.NE.AND UP0, UPT, UR9, URZ, UPT ;  /* 0x0000003f0900728c */ /* 0x000fe2000bf05270 */
[----:B------:R-:W0:Y:S02]  /*02f0*/  FENCE.VIEW.ASYNC.S ;  /* 0x00000000000073c6 */ /* 0x000e240000000000 */
[----:B0-----:R0:W1:Y:S05]  /*0300*/  @UP1 SYNCS.EXCH.64 URZ, [UR8+0x34800], UR4 ;  /* 0x03480004083f15b2 */ /* 0x00106a0008000100 */
[----:B------:R0:W2:Y:S01]  /*0310*/  @UP2 SYNCS.EXCH.64 URZ, [UR8+0x34820], UR6 ;  /* 0x03482006083f25b2 */ /* 0x0000a20008000100 */
[----:B------:R-:W-:Y:S05]  /*0320*/  @P1 BRA `(.L_x_437) ;  /* 0x0000000000481947 */ /* 0x000fea0003800000 */
[----:B0-----:R-:W0:Y:S01]  /*0330*/  S2UR UR5, SR_CgaCtaId ;  /* 0x00000000000579c3 */ /* 0x001e220000008800 */
        /* <DEDUP_REMOVED lines=15> */
[----:B------:R3:W0:Y:S02]  /*0430*/  SYNCS.EXCH.64 URZ, [UR8+0x34848], UR4 ;  /* 0x03484804083f75b2 */ /* 0x0006240008000100 */
[----:B---3--:R-:W-:Y:S01]  /*0440*/  NOP ;  /* 0x0000000000007918 */ /* 0x008fe20000000000 */
.L_x_437:
[----:B------:R-:W3:Y:S01]  /*0450*/  SHFL.IDX PT, R2, R0, RZ, 0x1f ;  /* 0x00001fff00027589 */ /* 0x000ee200000e0000 */
[----:B------:R-:W-:Y:S01]  /*0460*/  NOP ;  /* 0x0000000000007918 */ /* 0x000fe20000000000 */
[----:B---3--:R-:W-:-:S13]  /*0470*/  ISETP.NE.AND P0, PT, R2, RZ, PT ;  /* 0x000000ff0200720c */ /* 0x008fda0003f05270 */
        /* <DEDUP_REMOVED lines=17> */
[----:B------:R3:W0:Y:S02]  /*0590*/  SYNCS.EXCH.64 URZ, [UR8+0x34868], UR6 ;  /* 0x03486806083f75b2 */ /* 0x0006240008000100 */
[----:B---3--:R-:W-:Y:S01]  /*05a0*/  NOP ;  /* 0x0000000000007918 */ /* 0x008fe20000000000 */
.L_x_438:
[----:B------:R-:W3:Y:S01]  /*05b0*/  SHFL.IDX PT, R2, R0, RZ, 0x1f ;  /* 0x00001fff00027589 */ /* 0x000ee200000e0000 */
[----:B------:R-:W-:Y:S01]  /*05c0*/  NOP ;  /* 0x0000000000007918 */ /* 0x000fe20000000000 */
[----:B---3--:R-:W-:-:S13]  /*05d0*/  ISETP.NE.AND P0, PT, R2, RZ, PT ;  /* 0x000000ff0200720c */ /* 0x008fda0003f05270 */
        /* <DEDUP_REMOVED lines=13> */
[----:B------:R3:W0:Y:S02]  /*06b0*/  SYNCS.EXCH.64 URZ, [UR6+0x34888], UR4 ;  /* 0x03488804063f75b2 */ /* 0x0006240008000100 */
[----:B---3--:R-:W-:Y:S01]  /*06c0*/  NOP ;  /* 0x0000000000007918 */ /* 0x008fe20000000000 */
.L_x_439:
        /* <DEDUP_REMOVED lines=22> */
.L_x_440:
        /* <DEDUP_REMOVED lines=22> */
.L_x_441:
[----:B------:R-:W-:Y:S01]  /*0990*/  PLOP3.LUT P0, PT, PT, PT, UP0, 0x80, 0x0 ;  /* 0x000000000000781c */ /* 0x000fe20003f0f008 */
[----:B------:R-:W-:Y:S01]  /*09a0*/  UMOV UR60, 0x1 ;  /* 0x00000001003c7882 */ /* 0x000fe20000000000 */
[----:B------:R-:W-:Y:S01]  /*09b0*/  NOP ;  /* 0x0000000000007918 */ /* 0x000fe20000000000 */
[----:B------:R-:W-:Y:S01]  /*09c0*/  USEL UR60, UR60, 0x2, !UP0 ;  /* 0x000000023c3c7887 */ /* 0x000fe2000c000000 */
[----:B------:R-:W-:Y:S01]  /*09d0*/  BSSY B7, `(.L_x_442) ;  /* 0x0002380000077945 */ /* 0x000fe20003800000 */
[----:B012-4-:R-:W-:Y:S08]  /*09e0*/  BAR.SYNC.DEFER_BLOCKING 0x0 ;  /* 0x0000000000007b1d */ /* 0x017ff00000010000 */
[----:B------:R-:W-:Y:S05]  /*09f0*/  @!P0 BRA `(.L_x_443) ;  /* 0x000001dc00ac8947 */ /* 0x000fea0003800000 */
.L_x_444:
[----:B------:R-:W-:-:S08]  /*0a00*/  NOP ;  /* 0x0000000000007918 */ /* 0x000fd00000000000 */
[----:B------:R-:W0:Y:S02]  /*0a10*/  USETMAXREG.TRY_ALLOC.CTAPOOL UP0, 0xf0 ;  /* 0x000000f0000079c8 */ /* 0x000e240008000600 */
[----:B0-----:R-:W-:-:S13]  /*0a20*/  PLOP3.LUT P0, PT, PT, PT, UP0, 0x80, 0x0 ;  /* 0x000000000000781c */ /* 0x001fda0003f0f008 */
[----:B------:R-:W-:Y:S05]  /*0a30*/  @!P0 BRA `(.L_x_444) ;  /* 0xfffffffc00f08947 */ /* 0x000fea000383ffff */
[----:B------:R-:W2:Y:S01]  /*0a40*/  LDL.LU R0, [R1] ;  /* 0x0000000001007983 */ /* 0x000ea20000300800 */
[----:B------:R-:W-:Y:S01]  /*0a50*/  SHF.R.U32.HI R2, RZ, 0x7, R3 ;  /* 0x00000007ff027819 */ /* 0x000fe20000011603 */
[----:B------:R-:W0:Y:S01]  /*0a60*/  S2UR UR5, SR_CgaCtaId ;  /* 0x00000000000579c3 */ /* 0x000e220000008800 */
[----:B------:R-:W-:-:S07]  /*0a70*/  UMOV UR4, 0x400 ;  /* 0x0000040000047882 */ /* 0x000fce0000000000 */
[----:B------:R-:W-:Y:S06]  /*0a80*/  BAR.ARV 0x8, 0x120 ;  /* 0x0204800000007b1d */ /* 0x000fec0000002000 */
[----:B------:R-:W-:-:S13]  /*0a90*/  ISETP.NE.AND P0, PT, R2, 0x1, PT ;  /* 0x000000010200780c */ /* 0x000fda0003f05270 */
[----:B------:R-:W-:Y:S06]  /*0aa0*/  @!P0 BAR.ARV 0x9, 0x100 ;  /* 0x0244000000008b1d */ /* 0x000fec0000002000 */
[----:B0-----:R-:W-:Y:S02]  /*0ab0*/  ULEA UR4, UR5, UR4, 0x18 ;  /* 0x0000000405047291 */ /* 0x001fe4000f8ec03f */
[----:B------:R-:W-:Y:S04]  /*0ac0*/  BAR.SYNC.DEFER_BLOCKING 0x5, 0x120 ;  /* 0x0144800000007b1d */ /* 0x000fe80000010000 */
[----:B------:R-:W-:-:S02]  /*0ad0*/  IMAD.U32 R2, RZ, RZ, UR4 ;  /* 0x00000004ff027e24 */ /* 0x000fc4000f8e00ff */
[----:B------:R-:W-:-:S03]  /*0ae0*/  ULDC UR4, c[0x0][0xc14] ;  /* 0x0003050000047ab9 */ /* 0x000fc60000000800 */
[----:B------:R-:W0:Y:S01]  /*0af0*/  LDS.128 R156, [R2+0x348d0] ;  /* 0x0348d000029c7984 */ /* 0x000e220000000c00 */
[----:B------:R-:W-:Y:S06]  /*0b00*/  BAR.ARV 0x4, 0x120 ;  /* 0x0104800000007b1d */ /* 0x000fec0000002000 */
[----:B--2---:R-:W-:-:S04]  /*0b10*/  LOP3.LUT R0, R0, 0xffffffdf, RZ, 0xc0, !PT ;  /* 0xffffffdf00007812 */ /* 0x004fc800078ec0ff */
[----:B------:R-:W-:Y:S02]  /*0b20*/  @P0 LOP3.LUT R0, R0, 0x20, RZ, 0xfc, !PT ;  /* 0x0000002000000812 */ /* 0x000fe400078efcff */
[----:B0-----:R-:W-:-:S03]  /*0b30*/  ISETP.GE.AND P0, PT, R159, UR4, PT ;  /* 0x000000049f007c0c */ /* 0x001fc6000bf06270 */
[----:B------:R0:W-:Y:S10]  /*0b40*/  STL [R1], R0 ;  /* 0x0000000001007387 */ /* 0x0001f40000100800 */
[----:B0-----:R-:W-:Y:S05]  /*0b50*/  @P0 BRA `(.L_x_445) ;  /* 0x00000234009c0947 */ /* 0x001fea0003800000 */
[----:B------:R-:W-:Y:S01]  /*0b60*/  VIADD R5, R3, 0xffffff80 ;  /* 0xffffff8003057836 */ /* 0x000fe20000000000 */
[----:B------:R-:W-:Y:S01]  /*0b70*/  R2UR UR4, R2 ;  /* 0x00000000020472ca */ /* 0x000fe200000e0000 */
[----:B------:R-:W-:Y:S01]  /*0b80*/  ULOP3.LUT UR5, UR60, 0x1, URZ, 0xfc, !UPT ;  /* 0x000000013c057892 */ /* 0x000fe2000f8efc3f */
[----:B------:R-:W-:Y:S01]  /*0b90*/  STL [R1+0x84], RZ ;  /* 0x000084ff01007387 */ /* 0x000fe20000100800 */
[----:B------:R-:W-:Y:S02]  /*0ba0*/  CS2R R228, SRZ ;  /* 0x0000000000e47805 */ /* 0x000fe4000001ff00 */
[----:B------:R-:W-:Y:S01]  /*0bb0*/  SHF.R.S32.HI R0, RZ, 0x1f, R5 ;  /* 0x0000001fff007819 */ /* 0x000fe20000011405 */
[----:B------:R-:W-:Y:S01]  /*0bc0*/  IMAD.MOV.U32 R220, RZ, RZ, RZ ;  /* 0x000000ffffdc7224 */ /* 0x000fe200078e00ff */
[----:B------:R-:W-:Y:S01]  /*0bd0*/  STL [R1+0x4], RZ ;  /* 0x000004ff01007387 */ /* 0x000fe20000100800 */
[----:B------:R-:W-:Y:S01]  /*0be0*/  IMAD.U32 R3, RZ, RZ, UR5 ;  /* 0x00000005ff037e24 */ /* 0x000fe2000f8e00ff */
[----:B------:R-:W-:-:S02]  /*0bf0*/  LEA.HI R3, R0, R5, RZ, 0x6 ;  /* 0x0000000500037211 */ /* 0x000fc400078f30ff */
[----:B------:R-:W-:-:S03]  /*0c00*/  LEA.HI R0, R0, R5, RZ, 0x3 ;  /* 0x0000000500007211 */ /* 0x000fc600078f18ff */
[----:B------:R-:W-:Y:S01]  /*0c10*/  IMAD.SHL.U32 R4, R3, 0x8, RZ ;  /* 0x0000000803047824 */ /* 0x000fe200078e00ff */
[----:B------:R-:W-:Y:S01]  /*0c20*/  UIADD3 UR4, UR4, 0x16400, URZ ;  /* 0x0001640004047890 */ /* 0x000fe2000fffe03f */
[----:B------:R-:W-:Y:S02]  /*0c30*/  LOP3.LUT R3, R0, 0xfffffff8, RZ, 0xc0, !PT ;  /* 0xfffffff800037812 */ /* 0x000fe400078ec0ff */
[----:B------:R-:W-:Y:S02]  /*0c40*/  SHF.R.S32.HI R22, RZ, 0x3, R0 ;  /* 0x00000003ff167819 */ /* 0x000fe40000011400 */
[----:B------:R-:W-:Y:S01]  /*0c50*/  LOP3.LUT R14, R4, 0xfffffe00, RZ, 0xc0, !PT ;  /* 0xfffffe00040e7812 */ /* 0x000fe200078ec0ff */
[----:B------:R-:W-:Y:S01]  /*0c60*/  IMAD.U32 R4, RZ, RZ, UR4 ;  /* 0x00000004ff047e24 */ /* 0x000fe2000f8e00ff */
[----:B------:R-:W-:Y:S01]  /*0c70*/  SHF.R.S32.HI R23, RZ, 0x1f, R22 ;  /* 0x0000001fff177819 */ /* 0x000fe20000011416 */
[----:B------:R-:W-:Y:S02]  /*0c80*/  IMAD.IADD R3, R5, 0x1, -R3 ;  /* 0x0000000105037824 */ /* 0x000fe400078e0a03 */
[C---:B------:R-:W-:Y:S01]  /*0c90*/  IMAD.SHL.U32 R0, R22.reuse, 0x40, RZ ;  /* 0x0000004016007824 */ /* 0x040fe200078e00ff */
[----:B------:R-:W-:Y:S01]  /*0ca0*/  STL [R1+0x8c], R4 ;  /* 0x00008c0401007387 */ /* 0x000fe20000100800 */
[----:B------:R-:W-:-:S02]  /*0cb0*/  VIADD R223, R22, 0x20 ;  /* 0x0000002016df7836 */ /* 0x000fc40000000000 */
[----:B------:R-:W-:Y:S01]  /*0cc0*/  VIADD R222, R22, 0x40 ;  /* 0x0000004016de7836 */ /* 0x000fe20000000000 */
[----:B------:R0:W-:Y:S01]  /*0cd0*/  STL [R1+0x3c], R0 ;  /* 0x00003c0001007387 */ /* 0x0001e20000100800 */
[C---:B------:R-:W-:Y:S01]  /*0ce0*/  IMAD.SHL.U32 R16, R3.reuse, 0x8, RZ ;  /* 0x0000000803107824 */ /* 0x040fe200078e00ff */
[--C-:B------:R-:W-:Y:S01]  /*0cf0*/  SHF.R.S32.HI R6, RZ, 0x1f, R223.reuse ;  /* 0x0000001fff067819 */ /* 0x100fe200000114df */
[----:B------:R-:W-:Y:S01]  /*0d00*/  IMAD.SHL.U32 R18, R3, 0x4, RZ ;  /* 0x0000000403127824 */ /* 0x000fe200078e00ff */
[----:B------:R-:W-:Y:S01]  /*0d10*/  LOP3.LUT R3, R0, 0x1c0, RZ, 0xc0, !PT ;  /* 0x000001c000037812 */ /* 0x000fe200078ec0ff */
[C---:B------:R-:W-:Y:S01]  /*0d20*/  VIADD R225, R22.reuse, 0x80 ;  /* 0x0000008016e17836 */ /* 0x040fe20000000000 */
[--C-:B------:R-:W-:Y:S01]  /*0d30*/  SHF.R.S32.HI R15, RZ, 0x1f, R222.reuse ;  /* 0x0000001fff0f7819 */ /* 0x100fe200000114de */
[C---:B------:R-:W-:Y:S01]  /*0d40*/  VIADD R224, R22.reuse, 0x60 ;  /* 0x0000006016e07836 */ /* 0x040fe20000000000 */
[----:B------:R-:W-:Y:S01]  /*0d50*/  SHF.R.S32.HI R7, RZ, 0x1f, R222 ;  /* 0x0000001fff077819 */ /* 0x000fe200000114de */
[----:B------:R-:W-:Y:S01]  /*0d60*/  VIADD R226, R22, 0xa0 ;  /* 0x000000a016e27836 */ /* 0x000fe20000000000 */
[----:B0-----:R-:W-:Y:S01]  /*0d70*/  SHF.R.S32.HI R0, RZ, 0x1f, R223 ;  /* 0x0000001fff007819 */ /* 0x001fe200000114df */
[----:B------:R-:W-:Y:S01]  /*0d80*/  IMAD.SHL.U32 R4, R223, 0x40, RZ ;  /* 0x00000040df047824 */ /* 0x000fe200078e00ff */
[----:B------:R-:W-:Y:S01]  /*0d90*/  SHF.R.S32.HI R20, RZ, 0x1f, R224 ;  /* 0x0000001fff147819 */ /* 0x000fe200000114e0 */
[----:B------:R-:W-:Y:S01]  /*0da0*/  IMAD.SHL.U32 R10, R225, 0x40, RZ ;  /* 0x00000040e10a7824 */ /* 0x000fe200078e00ff */
[----:B------:R-:W-:Y:S01]  /*0db0*/  LEA.HI R6, R6, R223, RZ, 0x3 ;  /* 0x000000df06067211 */ /* 0x000fe200078f18ff */
[----:B------:R-:W-:Y:S01]  /*0dc0*/  IMAD.SHL.U32 R5, R222, 0x40, RZ ;  /* 0x00000040de057824 */ /* 0x000fe200078e00ff */
[----:B------:R0:W-:Y:S01]  /*0dd0*/  STL [R1+0x78], R0 ;  /* 0x0000780001007387 */ /* 0x0001e20000100800 */
[----:B------:R-:W-:Y:S01]  /*0de0*/  IMAD.SHL.U32 R11, R226, 0x40, RZ ;  /* 0x00000040e20b7824 */ /* 0x000fe200078e00ff */
[----:B------:R-:W-:Y:S01]  /*0df0*/  LOP3.LUT R4, R4, 0x1c0, RZ, 0xc0, !PT ;  /* 0x000001c004047812 */ /* 0x000fe200078ec0ff */
[----:B------:R-:W-:Y:S01]  /*0e00*/  IMAD.SHL.U32 R8, R224, 0x40, RZ ;  /* 0x00000040e0087824 */ /* 0x000fe200078e00ff */
[----:B------:R1:W-:Y:S01]  /*0e10*/  STL [R1+0x74], R15 ;  /* 0x0000740f01007387 */ /* 0x0003e20000100800 */
[----:B------:R-:W-:Y:S01]  /*0e20*/  LOP3.LUT R10, R10, 0x1c0, RZ, 0xc0, !PT ;  /* 0x000001c00a0a7812 */ /* 0x000fe200078ec0ff */
[----:B------:R-:W-:Y:S01]  /*0e30*/  IMAD.SHL.U32 R6, R6, 0x40, RZ ;  /* 0x0000004006067824 */ /* 0x000fe200078e00ff */
[----:B------:R-:W-:Y:S01]  /*0e40*/  LOP3.LUT R5, R5, 0x1c0, RZ, 0xc0, !PT ;  /* 0x000001c005057812 */ /* 0x000fe200078ec0ff */
[----:B------:R-:W-:Y:S01]  /*0e50*/  STL [R1+0x70], R20 ;  /* 0x0000701401007387 */ /* 0x000fe20000100800 */
[----:B------:R-:W-:Y:S01]  /*0e60*/  LOP3.LUT R8, R8, 0x1c0, RZ, 0xc0, !PT ;  /* 0x000001c008087812 */ /* 0x000fe200078ec0ff */
[----:B------:R-:W-:Y:S01]  /*0e70*/  VIADD R221, R18, 0x20 ;  /* 0x0000002012dd7836 */ /* 0x000fe20000000000 */
[----:B0-----:R-:W-:Y:S01]  /*0e80*/  LOP3.LUT R0, R3, 0x38, R16, 0xf8, !PT ;  /* 0x0000003803007812 */ /* 0x001fe200078ef810 */
[----:B------:R-:W-:Y:S01]  /*0e90*/  VIADD R227, R16, 0x40 ;  /* 0x0000004010e37836 */ /* 0x000fe20000000000 */
[----:B------:R-:W-:-:S02]  /*0ea0*/  LEA.HI R7, R7, R222, RZ, 0x3 ;  /* 0x000000de07077211 */ /* 0x000fc400078f18ff */
[----:B-1----:R-:W-:Y:S02]  /*0eb0*/  SHF.R.U32.HI R15, RZ, 0x3, R3 ;  /* 0x00000003ff0f7819 */ /* 0x002fe40000011603 */
[----:B------:R-:W-:Y:S01]  /*0ec0*/  LOP3.LUT R3, R11, 0x1c0, RZ, 0xc0, !PT ;  /* 0x000001c00b037812 */ /* 0x000fe200078ec0ff */
[----:B------:R-:W-:Y:S01]  /*0ed0*/  IMAD.SHL.U32 R7, R7, 0x40, RZ ;  /* 0x0000004007077824 */ /* 0x000fe200078e00ff */
[----:B------:R-:W-:Y:S01]  /*0ee0*/  LOP3.LUT R0, R14, R0, R15, 0xf6, !PT ;  /* 0x000000000e007212 */ /* 0x000fe200078ef60f */
[----:B------:R-:W-:Y:S01]  /*0ef0*/  STL [R1+0x64], R15 ;  /* 0x0000640f01007387 */ /* 0x000fe20000100800 */
[----:B------:R-:W-:Y:S02]  /*0f00*/  SHF.R.S32.HI R9, RZ, 0x1f, R224 ;  /* 0x0000001fff097819 */ /* 0x000fe400000114e0 */
[----:B------:R-:W-:Y:S01]  /*0f10*/  SHF.R.S32.HI R13, RZ, 0x1f, R226 ;  /* 0x0000001fff0d7819 */ /* 0x000fe200000114e2 */
[----:B------:R-:W-:Y:S01]  /*0f20*/  STL [R1+0x38], R4 ;  /* 0x0000380401007387 */ /* 0x000fe20000100800 */
[----:B------:R-:W-:-:S02]  /*0f30*/  SHF.R.S32.HI R12, RZ, 0x1f, R225 ;  /* 0x0000001fff0c7819 */ /* 0x000fc400000114e1 */
[----:B------:R-:W-:Y:S01]  /*0f40*/  LEA.HI R9, R9, R224, RZ, 0x3 ;  /* 0x000000e009097211 */ /* 0x000fe200078f18ff */
[----:B------:R-:W-:Y:S01]  /*0f50*/  STL [R1+0x44], R10 ;  /* 0x0000440a01007387 */ /* 0x000fe20000100800 */
[----:B------:R-:W-:Y:S02]  /*0f60*/  LEA.HI R13, R13, R226, RZ, 0x3 ;  /* 0x000000e20d0d7211 */ /* 0x000fe400078f18ff */
[----:B------:R-:W-:Y:S01]  /*0f70*/  LEA.HI R12, R12, R225, RZ, 0x3 ;  /* 0x000000e10c0c7211 */ /* 0x000fe200078f18ff */
[----:B------:R-:W-:Y:S01]  /*0f80*/  STL [R1+0x34], R5 ;  /* 0x0000340501007387 */ /* 0x000fe20000100800 */
[----:B------:R-:W-:Y:S01]  /*0f90*/  IMAD.SHL.U32 R9, R9, 0x40, RZ ;  /* 0x0000004009097824 */ /* 0x000fe200078e00ff */
[----:B------:R-:W-:Y:S01]  /*0fa0*/  SHF.R.S32.HI R17, RZ, 0x1f, R16 ;  /* 0x0000001fff117819 */ /* 0x000fe20000011410 */
[----:B------:R-:W-:Y:S01]  /*0fb0*/  IMAD.SHL.U32 R13, R13, 0x40, RZ ;  /* 0x000000400d0d7824 */ /* 0x000fe200078e00ff */
[----:B------:R0:W-:Y:S01]  /*0fc0*/  STL [R1+0x40], R3 ;  /* 0x0000400301007387 */ /* 0x0001e20000100800 */
[----:B------:R-:W-:-:S03]  /*0fd0*/  IMAD.SHL.U32 R12, R12, 0x40, RZ ;  /* 0x000000400c0c7824 */ /* 0x000fc600078e00ff */
[----:B------:R-:W-:Y:S04]  /*0fe0*/  STL [R1+0x30], R8 ;  /* 0x0000300801007387 */ /* 0x000fe80000100800 */
[----:B------:R1:W-:Y:S01]  /*0ff0*/  STL [R1+0x60], R0 ;  /* 0x0000600001007387 */ /* 0x0003e20000100800 */
[----:B0-----:R-:W-:Y:S02]  /*1000*/  SHF.R.U32.HI R3, RZ, 0x3, R4 ;  /* 0x00000003ff037819 */ /* 0x001fe40000011604 */
[----:B------:R-:W-:-:S03]  /*1010*/  SHF.R.U32.HI R4, RZ, 0x3, R8 ;  /* 0x00000003ff047819 */ /* 0x000fc60000011608 */
[----:B------:R0:W-:Y:S01]  /*1020*/  STL [R1+0x5c], R3 ;  /* 0x00005c0301007387 */ /* 0x0001e20000100800 */
[----:B-1----:R-:W-:-:S05]  /*1030*/  SHF.R.U32.HI R0, RZ, 0x3, R5 ;  /* 0x00000003ff007819 */ /* 0x002fca0000011605 */
[----:B------:R1:W-:Y:S01]  /*1040*/  STL [R1+0x58], R0 ;  /* 0x0000580001007387 */ /* 0x0003e20000100800 */
[----:B0-----:R-:W-:-:S03]  /*1050*/  LOP3.LUT R3, R6, 0xfffffe00, RZ, 0xc0, !PT ;  /* 0xfffffe0006037812 */ /* 0x001fc600078ec0ff */
[----:B------:R0:W-:Y:S04]  /*1060*/  STL [R1+0x50], R4 ;  /* 0x0000500401007387 */ /* 0x0001e80000100800 */
[----:B------:R2:W-:Y:S01]  /*1070*/  STL [R1+0x4c], R3 ;  /* 0x00004c0301007387 */ /* 0x0005e20000100800 */
[----:B-1----:R-:W-:Y:S02]  /*1080*/  LOP3.LUT R0, R7, 0xfffffe00, RZ, 0xc0, !PT ;  /* 0xfffffe0007007812 */ /* 0x002fe400078ec0ff */
[----:B0-----:R-:W-:-:S03]  /*1090*/  LOP3.LUT R4, R9, 0xfffffe00, RZ, 0xc0, !PT ;  /* 0xfffffe0009047812 */ /* 0x001fc600078ec0ff */
[----:B------:R0:W-:Y:S01]  /*10a0*/  STL [R1+0x48], R0 ;  /* 0x0000480001007387 */ /* 0x0001e20000100800 */
[----:B--2---:R-:W-:-:S03]  /*10b0*/  LOP3.LUT R3, R12, 0xfffffe00, RZ, 0xc0, !PT ;  /* 0xfffffe000c037812 */ /* 0x004fc600078ec0ff */
[----:B------:R1:W-:Y:S01]  /*10c0*/  STL [R1+0x54], R4 ;  /* 0x0000540401007387 */ /* 0x0003e20000100800 */
[----:B0-----:R-:W-:-:S05]  /*10d0*/  LOP3.LUT R0, R13, 0xfffffe00, RZ, 0xc0, !PT ;  /* 0xfffffe000d007812 */ /* 0x001fca00078ec0ff */
[----:B------:R1:W-:Y:S04]  /*10e0*/  STL [R1+0x68], R0 ;  /* 0x0000680001007387 */ /* 0x0003e80000100800 */
[----:B------:R1:W-:Y:S02]  /*10f0*/  STL [R1+0x6c], R3 ;  /* 0x00006c0301007387 */ /* 0x0003e40000100800 */
.L_x_663:
[----:B01---5:R-:W0:Y:S01]  /*1100*/  LDC.64 R4, c[0x0][0xc60] ;  /* 0x00031800ff047b82 */ /* 0x023e220000000a00 */
[----:B------:R-:W-:Y:S01]  /*1110*/  ULDC.64 UR4, c[0x0][0x208] ;  /* 0x0000820000047ab9 */ /* 0x000fe20000000a00 */
[----:B0-----:R-:W-:-:S05]  /*1120*/  IMAD.WIDE R4, R159, 0x4, R4 ;  /* 0x000000049f047825 */ /* 0x001fca00078e0204 */
[----:B--2---:R-:W2:Y:S01]  /*1130*/  LDG.E R10, desc[UR4][R4.64] ;  /* 0x00000004040a7981 */ /* 0x004ea2000c1e1900 */
[----:B------:R-:W-:Y:S05]  /*1140*/  YIELD ;  /* 0x0000000000007946 */ /* 0x000fea0003800000 */
[----:B------:R-:W-:Y:S01]  /*1150*/  ULDC.64 UR4, c[0x0][0xa28] ;  /* 0x00028a0000047ab9 */ /* 0x000fe20000000a00 */
[----:B------:R-:W-:Y:S01]  /*1160*/  ULDC.64 UR8, c[0x0][0xa18] ;  /* 0x0002860000087ab9 */ /* 0x000fe20000000a00 */
[----:B------:R-:W-:Y:S01]  /*1170*/  ISETP.NE.U32.AND P1, PT, RZ, UR4, PT ;  /* 0x00000004ff007c0c */ /* 0x000fe2000bf25070 */
[----:B------:R-:W-:Y:S01]  /*1180*/  ULDC.64 UR6, c[0x0][0xa08] ;  /* 0x0002820000067ab9 */ /* 0x000fe20000000a00 */
[----:B------:R-:W-:Y:S01]  /*1190*/  IMAD.MOV.U32 R3, RZ, RZ, RZ ;  /* 0x000000ffff037224 */ /* 0x000fe200078e00ff */
[----:B------:R-:W-:Y:S01]  /*11a0*/  ISETP.NE.U32.AND P0, PT, RZ, UR6, PT ;  /* 0x00000006ff007c0c */ /* 0x000fe2000bf05070 */
[----:B------:R-:W-:Y:S01]  /*11b0*/  ULDC.64 UR10, c[0x0][0x208] ;  /* 0x00008200000a7ab9 */ /* 0x000fe20000000a00 */
[----:B------:R-:W-:Y:S01]  /*11c0*/  ISETP.NE.AND.EX P1, PT, RZ, UR5, PT, P1 ;  /* 0x00000005ff007c0c */ /* 0x000fe2000bf25310 */
[----:B------:R-:W-:Y:S01]  /*11d0*/  IMAD.MOV.U32 R29, RZ, RZ, RZ ;  /* 0x000000ffff1d7224 */ /* 0x000fe200078e00ff */
[----:B------:R-:W-:-:S02]  /*11e0*/  ISETP.NE.AND.EX P0, PT, RZ, UR7, PT, P0 ;  /* 0x00000007ff007c0c */ /* 0x000fc4000bf05300 */
[----:B--2---:R-:W-:Y:S01]  /*11f0*/  SHF.R.S32.HI R0, RZ, 0x1f, R10 ;  /* 0x0000001fff007819 */ /* 0x004fe2000001140a */
[----:B------:R0:W-:Y:S08]  /*1200*/  STL [R1+0x7c], R10 ;  /* 0x00007c0a01007387 */ /* 0x0001f00000100800 */
[C---:B---34-:R-:W-:Y:S01]  /*1210*/  @P1 LEA R6, P2, R10.reuse, UR4, 0x2 ;  /* 0x000000040a061c11 */ /* 0x058fe2000f8410ff */
[C---:B------:R-:W-:Y:S01]  /*1220*/  IMAD.SHL.U32 R28, R10.reuse, 0x4, RZ ;  /* 0x000000040a1c7824 */ /* 0x040fe200078e00ff */
[----:B------:R-:W-:-:S02]  /*1230*/  SHF.L.U64.HI R30, R10, 0x2, R0 ;  /* 0x000000020a1e7819 */ /* 0x000fc40000010200 */
[----:B------:R-:W-:Y:S02]  /*1240*/  @P1 LEA.HI.X R7, R10, UR5, R0, 0x2, P2 ;  /* 0x000000050a071c11 */ /* 0x000fe400090f1400 */
[----:B------:R-:W-:Y:S01]  /*1250*/  ISETP.NE.U32.AND P2, PT, RZ, UR8, PT ;  /* 0x00000008ff007c0c */ /* 0x000fe2000bf45070 */
[----:B------:R-:W-:Y:S01]  /*1260*/  ULDC UR4, c[0x0][0x288] ;  /* 0x0000a20000047ab9 */ /* 0x000fe20000000800 */
[----:B------:R-:W-:Y:S01]  /*1270*/  IADD3 R8, P3, R28, UR6, RZ ;  /* 0x000000061c087c10 */ /* 0x000fe2000ff7e0ff */
[----:B------:R-:W-:Y:S01]  /*1280*/  IMAD.U32 R159, RZ, RZ, UR4 ;  /* 0x00000004ff9f7e24 */ /* 0x000fe2000f8e00ff */
[----:B------:R-:W-:Y:S01]  /*1290*/  ISETP.NE.AND.EX P2, PT, RZ, UR9, PT, P2 ;  /* 0x00000009ff007c0c */ /* 0x000fe2000bf45320 */
[----:B------:R-:W-:Y:S01]  /*12a0*/  ULDC.64 UR4, c[0x0][0x3f8] ;  /* 0x0000fe0000047ab9 */ /* 0x000fe20000000a00 */
[----:B------:R0:W5:Y:S01]  /*12b0*/  @P1 LDG.E R3, desc[UR10][R6.64] ;  /* 0x0000000a06031981 */ /* 0x000162000c1e1900 */
[----:B------:R-:W-:Y:S01]  /*12c0*/  UISETP.NE.U32.AND UP0, UPT, UR4, URZ, UPT ;  /* 0x0000003f0400728c */ /* 0x000fe2000bf05070 */
[----:B------:R-:W-:-:S02]  /*12d0*/  IADD3.X R9, R30, UR7, RZ, P3, !PT ;  /* 0x000000071e097c10 */ /* 0x000fc40009ffe4ff */
[----:B------:R-:W-:Y:S01]  /*12e0*/  ULDC UR4, c[0x0][0x404] ;  /* 0x0001010000047ab9 */ /* 0x000fe20000000800 */
[----:B------:R-:W-:Y:S02]  /*12f0*/  UISETP.NE.AND.EX UP0, UPT, UR5, URZ, UPT, UP0 ;  /* 0x0000003f0500728c */ /* 0x000fe4000bf05300 */
[----:B------:R0:W5:Y:S01]  /*1300*/  @P0 LDG.E R29, desc[UR10][R8.64] ;  /* 0x0000000a081d0981 */ /* 0x000162000c1e1900 */
[----:B------:R-:W-:Y:S01]  /*1310*/  ULDC UR5, c[0x0][0x2e0] ;  /* 0x0000b80000057ab9 */ /* 0x000fe20000000800 */
[----:B------:R-:W-:Y:S02]  /*1320*/  USEL UR4, UR4, 0x1, UP0 ;  /* 0x0000000104047887 */ /* 0x000fe40008000000 */
[----:B------:R-:W-:Y:S02]  /*1330*/  @P2 IADD3 R4, P1, R28, UR8, RZ ;  /* 0x000000081c042c10 */ /* 0x000fe4000ff3e0ff */
[----:B------:R-:W-:Y:S02]  /*1340*/  UIMAD UR4, UR4, UR5, URZ ;  /* 0x00000005040472a4 */ /* 0x000fe4000f8e023f */
[----:B------:R-:W-:Y:S01]  /*1350*/  @P2 IADD3.X R5, R30, UR9, RZ, P1, !PT ;  /* 0x000000091e052c10 */ /* 0x000fe20008ffe4ff */
[----:B------:R-:W-:-:S02]  /*1360*/  ULDC UR5, c[0x0][0x338] ;  /* 0x0000ce0000057ab9 */ /* 0x000fc40000000800 */
[----:B------:R-:W-:Y:S02]  /*1370*/  IMAD.U32 R25, RZ, RZ, UR5 ;  /* 0x00000005ff197e24 */ /* 0x000fe4000f8e00ff */
[----:B------:R0:W5:Y:S01]  /*1380*/  @P2 LDG.E R159, desc[UR10][R4.64] ;  /* 0x0000000a049f2981 */ /* 0x000162000c1e1900 */
[----:B------:R-:W-:Y:S02]  /*1390*/  IMAD.U32 R26, RZ, RZ, UR4 ;  /* 0x00000004ff1a7e24 */ /* 0x000fe4000f8e00ff */
[----:B------:R-:W-:Y:S01]  /*13a0*/  IMAD.MOV.U32 R27, RZ, RZ, R10 ;  /* 0x000000ffff1b7224 */ /* 0x000fe200078e000a */
[----:B------:R-:W-:Y:S06]  /*13b0*/  @P2 BRA `(.L_x_446) ;  /* 0x0000000000282947 */ /* 0x000fec0003800000 */
[----:B------:R-:W-:Y:S02]  /*13c0*/  ULDC.64 UR4, c[0x0][0xa00] ;  /* 0x0002800000047ab9 */ /* 0x000fe40000000a00 */
[----:B------:R-:W-:-:S04]  /*13d0*/  ISETP.NE.U32.AND P1, PT, RZ, UR4, PT ;  /* 0x00000004ff007c0c */ /* 0x000fc8000bf25070 */
[----:B------:R-:W-:-:S13]  /*13e0*/  ISETP.NE.AND.EX P1, PT, RZ, UR5, PT, P1 ;  /* 0x00000005ff007c0c */ /* 0x000fda000bf25310 */
[----:B------:R-:W-:Y:S05]  /*13f0*/  @!P1 BRA `(.L_x_446) ;  /* 0x0000000000189947 */ /* 0x000fea0003800000 */
[----:B0-----:R-:W0:Y:S01]  /*1400*/  LDC.64 R4, c[0x0][0xa00] ;  /* 0x00028000ff047b82 */ /* 0x001e220000000a00 */
[----:B------:R-:W-:Y:S01]  /*1410*/  ULDC.64 UR4, c[0x0][0x208] ;  /* 0x0000820000047ab9 */ /* 0x000fe20000000a00 */
[----:B0-----:R-:W-:-:S05]  /*1420*/  IMAD.WIDE R4, R27, 0x4, R4 ;  /* 0x000000041b047825 */ /* 0x001fca00078e0204 */
[----:B-----5:R-:W2:Y:S04]  /*1430*/  LDG.E R159, desc[UR4][R4.64] ;  /* 0x00000004049f7981 */ /* 0x020ea8000c1e1900 */
[----:B------:R-:W2:Y:S02]  /*1440*/  LDG.E R0, desc[UR4][R4.64+0x4] ;  /* 0x0000040404007981 */ /* 0x000ea4000c1e1900 */
[----:B--2---:R-:W-:-:S07]  /*1450*/  IMAD.IADD R159, R0, 0x1, -R159 ;  /* 0x00000001009f7824 */ /* 0x004fce00078e0a9f */
.L_x_446:
[----:B------:R-:W-:Y:S01]  /*1460*/  ULDC.64 UR4, c[0x0][0xa20] ;  /* 0x0002880000047ab9 */ /* 0x000fe20000000a00 */
[----:B------:R1:W-:Y:S01]  /*1470*/  STL [R1+0x88], R157 ;  /* 0x0000889d01007387 */ /* 0x0003e20000100800 */
[----:B------:R-:W-:-:S03]  /*1480*/  ISETP.NE.U32.AND P1, PT, RZ, UR4, PT ;  /* 0x00000004ff007c0c */ /* 0x000fc6000bf25070 */
[----:B------:R1:W-:Y:S01]  /*1490*/  STL [R1+0x80], R158 ;  /* 0x0000809e01007387 */ /* 0x0003e20000100800 */
[----:B------:R-:W-:-:S13]  /*14a0*/  ISETP.NE.AND.EX P1, PT, RZ, UR5, PT, P1 ;  /* 0x00000005ff007c0c */ /* 0x000fda000bf25310 */
[----:B-1----:R-:W-:Y:S05]  /*14b0*/  @!P1 BRA `(.L_x_447) ;  /* 0x0000000000149947 */ /* 0x002fea0003800000 */
[----:B0-----:R-:W-:Y:S01]  /*14c0*/  IADD3 R4, P0, R28, UR4, RZ ;  /* 0x000000041c047c10 */ /* 0x001fe2000ff1e0ff */
[----:B------:R-:W-:-:S03]  /*14d0*/  ULDC.64 UR6, c[0x0][0x208] ;  /* 0x0000820000067ab9 */ /* 0x000fc60000000a00 */
[----:B------:R-:W-:-:S05]  /*14e0*/  IADD3.X R5, R30, UR5, RZ, P0, !PT ;  /* 0x000000051e057c10 */ /* 0x000fca00087fe4ff */
[----:B------:R1:W5:Y:S01]  /*14f0*/  LDG.E R26, desc[UR6][R4.64] ;  /* 0x00000006041a7981 */ /* 0x000362000c1e1900 */
[----:B------:R-:W-:Y:S05]  /*1500*/  BRA `(.L_x_448) ;  /* 0x0000000000147947 */ /* 0x000fea0003800000 */
.L_x_447:
[----:B------:R-:W-:Y:S05]  /*1510*/  @!P0 BRA `(.L_x_448) ;  /* 0x0000000000108947 */ /* 0x000fea0003800000 */
[----:B------:R-:W-:Y:S02]  /*1520*/  ULDC.64 UR4, c[0x0][0x208] ;  /* 0x0000820000047ab9 */ /* 0x000fe40000000a00 */
[----:B0-----:R-:W2:Y:S04]  /*1530*/  LDG.E R5, desc[UR4][R8.64] ;  /* 0x0000000408057981 */ /* 0x001ea8000c1e1900 */
[----:B------:R-:W2:Y:S02]  /*1540*/  LDG.E R26, desc[UR4][R8.64+0x4] ;  /* 0x00000404081a7981 */ /* 0x000ea4000c1e1900 */
[----:B--2---:R-:W-:-:S07]  /*1550*/  IMAD.IADD R26, R26, 0x1, -R5 ;  /* 0x000000011a1a7824 */ /* 0x004fce00078e0a05 */
.L_x_448:
[----:B------:R-:W-:Y:S01]  /*1560*/  ULDC.64 UR4, c[0x0][0xa10] ;  /* 0x0002840000047ab9 */ /* 0x000fe20000000a00 */
[----:B------:R-:W-:Y:S01]  /*1570*/  ULDC.64 UR6, c[0x0][0x208] ;  /* 0x0000820000067ab9 */ /* 0x000fe20000000a00 */
[----:B------:R-:W-:-:S04]  /*1580*/  ISETP.NE.U32.AND P0, PT, RZ, UR4, PT ;  /* 0x00000004ff007c0c */ /* 0x000fc8000bf05070 */
[----:B------:R-:W-:Y:S01]  /*1590*/  ISETP.NE.AND.EX P0, PT, RZ, UR5, PT, P0 ;  /* 0x00000005ff007c0c */ /* 0x000fe2000bf05300 */
[----:B0----5:R-:W-:Y:S01]  /*15a0*/  IMAD.IADD R8, R26, 0x1, -R3 ;  /* 0x000000011a087824 */ /* 0x021fe200078e0a03 */
[----:B------:R-:W-:-:S11]  /*15b0*/  ULDC.64 UR4, c[0x0][0xa30] ;  /* 0x00028c0000047ab9 */ /* 0x000fd60000000a00 */
[----:B-1----:R-:W0:Y:S02]  /*15c0*/  @P0 LDC.64 R4, c[0x0][0xa10] ;  /* 0x00028400ff040b82 */ /* 0x002e240000000a00 */
[----:B0-----:R-:W-:-:S05]  /*15d0*/  @P0 IMAD.WIDE R4, R27, 0x4, R4 ;  /* 0x000000041b040825 */ /* 0x001fca00078e0204 */
[----:B------:R-:W2:Y:S04]  /*15e0*/  @P0 LDG.E R0, desc[UR6][R4.64] ;  /* 0x0000000604000981 */ /* 0x000ea8000c1e1900 */
[----:B------:R0:W2:Y:S01]  /*15f0*/  @P0 LDG.E R9, desc[UR6][R4.64+0x4] ;  /* 0x0000040604090981 */ /* 0x0000a2000c1e1900 */
[----:B------:R-:W-:Y:S01]  /*1600*/  ISETP.NE.U32.AND P1, PT, RZ, UR4, PT ;  /* 0x00000004ff007c0c */ /* 0x000fe2000bf25070 */
[----:B------:R-:W-:-:S03]  /*1610*/  IMAD.MOV.U32 R155, RZ, RZ, R26 ;  /* 0x000000ffff9b7224 */ /* 0x000fc600078e001a */
[----:B------:R-:W-:Y:S01]  /*1620*/  ISETP.NE.AND.EX P1, PT, RZ, UR5, PT, P1 ;  /* 0x00000005ff007c0c */ /* 0x000fe2000bf25310 */
[----:B0-----:R-:W-:-:S05]  /*1630*/  IMAD.MOV R4, RZ, RZ, -R8 ;  /* 0x000000ffff047224 */ /* 0x001fca00078e0a08 */
[----:B------:R-:W-:-:S07]  /*1640*/  VIMNMX R4, RZ, R4, !PT ;  /* 0x00000004ff047248 */ /* 0x000fce0007fe0100 */
[----:B------:R-:W-:-:S04]  /*1650*/  @P1 IADD3 R6, P2, R28, UR4, RZ ;  /* 0x000000041c061c10 */ /* 0x000fc8000ff5e0ff */
[----:B------:R-:W-:-:S05]  /*1660*/  @P1 IADD3.X R7, R30, UR5, RZ, P2, !PT ;  /* 0x000000051e071c10 */ /* 0x000fca00097fe4ff */
[----:B------:R0:W5:Y:S01]  /*1670*/  @P1 LDG.E R155, desc[UR6][R6.64] ;  /* 0x00000006069b1981 */ /* 0x000162000c1e1900 */
[----:B--2---:R-:W-:-:S04]  /*1680*/  @P0 IMAD.IADD R25, R9, 0x1, -R0 ;  /* 0x0000000109190824 */ /* 0x004fc800078e0a00 */
[----:B------:R-:W-:-:S04]  /*1690*/  IMAD.IADD R162, R8, 0x1, R25 ;  /* 0x0000000108a27824 */ /* 0x000fc800078e0219 */
[----:B------:R-:W-:-:S04]  /*16a0*/  VIADD R0, R162, 0xaf ;  /* 0x000000afa2007836 */ /* 0x000fc80000000000 */
[----:B------:R-:W-:-:S05]  /*16b0*/  IMAD.HI R0, R0, 0x2e8ba2e9, RZ ;  /* 0x2e8ba2e900007827 */ /* 0x000fca00078e02ff */
[----:B------:R-:W-:-:S04]  /*16c0*/  SHF.R.U32.HI R3, RZ, 0x1f, R0 ;  /* 0x0000001fff037819 */ /* 0x000fc80000011600 */
[----:B------:R-:W-:-:S05]  /*16d0*/  LEA.HI.SX32 R164, R0, R3, 0x1b ;  /* 0x0000000300a47211 */ /* 0x000fca00078fdaff */
[----:B------:R-:W-:-:S05]  /*16e0*/  IMAD R0, R164, 0xb0, -R8 ;  /* 0x000000b0a4007824 */ /* 0x000fca00078e0a08 */
[----:B------:R-:W-:-:S04]  /*16f0*/  VIMNMX R3, R0, R25, PT ;  /* 0x0000001900037248 */ /* 0x000fc80003fe0100 */
[----:B------:R-:W-:Y:S01]  /*1700*/  ISETP.GT.AND P0, PT, R3, R4, PT ;  /* 0x000000040300720c */ /* 0x000fe20003f04270 */
[----:B------:R-:W-:-:S05]  /*1710*/  IMAD.WIDE.U32 R4, R4, -0x45d1745d, RZ ;  /* 0xba2e8ba304047825 */ /* 0x000fca00078e00ff */
[----:B------:R-:W-:-:S05]  /*1720*/  SHF.R.U32.HI R129, RZ, 0x7, R5 ;  /* 0x00000007ff817819 */ /* 0x000fca0000011605 */
[----:B------:R-:W-:Y:S02]  /*1730*/  IMAD.MOV.U32 R24, RZ, RZ, R129 ;  /* 0x000000ffff187224 */ /* 0x000fe400078e0081 */
[----:B------:R-:W-:-:S04]  /*1740*/  @P0 VIADD R0, R3, 0xaf ;  /* 0x000000af03000836 */ /* 0x000fc80000000000 */
[----:B------:R-:W-:-:S05]  /*1750*/  @P0 IMAD.HI R0, R0, 0x2e8ba2e9, RZ ;  /* 0x2e8ba2e900000827 */ /* 0x000fca00078e02ff */
[----:B------:R-:W-:-:S04]  /*1760*/  @P0 SHF.R.U32.HI R3, RZ, 0x1f, R0 ;  /* 0x0000001fff030819 */ /* 0x000fc80000011600 */
[----:B------:R-:W-:Y:S02]  /*1770*/  @P0 LEA.HI.SX32 R24, R0, R3, 0x1b ;  /* 0x0000000300180211 */ /* 0x000fe400078fdaff */
[----:B------:R-:W-:Y:S02]  /*1780*/  PLOP3.LUT P0, PT, PT, PT, PT, 0x80, 0x0 ;  /* 0x000000000000781c */ /* 0x000fe40003f0f070 */
[----:B------:R-:W-:-:S13]  /*1790*/  ISETP.GT.AND P1, PT, R24, R129, PT ;  /* 0x000000811800720c */ /* 0x000fda0003f24270 */
[----:B0-----:R-:W-:Y:S05]  /*17a0*/  @!P1 BRA `(.L_x_449) ;  /* 0x000000a800c89947 */ /* 0x001fea0003800000 */
[----:B------:R-:W-:Y:S01]  /*17b0*/  VIADD R0, R2, 0x1e400 ;  /* 0x0001e40002007836 */ /* 0x000fe20000000000 */
[----:B------:R-:W-:Y:S04]  /*17c0*/  BSSY B6, `(.L_x_450) ;  /* 0x0000013000067945 */ /* 0x000fe80003800000 */
[----:B------:R-:W-:-:S13]  /*17d0*/  LOP3.LUT P0, RZ, R0, 0x3ff, RZ, 0xc0, !PT ;  /* 0x000003ff00ff7812 */ /* 0x000fda000780c0ff */
[----:B------:R-:W-:Y:S05]  /*17e0*/  @!P0 BRA `(.L_x_451) ;  /* 0x0000000000408947 */ /* 0x000fea0003800000 */
[----:B------:R-:W-:Y:S01]  /*17f0*/  MOV R0, 0x0 ;  /* 0x0000000000007802 */ /* 0x000fe20000000f00 */
[----:B------:R-:W-:Y:S01]  /*1800*/  ULDC.64 UR4, c[0x4][0xa0] ;  /* 0x0100280000047ab9 */ /* 0x000fe20000000a00 */
[----:B------:R-:W-:Y:S01]  /*1810*/  ULDC.64 UR6, c[0x4][0x38] ;  /* 0x01000e0000067ab9 */ /* 0x000fe20000000a00 */
[----:B------:R-:W-:Y:S01]  /*1820*/  IMAD.U32 R4, RZ, RZ, UR4 ;  /* 0x00000004ff047e24 */ /* 0x000fe2000f8e00ff */
        /* <DEDUP_REMOVED lines=11> */
[----:B-1---5:R-:W-:Y:S05]  /*18e0*/  CALL.ABS.NOINC R14 ;  /* 0x000000000e007343 */ /* 0x022fea0003c00000 */
.L_x_451:
[----:B------:R-:W-:Y:S05]  /*18f0*/  BSYNC B6 ;  /* 0x0000000000067941 */ /* 0x000fea0003800000 */
.L_x_450:
        /* <DEDUP_REMOVED lines=20> */
.L_x_453:
[----:B------:R-:W-:Y:S05]  /*1a40*/  BSYNC B6 ;  /* 0x0000000000067941 */ /* 0x000fea0003800000 */
.L_x_452:
[----:B------:R-:W2:Y:S01]  /*1a50*/  LDL.LU R21, [R1] ;  /* 0x0000000001157983 */ /* 0x000ea20000300800 */
[----:B------:R-:W-:Y:S01]  /*1a60*/  ULDC.64 UR4, c[0x0][0x9f8] ;  /* 0x00027e0000047ab9 */ /* 0x000fe20000000a00 */
[----:B------:R-:W-:Y:S01]  /*1a70*/  ULDC.64 UR6, c[0x0][0x208] ;  /* 0x0000820000067ab9 */ /* 0x000fe20000000a00 */
[----:B------:R-:W-:Y:S01]  /*1a80*/  ISETP.NE.U32.AND P0, PT, RZ, UR4, PT ;  /* 0x00000004ff007c0c */ /* 0x000fe2000bf05070 */
[----:B------:R-:W0:Y:S01]  /*1a90*/  LDC R11, c[0x0][0x3d4] ;  /* 0x0000f500ff0b7b82 */ /* 0x000e220000000800 */
[----:B------:R-:W3:Y:S02]  /*1aa0*/  LDL R36, [R1+0x34] ;  /* 0x0000340001247983 */ /* 0x000ee40000100800 */
[----:B------:R-:W-:Y:S02]  /*1ab0*/  ISETP.NE.AND.EX P0, PT, RZ, UR5, PT, P0 ;  /* 0x00000005ff007c0c */ /* 0x000fe4000bf05300 */
[----:B------:R-:W4:Y:S03]  /*1ac0*/  LDL R37, [R1+0x38] ;  /* 0x0000380001257983 */ /* 0x000f260000100800 */
[----:B------:R-:W1:Y:S01]  /*1ad0*/  LDC R0, c[0x0][0x428] ;  /* 0x00010a00ff007b82 */ /* 0x000e620000000800 */
[----:B------:R-:W4:Y:S07]  /*1ae0*/  LDL R35, [R1+0x5c] ;  /* 0x00005c0001237983 */ /* 0x000f2e0000100800 */
[----:B------:R-:W-:Y:S01]  /*1af0*/  @P0 IADD3 R4, P1, R28, UR4, RZ ;  /* 0x000000041c040c10 */ /* 0x000fe2000ff3e0ff */
[----:B------:R-:W-:Y:S01]  /*1b00*/  IMAD.IADD R123, R29, 0x1, R26 ;  /* 0x000000011d7b7824 */ /* 0x000fe200078e021a */
[----:B------:R-:W1:Y:S01]  /*1b10*/  S2R R20, SR_TID.X ;  /* 0x0000000000147919 */ /* 0x000e620000002100 */
[----:B------:R-:W1:Y:S01]  /*1b20*/  LDC.64 R96, c[0x0][0x2f0] ;  /* 0x0000bc00ff607b82 */ /* 0x000e620000000a00 */
[----:B------:R-:W-:Y:S01]  /*1b30*/  @P0 IADD3.X R5, R30, UR5, RZ, P1, !PT ;  /* 0x000000051e050c10 */ /* 0x000fe20008ffe4ff */
[----:B------:R-:W-:-:S04]  /*1b40*/  ULDC.64 UR4, c[0x0][0x2f8] ;  /* 0x0000be0000047ab9 */ /* 0x000fc80000000a00 */
[----:B------:R1:W3:Y:S01]  /*1b50*/  @P0 LDG.E R27, desc[UR6][R4.64] ;  /* 0x00000006041b0981 */ /* 0x0002e2000c1e1900 */
[----:B0-----:R-:W-:Y:S01]  /*1b60*/  ISETP.GE.AND P2, PT, R16, R11, PT ;  /* 0x0000000b1000720c */ /* 0x001fe20003f46270 */
[----:B------:R-:W-:Y:S01]  /*1b70*/  ULDC.64 UR6, c[0x0][0xa08] ;  /* 0x0002820000067ab9 */ /* 0x000fe20000000a00 */
[----:B------:R-:W-:Y:S01]  /*1b80*/  SHF.R.S32.HI R13, RZ, 0x1f, R123 ;  /* 0x0000001fff0d7819 */ /* 0x000fe2000001147b */
[----:B------:R-:W0:Y:S01]  /*1b90*/  LDC.64 R106, c[0x0][0x3d8] ;  /* 0x0000f600ff6a7b82 */ /* 0x000e220000000a00 */
[----:B------:R-:W-:Y:S02]  /*1ba0*/  SHF.R.S32.HI R19, RZ, 0x1f, R18 ;  /* 0x0000001fff137819 */ /* 0x000fe40000011412 */
[----:B-1----:R-:W-:-:S05]  /*1bb0*/  ISETP.NE.AND P0, PT, R0, 0x1, PT ;  /* 0x000000010000780c */ /* 0x002fca0003f05270 */
[----:B------:R-:W1:Y:S01]  /*1bc0*/  LDC.64 R112, c[0x0][0x3e8] ;  /* 0x0000fa00ff707b82 */ /* 0x000e620000000a00 */
[----:B------:R-:W-:-:S07]  /*1bd0*/  IMAD R6, R13, R96, RZ ;  /* 0x000000600d067224 */ /* 0x000fce00078e02ff */
[----:B------:R-:W1:Y:S01]  /*1be0*/  @P0 LDC R3, c[0x0][0x42c] ;  /* 0x00010b00ff030b82 */ /* 0x000e620000000800 */
[----:B------:R-:W-:Y:S01]  /*1bf0*/  IMAD.WIDE.U32 R4, R123, R96, RZ ;  /* 0x000000607b047225 */ /* 0x000fe200078e00ff */
[----:B------:R-:W-:-:S06]  /*1c00*/  SHF.R.U32.HI R20, RZ, 0x7, R20 ;  /* 0x00000007ff147819 */ /* 0x000fcc0000011614 */
[----:B------:R-:W1:Y:S01]  /*1c10*/  @P0 LDC R7, c[0x0][0x430] ;  /* 0x00010c00ff070b82 */ /* 0x000e620000000800 */
[----:B------:R-:W-:Y:S01]  /*1c20*/  ISETP.NE.AND P6, PT, R20, 0x1, PT ;  /* 0x000000011400780c */ /* 0x000fe20003fc5270 */
[----:B0-----:R-:W-:-:S04]  /*1c30*/  IMAD.WIDE.U32 R102, R22, R106, R18 ;  /* 0x0000006a16667225 */ /* 0x001fc800078e0012 */
[----:B-1----:R-:W-:-:S04]  /*1c40*/  @P0 IMAD.HI.U32 R0, R158, R3, RZ ;  /* 0x000000039e000227 */ /* 0x002fc800078e00ff */
[----:B------:R-:W-:Y:S01]  /*1c50*/  IMAD R3, R123, R97, R6 ;  /* 0x000000617b037224 */ /* 0x000fe200078e0206 */
[----:B------:R-:W-:-:S03]  /*1c60*/  @P0 SHF.R.U32.HI R158, RZ, R7, R0 ;  /* 0x00000007ff9e0219 */ /* 0x000fc60000011600 */
[----:B------:R-:W-:Y:S01]  /*1c70*/  IMAD.IADD R5, R5, 0x1, R3 ;  /* 0x0000000105057824 */ /* 0x000fe200078e0203 */
[----:B------:R-:W-:Y:S02]  /*1c80*/  ISETP.NE.U32.AND P0, PT, RZ, UR6, PT ;  /* 0x00000006ff007c0c */ /* 0x000fe4000bf05070 */
[----:B------:R-:W-:Y:S01]  /*1c90*/  SHF.R.S32.HI R6, RZ, 0x1f, R158 ;  /* 0x0000001fff067819 */ /* 0x000fe2000001149e */
[----:B------:R-:W-:Y:S01]  /*1ca0*/  IMAD.WIDE.U32 R4, R158, UR4, R4 ;  /* 0x000000049e047c25 */ /* 0x000fe2000f8e0004 */
[----:B------:R-:W-:-:S03]  /*1cb0*/  ISETP.NE.AND.EX P0, PT, RZ, UR7, PT, P0 ;  /* 0x00000007ff007c0c */ /* 0x000fc6000bf05300 */
[----:B------:R-:W-:-:S04]  /*1cc0*/  IMAD R3, R6, UR4, RZ ;  /* 0x0000000406037c24 */ /* 0x000fc8000f8e02ff */
[----:B------:R-:W-:Y:S01]  /*1cd0*/  IMAD R3, R158, UR5, R3 ;  /* 0x000000059e037c24 */ /* 0x000fe2000f8e0203 */
[----:B------:R-:W-:-:S03]  /*1ce0*/  ULDC.64 UR4, c[0x0][0x300] ;  /* 0x0000c00000047ab9 */ /* 0x000fc60000000a00 */
[----:B------:R-:W-:Y:S01]  /*1cf0*/  IMAD.IADD R5, R5, 0x1, R3 ;  /* 0x0000000105057824 */ /* 0x000fe200078e0203 */
[----:B--2---:R-:W-:-:S04]  /*1d00*/  LOP3.LUT R21, R21, 0xfffffffe, RZ, 0xc0, !PT ;  /* 0xfffffffe15157812 */ /* 0x004fc800078ec0ff */
[----:B------:R-:W-:-:S05]  /*1d10*/  @P2 LOP3.LUT R21, R21, 0x1, RZ, 0xfc, !PT ;  /* 0x0000000115152812 */ /* 0x000fca00078efcff */
[----:B------:R0:W-:Y:S04]  /*1d20*/  STL [R1], R21 ;  /* 0x0000001501007387 */ /* 0x0001e80000100800 */
[----:B------:R-:W2:Y:S04]  /*1d30*/  LDL R31, [R1+0x58] ;  /* 0x00005800011f7983 */ /* 0x000ea80000100800 */
[----:B------:R-:W2:Y:S04]  /*1d40*/  LDL R33, [R1+0x48] ;  /* 0x0000480001217983 */ /* 0x000ea80000100800 */
[----:B------:R-:W2:Y:S04]  /*1d50*/  LDL R34, [R1+0x4c] ;  /* 0x00004c0001227983 */ /* 0x000ea80000100800 */
[----:B------:R-:W2:Y:S01]  /*1d60*/  LDL R29, [R1+0x3c] ;  /* 0x00003c00011d7983 */ /* 0x000ea20000100800 */
[----:B---3--:R-:W-:-:S03]  /*1d70*/  SHF.R.S32.HI R0, RZ, 0x1f, R27 ;  /* 0x0000001fff007819 */ /* 0x008fc6000001141b */
[----:B------:R-:W3:Y:S01]  /*1d80*/  LDL R26, [R1+0x54] ;  /* 0x00005400011a7983 */ /* 0x000ee20000100800 */
[----:B------:R-:W-:Y:S02]  /*1d90*/  SEL R9, R27, RZ, !P0 ;  /* 0x000000ff1b097207 */ /* 0x000fe40004000000 */
[----:B------:R-:W-:Y:S01]  /*1da0*/  SEL R8, R0, RZ, !P0 ;  /* 0x000000ff00087207 */ /* 0x000fe20004000000 */
[----:B------:R-:W3:Y:S02]  /*1db0*/  LDL R27, [R1+0x44] ;  /* 0x00004400011b7983 */ /* 0x000ee40000100800 */
[----:B------:R-:W-:Y:S02]  /*1dc0*/  IMAD.WIDE.U32 R98, R9, UR4, R4 ;  /* 0x0000000409627c25 */ /* 0x000fe4000f8e0004 */
[----:B0-----:R-:W3:Y:S02]  /*1dd0*/  LDL R21, [R1+0x6c] ;  /* 0x00006c0001157983 */ /* 0x001ee40000100800 */
[----:B------:R-:W-:-:S02]  /*1de0*/  IMAD R0, R8, UR4, RZ ;  /* 0x0000000408007c24 */ /* 0x000fc4000f8e02ff */
[----:B------:R-:W3:Y:S02]  /*1df0*/  LDL R14, [R1+0x68] ;  /* 0x00006800010e7983 */ /* 0x000ee40000100800 */
[----:B------:R-:W-:Y:S01]  /*1e00*/  IMAD R15, R9, UR5, R0 ;  /* 0x00000005090f7c24 */ /* 0x000fe2000f8e0200 */
[----:B------:R-:W-:Y:S05]  /*1e10*/  @!P6 WARPSYNC.ALL ;  /* 0x000000000000e948 */ /* 0x000fea0003800000 */
[----:B------:R-:W3:Y:S01]  /*1e20*/  LDL R12, [R1+0x64] ;  /* 0x00006400010c7983 */ /* 0x000ee20000100800 */
[----:B------:R-:W-:Y:S01]  /*1e30*/  ULDC.64 UR4, c[0x0][0x320] ;  /* 0x0000c80000047ab9 */ /* 0x000fe20000000a00 */
[----:B------:R-:W-:-:S02]  /*1e40*/  IMAD R0, R23, R106, RZ ;  /* 0x0000006a17007224 */ /* 0x000fc400078e02ff */
[----:B------:R-:W3:Y:S01]  /*1e50*/  LDL R32, [R1+0x30] ;  /* 0x0000300001207983 */ /* 0x000ee20000100800 */
[----:B------:R-:W-:Y:S02]  /*1e60*/  IMAD R3, R6, UR4, RZ ;  /* 0x0000000406037c24 */ /* 0x000fe4000f8e02ff */
[C---:B------:R-:W-:Y:S01]  /*1e70*/  IMAD.WIDE.U32 R4, R158.reuse, UR4, R16 ;  /* 0x000000049e047c25 */ /* 0x040fe2000f8e0010 */
[----:B------:R-:W3:Y:S03]  /*1e80*/  LDL R30, [R1+0x40] ;  /* 0x00004000011e7983 */ /* 0x000ee60000100800 */
[----:B------:R-:W-:Y:S01]  /*1e90*/  IMAD R3, R158, UR5, R3 ;  /* 0x000000059e037c24 */ /* 0x000fe2000f8e0203 */
[----:B------:R-:W3:Y:S01]  /*1ea0*/  LDL R28, [R1+0x50] ;  /* 0x00005000011c7983 */ /* 0x000ee20000100800 */
[----:B------:R-:W-:Y:S01]  /*1eb0*/  ULDC.64 UR4, c[0x0][0x328] ;  /* 0x0000ca0000047ab9 */ /* 0x000fe20000000a00 */
[----:B------:R-:W-:-:S02]  /*1ec0*/  IMAD R7, R22, R107, R0 ;  /* 0x0000006b16077224 */ /* 0x000fc400078e0200 */
[----:B------:R-:W-:Y:S01]  /*1ed0*/  IMAD.IADD R101, R5, 0x1, R3 ;  /* 0x0000000105657824 */ /* 0x000fe200078e0203 */
[----:B------:R-:W-:Y:S01]  /*1ee0*/  SEL R3, R11, RZ, P2 ;  /* 0x000000ff0b037207 */ /* 0x000fe20001000000 */
[----:B------:R-:W-:-:S04]  /*1ef0*/  IMAD R0, R8, UR4, RZ ;  /* 0x0000000408007c24 */ /* 0x000fc8000f8e02ff */
[----:B------:R-:W-:Y:S02]  /*1f00*/  IMAD.IADD R3, R16, 0x1, R3 ;  /* 0x0000000110037824 */ /* 0x000fe400078e0203 */
[----:B------:R-:W-:Y:S02]  /*1f10*/  IMAD R41, R9, UR5, R0 ;  /* 0x0000000509297c24 */ /* 0x000fe4000f8e0200 */
[----:B------:R-:W-:Y:S01]  /*1f20*/  IMAD.MOV.U32 R100, RZ, RZ, R4 ;  /* 0x000000ffff647224 */ /* 0x000fe200078e0004 */
[----:B------:R-:W-:Y:S01]  /*1f30*/  SHF.R.S32.HI R0, RZ, 0x1f, R3 ;  /* 0x0000001fff007819 */ /* 0x000fe20000011403 */
[----:B------:R-:W-:-:S03]  /*1f40*/  IMAD.WIDE.U32 R4, R22, R106, R16 ;  /* 0x0000006a16047225 */ /* 0x000fc600078e0010 */
[----:B------:R-:W-:Y:S01]  /*1f50*/  LEA.HI R10, R0, R3, RZ, 0x3 ;  /* 0x00000003000a7211 */ /* 0x000fe200078f18ff */
[-C--:B------:R-:W-:Y:S02]  /*1f60*/  IMAD R6, R23, R112.reuse, RZ ;  /* 0x0000007017067224 */ /* 0x080fe400078e02ff */
[----:B------:R-:W-:Y:S02]  /*1f70*/  IMAD.IADD R103, R103, 0x1, R7 ;  /* 0x0000000167677824 */ /* 0x000fe400078e0207 */
[----:B------:R-:W-:Y:S02]  /*1f80*/  IMAD.IADD R5, R7, 0x1, R5 ;  /* 0x0000000107057824 */ /* 0x000fe400078e0205 */
[----:B------:R-:W-:-:S04]  /*1f90*/  IMAD.WIDE.U32 R108, R22, R112, R18 ;  /* 0x00000070166c7225 */ /* 0x000fc800078e0012 */
[----:B------:R-:W-:Y:S01]  /*1fa0*/  IMAD R7, R22, R113, R6 ;  /* 0x0000007116077224 */ /* 0x000fe200078e0206 */
[----:B------:R-:W-:Y:S01]  /*1fb0*/  LOP3.LUT R6, R36, 0x38, R10, 0xf8, !PT ;  /* 0x0000003824067812 */ /* 0x000fe200078ef80a */
[----:B------:R-:W-:-:S04]  /*1fc0*/  IMAD.WIDE.U32 R110, R22, R112, R16 ;  /* 0x00000070166e7225 */ /* 0x000fc800078e0010 */
[----:B------:R-:W-:Y:S02]  /*1fd0*/  IMAD.IADD R109, R109, 0x1, R7 ;  /* 0x000000016d6d7824 */ /* 0x000fe400078e0207 */
[----:B------:R-:W-:Y:S01]  /*1fe0*/  IMAD.IADD R111, R7, 0x1, R111 ;  /* 0x00000001076f7824 */ /* 0x000fe200078e026f */
[----:B------:R-:W-:-:S04]  /*1ff0*/  LEA.HI R0, R0, R3, RZ, 0x6 ;  /* 0x0000000300007211 */ /* 0x000fc800078f30ff */
[----:B------:R-:W-:Y:S02]  /*2000*/  SHF.R.S32.HI R3, RZ, 0x6, R0 ;  /* 0x00000006ff037819 */ /* 0x000fe40000011400 */
[----:B----4-:R-:W-:-:S04]  /*2010*/  LOP3.LUT R0, R37, 0x38, R10, 0xf8, !PT ;  /* 0x0000003825007812 */ /* 0x010fc800078ef80a */
[----:B------:R-:W-:Y:S01]  /*2020*/  LOP3.LUT R0, R0, R35, RZ, 0x3c, !PT ;  /* 0x0000002300007212 */ /* 0x000fe200078e3cff */
[----:B------:R-:W-:Y:S01]  /*2030*/  IMAD.WIDE.U32 R100, R9, UR4, R100 ;  /* 0x0000000409647c25 */ /* 0x000fe2000f8e0064 */
[----:B-----5:R-:W-:Y:S01]  /*2040*/  SHF.R.S32.HI R9, RZ, 0x1f, R155 ;  /* 0x0000001fff097819 */ /* 0x020fe2000001149b */
[----:B------:R-:W-:Y:S01]  /*2050*/  ULDC UR4, c[0x0][0x2e4] ;  /* 0x0000b90000047ab9 */ /* 0x000fe20000000800 */
[C---:B------:R-:W-:Y:S01]  /*2060*/  SHF.L.U64.HI R115, R96.reuse, 0x5, R97 ;  /* 0x0000000560737819 */ /* 0x040fe20000010261 */
[----:B------:R-:W-:Y:S01]  /*2070*/  IMAD.SHL.U32 R114, R96, 0x20, RZ ;  /* 0x0000002060727824 */ /* 0x000fe200078e00ff */
[----:B------:R-:W-:-:S03]  /*2080*/  IADD3 R122, P0, R22, R123, RZ ;  /* 0x0000007b167a7210 */ /* 0x000fc60007f1e0ff */
[----:B------:R-:W-:-:S03]  /*2090*/  IMAD.WIDE.U32 R116, R22, R96, R114 ;  /* 0x0000006016747225 */ /* 0x000fc600078e0072 */
[----:B------:R-:W-:Y:S01]  /*20a0*/  IADD3 R127, P1, R114, R116, RZ ;  /* 0x00000074727f7210 */ /* 0x000fe20007f3e0ff */
[----:B------:R-:W-:-:S03]  /*20b0*/  IMAD.X R123, R23, 0x1, R13, P0 ;  /* 0x00000001177b7824 */ /* 0x000fc600000e060d */
[----:B------:R-:W-:Y:S01]  /*20c0*/  IADD3 R130, P0, R127, R114, RZ ;  /* 0x000000727f827210 */ /* 0x000fe20007f1e0ff */
[----:B------:R-:W-:Y:S01]  /*20d0*/  IMAD.WIDE.U32 R118, R22, R96, R16 ;  /* 0x0000006016767225 */ /* 0x000fe200078e0010 */
[C-C-:B------:R-:W-:Y:S02]  /*20e0*/  SHF.L.U64.HI R144, R96.reuse, 0x6, R97.reuse ;  /* 0x0000000660907819 */ /* 0x140fe40000010261 */
[----:B------:R-:W-:Y:S01]  /*20f0*/  SHF.L.U64.HI R139, R96, 0x7, R97 ;  /* 0x00000007608b7819 */ /* 0x000fe20000010261 */
[----:B------:R-:W-:Y:S02]  /*2100*/  IMAD.IADD R15, R99, 0x1, R15 ;  /* 0x00000001630f7824 */ /* 0x000fe400078e020f */
[----:B------:R-:W-:Y:S01]  /*2110*/  IMAD R39, R97, 0xb0, RZ ;  /* 0x000000b061277824 */ /* 0x000fe200078e02ff */
[C---:B------:R-:W-:Y:S01]  /*2120*/  SHF.L.U64.HI R38, R106.reuse, 0x5, R107 ;  /* 0x000000056a267819 */ /* 0x040fe2000001026b */
[----:B------:R-:W-:Y:S01]  /*2130*/  IMAD.WIDE.U32 R104, R155, R106, R4 ;  /* 0x0000006a9b687225 */ /* 0x000fe200078e0004 */
[----:B------:R-:W-:-:S02]  /*2140*/  SHF.L.U64.HI R37, R106, 0x6, R107 ;  /* 0x000000066a257819 */ /* 0x000fc4000001026b */
[----:B------:R-:W-:Y:S01]  /*2150*/  SHF.L.U64.HI R36, R106, 0x7, R107 ;  /* 0x000000076a247819 */ /* 0x000fe2000001026b */
[----:B------:R-:W-:Y:S01]  /*2160*/  IMAD R143, R107, 0xb0, RZ ;  /* 0x000000b06b8f7824 */ /* 0x000fe200078e02ff */
[----:B------:R-:W-:Y:S01]  /*2170*/  SHF.L.U64.HI R120, R112, 0x7, R113 ;  /* 0x0000000770787819 */ /* 0x000fe20000010271 */
[----:B------:R-:W-:Y:S01]  /*2180*/  IMAD.SHL.U32 R35, R106, 0x20, RZ ;  /* 0x000000206a237824 */ /* 0x000fe200078e00ff */
[----:B------:R-:W-:Y:S01]  /*2190*/  IADD3 R13, P2, R98, 0x40, RZ ;  /* 0x00000040620d7810 */ /* 0x000fe20007f5e0ff */
[----:B------:R-:W-:-:S04]  /*21a0*/  IMAD.WIDE.U32 R102, R155, R106, R102 ;  /* 0x0000006a9b667225 */ /* 0x000fc800078e0066 */
[----:B------:R-:W-:Y:S02]  /*21b0*/  IMAD R5, R113, 0xb0, RZ ;  /* 0x000000b071057824 */ /* 0x000fe400078e02ff */
[----:B------:R-:W-:Y:S02]  /*21c0*/  IMAD.SHL.U32 R121, R112, 0x80, RZ ;  /* 0x0000008070797824 */ /* 0x000fe400078e00ff */
[----:B------:R-:W-:-:S04]  /*21d0*/  IMAD.WIDE.U32 R108, R155, R112, R108 ;  /* 0x000000709b6c7225 */ /* 0x000fc800078e006c */
[----:B------:R-:W-:-:S04]  /*21e0*/  IMAD.WIDE.U32 R110, R155, R112, R110 ;  /* 0x000000709b6e7225 */ /* 0x000fc800078e006e */
[----:B------:R-:W-:Y:S01]  /*21f0*/  VIADD R163, R20, 0x8 ;  /* 0x0000000814a37836 */ /* 0x000fe20000000000 */
[----:B------:R-:W-:Y:S01]  /*2200*/  LOP3.LUT R20, R10, 0xfffffff8, RZ, 0xc0, !PT ;  /* 0xfffffff80a147812 */ /* 0x000fe200078ec0ff */
[----:B------:R-:W-:Y:S01]  /*2210*/  IMAD.WIDE.U32 R160, R96, 0xb0, RZ ;  /* 0x000000b060a07825 */ /* 0x000fe200078e00ff */
[----:B------:R-:W-:Y:S02]  /*2220*/  SHF.R.S32.HI R146, RZ, 0x1f, R225 ;  /* 0x0000001fff927819 */ /* 0x000fe400000114e1 */
[----:B------:R-:W-:Y:S01]  /*2230*/  SHF.R.S32.HI R145, RZ, 0x1f, R226 ;  /* 0x0000001fff917819 */ /* 0x000fe200000114e2 */
[----:B------:R-:W-:Y:S01]  /*2240*/  IMAD.IADD R39, R161, 0x1, R39 ;  /* 0x00000001a1277824 */ /* 0x000fe200078e0227 */
[----:B--2---:R-:W-:Y:S02]  /*2250*/  LOP3.LUT R7, R6, R31, RZ, 0x3c, !PT ;  /* 0x0000001f06077212 */ /* 0x004fe400078e3cff */
[----:B------:R-:W0:Y:S01]  /*2260*/  S2R R31, SR_TID.X ;  /* 0x00000000001f7919 */ /* 0x000e220000002100 */
[----:B------:R-:W-:-:S04]  /*2270*/  IMAD R150, R3, 0x2c00, R33 ;  /* 0x00002c0003967824 */ /* 0x000fc800078e0221 */
[----:B------:R-:W-:Y:S02]  /*2280*/  IMAD.IADD R150, R150, 0x1, R7 ;  /* 0x0000000196967824 */ /* 0x000fe400078e0207 */
[----:B------:R-:W-:Y:S01]  /*2290*/  IMAD R151, R3, 0x2c00, R34 ;  /* 0x00002c0003977824 */ /* 0x000fe200078e0222 */
[----:B---3--:R-:W-:Y:S02]  /*22a0*/  SHF.R.U32.HI R138, RZ, 0x3, R27 ;  /* 0x00000003ff8a7819 */ /* 0x008fe4000001161b */
[----:B------:R-:W-:Y:S01]  /*22b0*/  LOP3.LUT R7, R27, 0x38, R10, 0xf8, !PT ;  /* 0x000000381b077812 */ /* 0x000fe200078ef80a */
[----:B0-----:R-:W-:-:S05]  /*22c0*/  VIADD R31, R31, 0xffffff80 ;  /* 0xffffff801f1f7836 */ /* 0x001fca0000000000 */
[----:B------:R-:W-:-:S04]  /*22d0*/  SHF.R.S32.HI R27, RZ, 0x1f, R31 ;  /* 0x0000001fff1b7819 */ /* 0x000fc8000001141f */
[----:B------:R-:W-:Y:S01]  /*22e0*/  LEA.HI R27, R27, R31, RZ, 0x6 ;  /* 0x0000001f1b1b7211 */ /* 0x000fe200078f30ff */
[----:B------:R-:W-:Y:S01]  /*22f0*/  IMAD.IADD R151, R151, 0x1, R0 ;  /* 0x0000000197977824 */ /* 0x000fe200078e0200 */
[----:B------:R-:W-:-:S03]  /*2300*/  LOP3.LUT R0, R10, 0x38, RZ, 0xc0, !PT ;  /* 0x000000380a007812 */ /* 0x000fc600078ec0ff */
[----:B------:R-:W-:Y:S01]  /*2310*/  IMAD.SHL.U32 R27, R27, 0x8, RZ ;  /* 0x000000081b1b7824 */ /* 0x000fe200078e00ff */
[----:B------:R-:W-:-:S04]  /*2320*/  LOP3.LUT R0, R0, 0x1c0, R29, 0xf8, !PT ;  /* 0x000001c000007812 */ /* 0x000fc800078ef81d */
[----:B------:R-:W-:Y:S01]  /*2330*/  LOP3.LUT R27, R27, 0xfffffe00, RZ, 0xc0, !PT ;  /* 0xfffffe001b1b7812 */ /* 0x000fe200078ec0ff */
[C---:B------:R-:W-:Y:S02]  /*2340*/  IMAD R149, R3.reuse, 0x2c00, R26 ;  /* 0x00002c0003957824 */ /* 0x040fe400078e021a */
[C---:B------:R-:W-:Y:S02]  /*2350*/  IMAD R148, R3.reuse, 0x2c00, R21 ;  /* 0x00002c0003947824 */ /* 0x040fe400078e0215 */
[C---:B------:R-:W-:Y:S02]  /*2360*/  IMAD R154, R3.reuse, 0x2c00, R27 ;  /* 0x00002c00039a7824 */ /* 0x040fe400078e021b */
[----:B------:R-:W-:Y:S01]  /*2370*/  IMAD R147, R3, 0x2c00, R14 ;  /* 0x00002c0003937824 */ /* 0x000fe200078e020e */
[----:B------:R-:W-:Y:S01]  /*2380*/  LOP3.LUT R3, R0, R12, RZ, 0x3c, !PT ;  /* 0x0000000c00037212 */ /* 0x000fe200078e3cff */
[----:B------:R-:W-:-:S04]  /*2390*/  IMAD R0, R9, R106, RZ ;  /* 0x0000006a09007224 */ /* 0x000fc800078e02ff */
[----:B------:R-:W-:Y:S02]  /*23a0*/  IMAD R27, R155, R107, R0 ;  /* 0x0000006b9b1b7224 */ /* 0x000fe400078e0200 */
[----:B------:R-:W-:-:S04]  /*23b0*/  IMAD R0, R9, R112, RZ ;  /* 0x0000007009007224 */ /* 0x000fc800078e02ff */
[----:B------:R-:W-:Y:S02]  /*23c0*/  IMAD R21, R155, R113, R0 ;  /* 0x000000719b157224 */ /* 0x000fe400078e0200 */
[----:B------:R-:W-:Y:S02]  /*23d0*/  IMAD R0, R23, R96, RZ ;  /* 0x0000006017007224 */ /* 0x000fe400078e02ff */
[----:B------:R-:W-:Y:S02]  /*23e0*/  IMAD.IADD R154, R154, 0x1, R3 ;  /* 0x000000019a9a7824 */ /* 0x000fe400078e0203 */
[----:B------:R-:W-:-:S04]  /*23f0*/  IMAD R3, R22, R97, R0 ;  /* 0x0000006116037224 */ /* 0x000fc800078e0200 */
[----:B------:R-:W-:-:S04]  /*2400*/  IMAD.IADD R125, R3, 0x1, R117 ;  /* 0x00000001037d7824 */ /* 0x000fc800078e0275 */
[----:B------:R-:W-:-:S04]  /*2410*/  IMAD.X R126, R125, 0x1, R115, P1 ;  /* 0x000000017d7e7824 */ /* 0x000fc800008e0673 */
[--C-:B------:R-:W-:Y:S01]  /*2420*/  IMAD.X R128, R126, 0x1, R115.reuse, P0 ;  /* 0x000000017e807824 */ /* 0x100fe200000e0673 */
[----:B------:R-:W-:Y:S02]  /*2430*/  IADD3 R136, P0, R130, R114, RZ ;  /* 0x0000007282887210 */ /* 0x000fe40007f1e0ff */
[----:B------:R-:W-:Y:S02]  /*2440*/  SHF.R.U32.HI R137, RZ, 0x3, R30 ;  /* 0x00000003ff897819 */ /* 0x000fe4000001161e */
[--C-:B------:R-:W-:Y:S01]  /*2450*/  LOP3.LUT R6, R32, 0x38, R10.reuse, 0xf8, !PT ;  /* 0x0000003820067812 */ /* 0x100fe200078ef80a */
[----:B------:R-:W-:Y:S01]  /*2460*/  IMAD.X R131, R128, 0x1, R115, P0 ;  /* 0x0000000180837824 */ /* 0x000fe200000e0673 */
[----:B------:R-:W-:Y:S01]  /*2470*/  LOP3.LUT R8, R30, 0x38, R10, 0xf8, !PT ;  /* 0x000000381e087812 */ /* 0x000fe200078ef80a */
[----:B------:R-:W-:Y:S01]  /*2480*/  IMAD.IADD R124, R119, 0x1, R3 ;  /* 0x00000001777c7824 */ /* 0x000fe200078e0203 */
[----:B------:R-:W-:Y:S01]  /*2490*/  IADD3 R14, P0, R98, R118, RZ ;  /* 0x00000076620e7210 */ /* 0x000fe20007f1e0ff */
[----:B------:R-:W-:Y:S01]  /*24a0*/  IMAD.SHL.U32 R97, R11, 0x2, RZ ;  /* 0x000000020b617824 */ /* 0x000fe200078e00ff */
[----:B------:R-:W-:Y:S01]  /*24b0*/  LOP3.LUT R6, R6, R28, RZ, 0x3c, !PT ;  /* 0x0000001c06067212 */ /* 0x000fe200078e3cff */
[C---:B------:R-:W-:Y:S01]  /*24c0*/  IMAD.SHL.U32 R34, R106.reuse, 0x40, RZ ;  /* 0x000000406a227824 */ /* 0x040fe200078e00ff */
[----:B------:R-:W-:Y:S01]  /*24d0*/  LOP3.LUT R7, R7, R138, RZ, 0x3c, !PT ;  /* 0x0000008a07077212 */ /* 0x000fe200078e3cff */
[----:B------:R-:W-:Y:S01]  /*24e0*/  IMAD.SHL.U32 R33, R106, 0x80, RZ ;  /* 0x000000806a217824 */ /* 0x000fe200078e00ff */
[----:B------:R-:W-:Y:S01]  /*24f0*/  LOP3.LUT R8, R8, R137, RZ, 0x3c, !PT ;  /* 0x0000008908087212 */ /* 0x000fe200078e3cff */
[C---:B------:R-:W-:Y:S01]  /*2500*/  IMAD.SHL.U32 R30, R112.reuse, 0x20, RZ ;  /* 0x00000020701e7824 */ /* 0x040fe200078e00ff */
[C-C-:B------:R-:W-:Y:S01]  /*2510*/  SHF.L.U64.HI R32, R112.reuse, 0x5, R113.reuse ;  /* 0x0000000570207819 */ /* 0x140fe20000010271 */
[C---:B------:R-:W-:Y:S01]  /*2520*/  IMAD.SHL.U32 R29, R112.reuse, 0x40, RZ ;  /* 0x00000040701d7824 */ /* 0x040fe200078e00ff */
[----:B------:R-:W-:Y:S01]  /*2530*/  SHF.L.U64.HI R31, R112, 0x6, R113 ;  /* 0x00000006701f7819 */ /* 0x000fe20000010271 */
[----:B------:R-:W-:Y:S01]  /*2540*/  IMAD.WIDE.U32 R106, R106, 0xb0, RZ ;  /* 0x000000b06a6a7825 */ /* 0x000fe200078e00ff */
[----:B------:R-:W-:-:S02]  /*2550*/  IADD3 R141, P3, R136, R114, RZ ;  /* 0x00000072888d7210 */ /* 0x000fc40007f7e0ff */
[----:B------:R-:W-:Y:S01]  /*2560*/  IADD3 R11, P4, R14, 0x40, RZ ;  /* 0x000000400e0b7810 */ /* 0x000fe20007f9e0ff */
[----:B------:R-:W-:-:S04]  /*2570*/  IMAD.WIDE.U32 R112, R112, 0xb0, RZ ;  /* 0x000000b070707825 */ /* 0x000fc800078e00ff */
[----:B------:R-:W-:Y:S01]  /*2580*/  IMAD.X R12, R124, 0x1, R15, P0 ;  /* 0x000000017c0c7824 */ /* 0x000fe200000e060f */
[----:B------:R-:W-:Y:S01]  /*2590*/  ISETP.GE.AND P0, PT, R16, UR4, PT ;  /* 0x0000000410007c0c */ /* 0x000fe2000bf06270 */
[----:B------:R-:W-:Y:S01]  /*25a0*/  IMAD.IADD R149, R149, 0x1, R6 ;  /* 0x0000000195957824 */ /* 0x000fe200078e0206 */
[----:B------:R-:W-:Y:S01]  /*25b0*/  ISETP.GE.AND P1, PT, R227, UR4, PT ;  /* 0x00000004e3007c0c */ /* 0x000fe2000bf26270 */
[----:B------:R-:W-:Y:S01]  /*25c0*/  IMAD.IADD R148, R148, 0x1, R7 ;  /* 0x0000000194947824 */ /* 0x000fe200078e0207 */
[----:B------:R-:W-:Y:S01]  /*25d0*/  SHF.R.S32.HI R10, RZ, 0x3, R10 ;  /* 0x00000003ff0a7819 */ /* 0x000fe2000001140a */
[----:B------:R-:W-:Y:S01]  /*25e0*/  IMAD.IADD R147, R147, 0x1, R8 ;  /* 0x0000000193937824 */ /* 0x000fe200078e0208 */
[----:B------:R-:W-:Y:S01]  /*25f0*/  SHF.R.S32.HI R9, RZ, 0x1f, R20 ;  /* 0x0000001fff097819 */ /* 0x000fe20000011414 */
[----:B------:R-:W-:Y:S02]  /*2600*/  IMAD.IADD R28, R103, 0x1, R27 ;  /* 0x00000001671c7824 */ /* 0x000fe400078e021b */
[----:B------:R-:W-:-:S02]  /*2610*/  IMAD.IADD R26, R109, 0x1, R21 ;  /* 0x000000016d1a7824 */ /* 0x000fc400078e0215 */
[----:B------:R-:W-:Y:S02]  /*2620*/  IMAD.IADD R143, R107, 0x1, R143 ;  /* 0x000000016b8f7824 */ /* 0x000fe400078e028f */
[----:B------:R-:W-:Y:S02]  /*2630*/  IMAD.IADD R142, R113, 0x1, R5 ;  /* 0x00000001718e7824 */ /* 0x000fe400078e0205 */
[----:B------:R-:W-:Y:S02]  /*2640*/  IMAD.IADD R27, R27, 0x1, R105 ;  /* 0x000000011b1b7824 */ /* 0x000fe400078e0269 */
[----:B------:R-:W-:Y:S02]  /*2650*/  IMAD.IADD R21, R21, 0x1, R111 ;  /* 0x0000000115157824 */ /* 0x000fe400078e026f */
[----:B------:R-:W-:Y:S02]  /*2660*/  IMAD.X R140, R131, 0x1, R115, P3 ;  /* 0x00000001838c7824 */ /* 0x000fe400018e0673 */
[----:B------:R-:W-:-:S02]  /*2670*/  IMAD.X R8, RZ, RZ, R15, P2 ;  /* 0x000000ffff087224 */ /* 0x000fc400010e060f */
[----:B------:R-:W-:Y:S02]  /*2680*/  IMAD.X R7, RZ, RZ, R12, P4 ;  /* 0x000000ffff077224 */ /* 0x000fe400020e060c */
[----:B------:R-:W-:Y:S01]  /*2690*/  IMAD.IADD R6, R101, 0x1, R41 ;  /* 0x0000000165067824 */ /* 0x000fe200078e0229 */
[----:B------:R-:W-:Y:S06]  /*26a0*/  @!P6 BAR.SYNC.DEFER_BLOCKING 0x9, 0x100 ;  /* 0x024400000000eb1d */ /* 0x000fec0000010000 */
.L_x_577:
[----:B------:R-:W2:Y:S01]  /*26b0*/  LDL R3, [R1+0x60] ;  /* 0x0000600001037983 */ /* 0x000ea20000100800 */
[----:B------:R-:W0:Y:S03]  /*26c0*/  LDC R80, c[0x0][0x3d4] ;  /* 0x0000f500ff507b82 */ /* 0x000e260000000800 */
[----:B---3--:R-:W3:Y:S01]  /*26d0*/  LDL.LU R0, [R1] ;  /* 0x0000000001007983 */ /* 0x008ee20000300800 */
[----:B------:R-:W-:Y:S01]  /*26e0*/  VIADD R24, R24, 0xffffffff ;  /* 0xffffffff18187836 */ /* 0x000fe20000000000 */
[----:B------:R-:W-:Y:S05]  /*26f0*/  YIELD ;  /* 0x0000000000007946 */ /* 0x000fea0003800000 */
[----:B------:R-:W-:Y:S01]  /*2700*/  ISETP.GT.AND P3, PT, R24, R129, PT ;  /* 0x000000811800720c */ /* 0x000fe20003f64270 */
[----:B------:R-:W-:Y:S01]  /*2710*/  BSSY B0, `(.L_x_454) ;  /* 0x000090e000007945 */ /* 0x000fe20003800000 */
[----:B0-----:R-:W-:Y:S01]  /*2720*/  ISETP.GE.AND P2, PT, R80, 0x1, PT ;  /* 0x000000015000780c */ /* 0x001fe20003f46270 */
[----:B--2---:R-:W-:Y:S01]  /*2730*/  IMAD R5, R220, 0x5800, R3 ;  /* 0x00005800dc057824 */ /* 0x004fe200078e0203 */
[----:B---3--:R-:W-:-:S03]  /*2740*/  LOP3.LUT R0, R0, 0xffffffef, RZ, 0xc0, !PT ;  /* 0xffffffef00007812 */ /* 0x008fc600078ec0ff */
[----:B------:R-:W-:-:S06]  /*2750*/  IMAD R5, R5, 0x2, R2 ;  /* 0x0000000205057824 */ /* 0x000fcc00078e0202 */
[----:B------:R-:W-:-:S05]  /*2760*/  @P3 LOP3.LUT R0, R0, 0x10, RZ, 0xfc, !PT ;  /* 0x0000001000003812 */ /* 0x000fca00078efcff */
[----:B------:R0:W-:Y:S01]  /*2770*/  STL [R1], R0 ;  /* 0x0000000001007387 */ /* 0x0001e20000100800 */
[----:B-1--4-:R-:W-:Y:S05]  /*2780*/  @!P2 BRA `(.L_x_455) ;  /* 0x0000008400cca947 */ /* 0x012fea0003800000 */
[----:B------:R-:W-:Y:S01]  /*2790*/  ULDC.U8 UR4, c[0x0][0x3f0] ;  /* 0x0000fc0000047ab9 */ /* 0x000fe20000000000 */
[----:B------:R-:W-:Y:S01]  /*27a0*/  SHF.R.S32.HI R3, RZ, 0x1f, R24 ;  /* 0x0000001fff037819 */ /* 0x000fe20000011418 */
[-C--:B------:R-:W-:Y:S01]  /*27b0*/  IMAD R4, R143, R24.reuse, RZ ;  /* 0x000000188f047224 */ /* 0x080fe200078e02ff */
[----:B------:R-:W-:Y:S01]  /*27c0*/  ISETP.NE.AND P2, PT, RZ, UR4, PT ;  /* 0x00000004ff007c0c */ /* 0x000fe2000bf45270 */
[-C--:B0-----:R-:W-:Y:S02]  /*27d0*/  IMAD R0, R39, R24.reuse, RZ ;  /* 0x0000001827007224 */ /* 0x081fe400078e02ff */
[----:B------:R-:W-:Y:S02]  /*27e0*/  IMAD R40, R142, R24, RZ ;  /* 0x000000188e287224 */ /* 0x000fe400078e02ff */
[----:B------:R-:W-:Y:S02]  /*27f0*/  IMAD R43, R3, R106, R4 ;  /* 0x0000006a032b7224 */ /* 0x000fe400078e0204 */
[----:B------:R-:W-:-:S02]  /*2800*/  IMAD R4, R24, -0xb0, R25 ;  /* 0xffffff5018047824 */ /* 0x000fc400078e0219 */
[C---:B------:R-:W-:Y:S02]  /*2810*/  IMAD R41, R3.reuse, R160, R0 ;  /* 0x000000a003297224 */ /* 0x040fe400078e0200 */
[----:B------:R-:W-:Y:S01]  /*2820*/  IMAD R45, R3, R112, R40 ;  /* 0x00000070032d7224 */ /* 0x000fe200078e0228 */
[----:B------:R-:W-:Y:S01]  /*2830*/  VIMNMX R4, R4, 0xb0, PT ;  /* 0x000000b004047848 */ /* 0x000fe20003fe0100 */
[----:B------:R-:W-:-:S04]  /*2840*/  IMAD.WIDE.U32 R132, R160, R24, RZ ;  /* 0x00000018a0847225 */ /* 0x000fc800078e00ff */
[----:B------:R-:W-:-:S04]  /*2850*/  IMAD.WIDE.U32 R92, R106, R24, RZ ;  /* 0x000000186a5c7225 */ /* 0x000fc800078e00ff */
[----:B------:R-:W-:-:S04]  /*2860*/  IMAD.WIDE.U32 R90, R112, R24, RZ ;  /* 0x00000018705a7225 */ /* 0x000fc800078e00ff */
[----:B------:R-:W-:Y:S02]  /*2870*/  IMAD.IADD R88, R133, 0x1, R41 ;  /* 0x0000000185587824 */ /* 0x000fe400078e0229 */
[----:B------:R-:W-:Y:S02]  /*2880*/  IMAD.IADD R3, R93, 0x1, R43 ;  /* 0x000000015d037824 */ /* 0x000fe400078e022b */
[----:B------:R-:W-:Y:S01]  /*2890*/  IMAD.IADD R0, R91, 0x1, R45 ;  /* 0x000000015b007824 */ /* 0x000fe200078e022d */
[----:B------:R-:W-:Y:S06]  /*28a0*/  @!P2 BRA `(.L_x_456) ;  /* 0x000000400064a947 */ /* 0x000fec0003800000 */
[----:B------:R-:W-:Y:S01]  /*28b0*/  ISETP.GE.AND P3, PT, R22, R4, PT ;  /* 0x000000041600720c */ /* 0x000fe20003f66270 */
[----:B------:R-:W-:Y:S01]  /*28c0*/  BSSY B1, `(.L_x_457) ;  /* 0x000001c000017945 */ /* 0x000fe20003800000 */
[----:B------:R-:W-:Y:S02]  /*28d0*/  CS2R R76, SRZ ;  /* 0x00000000004c7805 */ /* 0x000fe4000001ff00 */
[----:B------:R-:W-:Y:S02]  /*28e0*/  CS2R R86, SRZ ;  /* 0x0000000000567805 */ /* 0x000fe4000001ff00 */
[----:B------:R-:W-:Y:S02]  /*28f0*/  CS2R R134, SRZ ;  /* 0x0000000000867805 */ /* 0x000fe4000001ff00 */
[----:B------:R-:W-:Y:S02]  /*2900*/  CS2R R94, SRZ ;  /* 0x00000000005e7805 */ /* 0x000fe4000001ff00 */
[----:B------:R-:W-:-:S03]  /*2910*/  CS2R R152, SRZ ;  /* 0x0000000000987805 */ /* 0x000fc6000001ff00 */
[----:B------:R-:W-:Y:S05]  /*2920*/  @P3 BRA `(.L_x_458) ;  /* 0x0000000000543947 */ /* 0x000fea0003800000 */
[----:B------:R-:W-:Y:S01]  /*2930*/  IADD3 R41, P2, R102, R92, RZ ;  /* 0x0000005c66297210 */ /* 0x000fe20007f5e0ff */
[----:B------:R-:W-:Y:S01]  /*2940*/  ULDC.64 UR4, c[0x0][0x3c8] ;  /* 0x0000f20000047ab9 */ /* 0x000fe20000000a00 */
[----:B------:R-:W-:Y:S02]  /*2950*/  CS2R R134, SRZ ;  /* 0x0000000000867805 */ /* 0x000fe4000001ff00 */
[----:B------:R-:W-:Y:S01]  /*2960*/  CS2R R152, SRZ ;  /* 0x0000000000987805 */ /* 0x000fe2000001ff00 */
[----:B------:R-:W-:Y:S01]  /*2970*/  ULDC.64 UR6, c[0x0][0x208] ;  /* 0x0000820000067ab9 */ /* 0x000fe20000000a00 */
[----:B------:R-:W-:Y:S01]  /*2980*/  IMAD.X R42, R3, 0x1, R28, P2 ;  /* 0x00000001032a7824 */ /* 0x000fe200010e061c */
[----:B------:R-:W-:-:S04]  /*2990*/  LEA R40, P2, R41, UR4, 0x1 ;  /* 0x0000000429287c11 */ /* 0x000fc8000f8408ff */
[----:B------:R-:W-:Y:S01]  /*29a0*/  LEA.HI.X R41, R41, UR5, R42, 0x1, P2 ;  /* 0x0000000529297c11 */ /* 0x000fe200090f0c2a */
[----:B------:R-:W-:Y:S01]  /*29b0*/  ULDC.64 UR4, c[0x0][0x3e0] ;  /* 0x0000f80000047ab9 */ /* 0x000fe20000000a00 */
[----:B------:R-:W-:-:S05]  /*29c0*/  IADD3 R43, P2, R108, R90, RZ ;  /* 0x0000005a6c2b7210 */ /* 0x000fca0007f5e0ff */
[----:B------:R-:W-:Y:S01]  /*29d0*/  IMAD.X R44, R0, 0x1, R26, P2 ;  /* 0x00000001002c7824 */ /* 0x000fe200010e061a */
[----:B------:R-:W-:-:S04]  /*29e0*/  LEA R42, P2, R43, UR4, 0x1 ;  /* 0x000000042b2a7c11 */ /* 0x000fc8000f8408ff */
[----:B------:R-:W-:Y:S02]  /*29f0*/  LEA.HI.X R43, R43, UR5, R44, 0x1, P2 ;  /* 0x000000052b2b7c11 */ /* 0x000fe400090f0c2c */
[----:B------:R-:W-:Y:S02]  /*2a00*/  ISETP.GE.AND P2, PT, R18, R80, PT ;  /* 0x000000501200720c */ /* 0x000fe40003f46270 */
[----:B------:R-:W-:Y:S02]  /*2a10*/  CS2R R86, SRZ ;  /* 0x0000000000567805 */ /* 0x000fe4000001ff00 */
[----:B------:R-:W-:-:S09]  /*2a20*/  CS2R R94, SRZ ;  /* 0x00000000005e7805 */ /* 0x000fd2000001ff00 */
[----:B------:R0:W5:Y:S04]  /*2a30*/  @!P2 LDG.E.64 R134, desc[UR6][R40.64] ;  /* 0x000000062886a981 */ /* 0x000168000c1e1b00 */
[----:B------:R0:W5:Y:S01]  /*2a40*/  @!P2 LDG.E.64 R152, desc[UR6][R42.64] ;  /* 0x000000062a98a981 */ /* 0x000162000c1e1b00 */
[----:B------:R-:W-:-:S13]  /*2a50*/  ISETP.GE.AND P2, PT, R221, R80, PT ;  /* 0x00000050dd00720c */ /* 0x000fda0003f46270 */
[----:B------:R0:W5:Y:S04]  /*2a60*/  @!P2 LDG.E.64 R86, desc[UR6][R40.64+0x40] ;  /* 0x000040062856a981 */ /* 0x000168000c1e1b00 */
[----:B------:R0:W5:Y:S02]  /*2a70*/  @!P2 LDG.E.64 R94, desc[UR6][R42.64+0x40] ;  /* 0x000040062a5ea981 */ /* 0x000164000c1e1b00 */
.L_x_458:
[----:B------:R-:W-:Y:S05]  /*2a80*/  BSYNC B1 ;  /* 0x0000000000017941 */ /* 0x000fea0003800000 */
.L_x_457:
[----:B------:R-:W-:Y:S01]  /*2a90*/  ISETP.GE.AND P4, PT, R223, R4, PT ;  /* 0x00000004df00720c */ /* 0x000fe20003f86270 */
[----:B0----5:R-:W-:Y:S01]  /*2aa0*/  IMAD.MOV.U32 R40, RZ, RZ, R86 ;  /* 0x000000ffff287224 */ /* 0x021fe200078e0056 */
[----:B------:R-:W-:Y:S01]  /*2ab0*/  BSSY B1, `(.L_x_459) ;  /* 0x0000029000017945 */ /* 0x000fe20003800000 */
[----:B------:R-:W-:Y:S01]  /*2ac0*/  IMAD.MOV.U32 R41, RZ, RZ, R87 ;  /* 0x000000ffff297224 */ /* 0x000fe200078e0057 */
[----:B------:R-:W-:Y:S01]  /*2ad0*/  CS2R R82, SRZ ;  /* 0x0000000000527805 */ /* 0x000fe2000001ff00 */
[----:B------:R-:W-:Y:S01]  /*2ae0*/  IMAD.MOV.U32 R42, RZ, RZ, R134 ;  /* 0x000000ffff2a7224 */ /* 0x000fe200078e0086 */
[----:B------:R-:W-:Y:S01]  /*2af0*/  PRMT R158, R158, 0x5410, R40 ;  /* 0x000054109e9e7816 */ /* 0x000fe20000000028 */
        /* <DEDUP_REMOVED lines=9> */
[----:B------:R-:W-:-:S02]  /*2b90*/  PRMT R206, R41, 0x7610, R206 ;  /* 0x0000761029ce7816 */ /* 0x000fc400000000ce */
[----:B------:R-:W-:Y:S02]  /*2ba0*/  CS2R R78, SRZ ;  /* 0x00000000004e7805 */ /* 0x000fe4000001ff00 */
[----:B------:R-:W-:Y:S02]  /*2bb0*/  PRMT R168, R168, 0x5410, R42 ;  /* 0x00005410a8a87816 */ /* 0x000fe4000000002a */
[----:B------:R-:W-:Y:S02]  /*2bc0*/  CS2R R84, SRZ ;  /* 0x0000000000547805 */ /* 0x000fe4000001ff00 */
[----:B------:R-:W-:Y:S01]  /*2bd0*/  PRMT R198, R43, 0x7610, R198 ;  /* 0x000076102bc67816 */ /* 0x000fe200000000c6 */
[----:B------:R-:W-:Y:S06]  /*2be0*/  @P4 BRA `(.L_x_460) ;  /* 0x0000000000544947 */ /* 0x000fec0003800000 */
[----:B------:R-:W-:Y:S01]  /*2bf0*/  IADD3 R41, P2, P5, R102, R92, R35 ;  /* 0x0000005c66297210 */ /* 0x000fe20007d5e023 */
[----:B------:R-:W-:Y:S01]  /*2c00*/  ULDC.64 UR4, c[0x0][0x3c8] ;  /* 0x0000f20000047ab9 */ /* 0x000fe20000000a00 */
[----:B------:R-:W-:Y:S02]  /*2c10*/  CS2R R82, SRZ ;  /* 0x0000000000527805 */ /* 0x000fe4000001ff00 */
[----:B------:R-:W-:Y:S02]  /*2c20*/  CS2R R84, SRZ ;  /* 0x0000000000547805 */ /* 0x000fe4000001ff00 */
[----:B------:R-:W-:Y:S01]  /*2c30*/  IADD3.X R42, R28, R3, R38, P2, P5 ;  /* 0x000000031c2a7210 */ /* 0x000fe200017ea426 */
[----:B------:R-:W-:Y:S01]  /*2c40*/  ULDC.64 UR6, c[0x0][0x208] ;  /* 0x0000820000067ab9 */ /* 0x000fe20000000a00 */
[----:B------:R-:W-:-:S04]  /*2c50*/  IADD3 R43, P2, P5, R108, R90, R30 ;  /* 0x0000005a6c2b7210 */ /* 0x000fc80007d5e01e */
[----:B------:R-:W-:Y:S02]  /*2c60*/  IADD3.X R44, R26, R0, R32, P2, P5 ;  /* 0x000000001a2c7210 */ /* 0x000fe400017ea420 */
[----:B------:R-:W-:-:S04]  /*2c70*/  LEA R40, P2, R41, UR4, 0x1 ;  /* 0x0000000429287c11 */ /* 0x000fc8000f8408ff */
[----:B------:R-:W-:Y:S01]  /*2c80*/  LEA.HI.X R41, R41, UR5, R42, 0x1, P2 ;  /* 0x0000000529297c11 */ /* 0x000fe200090f0c2a */
[----:B------:R-:W-:Y:S02]  /*2c90*/  ULDC.64 UR4, c[0x0][0x3e0] ;  /* 0x0000f80000047ab9 */ /* 0x000fe40000000a00 */
        /* <DEDUP_REMOVED lines=10> */
.L_x_460:
[----:B------:R-:W-:Y:S05]  /*2d40*/  BSYNC B1 ;  /* 0x0000000000017941 */ /* 0x000fea0003800000 */
.L_x_459:
        /* <DEDUP_REMOVED lines=20> */
[----:B------:R-:W-:Y:S02]  /*2e90*/  PRMT R209, R43, 0x7610, R209 ;  /* 0x000076102bd17816 */ /* 0x000fe400000000d1 */
[----:B------:R-:W-:Y:S02]  /*2ea0*/  CS2R R70, SRZ ;  /* 0x0000000000467805 */ /* 0x000fe4000001ff00 */
[----:B------:R-:W-:-:S02]  /*2eb0*/  CS2R R74, SRZ ;  /* 0x00000000004a7805 */ /* 0x000fc4000001ff00 */
[----:B------:R-:W-:Y:S01]  /*2ec0*/  P2R R89, PR, RZ, 0x4 ;  /* 0x00000004ff597803 */ /* 0x000fe20000000000 */
        /* <DEDUP_REMOVED lines=22> */
.L_x_462:
[----:B------:R-:W-:Y:S05]  /*3030*/  BSYNC B1 ;  /* 0x0000000000017941 */ /* 0x000fea0003800000 */
.L_x_461:
        /* <DEDUP_REMOVED lines=21> */
[----:B------:R-:W-:Y:S01]  /*3190*/  P2R R81, PR, RZ, 0x4 ;  /* 0x00000004ff517803 */ /* 0x000fe20000000000 */
[----:B------:R-:W-:Y:S06]  /*31a0*/  @P2 BRA `(.L_x_464) ;  /* 0x00000000007c2947 */ /* 0x000fec0003800000 */
[----:B------:R-:W0:Y:S01]  /*31b0*/  LDC.64 R40, c[0x0][0x3d8] ;  /* 0x0000f600ff287b82 */ /* 0x000e220000000a00 */
[----:B------:R-:W-:Y:S01]  /*31c0*/  IMAD.MOV.U32 R42, RZ, RZ, R92 ;  /* 0x000000ffff2a7224 */ /* 0x000fe200078e005c */
[----:B------:R-:W-:Y:S01]  /*31d0*/  ULDC.64 UR4, c[0x0][0x3c8] ;  /* 0x0000f20000047ab9 */ /* 0x000fe20000000a00 */
[----:B------:R-:W-:Y:S01]  /*31e0*/  IMAD.MOV.U32 R43, RZ, RZ, R3 ;  /* 0x000000ffff2b7224 */ /* 0x000fe200078e0003 */
[----:B------:R-:W-:Y:S02]  /*31f0*/  CS2R R64, SRZ ;  /* 0x0000000000407805 */ /* 0x000fe4000001ff00 */
[----:B------:R-:W-:Y:S01]  /*3200*/  CS2R R66, SRZ ;  /* 0x0000000000427805 */ /* 0x000fe2000001ff00 */
[----:B------:R-:W-:Y:S01]  /*3210*/  ULDC.64 UR6, c[0x0][0x208] ;  /* 0x0000820000067ab9 */ /* 0x000fe20000000a00 */
[----:B0-----:R-:W-:-:S04]  /*3220*/  IMAD.WIDE.U32 R42, R40, 0x60, R42 ;  /* 0x00000060282a7825 */ /* 0x001fc800078e002a */
[----:B------:R-:W-:Y:S01]  /*3230*/  IMAD R41, R41, 0x60, RZ ;  /* 0x0000006029297824 */ /* 0x000fe200078e02ff */
[----:B------:R-:W-:Y:S01]  /*3240*/  IADD3 R45, P2, R102, R42, RZ ;  /* 0x0000002a662d7210 */ /* 0x000fe20007f5e0ff */
[----:B------:R-:W-:-:S03]  /*3250*/  IMAD.MOV.U32 R42, RZ, RZ, R90 ;  /* 0x000000ffff2a7224 */ /* 0x000fc600078e005a */
[----:B------:R-:W-:Y:S01]  /*3260*/  IADD3.X R46, R28, R43, R41, P2, !PT ;  /* 0x0000002b1c2e7210 */ /* 0x000fe200017fe429 */
[----:B------:R-:W-:Y:S01]  /*3270*/  IMAD.MOV.U32 R43, RZ, RZ, R0 ;  /* 0x000000ffff2b7224 */ /* 0x000fe200078e0000 */
[----:B------:R-:W0:Y:S02]  /*3280*/  LDC.64 R40, c[0x0][0x3e8] ;  /* 0x0000fa00ff287b82 */ /* 0x000e240000000a00 */
[----:B0-----:R-:W-:-:S04]  /*3290*/  IMAD.WIDE.U32 R42, R40, 0x60, R42 ;  /* 0x00000060282a7825 */ /* 0x001fc800078e002a */
[----:B------:R-:W-:Y:S01]  /*32a0*/  IMAD R41, R41, 0x60, RZ ;  /* 0x0000006029297824 */ /* 0x000fe200078e02ff */
[----:B------:R-:W-:-:S04]  /*32b0*/  IADD3 R44, P2, R108, R42, RZ ;  /* 0x0000002a6c2c7210 */ /* 0x000fc80007f5e0ff */
[----:B------:R-:W-:Y:S02]  /*32c0*/  IADD3.X R43, R26, R43, R41, P2, !PT ;  /* 0x0000002b1a2b7210 */ /* 0x000fe400017fe429 */
        /* <DEDUP_REMOVED lines=13> */
.L_x_464:
[----:B------:R-:W-:Y:S05]  /*33a0*/  BSYNC B1 ;  /* 0x0000000000017941 */ /* 0x000fea0003800000 */
.L_x_463:
        /* <DEDUP_REMOVED lines=23> */
[----:B------:R-:W-:Y:S02]  /*3520*/  CS2R R48, SRZ ;  /* 0x0000000000307805 */ /* 0x000fe4000001ff00 */
[----:B------:R-:W-:Y:S02]  /*3530*/  CS2R R46, SRZ ;  /* 0x00000000002e7805 */ /* 0x000fe4000001ff00 */
[----:B------:R-:W-:Y:S02]  /*3540*/  CS2R R50, SRZ ;  /* 0x0000000000327805 */ /* 0x000fe4000001ff00 */
        /* <DEDUP_REMOVED lines=23> */
.L_x_466:
[----:B------:R-:W-:Y:S05]  /*36c0*/  BSYNC B1 ;  /* 0x0000000000017941 */ /* 0x000fea0003800000 */
.L_x_465:
[----:B------:R-:W-:Y:S01]  /*36d0*/  ISETP.GE.AND P5, PT, R226, R4, PT ;  /* 0x00000004e200720c */ /* 0x000fe20003fa6270 */
[----:B------:R-:W-:-:S12]  /*36e0*/  BSSY B1, `(.L_x_467) ;  /* 0x000001f000017945 */ /* 0x000fd80003800000 */
[----:B------:R-:W-:Y:S05]  /*36f0*/  @P5 BRA `(.L_x_468) ;  /* 0x0000000000745947 */ /* 0x000fea0003800000 */
[----:B0-----:R-:W0:Y:S01]  /*3700*/  LDC.64 R40, c[0x0][0x3d8] ;  /* 0x0000f600ff287b82 */ /* 0x001e220000000a00 */
        /* <DEDUP_REMOVED lines=8> */
[----:B------:R-:W-:-:S04]  /*3790*/  IADD3 R3, P2, R102, R92, RZ ;  /* 0x0000005c66037210 */ /* 0x000fc80007f5e0ff */
[----:B------:R-:W-:Y:S02]  /*37a0*/  IADD3.X R92, R28, R93, R41, P2, !PT ;  /* 0x0000005d1c5c7210 */ /* 0x000fe400017fe429 */
        /* <DEDUP_REMOVED lines=18> */
.L_x_468:
[----:B------:R-:W-:Y:S05]  /*38d0*/  BSYNC B1 ;  /* 0x0000000000017941 */ /* 0x000fea0003800000 */
.L_x_467:
[----:B------:R-:W-:Y:S01]  /*38e0*/  ULOP3.LUT UR4, UR60, 0x1, URZ, 0xfc, !UPT ;  /* 0x000000013c047892 */ /* 0x000fe2000f8efc3f */
[----:B-----5:R-:W-:Y:S02]  /*38f0*/  IMAD.MOV.U32 R0, RZ, RZ, R52 ;  /* 0x000000ffff007224 */ /* 0x020fe400078e0034 */
[----:B------:R-:W-:Y:S01]  /*3900*/  IMAD.MOV.U32 R3, RZ, RZ, R53 ;  /* 0x000000ffff037224 */ /* 0x000fe200078e0035 */
[----:B------:R-:W-:Y:S01]  /*3910*/  UISETP.NE.AND UP0, UPT, UR4, 0x3, UPT ;  /* 0x000000030400788c */ /* 0x000fe2000bf05270 */
[----:B01----:R-:W-:Y:S01]  /*3920*/  IMAD.MOV.U32 R40, RZ, RZ, R56 ;  /* 0x000000ffff287224 */ /* 0x003fe200078e0038 */
        /* <DEDUP_REMOVED lines=8> */
[----:B------:R-:W-:Y:S01]  /*39b0*/  PLOP3.LUT P2, PT, PT, PT, UP0, 0x80, 0x0 ;  /* 0x000000000000781c */ /* 0x000fe20003f4f008 */
        /* <DEDUP_REMOVED lines=18> */
[----:B------:R-:W-:Y:S02]  /*3ae0*/  PRMT R180, R41, 0x7610, R180 ;  /* 0x0000761029b47816 */ /* 0x000fe400000000b4 */
[----:B------:R-:W-:Y:S02]  /*3af0*/  PRMT R194, R3, 0x7610, R194 ;  /* 0x0000761003c27816 */ /* 0x000fe400000000c2 */
[----:B------:R-:W-:Y:S01]  /*3b00*/  PRMT R196, R0, 0x7610, R196 ;  /* 0x0000761000c47816 */ /* 0x000fe200000000c4 */
[----:B------:R-:W-:Y:S06]  /*3b10*/  @!P2 BRA `(.L_x_469) ;  /* 0x000000000004a947 */ /* 0x000fec0003800000 */
[----:B------:R-:W-:Y:S01]  /*3b20*/  BPT.TRAP 0x1 ;  /* 0x000000040000795c */ /* 0x000fe20000300000 */
.L_x_469:
[----:B------:R-:W-:Y:S01]  /*3b30*/  IMAD R3, R220, 0x8, R2 ;  /* 0x00000008dc037824 */ /* 0x000fe200078e0202 */
[----:B------:R-:W-:Y:S01]  /*3b40*/  SHF.L.U32 R0, R229, 0x1f, RZ ;  /* 0x0000001fe5007819 */ /* 0x000fe200000006ff */
[----:B------:R-:W-:Y:S03]  /*3b50*/  BSSY B1, `(.L_x_470) ;  /* 0x0000003000017945 */ /* 0x000fe60003800000 */
[----:B------:R-:W0:Y:S02]  /*3b60*/  SYNCS.PHASECHK.TRANS64.TRYWAIT P6, [R3+URZ+0x34890], R0 ;  /* 0x03489000030075a7 */ /* 0x000e2400080c017f */
[----:B0-----:R-:W-:Y:S05]  /*3b70*/  @!P6 BRA `(.L_x_471) ;  /* 0x00000204009ce947 */ /* 0x001fea0003800000 */
.L_x_765:
[----:B------:R-:W-:Y:S05]  /*3b80*/  BSYNC B1 ;  /* 0x0000000000017941 */ /* 0x000fea0003800000 */
.L_x_470:
[----:B------:R-:W-:Y:S04]  /*3b90*/  BSSY B1, `(.L_x_472) ;  /* 0x000007a000017945 */ /* 0x000fe80003800000 */
[----:B------:R-:W-:Y:S05]  /*3ba0*/  @P3 BRA `(.L_x_473) ;  /* 0x0000000400e03947 */ /* 0x000fea0003800000 */
[----:B------:R-:W-:Y:S01]  /*3bb0*/  IADD3 R188, P3, R118, R132, RZ ;  /* 0x0000008476bc7210 */ /* 0x000fe20007f7e0ff */
[----:B------:R-:W-:Y:S04]  /*3bc0*/  BSSY B2, `(.L_x_474) ;  /* 0x000003c000027945 */ /* 0x000fe80003800000 */
[----:B------:R-:W-:Y:S01]  /*3bd0*/  IMAD.X R189, R88, 0x1, R124, P3 ;  /* 0x0000000158bd7824 */ /* 0x000fe200018e067c */
[----:B------:R-:W-:Y:S07]  /*3be0*/  @P0 BRA `(.L_x_475) ;  /* 0x0000000000e40947 */ /* 0x000fee0003800000 */
[----:B------:R1:W2:Y:S01]  /*3bf0*/  LDS.128 R40, [R5+0x1e400] ;  /* 0x01e4000005287984 */ /* 0x0002a20000000c00 */
[----:B------:R-:W-:Y:S01]  /*3c00*/  IADD3 R91, P3, R188, R98, RZ ;  /* 0x00000062bc5b7210 */ /* 0x000fe20007f7e0ff */
[----:B------:R-:W-:Y:S04]  /*3c10*/  BSSY B3, `(.L_x_476) ;  /* 0x0000031000037945 */ /* 0x000fe80003800000 */
[----:B------:R-:W-:Y:S01]  /*3c20*/  IMAD.X R190, R189, 0x1, R15, P3 ;  /* 0x00000001bdbe7824 */ /* 0x000fe200018e060f */
[----:B------:R-:W-:-:S13]  /*3c30*/  ISETP.GE.AND P3, PT, R18, R80, PT ;  /* 0x000000501200720c */ /* 0x000fda0003f66270 */
[----:B-1----:R-:W-:Y:S05]  /*3c40*/  @P3 BRA `(.L_x_477) ;  /* 0x0000000000b43947 */ /* 0x002fea0003800000 */
[----:B------:R-:W-:Y:S02]  /*3c50*/  SHF.R.U64 R152, R152, 0x10, R153 ;  /* 0x0000001098987819 */ /* 0x000fe40000001299 */
[--C-:B------:R-:W-:Y:S01]  /*3c60*/  SHF.R.U64 R90, R134, 0x10, R135.reuse ;  /* 0x00000010865a7819 */ /* 0x100fe20000001287 */
[C---:B--2---:R-:W-:Y:S01]  /*3c70*/  IMAD.U32 R134, R41.reuse, 0x10000, RZ ;  /* 0x0001000029867824 */ /* 0x044fe200078e00ff */
[----:B------:R-:W-:Y:S02]  /*3c80*/  PRMT R152, R168, 0x5432, R152 ;  /* 0x00005432a8987816 */ /* 0x000fe40000000098 */
[----:B------:R-:W-:Y:S02]  /*3c90*/  PRMT R90, R166, 0x5432, R90 ;  /* 0x00005432a65a7816 */ /* 0x000fe4000000005a */
[----:B------:R-:W-:Y:S02]  /*3ca0*/  LOP3.LUT R192, R41, 0xffff0000, RZ, 0xc0, !PT ;  /* 0xffff000029c07812 */ /* 0x000fe400078ec0ff */
[C---:B------:R-:W-:Y:S01]  /*3cb0*/  LOP3.LUT R193, R152.reuse, 0xffff0000, RZ, 0xc0, !PT ;  /* 0xffff000098c17812 */ /* 0x040fe200078ec0ff */
[----:B------:R-:W-:Y:S01]  /*3cc0*/  IMAD.U32 R152, R152, 0x10000, RZ ;  /* 0x0001000098987824 */ /* 0x000fe200078e00ff */
[----:B------:R-:W-:-:S02]  /*3cd0*/  SHF.R.U32.HI R191, RZ, 0x10, R135 ;  /* 0x00000010ffbf7819 */ /* 0x000fc40000011687 */
[----:B------:R-:W-:Y:S01]  /*3ce0*/  LOP3.LUT R135, R90, 0xffff0000, RZ, 0xc0, !PT ;  /* 0xffff00005a877812 */ /* 0x000fe200078ec0ff */
[----:B------:R-:W-:Y:S01]  /*3cf0*/  FMUL.FTZ R41, R192, R193 ;  /* 0x000000c1c0297220 */ /* 0x000fe20000410000 */
[----:B------:R-:W-:Y:S01]  /*3d00*/  SHF.R.U32.HI R153, RZ, 0x10, R153 ;  /* 0x00000010ff997819 */ /* 0x000fe20000011699 */
[----:B------:R-:W-:Y:S02]  /*3d10*/  IMAD.U32 R90, R90, 0x10000, RZ ;  /* 0x000100005a5a7824 */ /* 0x000fe400078e00ff */
[-C--:B------:R-:W-:Y:S01]  /*3d20*/  FMUL.FTZ R192, R192, R135.reuse ;  /* 0x00000087c0c07220 */ /* 0x080fe20000410000 */
[----:B------:R-:W-:Y:S01]  /*3d30*/  FFMA.FTZ R135, R134, R135, -R41 ;  /* 0x0000008786877223 */ /* 0x000fe20000010829 */
[----:B------:R-:W-:Y:S01]  /*3d40*/  PRMT R153, R198, 0x5410, R153 ;  /* 0x00005410c6997816 */ /* 0x000fe20000000099 */
[----:B------:R-:W-:Y:S01]  /*3d50*/  IMAD.U32 R198, R43, 0x10000, RZ ;  /* 0x000100002bc67824 */ /* 0x000fe200078e00ff */
[----:B------:R-:W-:Y:S01]  /*3d60*/  PRMT R41, R195, 0x5410, R191 ;  /* 0x00005410c3297816 */ /* 0x000fe200000000bf */
[----:B------:R-:W-:Y:S01]  /*3d70*/  FFMA.FTZ R134, R134, R193, R192 ;  /* 0x000000c186867223 */ /* 0x000fe200000100c0 */
[----:B------:R-:W-:Y:S01]  /*3d80*/  LOP3.LUT R192, R42, 0xffff0000, RZ, 0xc0, !PT ;  /* 0xffff00002ac07812 */ /* 0x000fe200078ec0ff */
[C---:B------:R-:W-:Y:S01]  /*3d90*/  IMAD.U32 R191, R153.reuse, 0x10000, RZ ;  /* 0x0001000099bf7824 */ /* 0x040fe200078e00ff */
[----:B------:R-:W-:Y:S01]  /*3da0*/  LOP3.LUT R153, R153, 0xffff0000, RZ, 0xc0, !PT ;  /* 0xffff000099997812 */ /* 0x000fe200078ec0ff */
[C---:B------:R-:W-:Y:S01]  /*3db0*/  IMAD.U32 R193, R41.reuse, 0x10000, RZ ;  /* 0x0001000029c17824 */ /* 0x040fe200078e00ff */
[----:B------:R-:W-:Y:S01]  /*3dc0*/  LOP3.LUT R41, R41, 0xffff0000, RZ, 0xc0, !PT ;  /* 0xffff000029297812 */ /* 0x000fe200078ec0ff */
[----:B------:R-:W-:Y:S01]  /*3dd0*/  FMUL.FTZ R195, R192, R191 ;  /* 0x000000bfc0c37220 */ /* 0x000fe20000410000 */
[----:B------:R-:W-:-:S02]  /*3de0*/  IMAD.U32 R42, R42, 0x10000, RZ ;  /* 0x000100002a2a7824 */ /* 0x000fc400078e00ff */
[----:B------:R-:W-:Y:S01]  /*3df0*/  FMUL.FTZ R192, R192, R193 ;  /* 0x000000c1c0c07220 */ /* 0x000fe20000410000 */
[----:B------:R-:W-:Y:S01]  /*3e00*/  F2FP.BF16.F32.PACK_AB R134, R134, R135 ;  /* 0x000000878686723e */ /* 0x000fe200000010ff */
[C---:B------:R-:W-:Y:S02]  /*3e10*/  FFMA.FTZ R195, R42.reuse, R193, -R195 ;  /* 0x000000c12ac37223 */ /* 0x040fe400000108c3 */
[----:B------:R-:W-:Y:S01]  /*3e20*/  FFMA.FTZ R192, R42, R191, R192 ;  /* 0x000000bf2ac07223 */ /* 0x000fe200000100c0 */
[----:B------:R-:W-:-:S05]  /*3e30*/  LOP3.LUT R42, R43, 0xffff0000, RZ, 0xc0, !PT ;  /* 0xffff00002b2a7812 */ /* 0x000fca00078ec0ff */
[C---:B------:R-:W-:Y:S01]  /*3e40*/  FMUL.FTZ R43, R42.reuse, R153 ;  /* 0x000000992a2b7220 */ /* 0x040fe20000410000 */
[----:B------:R-:W-:-:S03]  /*3e50*/  FMUL.FTZ R42, R42, R41 ;  /* 0x000000292a2a7220 */ /* 0x000fc60000410000 */
[----:B------:R-:W-:Y:S01]  /*3e60*/  FFMA.FTZ R43, R198, R41, -R43 ;  /* 0x00000029c62b7223 */ /* 0x000fe2000001082b */
[----:B------:R-:W-:Y:S01]  /*3e70*/  LOP3.LUT R41, R40, 0xffff0000, RZ, 0xc0, !PT ;  /* 0xffff000028297812 */ /* 0x000fe200078ec0ff */
[----:B------:R-:W-:Y:S01]  /*3e80*/  FFMA.FTZ R42, R198, R153, R42 ;  /* 0x00000099c62a7223 */ /* 0x000fe2000001002a */
[----:B------:R-:W-:-:S03]  /*3e90*/  IMAD.U32 R153, R40, 0x10000, RZ ;  /* 0x0001000028997824 */ /* 0x000fc600078e00ff */
[C---:B------:R-:W-:Y:S01]  /*3ea0*/  FMUL.FTZ R40, R41.reuse, R152 ;  /* 0x0000009829287220 */ /* 0x040fe20000410000 */
[-C--:B------:R-:W-:Y:S01]  /*3eb0*/  FMUL.FTZ R41, R41, R90.reuse ;  /* 0x0000005a29297220 */ /* 0x080fe20000410000 */
[----:B------:R-:W-:Y:S02]  /*3ec0*/  F2FP.BF16.F32.PACK_AB R43, R42, R43 ;  /* 0x0000002b2a2b723e */ /* 0x000fe400000010ff */
[C---:B------:R-:W-:Y:S01]  /*3ed0*/  FFMA.FTZ R40, R153.reuse, R90, -R40 ;  /* 0x0000005a99287223 */ /* 0x040fe20000010828 */
[----:B------:R-:W-:Y:S01]  /*3ee0*/  FFMA.FTZ R41, R153, R152, R41 ;  /* 0x0000009899297223 */ /* 0x000fe20000010029 */
[----:B------:R-:W-:-:S04]  /*3ef0*/  F2FP.BF16.F32.PACK_AB R42, R192, R195 ;  /* 0x000000c3c02a723e */ /* 0x000fc800000010ff */
[----:B------:R-:W-:Y:S01]  /*3f00*/  F2FP.BF16.F32.PACK_AB R40, R41, R40 ;  /* 0x000000282928723e */ /* 0x000fe200000010ff */
[----:B------:R-:W-:-:S07]  /*3f10*/  IMAD.MOV.U32 R41, RZ, RZ, R134 ;  /* 0x000000ffff297224 */ /* 0x000fce00078e0086 */
.L_x_477:
[----:B------:R-:W-:Y:S05]  /*3f20*/  BSYNC B3 ;  /* 0x0000000000037941 */ /* 0x000fea0003800000 */
.L_x_476:
[----:B------:R-:W-:Y:S01]  /*3f30*/  ULDC.64 UR4, c[0x0][0x2d8] ;  /* 0x0000b60000047ab9 */ /* 0x000fe20000000a00 */
[----:B------:R-:W-:Y:S01]  /*3f40*/  ULDC.64 UR6, c[0x0][0x208] ;  /* 0x0000820000067ab9 */ /* 0x000fe20000000a00 */
[----:B------:R-:W-:-:S04]  /*3f50*/  LEA R90, P3, R91, UR4, 0x1 ;  /* 0x000000045b5a7c11 */ /* 0x000fc8000f8608ff */
[----:B------:R-:W-:-:S05]  /*3f60*/  LEA.HI.X R91, R91, UR5, R190, 0x1, P3 ;  /* 0x000000055b5b7c11 */ /* 0x000fca00098f0cbe */
[----:B--2---:R1:W-:Y:S04]  /*3f70*/  STG.E.128 desc[UR6][R90.64], R40 ;  /* 0x000000285a007986 */ /* 0x0043e8000c101d06 */
.L_x_475:
[----:B------:R-:W-:Y:S05]  /*3f80*/  BSYNC B2 ;  /* 0x0000000000027941 */ /* 0x000fea0003800000 */
.L_x_474:
[----:B------:R-:W-:Y:S05]  /*3f90*/  @P1 BRA `(.L_x_473) ;  /* 0x0000000000e41947 */ /* 0x000fea0003800000 */
[----:B-1----:R1:W2:Y:S01]  /*3fa0*/  LDS.128 R40, [R5+0x23c00] ;  /* 0x023c000005287984 */ /* 0x0022a20000000c00 */
[----:B------:R-:W-:Y:S01]  /*3fb0*/  IADD3 R188, P3, R188, R13, RZ ;  /* 0x0000000dbcbc7210 */ /* 0x000fe20007f7e0ff */
[----:B------:R-:W-:Y:S04]  /*3fc0*/  BSSY B2, `(.L_x_478) ;  /* 0x0000031000027945 */ /* 0x000fe80003800000 */
[----:B------:R-:W-:Y:S01]  /*3fd0*/  IMAD.X R189, R189, 0x1, R8, P3 ;  /* 0x00000001bdbd7824 */ /* 0x000fe200018e0608 */
[----:B------:R-:W-:-:S13]  /*3fe0*/  ISETP.GE.AND P3, PT, R221, R80, PT ;  /* 0x00000050dd00720c */ /* 0x000fda0003f66270 */
[----:B-1----:R-:W-:Y:S05]  /*3ff0*/  @P3 BRA `(.L_x_479) ;  /* 0x0000000000b43947 */ /* 0x002fea0003800000 */
[----:B------:R-:W-:Y:S01]  /*4000*/  SHF.R.U64 R94, R94, 0x10, R95 ;  /* 0x000000105e5e7819 */ /* 0x000fe2000000125f */
[C---:B--2---:R-:W-:Y:S01]  /*4010*/  IMAD.U32 R91, R43.reuse, 0x10000, RZ ;  /* 0x000100002b5b7824 */ /* 0x044fe200078e00ff */
[--C-:B------:R-:W-:Y:S02]  /*4020*/  SHF.R.U64 R90, R86, 0x10, R87.reuse ;  /* 0x00000010565a7819 */ /* 0x100fe40000001257 */
[----:B------:R-:W-:Y:S02]  /*4030*/  LOP3.LUT R86, R43, 0xffff0000, RZ, 0xc0, !PT ;  /* 0xffff00002b567812 */ /* 0x000fe400078ec0ff */
[----:B------:R-:W-:Y:S02]  /*4040*/  PRMT R43, R167, 0x5432, R94 ;  /* 0x00005432a72b7816 */ /* 0x000fe4000000005e */
[----:B------:R-:W-:Y:S01]  /*4050*/  SHF.R.U32.HI R134, RZ, 0x10, R87 ;  /* 0x00000010ff867819 */ /* 0x000fe20000011657 */
[----:B------:R-:W-:Y:S01]  /*4060*/  IMAD.U32 R87, R42, 0x10000, RZ ;  /* 0x000100002a577824 */ /* 0x000fe200078e00ff */
[----:B------:R-:W-:-:S02]  /*4070*/  PRMT R90, R158, 0x5432, R90 ;  /* 0x000054329e5a7816 */ /* 0x000fc4000000005a */
[----:B------:R-:W-:Y:S02]  /*4080*/  SHF.R.U32.HI R135, RZ, 0x10, R95 ;  /* 0x00000010ff877819 */ /* 0x000fe4000001165f */
[C---:B------:R-:W-:Y:S01]  /*4090*/  LOP3.LUT R191, R41.reuse, 0xffff0000, RZ, 0xc0, !PT ;  /* 0xffff000029bf7812 */ /* 0x040fe200078ec0ff */
[----:B------:R-:W-:Y:S01]  /*40a0*/  IMAD.U32 R41, R41, 0x10000, RZ ;  /* 0x0001000029297824 */ /* 0x000fe200078e00ff */
[C---:B------:R-:W-:Y:S01]  /*40b0*/  LOP3.LUT R94, R43.reuse, 0xffff0000, RZ, 0xc0, !PT ;  /* 0xffff00002b5e7812 */ /* 0x040fe200078ec0ff */
[----:B------:R-:W-:Y:S01]  /*40c0*/  IMAD.U32 R43, R43, 0x10000, RZ ;  /* 0x000100002b2b7824 */ /* 0x000fe200078e00ff */
[----:B------:R-:W-:Y:S02]  /*40d0*/  PRMT R95, R165, 0x5432, R134 ;  /* 0x00005432a55f7816 */ /* 0x000fe40000000086 */
[----:B------:R-:W-:Y:S01]  /*40e0*/  LOP3.LUT R134, R90, 0xffff0000, RZ, 0xc0, !PT ;  /* 0xffff00005a867812 */ /* 0x000fe200078ec0ff */
[C---:B------:R-:W-:Y:S01]  /*40f0*/  FMUL.FTZ R152, R191.reuse, R94 ;  /* 0x0000005ebf987220 */ /* 0x040fe20000410000 */
[----:B------:R-:W-:Y:S01]  /*4100*/  PRMT R135, R206, 0x5410, R135 ;  /* 0x00005410ce877816 */ /* 0x000fe20000000087 */
[----:B------:R-:W-:Y:S01]  /*4110*/  IMAD.U32 R90, R90, 0x10000, RZ ;  /* 0x000100005a5a7824 */ /* 0x000fe200078e00ff */
[----:B------:R-:W-:Y:S01]  /*4120*/  LOP3.LUT R42, R42, 0xffff0000, RZ, 0xc0, !PT ;  /* 0xffff00002a2a7812 */ /* 0x000fe200078ec0ff */
[-C--:B------:R-:W-:Y:S01]  /*4130*/  FMUL.FTZ R191, R191, R134.reuse ;  /* 0x00000086bfbf7220 */ /* 0x080fe20000410000 */
[----:B------:R-:W-:Y:S01]  /*4140*/  FFMA.FTZ R152, R41, R134, -R152 ;  /* 0x0000008629987223 */ /* 0x000fe20000010898 */
[C---:B------:R-:W-:Y:S01]  /*4150*/  IMAD.U32 R153, R135.reuse, 0x10000, RZ ;  /* 0x0001000087997824 */ /* 0x040fe200078e00ff */
[----:B------:R-:W-:Y:S01]  /*4160*/  LOP3.LUT R135, R135, 0xffff0000, RZ, 0xc0, !PT ;  /* 0xffff000087877812 */ /* 0x000fe200078ec0ff */
[----:B------:R-:W-:-:S02]  /*4170*/  IMAD.U32 R134, R95, 0x10000, RZ ;  /* 0x000100005f867824 */ /* 0x000fc400078e00ff */
[----:B------:R-:W-:Y:S01]  /*4180*/  FFMA.FTZ R191, R41, R94, R191 ;  /* 0x0000005e29bf7223 */ /* 0x000fe200000100bf */
[-C--:B------:R-:W-:Y:S01]  /*4190*/  FMUL.FTZ R94, R42, R153.reuse ;  /* 0x000000992a5e7220 */ /* 0x080fe20000410000 */
[----:B------:R-:W-:Y:S02]  /*41a0*/  IMAD.U32 R41, R40, 0x10000, RZ ;  /* 0x0001000028297824 */ /* 0x000fe400078e00ff */
[-C--:B------:R-:W-:Y:S01]  /*41b0*/  FMUL.FTZ R42, R42, R134.reuse ;  /* 0x000000862a2a7220 */ /* 0x080fe20000410000 */
[----:B------:R-:W-:Y:S01]  /*41c0*/  LOP3.LUT R95, R95, 0xffff0000, RZ, 0xc0, !PT ;  /* 0xffff00005f5f7812 */ /* 0x000fe200078ec0ff */
[C---:B------:R-:W-:Y:S01]  /*41d0*/  FFMA.FTZ R94, R87.reuse, R134, -R94 ;  /* 0x00000086575e7223 */ /* 0x040fe2000001085e */
[----:B------:R-:W-:Y:S01]  /*41e0*/  LOP3.LUT R40, R40, 0xffff0000, RZ, 0xc0, !PT ;  /* 0xffff000028287812 */ /* 0x000fe200078ec0ff */
[----:B------:R-:W-:Y:S01]  /*41f0*/  FFMA.FTZ R87, R87, R153, R42 ;  /* 0x0000009957577223 */ /* 0x000fe2000001002a */
[C---:B------:R-:W-:Y:S01]  /*4200*/  FMUL.FTZ R42, R86.reuse, R135 ;  /* 0x00000087562a7220 */ /* 0x040fe20000410000 */
[----:B------:R-:W-:Y:S01]  /*4210*/  FMUL.FTZ R134, R86, R95 ;  /* 0x0000005f56867220 */ /* 0x000fe20000410000 */
[----:B------:R-:W-:Y:S01]  /*4220*/  F2FP.BF16.F32.PACK_AB R152, R191, R152 ;  /* 0x00000098bf98723e */ /* 0x000fe200000010ff */
[C---:B------:R-:W-:Y:S01]  /*4230*/  FMUL.FTZ R86, R40.reuse, R43 ;  /* 0x0000002b28567220 */ /* 0x040fe20000410000 */
[-C--:B------:R-:W-:Y:S01]  /*4240*/  FMUL.FTZ R40, R40, R90.reuse ;  /* 0x0000005a28287220 */ /* 0x080fe20000410000 */
[C---:B------:R-:W-:Y:S01]  /*4250*/  FFMA.FTZ R42, R91.reuse, R95, -R42 ;  /* 0x0000005f5b2a7223 */ /* 0x040fe2000001082a */
[----:B------:R-:W-:Y:S01]  /*4260*/  FFMA.FTZ R91, R91, R135, R134 ;  /* 0x000000875b5b7223 */ /* 0x000fe20000010086 */
[C---:B------:R-:W-:Y:S01]  /*4270*/  FFMA.FTZ R86, R41.reuse, R90, -R86 ;  /* 0x0000005a29567223 */ /* 0x040fe20000010856 */
[----:B------:R-:W-:-:S03]  /*4280*/  FFMA.FTZ R41, R41, R43, R40 ;  /* 0x0000002b29297223 */ /* 0x000fc60000010028 */
[----:B------:R-:W-:Y:S02]  /*4290*/  F2FP.BF16.F32.PACK_AB R43, R91, R42 ;  /* 0x0000002a5b2b723e */ /* 0x000fe400000010ff */
[----:B------:R-:W-:Y:S01]  /*42a0*/  F2FP.BF16.F32.PACK_AB R40, R41, R86 ;  /* 0x000000562928723e */ /* 0x000fe200000010ff */
[----:B------:R-:W-:Y:S01]  /*42b0*/  IMAD.MOV.U32 R41, RZ, RZ, R152 ;  /* 0x000000ffff297224 */ /* 0x000fe200078e0098 */
[----:B------:R-:W-:-:S07]  /*42c0*/  F2FP.BF16.F32.PACK_AB R42, R87, R94 ;  /* 0x0000005e572a723e */ /* 0x000fce00000010ff */
.L_x_479:
[----:B------:R-:W-:Y:S05]  /*42d0*/  BSYNC B2 ;  /* 0x0000000000027941 */ /* 0x000fea0003800000 */
.L_x_478:
[----:B------:R-:W-:Y:S01]  /*42e0*/  ULDC.64 UR4, c[0x0][0x2d8] ;  /* 0x0000b60000047ab9 */ /* 0x000fe20000000a00 */
[----:B------:R-:W-:Y:S01]  /*42f0*/  ULDC.64 UR6, c[0x0][0x208] ;  /* 0x0000820000067ab9 */ /* 0x000fe20000000a00 */
[----:B------:R-:W-:-:S04]  /*4300*/  LEA R86, P3, R188, UR4, 0x1 ;  /* 0x00000004bc567c11 */ /* 0x000fc8000f8608ff */
[----:B------:R-:W-:-:S05]  /*4310*/  LEA.HI.X R87, R188, UR5, R189, 0x1, P3 ;  /* 0x00000005bc577c11 */ /* 0x000fca00098f0cbd */
[----:B--2---:R2:W-:Y:S04]  /*4320*/  STG.E.128 desc[UR6][R86.64], R40 ;  /* 0x0000002856007986 */ /* 0x0045e8000c101d06 */
.L_x_473:
[----:B------:R-:W-:Y:S05]  /*4330*/  BSYNC B1 ;  /* 0x0000000000017941 */ /* 0x000fea0003800000 */
.L_x_472:
[----:B------:R-:W-:Y:S04]  /*4340*/  BSSY B1, `(.L_x_480) ;  /* 0x000007a000017945 */ /* 0x000fe80003800000 */
[----:B------:R-:W-:Y:S05]  /*4350*/  @P4 BRA `(.L_x_481) ;  /* 0x0000000400e04947 */ /* 0x000fea0003800000 */
[----:B--2---:R-:W-:Y:S01]  /*4360*/  IADD3 R86, P3, P4, R116, R132, R16 ;  /* 0x0000008474567210 */ /* 0x004fe20007c7e010 */
[----:B------:R-:W-:Y:S03]  /*4370*/  BSSY B2, `(.L_x_482) ;  /* 0x000003c000027945 */ /* 0x000fe60003800000 */
[----:B------:R-:W-:Y:S01]  /*4380*/  IADD3.X R87, R125, R88, R17, P3, P4 ;  /* 0x000000587d577210 */ /* 0x000fe20001fe8411 */
[----:B------:R-:W-:Y:S08]  /*4390*/  @P0 BRA `(.L_x_483) ;  /* 0x0000000000e40947 */ /* 0x000ff00003800000 */
[----:B-1----:R1:W2:Y:S01]  /*43a0*/  LDS.128 R40, [R5+0x1f400] ;  /* 0x01f4000005287984 */ /* 0x0022a20000000c00 */
[----:B------:R-:W-:Y:S01]  /*43b0*/  IADD3 R90, P3, R86, R98, RZ ;  /* 0x00000062565a7210 */ /* 0x000fe20007f7e0ff */
[----:B------:R-:W-:Y:S04]  /*43c0*/  BSSY B3, `(.L_x_484) ;  /* 0x0000031000037945 */ /* 0x000fe80003800000 */
[----:B------:R-:W-:Y:S01]  /*43d0*/  IMAD.X R91, R87, 0x1, R15, P3 ;  /* 0x00000001575b7824 */ /* 0x000fe200018e060f */
[----:B------:R-:W-:-:S13]  /*43e0*/  ISETP.GE.AND P3, PT, R18, R80, PT ;  /* 0x000000501200720c */ /* 0x000fda0003f66270 */
[----:B-1----:R-:W-:Y:S05]  /*43f0*/  @P3 BRA `(.L_x_485) ;  /* 0x0000000000b43947 */ /* 0x002fea0003800000 */
[----:B------:R-:W-:Y:S01]  /*4400*/  SHF.R.U64 R94, R84, 0x10, R85 ;  /* 0x00000010545e7819 */ /* 0x000fe20000001255 */
[----:B--2---:R-:W-:Y:S01]  /*4410*/  IMAD.U32 R134, R43, 0x10000, RZ ;  /* 0x000100002b867824 */ /* 0x004fe200078e00ff */
[----:B------:R-:W-:Y:S02]  /*4420*/  SHF.R.U64 R95, R82, 0x10, R83 ;  /* 0x00000010525f7819 */ /* 0x000fe40000001253 */
[----:B------:R-:W-:Y:S02]  /*4430*/  SHF.R.U32.HI R85, RZ, 0x10, R85 ;  /* 0x00000010ff557819 */ /* 0x000fe40000011655 */
[----:B------:R-:W-:Y:S02]  /*4440*/  PRMT R94, R169, 0x5432, R94 ;  /* 0x00005432a95e7816 */ /* 0x000fe4000000005e */
[----:B------:R-:W-:Y:S01]  /*4450*/  SHF.R.U32.HI R135, RZ, 0x10, R83 ;  /* 0x00000010ff877819 */ /* 0x000fe20000011653 */
[----:B------:R-:W-:Y:S01]  /*4460*/  IMAD.U32 R83, R42, 0x10000, RZ ;  /* 0x000100002a537824 */ /* 0x000fe200078e00ff */
[----:B------:R-:W-:-:S02]  /*4470*/  PRMT R95, R207, 0x5410, R95 ;  /* 0x00005410cf5f7816 */ /* 0x000fc4000000005f */
[----:B------:R-:W-:Y:S02]  /*4480*/  PRMT R85, R209, 0x5410, R85 ;  /* 0x00005410d1557816 */ /* 0x000fe40000000055 */
[----:B------:R-:W-:Y:S02]  /*4490*/  LOP3.LUT R189, R41, 0xffff0000, RZ, 0xc0, !PT ;  /* 0xffff000029bd7812 */ /* 0x000fe400078ec0ff */
[C---:B------:R-:W-:Y:S01]  /*44a0*/  LOP3.LUT R152, R94.reuse, 0xffff0000, RZ, 0xc0, !PT ;  /* 0xffff00005e987812 */ /* 0x040fe200078ec0ff */
[----:B------:R-:W-:Y:S01]  /*44b0*/  IMAD.U32 R94, R94, 0x10000, RZ ;  /* 0x000100005e5e7824 */ /* 0x000fe200078e00ff */
[----:B------:R-:W-:Y:S01]  /*44c0*/  PRMT R84, R208, 0x5410, R135 ;  /* 0x00005410d0547816 */ /* 0x000fe20000000087 */
[----:B------:R-:W-:Y:S01]  /*44d0*/  IMAD.U32 R135, R85, 0x10000, RZ ;  /* 0x0001000055877824 */ /* 0x000fe200078e00ff */
[----:B------:R-:W-:Y:S01]  /*44e0*/  LOP3.LUT R188, R95, 0xffff0000, RZ, 0xc0, !PT ;  /* 0xffff00005fbc7812 */ /* 0x000fe200078ec0ff */
[----:B------:R-:W-:Y:S01]  /*44f0*/  FMUL.FTZ R190, R189, R152 ;  /* 0x00000098bdbe7220 */ /* 0x000fe20000410000 */
[----:B------:R-:W-:Y:S01]  /*4500*/  LOP3.LUT R42, R42, 0xffff0000, RZ, 0xc0, !PT ;  /* 0xffff00002a2a7812 */ /* 0x000fe200078ec0ff */
[----:B------:R-:W-:Y:S01]  /*4510*/  IMAD.U32 R153, R84, 0x10000, RZ ;  /* 0x0001000054997824 */ /* 0x000fe200078e00ff */
[----:B------:R-:W-:Y:S01]  /*4520*/  LOP3.LUT R82, R43, 0xffff0000, RZ, 0xc0, !PT ;  /* 0xffff00002b527812 */ /* 0x000fe200078ec0ff */
[----:B------:R-:W-:-:S02]  /*4530*/  IMAD.U32 R43, R41, 0x10000, RZ ;  /* 0x00010000292b7824 */ /* 0x000fc400078e00ff */
[-C--:B------:R-:W-:Y:S01]  /*4540*/  FMUL.FTZ R189, R189, R188.reuse ;  /* 0x000000bcbdbd7220 */ /* 0x080fe20000410000 */
[----:B------:R-:W-:Y:S02]  /*4550*/  IMAD.U32 R41, R40, 0x10000, RZ ;  /* 0x0001000028297824 */ /* 0x000fe400078e00ff */
[----:B------:R-:W-:Y:S01]  /*4560*/  FMUL.FTZ R192, R42, R135 ;  /* 0x000000872ac07220 */ /* 0x000fe20000410000 */
[----:B------:R-:W-:Y:S01]  /*4570*/  LOP3.LUT R40, R40, 0xffff0000, RZ, 0xc0, !PT ;  /* 0xffff000028287812 */ /* 0x000fe200078ec0ff */
[C---:B------:R-:W-:Y:S01]  /*4580*/  FFMA.FTZ R190, R43.reuse, R188, -R190 ;  /* 0x000000bc2bbe7223 */ /* 0x040fe200000108be */
[----:B------:R-:W-:Y:S01]  /*4590*/  FFMA.FTZ R189, R43, R152, R189 ;  /* 0x000000982bbd7223 */ /* 0x000fe200000100bd */
[-C--:B------:R-:W-:Y:S01]  /*45a0*/  FMUL.FTZ R42, R42, R153.reuse ;  /* 0x000000992a2a7220 */ /* 0x080fe20000410000 */
[----:B------:R-:W-:Y:S01]  /*45b0*/  LOP3.LUT R85, R85, 0xffff0000, RZ, 0xc0, !PT ;  /* 0xffff000055557812 */ /* 0x000fe200078ec0ff */
[----:B------:R-:W-:Y:S01]  /*45c0*/  IMAD.U32 R95, R95, 0x10000, RZ ;  /* 0x000100005f5f7824 */ /* 0x000fe200078e00ff */
[----:B------:R-:W-:Y:S01]  /*45d0*/  LOP3.LUT R43, R84, 0xffff0000, RZ, 0xc0, !PT ;  /* 0xffff0000542b7812 */ /* 0x000fe200078ec0ff */
[C---:B------:R-:W-:Y:S01]  /*45e0*/  FFMA.FTZ R192, R83.reuse, R153, -R192 ;  /* 0x0000009953c07223 */ /* 0x040fe200000108c0 */
[----:B------:R-:W-:Y:S01]  /*45f0*/  FFMA.FTZ R83, R83, R135, R42 ;  /* 0x0000008753537223 */ /* 0x000fe2000001002a */
[----:B------:R-:W-:Y:S01]  /*4600*/  FMUL.FTZ R135, R82, R85 ;  /* 0x0000005552877220 */ /* 0x000fe20000410000 */
[CC--:B------:R-:W-:Y:S01]  /*4610*/  FMUL.FTZ R42, R40.reuse, R94.reuse ;  /* 0x0000005e282a7220 */ /* 0x0c0fe20000410000 */
[----:B------:R-:W-:Y:S01]  /*4620*/  FMUL.FTZ R153, R40, R95 ;  /* 0x0000005f28997220 */ /* 0x000fe20000410000 */
[-C--:B------:R-:W-:Y:S01]  /*4630*/  FMUL.FTZ R82, R82, R43.reuse ;  /* 0x0000002b52527220 */ /* 0x080fe20000410000 */
[C---:B------:R-:W-:Y:S01]  /*4640*/  FFMA.FTZ R135, R134.reuse, R43, -R135 ;  /* 0x0000002b86877223 */ /* 0x040fe20000010887 */
[C---:B------:R-:W-:Y:S01]  /*4650*/  FFMA.FTZ R42, R41.reuse, R95, -R42 ;  /* 0x0000005f292a7223 */ /* 0x040fe2000001082a */
[----:B------:R-:W-:Y:S01]  /*4660*/  FFMA.FTZ R153, R41, R94, R153 ;  /* 0x0000005e29997223 */ /* 0x000fe20000010099 */
[----:B------:R-:W-:Y:S01]  /*4670*/  FFMA.FTZ R82, R134, R85, R82 ;  /* 0x0000005586527223 */ /* 0x000fe20000010052 */
[----:B------:R-:W-:-:S02]  /*4680*/  F2FP.BF16.F32.PACK_AB R192, R83, R192 ;  /* 0x000000c053c0723e */ /* 0x000fc400000010ff */
[----:B------:R-:W-:Y:S02]  /*4690*/  F2FP.BF16.F32.PACK_AB R41, R189, R190 ;  /* 0x000000bebd29723e */ /* 0x000fe400000010ff */
[----:B------:R-:W-:Y:S01]  /*46a0*/  F2FP.BF16.F32.PACK_AB R40, R153, R42 ;  /* 0x0000002a9928723e */ /* 0x000fe200000010ff */
[----:B------:R-:W-:Y:S01]  /*46b0*/  IMAD.MOV.U32 R42, RZ, RZ, R192 ;  /* 0x000000ffff2a7224 */ /* 0x000fe200078e00c0 */
[----:B------:R-:W-:-:S07]  /*46c0*/  F2FP.BF16.F32.PACK_AB R43, R82, R135 ;  /* 0x00000087522b723e */ /* 0x000fce00000010ff */
.L_x_485:
[----:B------:R-:W-:Y:S05]  /*46d0*/  BSYNC B3 ;  /* 0x0000000000037941 */ /* 0x000fea0003800000 */
.L_x_484:
[----:B------:R-:W-:Y:S01]  /*46e0*/  ULDC.64 UR4, c[0x0][0x2d8] ;  /* 0x0000b60000047ab9 */ /* 0x000fe20000000a00 */
[----:B------:R-:W-:Y:S01]  /*46f0*/  ULDC.64 UR6, c[0x0][0x208] ;  /* 0x0000820000067ab9 */ /* 0x000fe20000000a00 */
[----:B------:R-:W-:-:S04]  /*4700*/  LEA R82, P3, R90, UR4, 0x1 ;  /* 0x000000045a527c11 */ /* 0x000fc8000f8608ff */
[----:B------:R-:W-:-:S05]  /*4710*/  LEA.HI.X R83, R90, UR5, R91, 0x1, P3 ;  /* 0x000000055a537c11 */ /* 0x000fca00098f0c5b */
[----:B--2---:R2:W-:Y:S04]  /*4720*/  STG.E.128 desc[UR6][R82.64], R40 ;  /* 0x0000002852007986 */ /* 0x0045e8000c101d06 */
.L_x_483:
[----:B------:R-:W-:Y:S05]  /*4730*/  BSYNC B2 ;  /* 0x0000000000027941 */ /* 0x000fea0003800000 */
.L_x_482:
[----:B------:R-:W-:Y:S05]  /*4740*/  @P1 BRA `(.L_x_481) ;  /* 0x0000000000e41947 */ /* 0x000fea0003800000 */
[----:B-12---:R1:W2:Y:S01]  /*4750*/  LDS.128 R40, [R5+0x24c00] ;  /* 0x024c000005287984 */ /* 0x0062a20000000c00 */
[----:B------:R-:W-:Y:S01]  /*4760*/  IADD3 R86, P3, R86, R13, RZ ;  /* 0x0000000d56567210 */ /* 0x000fe20007f7e0ff */
[----:B------:R-:W-:Y:S04]  /*4770*/  BSSY B2, `(.L_x_486) ;  /* 0x0000031000027945 */ /* 0x000fe80003800000 */
[----:B------:R-:W-:Y:S01]  /*4780*/  IMAD.X R87, R87, 0x1, R8, P3 ;  /* 0x0000000157577824 */ /* 0x000fe200018e0608 */
[----:B------:R-:W-:-:S13]  /*4790*/  ISETP.GE.AND P3, PT, R221, R80, PT ;  /* 0x00000050dd00720c */ /* 0x000fda0003f66270 */
[----:B-1----:R-:W-:Y:S05]  /*47a0*/  @P3 BRA `(.L_x_487) ;  /* 0x0000000000b43947 */ /* 0x002fea0003800000 */
[----:B------:R-:W-:Y:S02]  /*47b0*/  SHF.R.U64 R78, R78, 0x10, R79 ;  /* 0x000000104e4e7819 */ /* 0x000fe4000000124f */
[----:B------:R-:W-:Y:S01]  /*47c0*/  SHF.R.U64 R82, R76, 0x10, R77 ;  /* 0x000000104c527819 */ /* 0x000fe2000000124d */
[----:B--2---:R-:W-:Y:S01]  /*47d0*/  IMAD.U32 R76, R42, 0x10000, RZ ;  /* 0x000100002a4c7824 */ /* 0x004fe200078e00ff */
[----:B------:R-:W-:Y:S02]  /*47e0*/  SHF.R.U32.HI R79, RZ, 0x10, R79 ;  /* 0x00000010ff4f7819 */ /* 0x000fe4000001164f */
[----:B------:R-:W-:Y:S02]  /*47f0*/  SHF.R.U32.HI R83, RZ, 0x10, R77 ;  /* 0x00000010ff537819 */ /* 0x000fe4000001164d */
[----:B------:R-:W-:Y:S02]  /*4800*/  PRMT R203, R203, 0x5410, R78 ;  /* 0x00005410cbcb7816 */ /* 0x000fe4000000004e */
[----:B------:R-:W-:-:S02]  /*4810*/  PRMT R205, R205, 0x5410, R82 ;  /* 0x00005410cdcd7816 */ /* 0x000fc40000000052 */
[----:B------:R-:W-:Y:S02]  /*4820*/  PRMT R202, R202, 0x5410, R79 ;  /* 0x00005410caca7816 */ /* 0x000fe4000000004f */
[----:B------:R-:W-:Y:S01]  /*4830*/  PRMT R204, R204, 0x5410, R83 ;  /* 0x00005410cccc7816 */ /* 0x000fe20000000053 */
[C---:B------:R-:W-:Y:S01]  /*4840*/  IMAD.U32 R83, R41.reuse, 0x10000, RZ ;  /* 0x0001000029537824 */ /* 0x040fe200078e00ff */
[----:B------:R-:W-:Y:S01]  /*4850*/  LOP3.LUT R79, R41, 0xffff0000, RZ, 0xc0, !PT ;  /* 0xffff0000294f7812 */ /* 0x000fe200078ec0ff */
[----:B------:R-:W-:Y:S01]  /*4860*/  IMAD.U32 R78, R202, 0x10000, RZ ;  /* 0x00010000ca4e7824 */ /* 0x000fe200078e00ff */
[----:B------:R-:W-:Y:S01]  /*4870*/  LOP3.LUT R90, R203, 0xffff0000, RZ, 0xc0, !PT ;  /* 0xffff0000cb5a7812 */ /* 0x000fe200078ec0ff */
[----:B------:R-:W-:Y:S01]  /*4880*/  IMAD.U32 R82, R204, 0x10000, RZ ;  /* 0x00010000cc527824 */ /* 0x000fe200078e00ff */
[----:B------:R-:W-:Y:S01]  /*4890*/  LOP3.LUT R84, R205, 0xffff0000, RZ, 0xc0, !PT ;  /* 0xffff0000cd547812 */ /* 0x000fe200078ec0ff */
[----:B------:R-:W-:Y:S01]  /*48a0*/  IMAD.U32 R41, R40, 0x10000, RZ ;  /* 0x0001000028297824 */ /* 0x000fe200078e00ff */
[----:B------:R-:W-:Y:S01]  /*48b0*/  LOP3.LUT R77, R42, 0xffff0000, RZ, 0xc0, !PT ;  /* 0xffff00002a4d7812 */ /* 0x000fe200078ec0ff */
[----:B------:R-:W-:Y:S01]  /*48c0*/  FMUL.FTZ R94, R79, R90 ;  /* 0x0000005a4f5e7220 */ /* 0x000fe20000410000 */
[----:B------:R-:W-:Y:S01]  /*48d0*/  LOP3.LUT R42, R43, 0xffff0000, RZ, 0xc0, !PT ;  /* 0xffff00002b2a7812 */ /* 0x000fe200078ec0ff */
[----:B------:R-:W-:Y:S01]  /*48e0*/  FMUL.FTZ R85, R79, R84 ;  /* 0x000000544f557220 */ /* 0x000fe20000410000 */
[----:B------:R-:W-:Y:S01]  /*48f0*/  LOP3.LUT R79, R40, 0xffff0000, RZ, 0xc0, !PT ;  /* 0xffff0000284f7812 */ /* 0x000fe200078ec0ff */
[----:B------:R-:W-:Y:S01]  /*4900*/  FMUL.FTZ R91, R77, R78 ;  /* 0x0000004e4d5b7220 */ /* 0x000fe20000410000 */
[----:B------:R-:W-:Y:S01]  /*4910*/  FFMA.FTZ R40, R83, R84, -R94 ;  /* 0x0000005453287223 */ /* 0x000fe2000001085e */
[----:B------:R-:W-:Y:S01]  /*4920*/  FMUL.FTZ R77, R77, R82 ;  /* 0x000000524d4d7220 */ /* 0x000fe20000410000 */
[----:B------:R-:W-:Y:S01]  /*4930*/  LOP3.LUT R202, R202, 0xffff0000, RZ, 0xc0, !PT ;  /* 0xffff0000caca7812 */ /* 0x000fe200078ec0ff */
[----:B------:R-:W-:Y:S01]  /*4940*/  FFMA.FTZ R83, R83, R90, R85 ;  /* 0x0000005a53537223 */ /* 0x000fe20000010055 */
[----:B------:R-:W-:Y:S01]  /*4950*/  LOP3.LUT R204, R204, 0xffff0000, RZ, 0xc0, !PT ;  /* 0xffff0000cccc7812 */ /* 0x000fe200078ec0ff */
[----:B------:R-:W-:-:S02]  /*4960*/  IMAD.U32 R90, R203, 0x10000, RZ ;  /* 0x00010000cb5a7824 */ /* 0x000fc400078e00ff */
[C---:B------:R-:W-:Y:S01]  /*4970*/  FFMA.FTZ R82, R76.reuse, R82, -R91 ;  /* 0x000000524c527223 */ /* 0x040fe2000001085b */
[----:B------:R-:W-:Y:S02]  /*4980*/  IMAD.U32 R84, R205, 0x10000, RZ ;  /* 0x00010000cd547824 */ /* 0x000fe400078e00ff */
[----:B------:R-:W-:Y:S01]  /*4990*/  FFMA.FTZ R77, R76, R78, R77 ;  /* 0x0000004e4c4d7223 */ /* 0x000fe2000001004d */
[C---:B------:R-:W-:Y:S01]  /*49a0*/  FMUL.FTZ R76, R42.reuse, R202 ;  /* 0x000000ca2a4c7220 */ /* 0x040fe20000410000 */
[----:B------:R-:W-:Y:S01]  /*49b0*/  FMUL.FTZ R85, R42, R204 ;  /* 0x000000cc2a557220 */ /* 0x000fe20000410000 */
[C---:B------:R-:W-:Y:S01]  /*49c0*/  FMUL.FTZ R42, R79.reuse, R90 ;  /* 0x0000005a4f2a7220 */ /* 0x040fe20000410000 */
[----:B------:R-:W-:Y:S01]  /*49d0*/  FMUL.FTZ R79, R79, R84 ;  /* 0x000000544f4f7220 */ /* 0x000fe20000410000 */
[----:B------:R-:W-:Y:S01]  /*49e0*/  IMAD.U32 R43, R43, 0x10000, RZ ;  /* 0x000100002b2b7824 */ /* 0x000fe200078e00ff */
[----:B------:R-:W-:Y:S01]  /*49f0*/  F2FP.BF16.F32.PACK_AB R82, R77, R82 ;  /* 0x000000524d52723e */ /* 0x000fe200000010ff */
[C---:B------:R-:W-:Y:S01]  /*4a00*/  FFMA.FTZ R42, R41.reuse, R84, -R42 ;  /* 0x00000054292a7223 */ /* 0x040fe2000001082a */
[----:B------:R-:W-:Y:S01]  /*4a10*/  FFMA.FTZ R79, R41, R90, R79 ;  /* 0x0000005a294f7223 */ /* 0x000fe2000001004f */
[C---:B------:R-:W-:Y:S01]  /*4a20*/  FFMA.FTZ R76, R43.reuse, R204, -R76 ;  /* 0x000000cc2b4c7223 */ /* 0x040fe2000001084c */
[----:B------:R-:W-:Y:S01]  /*4a30*/  FFMA.FTZ R85, R43, R202, R85 ;  /* 0x000000ca2b557223 */ /* 0x000fe20000010055 */
[----:B------:R-:W-:-:S02]  /*4a40*/  F2FP.BF16.F32.PACK_AB R41, R83, R40 ;  /* 0x000000285329723e */ /* 0x000fc400000010ff */
[----:B------:R-:W-:Y:S01]  /*4a50*/  F2FP.BF16.F32.PACK_AB R40, R79, R42 ;  /* 0x0000002a4f28723e */ /* 0x000fe200000010ff */
[----:B------:R-:W-:Y:S01]  /*4a60*/  IMAD.MOV.U32 R42, RZ, RZ, R82 ;  /* 0x000000ffff2a7224 */ /* 0x000fe200078e0052 */
[----:B------:R-:W-:-:S07]  /*4a70*/  F2FP.BF16.F32.PACK_AB R43, R85, R76 ;  /* 0x0000004c552b723e */ /* 0x000fce00000010ff */
.L_x_487:
[----:B------:R-:W-:Y:S05]  /*4a80*/  BSYNC B2 ;  /* 0x0000000000027941 */ /* 0x000fea0003800000 */
.L_x_486:
[----:B------:R-:W-:Y:S01]  /*4a90*/  ULDC.64 UR4, c[0x0][0x2d8] ;  /* 0x0000b60000047ab9 */ /* 0x000fe20000000a00 */
[----:B------:R-:W-:Y:S01]  /*4aa0*/  ULDC.64 UR6, c[0x0][0x208] ;  /* 0x0000820000067ab9 */ /* 0x000fe20000000a00 */
[----:B------:R-:W-:-:S04]  /*4ab0*/  LEA R76, P3, R86, UR4, 0x1 ;  /* 0x00000004564c7c11 */ /* 0x000fc8000f8608ff */
[----:B------:R-:W-:-:S05]  /*4ac0*/  LEA.HI.X R77, R86, UR5, R87, 0x1, P3 ;  /* 0x00000005564d7c11 */ /* 0x000fca00098f0c57 */
[----:B--2---:R3:W-:Y:S04]  /*4ad0*/  STG.E.128 desc[UR6][R76.64], R40 ;  /* 0x000000284c007986 */ /* 0x0047e8000c101d06 */
.L_x_481:
[----:B------:R-:W-:Y:S05]  /*4ae0*/  BSYNC B1 ;  /* 0x0000000000017941 */ /* 0x000fea0003800000 */
.L_x_480:
[----:B------:R-:W-:Y:S01]  /*4af0*/  ISETP.NE.AND P3, PT, R89, RZ, PT ;  /* 0x000000ff5900720c */ /* 0x000fe20003f65270 */
[----:B------:R-:W-:-:S12]  /*4b00*/  BSSY B1, `(.L_x_488) ;  /* 0x000007b000017945 */ /* 0x000fd80003800000 */
[----:B------:R-:W-:Y:S05]  /*4b10*/  @P3 BRA `(.L_x_489) ;  /* 0x0000000400e43947 */ /* 0x000fea0003800000 */
[----:B---3--:R-:W-:Y:S01]  /*4b20*/  IADD3 R77, P3, P4, R127, R132, R16 ;  /* 0x000000847f4d7210 */ /* 0x008fe20007c7e010 */
[----:B------:R-:W-:Y:S03]  /*4b30*/  BSSY B2, `(.L_x_490) ;  /* 0x000003d000027945 */ /* 0x000fe60003800000 */
[----:B------:R-:W-:Y:S01]  /*4b40*/  IADD3.X R76, R126, R88, R17, P3, P4 ;  /* 0x000000587e4c7210 */ /* 0x000fe20001fe8411 */
[----:B------:R-:W-:Y:S08]  /*4b50*/  @P0 BRA `(.L_x_491) ;  /* 0x0000000000e80947 */ /* 0x000ff00003800000 */
[----:B-12---:R1:W2:Y:S01]  /*4b60*/  LDS.128 R40, [R5+0x20400] ;  /* 0x0204000005287984 */ /* 0x0062a20000000c00 */
[----:B------:R-:W-:Y:S01]  /*4b70*/  IADD3 R78, P3, R77, R98, RZ ;  /* 0x000000624d4e7210 */ /* 0x000fe20007f7e0ff */
[----:B------:R-:W-:Y:S04]  /*4b80*/  BSSY B3, `(.L_x_492) ;  /* 0x0000032000037945 */ /* 0x000fe80003800000 */
[----:B------:R-:W-:Y:S01]  /*4b90*/  IMAD.X R79, R76, 0x1, R15, P3 ;  /* 0x000000014c4f7824 */ /* 0x000fe200018e060f */
[----:B------:R-:W-:-:S13]  /*4ba0*/  ISETP.GE.AND P3, PT, R18, R80, PT ;  /* 0x000000501200720c */ /* 0x000fda0003f66270 */
[----:B-1----:R-:W-:Y:S05]  /*4bb0*/  @P3 BRA `(.L_x_493) ;  /* 0x0000000000b83947 */ /* 0x002fea0003800000 */
[--C-:B------:R-:W-:Y:S02]  /*4bc0*/  SHF.R.U64 R74, R74, 0x10, R75.reuse ;  /* 0x000000104a4a7819 */ /* 0x100fe4000000124b */
[----:B------:R-:W-:Y:S02]  /*4bd0*/  SHF.R.U32.HI R75, RZ, 0x10, R75 ;  /* 0x00000010ff4b7819 */ /* 0x000fe4000001164b */
[--C-:B------:R-:W-:Y:S01]  /*4be0*/  SHF.R.U64 R82, R72, 0x10, R73.reuse ;  /* 0x0000001048527819 */ /* 0x100fe20000001249 */
[----:B--2---:R-:W-:Y:S01]  /*4bf0*/  IMAD.U32 R72, R42, 0x10000, RZ ;  /* 0x000100002a487824 */ /* 0x004fe200078e00ff */
[----:B------:R-:W-:Y:S02]  /*4c00*/  SHF.R.U32.HI R83, RZ, 0x10, R73 ;  /* 0x00000010ff537819 */ /* 0x000fe40000011649 */
[----:B------:R-:W-:Y:S01]  /*4c10*/  PRMT R172, R172, 0x5410, R75 ;  /* 0x00005410acac7816 */ /* 0x000fe2000000004b */
[----:B------:R-:W-:Y:S01]  /*4c20*/  IMAD.U32 R75, R41, 0x10000, RZ ;  /* 0x00010000294b7824 */ /* 0x000fe200078e00ff */
[----:B------:R-:W-:-:S02]  /*4c30*/  PRMT R175, R175, 0x5410, R82 ;  /* 0x00005410afaf7816 */ /* 0x000fc40000000052 */
[----:B------:R-:W-:Y:S01]  /*4c40*/  PRMT R174, R174, 0x5410, R83 ;  /* 0x00005410aeae7816 */ /* 0x000fe20000000053 */
[----:B------:R-:W-:Y:S01]  /*4c50*/  IMAD.U32 R85, R172, 0x10000, RZ ;  /* 0x00010000ac557824 */ /* 0x000fe200078e00ff */
[----:B------:R-:W-:Y:S02]  /*4c60*/  PRMT R173, R173, 0x5410, R74 ;  /* 0x00005410adad7816 */ /* 0x000fe4000000004a */
[----:B------:R-:W-:Y:S01]  /*4c70*/  LOP3.LUT R73, R42, 0xffff0000, RZ, 0xc0, !PT ;  /* 0xffff00002a497812 */ /* 0x000fe200078ec0ff */
[----:B------:R-:W-:Y:S01]  /*4c80*/  IMAD.U32 R83, R174, 0x10000, RZ ;  /* 0x00010000ae537824 */ /* 0x000fe200078e00ff */
[----:B------:R-:W-:Y:S01]  /*4c90*/  LOP3.LUT R74, R41, 0xffff0000, RZ, 0xc0, !PT ;  /* 0xffff0000294a7812 */ /* 0x000fe200078ec0ff */
[----:B------:R-:W-:Y:S01]  /*4ca0*/  IMAD.U32 R41, R40, 0x10000, RZ ;  /* 0x0001000028297824 */ /* 0x000fe200078e00ff */
[----:B------:R-:W-:Y:S01]  /*4cb0*/  LOP3.LUT R84, R173, 0xffff0000, RZ, 0xc0, !PT ;  /* 0xffff0000ad547812 */ /* 0x000fe200078ec0ff */
[----:B------:R-:W-:Y:S01]  /*4cc0*/  FMUL.FTZ R89, R73, R85 ;  /* 0x0000005549597220 */ /* 0x000fe20000410000 */
[----:B------:R-:W-:Y:S01]  /*4cd0*/  LOP3.LUT R82, R175, 0xffff0000, RZ, 0xc0, !PT ;  /* 0xffff0000af527812 */ /* 0x000fe200078ec0ff */
[-C--:B------:R-:W-:Y:S01]  /*4ce0*/  FMUL.FTZ R73, R73, R83.reuse ;  /* 0x0000005349497220 */ /* 0x080fe20000410000 */
[----:B------:R-:W-:Y:S01]  /*4cf0*/  LOP3.LUT R42, R43, 0xffff0000, RZ, 0xc0, !PT ;  /* 0xffff00002b2a7812 */ /* 0x000fe200078ec0ff */
[----:B------:R-:W-:Y:S01]  /*4d00*/  FMUL.FTZ R86, R74, R84 ;  /* 0x000000544a567220 */ /* 0x000fe20000410000 */
[----:B------:R-:W-:Y:S01]  /*4d10*/  LOP3.LUT R172, R172, 0xffff0000, RZ, 0xc0, !PT ;  /* 0xffff0000acac7812 */ /* 0x000fe200078ec0ff */
[----:B------:R-:W-:Y:S01]  /*4d20*/  FMUL.FTZ R87, R74, R82 ;  /* 0x000000524a577220 */ /* 0x000fe20000410000 */
[----:B------:R-:W-:Y:S01]  /*4d30*/  LOP3.LUT R174, R174, 0xffff0000, RZ, 0xc0, !PT ;  /* 0xffff0000aeae7812 */ /* 0x000fe200078ec0ff */
[----:B------:R-:W-:Y:S01]  /*4d40*/  IMAD.U32 R173, R173, 0x10000, RZ ;  /* 0x00010000adad7824 */ /* 0x000fe200078e00ff */
[----:B------:R-:W-:Y:S01]  /*4d50*/  LOP3.LUT R74, R40, 0xffff0000, RZ, 0xc0, !PT ;  /* 0xffff0000284a7812 */ /* 0x000fe200078ec0ff */
[----:B------:R-:W-:Y:S01]  /*4d60*/  FFMA.FTZ R89, R72, R83, -R89 ;  /* 0x0000005348597223 */ /* 0x000fe20000010859 */
[----:B------:R-:W-:-:S02]  /*4d70*/  IMAD.U32 R175, R175, 0x10000, RZ ;  /* 0x00010000afaf7824 */ /* 0x000fc400078e00ff */
[C---:B------:R-:W-:Y:S01]  /*4d80*/  FFMA.FTZ R40, R75.reuse, R82, -R86 ;  /* 0x000000524b287223 */ /* 0x040fe20000010856 */
[----:B------:R-:W-:Y:S01]  /*4d90*/  FFMA.FTZ R72, R72, R85, R73 ;  /* 0x0000005548487223 */ /* 0x000fe20000010049 */
[C---:B------:R-:W-:Y:S01]  /*4da0*/  FMUL.FTZ R82, R42.reuse, R172 ;  /* 0x000000ac2a527220 */ /* 0x040fe20000410000 */
[----:B------:R-:W-:Y:S01]  /*4db0*/  FMUL.FTZ R73, R42, R174 ;  /* 0x000000ae2a497220 */ /* 0x000fe20000410000 */
[C---:B------:R-:W-:Y:S01]  /*4dc0*/  FMUL.FTZ R42, R74.reuse, R173 ;  /* 0x000000ad4a2a7220 */ /* 0x040fe20000410000 */
[----:B------:R-:W-:Y:S01]  /*4dd0*/  FFMA.FTZ R87, R75, R84, R87 ;  /* 0x000000544b577223 */ /* 0x000fe20000010057 */
[-C--:B------:R-:W-:Y:S01]  /*4de0*/  FMUL.FTZ R74, R74, R175.reuse ;  /* 0x000000af4a4a7220 */ /* 0x080fe20000410000 */
[----:B------:R-:W-:Y:S02]  /*4df0*/  IMAD.U32 R43, R43, 0x10000, RZ ;  /* 0x000100002b2b7824 */ /* 0x000fe400078e00ff */
[C---:B------:R-:W-:Y:S01]  /*4e00*/  FFMA.FTZ R42, R41.reuse, R175, -R42 ;  /* 0x000000af292a7223 */ /* 0x040fe2000001082a */
[----:B------:R-:W-:Y:S01]  /*4e10*/  F2FP.BF16.F32.PACK_AB R72, R72, R89 ;  /* 0x000000594848723e */ /* 0x000fe200000010ff */
[----:B------:R-:W-:Y:S01]  /*4e20*/  FFMA.FTZ R41, R41, R173, R74 ;  /* 0x000000ad29297223 */ /* 0x000fe2000001004a */
[C---:B------:R-:W-:Y:S01]  /*4e30*/  FFMA.FTZ R82, R43.reuse, R174, -R82 ;  /* 0x000000ae2b527223 */ /* 0x040fe20000010852 */
[----:B------:R-:W-:Y:S01]  /*4e40*/  FFMA.FTZ R73, R43, R172, R73 ;  /* 0x000000ac2b497223 */ /* 0x000fe20000010049 */
[----:B------:R-:W-:-:S02]  /*4e50*/  F2FP.BF16.F32.PACK_AB R87, R87, R40 ;  /* 0x000000285757723e */ /* 0x000fc400000010ff */
[----:B------:R-:W-:Y:S01]  /*4e60*/  F2FP.BF16.F32.PACK_AB R40, R41, R42 ;  /* 0x0000002a2928723e */ /* 0x000fe200000010ff */
[----:B------:R-:W-:Y:S01]  /*4e70*/  IMAD.MOV.U32 R42, RZ, RZ, R72 ;  /* 0x000000ffff2a7224 */ /* 0x000fe200078e0048 */
[----:B------:R-:W-:Y:S01]  /*4e80*/  F2FP.BF16.F32.PACK_AB R43, R73, R82 ;  /* 0x00000052492b723e */ /* 0x000fe200000010ff */
[----:B------:R-:W-:-:S07]  /*4e90*/  IMAD.MOV.U32 R41, RZ, RZ, R87 ;  /* 0x000000ffff297224 */ /* 0x000fce00078e0057 */
.L_x_493:
[----:B------:R-:W-:Y:S05]  /*4ea0*/  BSYNC B3 ;  /* 0x0000000000037941 */ /* 0x000fea0003800000 */
.L_x_492:
[----:B------:R-:W-:Y:S01]  /*4eb0*/  ULDC.64 UR4, c[0x0][0x2d8] ;  /* 0x0000b60000047ab9 */ /* 0x000fe20000000a00 */
[----:B------:R-:W-:Y:S01]  /*4ec0*/  ULDC.64 UR6, c[0x0][0x208] ;  /* 0x0000820000067ab9 */ /* 0x000fe20000000a00 */
[----:B------:R-:W-:-:S04]  /*4ed0*/  LEA R72, P3, R78, UR4, 0x1 ;  /* 0x000000044e487c11 */ /* 0x000fc8000f8608ff */
[----:B------:R-:W-:-:S05]  /*4ee0*/  LEA.HI.X R73, R78, UR5, R79, 0x1, P3 ;  /* 0x000000054e497c11 */ /* 0x000fca00098f0c4f */
[----:B--2---:R3:W-:Y:S04]  /*4ef0*/  STG.E.128 desc[UR6][R72.64], R40 ;  /* 0x0000002848007986 */ /* 0x0047e8000c101d06 */
.L_x_491:
[----:B------:R-:W-:Y:S05]  /*4f00*/  BSYNC B2 ;  /* 0x0000000000027941 */ /* 0x000fea0003800000 */
.L_x_490:
[----:B------:R-:W-:Y:S05]  /*4f10*/  @P1 BRA `(.L_x_489) ;  /* 0x0000000000e41947 */ /* 0x000fea0003800000 */
[----:B-123--:R1:W2:Y:S01]  /*4f20*/  LDS.128 R40, [R5+0x25c00] ;  /* 0x025c000005287984 */ /* 0x00e2a20000000c00 */
[----:B------:R-:W-:Y:S01]  /*4f30*/  IADD3 R77, P3, R77, R13, RZ ;  /* 0x0000000d4d4d7210 */ /* 0x000fe20007f7e0ff */
[----:B------:R-:W-:Y:S04]  /*4f40*/  BSSY B2, `(.L_x_494) ;  /* 0x0000031000027945 */ /* 0x000fe80003800000 */
[----:B------:R-:W-:Y:S01]  /*4f50*/  IMAD.X R76, R76, 0x1, R8, P3 ;  /* 0x000000014c4c7824 */ /* 0x000fe200018e0608 */
[----:B------:R-:W-:-:S13]  /*4f60*/  ISETP.GE.AND P3, PT, R221, R80, PT ;  /* 0x00000050dd00720c */ /* 0x000fda0003f66270 */
[----:B-1----:R-:W-:Y:S05]  /*4f70*/  @P3 BRA `(.L_x_495) ;  /* 0x0000000000b43947 */ /* 0x002fea0003800000 */
[----:B------:R-:W-:Y:S01]  /*4f80*/  SHF.R.U64 R72, R70, 0x10, R71 ;  /* 0x0000001046487819 */ /* 0x000fe20000001247 */
[----:B--2---:R-:W-:Y:S01]  /*4f90*/  IMAD.U32 R70, R42, 0x10000, RZ ;  /* 0x000100002a467824 */ /* 0x004fe200078e00ff */
[--C-:B------:R-:W-:Y:S02]  /*4fa0*/  SHF.R.U64 R74, R68, 0x10, R69.reuse ;  /* 0x00000010444a7819 */ /* 0x100fe40000001245 */
[----:B------:R-:W-:Y:S02]  /*4fb0*/  SHF.R.U32.HI R73, RZ, 0x10, R69 ;  /* 0x00000010ff497819 */ /* 0x000fe40000011645 */
[----:B------:R-:W-:Y:S02]  /*4fc0*/  SHF.R.U32.HI R69, RZ, 0x10, R71 ;  /* 0x00000010ff457819 */ /* 0x000fe40000011647 */
[----:B------:R-:W-:Y:S02]  /*4fd0*/  PRMT R165, R165, 0x5410, R72 ;  /* 0x00005410a5a57816 */ /* 0x000fe40000000048 */
[----:B------:R-:W-:-:S02]  /*4fe0*/  PRMT R167, R167, 0x5410, R74 ;  /* 0x00005410a7a77816 */ /* 0x000fc4000000004a */
[----:B------:R-:W-:Y:S02]  /*4ff0*/  PRMT R158, R158, 0x5410, R69 ;  /* 0x000054109e9e7816 */ /* 0x000fe40000000045 */
[----:B------:R-:W-:Y:S02]  /*5000*/  LOP3.LUT R69, R41, 0xffff0000, RZ, 0xc0, !PT ;  /* 0xffff000029457812 */ /* 0x000fe400078ec0ff */
[----:B------:R-:W-:Y:S01]  /*5010*/  LOP3.LUT R74, R165, 0xffff0000, RZ, 0xc0, !PT ;  /* 0xffff0000a54a7812 */ /* 0x000fe200078ec0ff */
[----:B------:R-:W-:Y:S01]  /*5020*/  IMAD.U32 R75, R158, 0x10000, RZ ;  /* 0x000100009e4b7824 */ /* 0x000fe200078e00ff */
[----:B------:R-:W-:Y:S01]  /*5030*/  LOP3.LUT R72, R167, 0xffff0000, RZ, 0xc0, !PT ;  /* 0xffff0000a7487812 */ /* 0x000fe200078ec0ff */
[----:B------:R-:W-:Y:S01]  /*5040*/  IMAD.U32 R165, R165, 0x10000, RZ ;  /* 0x00010000a5a57824 */ /* 0x000fe200078e00ff */
[----:B------:R-:W-:Y:S01]  /*5050*/  PRMT R166, R166, 0x5410, R73 ;  /* 0x00005410a6a67816 */ /* 0x000fe20000000049 */
[----:B------:R-:W-:Y:S01]  /*5060*/  FMUL.FTZ R78, R69, R74 ;  /* 0x0000004a454e7220 */ /* 0x000fe20000410000 */
[----:B------:R-:W-:Y:S01]  /*5070*/  LOP3.LUT R71, R42, 0xffff0000, RZ, 0xc0, !PT ;  /* 0xffff00002a477812 */ /* 0x000fe200078ec0ff */
[C---:B------:R-:W-:Y:S01]  /*5080*/  IMAD.U32 R42, R43.reuse, 0x10000, RZ ;  /* 0x000100002b2a7824 */ /* 0x040fe200078e00ff */
[----:B------:R-:W-:Y:S01]  /*5090*/  LOP3.LUT R68, R43, 0xffff0000, RZ, 0xc0, !PT ;  /* 0xffff00002b447812 */ /* 0x000fe200078ec0ff */
[----:B------:R-:W-:-:S02]  /*50a0*/  IMAD.U32 R43, R41, 0x10000, RZ ;  /* 0x00010000292b7824 */ /* 0x000fc400078e00ff */
[-C--:B------:R-:W-:Y:S01]  /*50b0*/  FMUL.FTZ R69, R69, R72.reuse ;  /* 0x0000004845457220 */ /* 0x080fe20000410000 */
[----:B------:R-:W-:Y:S02]  /*50c0*/  IMAD.U32 R73, R166, 0x10000, RZ ;  /* 0x00010000a6497824 */ /* 0x000fe400078e00ff */
[----:B------:R-:W-:Y:S01]  /*50d0*/  FMUL.FTZ R83, R71, R75 ;  /* 0x0000004b47537220 */ /* 0x000fe20000410000 */
[C---:B------:R-:W-:Y:S01]  /*50e0*/  FFMA.FTZ R78, R43.reuse, R72, -R78 ;  /* 0x000000482b4e7223 */ /* 0x040fe2000001084e */
[----:B------:R-:W-:Y:S01]  /*50f0*/  FFMA.FTZ R79, R43, R74, R69 ;  /* 0x0000004a2b4f7223 */ /* 0x000fe20000010045 */
[----:B------:R-:W-:Y:S02]  /*5100*/  IMAD.U32 R41, R40, 0x10000, RZ ;  /* 0x0001000028297824 */ /* 0x000fe400078e00ff */
[-C--:B------:R-:W-:Y:S01]  /*5110*/  FMUL.FTZ R71, R71, R73.reuse ;  /* 0x0000004947477220 */ /* 0x080fe20000410000 */
[----:B------:R-:W-:Y:S01]  /*5120*/  LOP3.LUT R69, R158, 0xffff0000, RZ, 0xc0, !PT ;  /* 0xffff00009e457812 */ /* 0x000fe200078ec0ff */
[----:B------:R-:W-:Y:S01]  /*5130*/  FFMA.FTZ R83, R70, R73, -R83 ;  /* 0x0000004946537223 */ /* 0x000fe20000010853 */
[----:B------:R-:W-:Y:S01]  /*5140*/  LOP3.LUT R43, R166, 0xffff0000, RZ, 0xc0, !PT ;  /* 0xffff0000a62b7812 */ /* 0x000fe200078ec0ff */
[----:B------:R-:W-:Y:S01]  /*5150*/  IMAD.U32 R167, R167, 0x10000, RZ ;  /* 0x00010000a7a77824 */ /* 0x000fe200078e00ff */
[----:B------:R-:W-:Y:S01]  /*5160*/  LOP3.LUT R40, R40, 0xffff0000, RZ, 0xc0, !PT ;  /* 0xffff000028287812 */ /* 0x000fe200078ec0ff */
[----:B------:R-:W-:Y:S01]  /*5170*/  FFMA.FTZ R70, R70, R75, R71 ;  /* 0x0000004b46467223 */ /* 0x000fe20000010047 */
[C---:B------:R-:W-:Y:S01]  /*5180*/  FMUL.FTZ R71, R68.reuse, R69 ;  /* 0x0000004544477220 */ /* 0x040fe20000410000 */
[----:B------:R-:W-:Y:S01]  /*5190*/  FMUL.FTZ R72, R68, R43 ;  /* 0x0000002b44487220 */ /* 0x000fe20000410000 */
[----:B------:R-:W-:Y:S01]  /*51a0*/  F2FP.BF16.F32.PACK_AB R78, R79, R78 ;  /* 0x0000004e4f4e723e */ /* 0x000fe200000010ff */
[C---:B------:R-:W-:Y:S01]  /*51b0*/  FMUL.FTZ R68, R40.reuse, R165 ;  /* 0x000000a528447220 */ /* 0x040fe20000410000 */
[----:B------:R-:W-:Y:S01]  /*51c0*/  FMUL.FTZ R40, R40, R167 ;  /* 0x000000a728287220 */ /* 0x000fe20000410000 */
[C---:B------:R-:W-:Y:S01]  /*51d0*/  FFMA.FTZ R71, R42.reuse, R43, -R71 ;  /* 0x0000002b2a477223 */ /* 0x040fe20000010847 */
[----:B------:R-:W-:Y:S01]  /*51e0*/  FFMA.FTZ R72, R42, R69, R72 ;  /* 0x000000452a487223 */ /* 0x000fe20000010048 */
[C---:B------:R-:W-:Y:S01]  /*51f0*/  FFMA.FTZ R68, R41.reuse, R167, -R68 ;  /* 0x000000a729447223 */ /* 0x040fe20000010844 */
[----:B------:R-:W-:Y:S01]  /*5200*/  FFMA.FTZ R41, R41, R165, R40 ;  /* 0x000000a529297223 */ /* 0x000fe20000010028 */
[----:B------:R-:W-:-:S02]  /*5210*/  F2FP.BF16.F32.PACK_AB R42, R70, R83 ;  /* 0x00000053462a723e */ /* 0x000fc400000010ff */
[----:B------:R-:W-:Y:S02]  /*5220*/  F2FP.BF16.F32.PACK_AB R43, R72, R71 ;  /* 0x00000047482b723e */ /* 0x000fe400000010ff */
[----:B------:R-:W-:Y:S01]  /*5230*/  F2FP.BF16.F32.PACK_AB R40, R41, R68 ;  /* 0x000000442928723e */ /* 0x000fe200000010ff */
[----:B------:R-:W-:-:S07]  /*5240*/  IMAD.MOV.U32 R41, RZ, RZ, R78 ;  /* 0x000000ffff297224 */ /* 0x000fce00078e004e */
.L_x_495:
[----:B------:R-:W-:Y:S05]  /*5250*/  BSYNC B2 ;  /* 0x0000000000027941 */ /* 0x000fea0003800000 */
.L_x_494:
[----:B------:R-:W-:Y:S01]  /*5260*/  ULDC.64 UR4, c[0x0][0x2d8] ;  /* 0x0000b60000047ab9 */ /* 0x000fe20000000a00 */
[----:B------:R-:W-:Y:S01]  /*5270*/  ULDC.64 UR6, c[0x0][0x208] ;  /* 0x0000820000067ab9 */ /* 0x000fe20000000a00 */
[----:B------:R-:W-:-:S04]  /*5280*/  LEA R68, P3, R77, UR4, 0x1 ;  /* 0x000000044d447c11 */ /* 0x000fc8000f8608ff */
[----:B------:R-:W-:-:S05]  /*5290*/  LEA.HI.X R69, R77, UR5, R76, 0x1, P3 ;  /* 0x000000054d457c11 */ /* 0x000fca00098f0c4c */
[----:B--2---:R4:W-:Y:S04]  /*52a0*/  STG.E.128 desc[UR6][R68.64], R40 ;  /* 0x0000002844007986 */ /* 0x0049e8000c101d06 */
.L_x_489:
[----:B------:R-:W-:Y:S05]  /*52b0*/  BSYNC B1 ;  /* 0x0000000000017941 */ /* 0x000fea0003800000 */
.L_x_488:
[----:B------:R-:W-:Y:S01]  /*52c0*/  ISETP.NE.AND P3, PT, R81, RZ, PT ;  /* 0x000000ff5100720c */ /* 0x000fe20003f65270 */
[----:B------:R-:W-:-:S12]  /*52d0*/  BSSY B1, `(.L_x_496) ;  /* 0x000007c000017945 */ /* 0x000fd80003800000 */
[----:B------:R-:W-:Y:S05]  /*52e0*/  @P3 BRA `(.L_x_497) ;  /* 0x0000000400e83947 */ /* 0x000fea0003800000 */
[----:B----4-:R-:W-:Y:S01]  /*52f0*/  IADD3 R69, P3, P4, R130, R132, R16 ;  /* 0x0000008482457210 */ /* 0x010fe20007c7e010 */
[----:B------:R-:W-:Y:S03]  /*5300*/  BSSY B2, `(.L_x_498) ;  /* 0x000003d000027945 */ /* 0x000fe60003800000 */
[----:B------:R-:W-:Y:S01]  /*5310*/  IADD3.X R68, R128, R88, R17, P3, P4 ;  /* 0x0000005880447210 */ /* 0x000fe20001fe8411 */
[----:B------:R-:W-:Y:S08]  /*5320*/  @P0 BRA `(.L_x_499) ;  /* 0x0000000000e80947 */ /* 0x000ff00003800000 */
[----:B-123--:R1:W2:Y:S01]  /*5330*/  LDS.128 R40, [R5+0x21400] ;  /* 0x0214000005287984 */ /* 0x00e2a20000000c00 */
[----:B------:R-:W-:Y:S01]  /*5340*/  IADD3 R70, P3, R69, R98, RZ ;  /* 0x0000006245467210 */ /* 0x000fe20007f7e0ff */
[----:B------:R-:W-:Y:S04]  /*5350*/  BSSY B3, `(.L_x_500) ;  /* 0x0000032000037945 */ /* 0x000fe80003800000 */
[----:B------:R-:W-:Y:S01]  /*5360*/  IMAD.X R71, R68, 0x1, R15, P3 ;  /* 0x0000000144477824 */ /* 0x000fe200018e060f */
[----:B------:R-:W-:-:S13]  /*5370*/  ISETP.GE.AND P3, PT, R18, R80, PT ;  /* 0x000000501200720c */ /* 0x000fda0003f66270 */
[----:B-1----:R-:W-:Y:S05]  /*5380*/  @P3 BRA `(.L_x_501) ;  /* 0x0000000000b83947 */ /* 0x002fea0003800000 */
[----:B------:R-:W-:Y:S02]  /*5390*/  SHF.R.U32.HI R72, RZ, 0x10, R67 ;  /* 0x00000010ff487819 */ /* 0x000fe40000011643 */
[----:B------:R-:W-:Y:S02]  /*53a0*/  SHF.R.U32.HI R74, RZ, 0x10, R65 ;  /* 0x00000010ff4a7819 */ /* 0x000fe40000011641 */
[----:B------:R-:W-:Y:S01]  /*53b0*/  SHF.R.U64 R73, R66, 0x10, R67 ;  /* 0x0000001042497819 */ /* 0x000fe20000001243 */
[----:B--2---:R-:W-:Y:S01]  /*53c0*/  IMAD.U32 R66, R43, 0x10000, RZ ;  /* 0x000100002b427824 */ /* 0x004fe200078e00ff */
[----:B------:R-:W-:Y:S01]  /*53d0*/  SHF.R.U64 R75, R64, 0x10, R65 ;  /* 0x00000010404b7819 */ /* 0x000fe20000001241 */
[----:B------:R-:W-:Y:S01]  /*53e0*/  IMAD.U32 R64, R42, 0x10000, RZ ;  /* 0x000100002a407824 */ /* 0x000fe200078e00ff */
[----:B------:R-:W-:Y:S02]  /*53f0*/  PRMT R179, R179, 0x5410, R72 ;  /* 0x00005410b3b37816 */ /* 0x000fe40000000048 */
[----:B------:R-:W-:-:S02]  /*5400*/  PRMT R177, R177, 0x5410, R74 ;  /* 0x00005410b1b17816 */ /* 0x000fc4000000004a */
[----:B------:R-:W-:Y:S02]  /*5410*/  PRMT R176, R176, 0x5410, R73 ;  /* 0x00005410b0b07816 */ /* 0x000fe40000000049 */
[----:B------:R-:W-:Y:S01]  /*5420*/  LOP3.LUT R65, R42, 0xffff0000, RZ, 0xc0, !PT ;  /* 0xffff00002a417812 */ /* 0x000fe200078ec0ff */
[----:B------:R-:W-:Y:S01]  /*5430*/  IMAD.U32 R73, R177, 0x10000, RZ ;  /* 0x00010000b1497824 */ /* 0x000fe200078e00ff */
[----:B------:R-:W-:Y:S01]  /*5440*/  LOP3.LUT R67, R43, 0xffff0000, RZ, 0xc0, !PT ;  /* 0xffff00002b437812 */ /* 0x000fe200078ec0ff */
[----:B------:R-:W-:Y:S01]  /*5450*/  IMAD.U32 R42, R41, 0x10000, RZ ;  /* 0x00010000292a7824 */ /* 0x000fe200078e00ff */
[----:B------:R-:W-:Y:S01]  /*5460*/  PRMT R178, R178, 0x5410, R75 ;  /* 0x00005410b2b27816 */ /* 0x000fe2000000004b */
[----:B------:R-:W-:Y:S01]  /*5470*/  IMAD.U32 R75, R179, 0x10000, RZ ;  /* 0x00010000b34b7824 */ /* 0x000fe200078e00ff */
[----:B------:R-:W-:Y:S01]  /*5480*/  LOP3.LUT R43, R41, 0xffff0000, RZ, 0xc0, !PT ;  /* 0xffff0000292b7812 */ /* 0x000fe200078ec0ff */
[----:B------:R-:W-:Y:S01]  /*5490*/  IMAD.U32 R41, R40, 0x10000, RZ ;  /* 0x0001000028297824 */ /* 0x000fe200078e00ff */
[----:B------:R-:W-:Y:S01]  /*54a0*/  LOP3.LUT R74, R176, 0xffff0000, RZ, 0xc0, !PT ;  /* 0xffff0000b04a7812 */ /* 0x000fe200078ec0ff */
[C---:B------:R-:W-:Y:S01]  /*54b0*/  FMUL.FTZ R79, R65.reuse, R75 ;  /* 0x0000004b414f7220 */ /* 0x040fe20000410000 */
[----:B------:R-:W-:Y:S01]  /*54c0*/  LOP3.LUT R72, R178, 0xffff0000, RZ, 0xc0, !PT ;  /* 0xffff0000b2487812 */ /* 0x000fe200078ec0ff */
[-C--:B------:R-:W-:Y:S01]  /*54d0*/  FMUL.FTZ R65, R65, R73.reuse ;  /* 0x0000004941417220 */ /* 0x080fe20000410000 */
[----:B------:R-:W-:Y:S01]  /*54e0*/  LOP3.LUT R179, R179, 0xffff0000, RZ, 0xc0, !PT ;  /* 0xffff0000b3b37812 */ /* 0x000fe200078ec0ff */
[----:B------:R-:W-:Y:S01]  /*54f0*/  FMUL.FTZ R77, R43, R74 ;  /* 0x0000004a2b4d7220 */ /* 0x000fe20000410000 */
[----:B------:R-:W-:Y:S01]  /*5500*/  LOP3.LUT R177, R177, 0xffff0000, RZ, 0xc0, !PT ;  /* 0xffff0000b1b17812 */ /* 0x000fe200078ec0ff */
[----:B------:R-:W-:Y:S01]  /*5510*/  FFMA.FTZ R79, R64, R73, -R79 ;  /* 0x00000049404f7223 */ /* 0x000fe2000001084f */
[-C--:B------:R-:W-:Y:S01]  /*5520*/  FMUL.FTZ R43, R43, R72.reuse ;  /* 0x000000482b2b7220 */ /* 0x080fe20000410000 */
[----:B------:R-:W-:Y:S01]  /*5530*/  LOP3.LUT R40, R40, 0xffff0000, RZ, 0xc0, !PT ;  /* 0xffff000028287812 */ /* 0x000fe200078ec0ff */
[----:B------:R-:W-:Y:S01]  /*5540*/  FFMA.FTZ R77, R42, R72, -R77 ;  /* 0x000000482a4d7223 */ /* 0x000fe2000001084d */
[----:B------:R-:W-:Y:S01]  /*5550*/  FFMA.FTZ R64, R64, R75, R65 ;  /* 0x0000004b40407223 */ /* 0x000fe20000010041 */
[----:B------:R-:W-:-:S02]  /*5560*/  IMAD.U32 R176, R176, 0x10000, RZ ;  /* 0x00010000b0b07824 */ /* 0x000fc400078e00ff */
[C---:B------:R-:W-:Y:S01]  /*5570*/  FMUL.FTZ R65, R67.reuse, R179 ;  /* 0x000000b343417220 */ /* 0x040fe20000410000 */
[----:B------:R-:W-:Y:S02]  /*5580*/  IMAD.U32 R178, R178, 0x10000, RZ ;  /* 0x00010000b2b27824 */ /* 0x000fe400078e00ff */
[-C--:B------:R-:W-:Y:S01]  /*5590*/  FMUL.FTZ R72, R67, R177.reuse ;  /* 0x000000b143487220 */ /* 0x080fe20000410000 */
[----:B------:R-:W-:Y:S01]  /*55a0*/  FFMA.FTZ R74, R42, R74, R43 ;  /* 0x0000004a2a4a7223 */ /* 0x000fe2000001002b */
[C---:B------:R-:W-:Y:S01]  /*55b0*/  FMUL.FTZ R42, R40.reuse, R176 ;  /* 0x000000b0282a7220 */ /* 0x040fe20000410000 */
[-C--:B------:R-:W-:Y:S01]  /*55c0*/  FMUL.FTZ R43, R40, R178.reuse ;  /* 0x000000b2282b7220 */ /* 0x080fe20000410000 */
[C---:B------:R-:W-:Y:S01]  /*55d0*/  FFMA.FTZ R65, R66.reuse, R177, -R65 ;  /* 0x000000b142417223 */ /* 0x040fe20000010841 */
[----:B------:R-:W-:Y:S01]  /*55e0*/  FFMA.FTZ R72, R66, R179, R72 ;  /* 0x000000b342487223 */ /* 0x000fe20000010048 */
[C---:B------:R-:W-:Y:S01]  /*55f0*/  FFMA.FTZ R42, R41.reuse, R178, -R42 ;  /* 0x000000b2292a7223 */ /* 0x040fe2000001082a */
[----:B------:R-:W-:Y:S01]  /*5600*/  FFMA.FTZ R43, R41, R176, R43 ;  /* 0x000000b0292b7223 */ /* 0x000fe2000001002b */
[----:B------:R-:W-:-:S02]  /*5610*/  F2FP.BF16.F32.PACK_AB R64, R64, R79 ;  /* 0x0000004f4040723e */ /* 0x000fc400000010ff */
[----:B------:R-:W-:Y:S02]  /*5620*/  F2FP.BF16.F32.PACK_AB R65, R72, R65 ;  /* 0x000000414841723e */ /* 0x000fe400000010ff */
[----:B------:R-:W-:Y:S01]  /*5630*/  F2FP.BF16.F32.PACK_AB R40, R43, R42 ;  /* 0x0000002a2b28723e */ /* 0x000fe200000010ff */
[----:B------:R-:W-:Y:S01]  /*5640*/  IMAD.MOV.U32 R42, RZ, RZ, R64 ;  /* 0x000000ffff2a7224 */ /* 0x000fe200078e0040 */
[----:B------:R-:W-:Y:S01]  /*5650*/  F2FP.BF16.F32.PACK_AB R41, R74, R77 ;  /* 0x0000004d4a29723e */ /* 0x000fe200000010ff */
[----:B------:R-:W-:-:S07]  /*5660*/  IMAD.MOV.U32 R43, RZ, RZ, R65 ;  /* 0x000000ffff2b7224 */ /* 0x000fce00078e0041 */
.L_x_501:
[----:B------:R-:W-:Y:S05]  /*5670*/  BSYNC B3 ;  /* 0x0000000000037941 */ /* 0x000fea0003800000 */
.L_x_500:
[----:B------:R-:W-:Y:S01]  /*5680*/  ULDC.64 UR4, c[0x0][0x2d8] ;  /* 0x0000b60000047ab9 */ /* 0x000fe20000000a00 */
[----:B------:R-:W-:Y:S01]  /*5690*/  ULDC.64 UR6, c[0x0][0x208] ;  /* 0x0000820000067ab9 */ /* 0x000fe20000000a00 */
[----:B------:R-:W-:-:S04]  /*56a0*/  LEA R64, P3, R70, UR4, 0x1 ;  /* 0x0000000446407c11 */ /* 0x000fc8000f8608ff */
[----:B------:R-:W-:-:S05]  /*56b0*/  LEA.HI.X R65, R70, UR5, R71, 0x1, P3 ;  /* 0x0000000546417c11 */ /* 0x000fca00098f0c47 */
[----:B--2---:R4:W-:Y:S04]  /*56c0*/  STG.E.128 desc[UR6][R64.64], R40 ;  /* 0x0000002840007986 */ /* 0x0049e8000c101d06 */
.L_x_499:
[----:B------:R-:W-:Y:S05]  /*56d0*/  BSYNC B2 ;  /* 0x0000000000027941 */ /* 0x000fea0003800000 */
.L_x_498:
[----:B------:R-:W-:Y:S05]  /*56e0*/  @P1 BRA `(.L_x_497) ;  /* 0x0000000000e81947 */ /* 0x000fea0003800000 */
[----:B-1234-:R1:W2:Y:S01]  /*56f0*/  LDS.128 R40, [R5+0x26c00] ;  /* 0x026c000005287984 */ /* 0x01e2a20000000c00 */
        /* <DEDUP_REMOVED lines=51> */
.L_x_503:
[----:B------:R-:W-:Y:S05]  /*5a30*/  BSYNC B2 ;  /* 0x0000000000027941 */ /* 0x000fea0003800000 */
.L_x_502:
[----:B------:R-:W-:Y:S01]  /*5a40*/  ULDC.64 UR4, c[0x0][0x2d8] ;  /* 0x0000b60000047ab9 */ /* 0x000fe20000000a00 */
[----:B------:R-:W-:Y:S01]  /*5a50*/  ULDC.64 UR6, c[0x0][0x208] ;  /* 0x0000820000067ab9 */ /* 0x000fe20000000a00 */
[----:B------:R-:W-:-:S04]  /*5a60*/  LEA R60, P3, R69, UR4, 0x1 ;  /* 0x00000004453c7c11 */ /* 0x000fc8000f8608ff */
[----:B------:R-:W-:-:S05]  /*5a70*/  LEA.HI.X R61, R69, UR5, R68, 0x1, P3 ;  /* 0x00000005453d7c11 */ /* 0x000fca00098f0c44 */
[----:B--2---:R1:W-:Y:S04]  /*5a80*/  STG.E.128 desc[UR6][R60.64], R40 ;  /* 0x000000283c007986 */ /* 0x0043e8000c101d06 */
.L_x_497:
[----:B------:R-:W-:Y:S05]  /*5a90*/  BSYNC B1 ;  /* 0x0000000000017941 */ /* 0x000fea0003800000 */
.L_x_496:
        /* <DEDUP_REMOVED lines=17> */
[----:B------:R-:W-:Y:S02]  /*5bb0*/  PRMT R201, R201, 0x5410, R60 ;  /* 0x00005410c9c97816 */ /* 0x000fe4000000003c */
[----:B------:R-:W-:Y:S01]  /*5bc0*/  SHF.R.U64 R66, R56, 0x10, R57 ;  /* 0x0000001038427819 */ /* 0x000fe20000001239 */
[----:B------:R-:W-:Y:S01]  /*5bd0*/  IMAD.U32 R56, R42, 0x10000, RZ ;  /* 0x000100002a387824 */ /* 0x000fe200078e00ff */
[----:B------:R-:W-:Y:S01]  /*5be0*/  PRMT R199, R199, 0x5410, R62 ;  /* 0x00005410c7c77816 */ /* 0x000fe2000000003e */
[----:B------:R-:W-:Y:S01]  /*5bf0*/  IMAD.U32 R63, R201, 0x10000, RZ ;  /* 0x00010000c93f7824 */ /* 0x000fe200078e00ff */
[----:B------:R-:W-:-:S02]  /*5c00*/  PRMT R200, R200, 0x5410, R61 ;  /* 0x00005410c8c87816 */ /* 0x000fc4000000003d */
[----:B------:R-:W-:Y:S01]  /*5c10*/  LOP3.LUT R57, R42, 0xffff0000, RZ, 0xc0, !PT ;  /* 0xffff00002a397812 */ /* 0x000fe200078ec0ff */
[----:B------:R-:W-:Y:S01]  /*5c20*/  IMAD.U32 R61, R199, 0x10000, RZ ;  /* 0x00010000c73d7824 */ /* 0x000fe200078e00ff */
[----:B------:R-:W-:Y:S01]  /*5c30*/  LOP3.LUT R59, R43, 0xffff0000, RZ, 0xc0, !PT ;  /* 0xffff00002b3b7812 */ /* 0x000fe200078ec0ff */
[----:B------:R-:W-:Y:S01]  /*5c40*/  IMAD.U32 R42, R41, 0x10000, RZ ;  /* 0x00010000292a7824 */ /* 0x000fe200078e00ff */
[----:B------:R-:W-:Y:S01]  /*5c50*/  PRMT R197, R197, 0x5410, R66 ;  /* 0x00005410c5c57816 */ /* 0x000fe20000000042 */
[----:B------:R-:W-:Y:S01]  /*5c60*/  FMUL.FTZ R67, R57, R63 ;  /* 0x0000003f39437220 */ /* 0x000fe20000410000 */
[----:B------:R-:W-:Y:S01]  /*5c70*/  LOP3.LUT R43, R41, 0xffff0000, RZ, 0xc0, !PT ;  /* 0xffff0000292b7812 */ /* 0x000fe200078ec0ff */
[-C--:B------:R-:W-:Y:S01]  /*5c80*/  FMUL.FTZ R57, R57, R61.reuse ;  /* 0x0000003d39397220 */ /* 0x080fe20000410000 */
[----:B------:R-:W-:Y:S01]  /*5c90*/  LOP3.LUT R62, R200, 0xffff0000, RZ, 0xc0, !PT ;  /* 0xffff0000c83e7812 */ /* 0x000fe200078ec0ff */
[----:B------:R-:W-:Y:S01]  /*5ca0*/  IMAD.U32 R41, R40, 0x10000, RZ ;  /* 0x0001000028297824 */ /* 0x000fe200078e00ff */
[----:B------:R-:W-:Y:S01]  /*5cb0*/  LOP3.LUT R60, R197, 0xffff0000, RZ, 0xc0, !PT ;  /* 0xffff0000c53c7812 */ /* 0x000fe200078ec0ff */
[----:B------:R-:W-:Y:S01]  /*5cc0*/  FFMA.FTZ R67, R56, R61, -R67 ;  /* 0x0000003d38437223 */ /* 0x000fe20000010843 */
[----:B------:R-:W-:Y:S01]  /*5cd0*/  LOP3.LUT R201, R201, 0xffff0000, RZ, 0xc0, !PT ;  /* 0xffff0000c9c97812 */ /* 0x000fe200078ec0ff */
[----:B------:R-:W-:Y:S01]  /*5ce0*/  FMUL.FTZ R65, R43, R62 ;  /* 0x0000003e2b417220 */ /* 0x000fe20000410000 */
[----:B------:R-:W-:Y:S01]  /*5cf0*/  LOP3.LUT R199, R199, 0xffff0000, RZ, 0xc0, !PT ;  /* 0xffff0000c7c77812 */ /* 0x000fe200078ec0ff */
[-C--:B------:R-:W-:Y:S01]  /*5d00*/  FMUL.FTZ R43, R43, R60.reuse ;  /* 0x0000003c2b2b7220 */ /* 0x080fe20000410000 */
[----:B------:R-:W-:Y:S01]  /*5d10*/  LOP3.LUT R40, R40, 0xffff0000, RZ, 0xc0, !PT ;  /* 0xffff000028287812 */ /* 0x000fe200078ec0ff */
[----:B------:R-:W-:Y:S01]  /*5d20*/  FFMA.FTZ R65, R42, R60, -R65 ;  /* 0x0000003c2a417223 */ /* 0x000fe20000010841 */
[----:B------:R-:W-:Y:S01]  /*5d30*/  FFMA.FTZ R56, R56, R63, R57 ;  /* 0x0000003f38387223 */ /* 0x000fe20000010039 */
[----:B------:R-:W-:-:S02]  /*5d40*/  IMAD.U32 R200, R200, 0x10000, RZ ;  /* 0x00010000c8c87824 */ /* 0x000fc400078e00ff */
[----:B------:R-:W-:Y:S01]  /*5d50*/  FMUL.FTZ R57, R59, R201 ;  /* 0x000000c93b397220 */ /* 0x000fe20000410000 */
[----:B------:R-:W-:Y:S02]  /*5d60*/  IMAD.U32 R197, R197, 0x10000, RZ ;  /* 0x00010000c5c57824 */ /* 0x000fe400078e00ff */
[----:B------:R-:W-:Y:S01]  /*5d70*/  FMUL.FTZ R60, R59, R199 ;  /* 0x000000c73b3c7220 */ /* 0x000fe20000410000 */
[----:B------:R-:W-:Y:S01]  /*5d80*/  FFMA.FTZ R62, R42, R62, R43 ;  /* 0x0000003e2a3e7223 */ /* 0x000fe2000001002b */
[CC--:B------:R-:W-:Y:S01]  /*5d90*/  FMUL.FTZ R42, R40.reuse, R200.reuse ;  /* 0x000000c8282a7220 */ /* 0x0c0fe20000410000 */
        /* <DEDUP_REMOVED lines=11> */
.L_x_509:
[----:B------:R-:W-:Y:S05]  /*5e50*/  BSYNC B3 ;  /* 0x0000000000037941 */ /* 0x000fea0003800000 */
.L_x_508:
[----:B------:R-:W-:Y:S01]  /*5e60*/  ULDC.64 UR4, c[0x0][0x2d8] ;  /* 0x0000b60000047ab9 */ /* 0x000fe20000000a00 */
[----:B------:R-:W-:Y:S01]  /*5e70*/  ULDC.64 UR6, c[0x0][0x208] ;  /* 0x0000820000067ab9 */ /* 0x000fe20000000a00 */
[----:B------:R-:W-:-:S04]  /*5e80*/  LEA R56, P3, R64, UR4, 0x1 ;  /* 0x0000000440387c11 */ /* 0x000fc8000f8608ff */
[----:B------:R-:W-:-:S05]  /*5e90*/  LEA.HI.X R57, R64, UR5, R69, 0x1, P3 ;  /* 0x0000000540397c11 */ /* 0x000fca00098f0c45 */
[----:B--2---:R4:W-:Y:S04]  /*5ea0*/  STG.E.128 desc[UR6][R56.64], R40 ;  /* 0x0000002838007986 */ /* 0x0049e8000c101d06 */
.L_x_507:
[----:B------:R-:W-:Y:S05]  /*5eb0*/  BSYNC B2 ;  /* 0x0000000000027941 */ /* 0x000fea0003800000 */
.L_x_506:
[----:B------:R-:W-:Y:S05]  /*5ec0*/  @P1 BRA `(.L_x_505) ;  /* 0x0000000000e81947 */ /* 0x000fea0003800000 */
[----:B-1234-:R1:W2:Y:S01]  /*5ed0*/  LDS.128 R40, [R5+0x27c00] ;  /* 0x027c000005287984 */ /* 0x01e2a20000000c00 */
[----:B------:R-:W-:Y:S01]  /*5ee0*/  IADD3 R60, P3, R68, R13, RZ ;  /* 0x0000000d443c7210 */ /* 0x000fe20007f7e0ff */
[----:B------:R-:W-:Y:S04]  /*5ef0*/  BSSY B2, `(.L_x_510) ;  /* 0x0000032000027945 */ /* 0x000fe80003800000 */
[----:B------:R-:W-:Y:S01]  /*5f00*/  IMAD.X R65, R70, 0x1, R8, P3 ;  /* 0x0000000146417824 */ /* 0x000fe200018e0608 */
[----:B------:R-:W-:-:S13]  /*5f10*/  ISETP.GE.AND P3, PT, R221, R80, PT ;  /* 0x00000050dd00720c */ /* 0x000fda0003f66270 */
[----:B-1----:R-:W-:Y:S05]  /*5f20*/  @P3 BRA `(.L_x_511) ;  /* 0x0000000000b83947 */ /* 0x002fea0003800000 */
[----:B------:R-:W-:Y:S01]  /*5f30*/  SHF.R.U64 R56, R54, 0x10, R55 ;  /* 0x0000001036387819 */ /* 0x000fe20000001237 */
[----:B--2---:R-:W-:Y:S01]  /*5f40*/  IMAD.U32 R54, R43, 0x10000, RZ ;  /* 0x000100002b367824 */ /* 0x004fe200078e00ff */
[----:B------:R-:W-:Y:S01]  /*5f50*/  SHF.R.U64 R58, R52, 0x10, R53 ;  /* 0x00000010343a7819 */ /* 0x000fe20000001235 */
[----:B------:R-:W-:Y:S01]  /*5f60*/  IMAD.U32 R52, R42, 0x10000, RZ ;  /* 0x000100002a347824 */ /* 0x000fe200078e00ff */
[----:B------:R-:W-:Y:S02]  /*5f70*/  SHF.R.U32.HI R57, RZ, 0x10, R55 ;  /* 0x00000010ff397819 */ /* 0x000fe40000011637 */
[----:B------:R-:W-:Y:S02]  /*5f80*/  SHF.R.U32.HI R59, RZ, 0x10, R53 ;  /* 0x00000010ff3b7819 */ /* 0x000fe40000011635 */
[----:B------:R-:W-:Y:S02]  /*5f90*/  PRMT R185, R185, 0x5410, R56 ;  /* 0x00005410b9b97816 */ /* 0x000fe40000000038 */
[----:B------:R-:W-:-:S02]  /*5fa0*/  PRMT R187, R187, 0x5410, R58 ;  /* 0x00005410bbbb7816 */ /* 0x000fc4000000003a */
[----:B------:R-:W-:Y:S02]  /*5fb0*/  PRMT R186, R186, 0x5410, R57 ;  /* 0x00005410baba7816 */ /* 0x000fe40000000039 */
[----:B------:R-:W-:Y:S02]  /*5fc0*/  LOP3.LUT R55, R43, 0xffff0000, RZ, 0xc0, !PT ;  /* 0xffff00002b377812 */ /* 0x000fe400078ec0ff */
[----:B------:R-:W-:Y:S01]  /*5fd0*/  PRMT R184, R184, 0x5410, R59 ;  /* 0x00005410b8b87816 */ /* 0x000fe2000000003b */
[----:B------:R-:W-:Y:S01]  /*5fe0*/  IMAD.U32 R59, R186, 0x10000, RZ ;  /* 0x00010000ba3b7824 */ /* 0x000fe200078e00ff */
[----:B------:R-:W-:Y:S02]  /*5ff0*/  LOP3.LUT R43, R41, 0xffff0000, RZ, 0xc0, !PT ;  /* 0xffff0000292b7812 */ /* 0x000fe400078ec0ff */
[----:B------:R-:W-:Y:S01]  /*6000*/  LOP3.LUT R58, R185, 0xffff0000, RZ, 0xc0, !PT ;  /* 0xffff0000b93a7812 */ /* 0x000fe200078ec0ff */
[----:B------:R-:W-:Y:S01]  /*6010*/  IMAD.U32 R57, R184, 0x10000, RZ ;  /* 0x00010000b8397824 */ /* 0x000fe200078e00ff */
[----:B------:R-:W-:Y:S01]  /*6020*/  LOP3.LUT R56, R187, 0xffff0000, RZ, 0xc0, !PT ;  /* 0xffff0000bb387812 */ /* 0x000fe200078ec0ff */
[----:B------:R-:W-:Y:S01]  /*6030*/  IMAD.U32 R185, R185, 0x10000, RZ ;  /* 0x00010000b9b97824 */ /* 0x000fe200078e00ff */
[----:B------:R-:W-:Y:S01]  /*6040*/  LOP3.LUT R53, R42, 0xffff0000, RZ, 0xc0, !PT ;  /* 0xffff00002a357812 */ /* 0x000fe200078ec0ff */
[----:B------:R-:W-:-:S02]  /*6050*/  IMAD.U32 R42, R41, 0x10000, RZ ;  /* 0x00010000292a7824 */ /* 0x000fc400078e00ff */
[C---:B------:R-:W-:Y:S01]  /*6060*/  FMUL.FTZ R61, R43.reuse, R58 ;  /* 0x0000003a2b3d7220 */ /* 0x040fe20000410000 */
[C---:B------:R-:W-:Y:S02]  /*6070*/  IMAD.U32 R41, R40.reuse, 0x10000, RZ ;  /* 0x0001000028297824 */ /* 0x040fe400078e00ff */
[-C--:B------:R-:W-:Y:S01]  /*6080*/  FMUL.FTZ R43, R43, R56.reuse ;  /* 0x000000382b2b7220 */ /* 0x080fe20000410000 */
[----:B------:R-:W-:Y:S01]  /*6090*/  LOP3.LUT R40, R40, 0xffff0000, RZ, 0xc0, !PT ;  /* 0xffff000028287812 */ /* 0x000fe200078ec0ff */
[C---:B------:R-:W-:Y:S01]  /*60a0*/  FMUL.FTZ R63, R53.reuse, R59 ;  /* 0x0000003b353f7220 */ /* 0x040fe20000410000 */
[----:B------:R-:W-:Y:S01]  /*60b0*/  LOP3.LUT R186, R186, 0xffff0000, RZ, 0xc0, !PT ;  /* 0xffff0000baba7812 */ /* 0x000fe200078ec0ff */
[-C--:B------:R-:W-:Y:S01]  /*60c0*/  FMUL.FTZ R53, R53, R57.reuse ;  /* 0x0000003935357220 */ /* 0x080fe20000410000 */
[----:B------:R-:W-:Y:S01]  /*60d0*/  LOP3.LUT R184, R184, 0xffff0000, RZ, 0xc0, !PT ;  /* 0xffff0000b8b87812 */ /* 0x000fe200078ec0ff */
[----:B------:R-:W-:Y:S02]  /*60e0*/  IMAD.U32 R187, R187, 0x10000, RZ ;  /* 0x00010000bbbb7824 */ /* 0x000fe400078e00ff */
[C---:B------:R-:W-:Y:S01]  /*60f0*/  FFMA.FTZ R61, R42.reuse, R56, -R61 ;  /* 0x000000382a3d7223 */ /* 0x040fe2000001083d */
[----:B------:R-:W-:Y:S01]  /*6100*/  FFMA.FTZ R58, R42, R58, R43 ;  /* 0x0000003a2a3a7223 */ /* 0x000fe2000001002b */
[----:B------:R-:W-:Y:S01]  /*6110*/  FFMA.FTZ R63, R52, R57, -R63 ;  /* 0x00000039343f7223 */ /* 0x000fe2000001083f */
[----:B------:R-:W-:Y:S01]  /*6120*/  FMUL.FTZ R42, R40, R185 ;  /* 0x000000b9282a7220 */ /* 0x000fe20000410000 */
[----:B------:R-:W-:Y:S01]  /*6130*/  FFMA.FTZ R52, R52, R59, R53 ;  /* 0x0000003b34347223 */ /* 0x000fe20000010035 */
[C---:B------:R-:W-:Y:S01]  /*6140*/  FMUL.FTZ R43, R55.reuse, R186 ;  /* 0x000000ba372b7220 */ /* 0x040fe20000410000 */
[-C--:B------:R-:W-:Y:S01]  /*6150*/  FMUL.FTZ R40, R40, R187.reuse ;  /* 0x000000bb28287220 */ /* 0x080fe20000410000 */
        /* <DEDUP_REMOVED lines=9> */
[----:B------:R-:W-:Y:S01]  /*61f0*/  F2FP.BF16.F32.PACK_AB R43, R54, R43 ;  /* 0x0000002b362b723e */ /* 0x000fe200000010ff */
[----:B------:R-:W-:-:S07]  /*6200*/  IMAD.MOV.U32 R42, RZ, RZ, R52 ;  /* 0x000000ffff2a7224 */ /* 0x000fce00078e0034 */
.L_x_511:
[----:B------:R-:W-:Y:S05]  /*6210*/  BSYNC B2 ;  /* 0x0000000000027941 */ /* 0x000fea0003800000 */
.L_x_510:
[----:B------:R-:W-:Y:S01]  /*6220*/  ULDC.64 UR4, c[0x0][0x2d8] ;  /* 0x0000b60000047ab9 */ /* 0x000fe20000000a00 */
[----:B------:R-:W-:Y:S01]  /*6230*/  ULDC.64 UR6, c[0x0][0x208] ;  /* 0x0000820000067ab9 */ /* 0x000fe20000000a00 */
[----:B------:R-:W-:-:S04]  /*6240*/  LEA R52, P3, R60, UR4, 0x1 ;  /* 0x000000043c347c11 */ /* 0x000fc8000f8608ff */
[----:B------:R-:W-:-:S05]  /*6250*/  LEA.HI.X R53, R60, UR5, R65, 0x1, P3 ;  /* 0x000000053c357c11 */ /* 0x000fca00098f0c41 */
[----:B--2---:R1:W-:Y:S04]  /*6260*/  STG.E.128 desc[UR6][R52.64], R40 ;  /* 0x0000002834007986 */ /* 0x0043e8000c101d06 */
.L_x_505:
[----:B------:R-:W-:Y:S05]  /*6270*/  BSYNC B1 ;  /* 0x0000000000017941 */ /* 0x000fea0003800000 */
.L_x_504:
[----:B------:R-:W-:Y:S05]  /*6280*/  @P5 BRA `(.L_x_512) ;  /* 0x0000005400585947 */ /* 0x000fea0003800000 */
[----:B------:R-:W-:Y:S01]  /*6290*/  IADD3 R132, P3, P4, R141, R132, R16 ;  /* 0x000000848d847210 */ /* 0x000fe20007c7e010 */
[----:B------:R-:W-:Y:S03]  /*62a0*/  BSSY B1, `(.L_x_513) ;  /* 0x000003d000017945 */ /* 0x000fe60003800000 */
[----:B------:R-:W-:Y:S01]  /*62b0*/  IADD3.X R88, R140, R88, R17, P3, P4 ;  /* 0x000000588c587210 */ /* 0x000fe20001fe8411 */
[----:B------:R-:W-:Y:S08]  /*62c0*/  @P0 BRA `(.L_x_514) ;  /* 0x0000000000e80947 */ /* 0x000ff00003800000 */
[----:B-1234-:R1:W2:Y:S01]  /*62d0*/  LDS.128 R40, [R5+0x23400] ;  /* 0x0234000005287984 */ /* 0x01e2a20000000c00 */
[----:B------:R-:W-:Y:S01]  /*62e0*/  ISETP.GE.AND P4, PT, R18, R80, PT ;  /* 0x000000501200720c */ /* 0x000fe20003f86270 */
[----:B------:R-:W-:Y:S01]  /*62f0*/  BSSY B2, `(.L_x_515) ;  /* 0x0000031000027945 */ /* 0x000fe20003800000 */
[----:B------:R-:W-:-:S11]  /*6300*/  IADD3 R56, P3, R132, R98, RZ ;  /* 0x0000006284387210 */ /* 0x000fd60007f7e0ff */
[----:B-1----:R-:W-:Y:S05]  /*6310*/  @P4 BRA `(.L_x_516) ;  /* 0x0000000000b84947 */ /* 0x002fea0003800000 */
[----:B------:R-:W-:Y:S02]  /*6320*/  SHF.R.U32.HI R53, RZ, 0x10, R51 ;  /* 0x00000010ff357819 */ /* 0x000fe40000011633 */
[----:B------:R-:W-:Y:S02]  /*6330*/  SHF.R.U32.HI R52, RZ, 0x10, R49 ;  /* 0x00000010ff347819 */ /* 0x000fe40000011631 */
[----:B------:R-:W-:Y:S01]  /*6340*/  SHF.R.U64 R55, R50, 0x10, R51 ;  /* 0x0000001032377819 */ /* 0x000fe20000001233 */
[----:B--2---:R-:W-:Y:S01]  /*6350*/  IMAD.U32 R50, R43, 0x10000, RZ ;  /* 0x000100002b327824 */ /* 0x004fe200078e00ff */
[----:B------:R-:W-:Y:S02]  /*6360*/  PRMT R196, R196, 0x5410, R53 ;  /* 0x00005410c4c47816 */ /* 0x000fe40000000035 */
[----:B------:R-:W-:Y:S02]  /*6370*/  PRMT R183, R183, 0x5410, R52 ;  /* 0x00005410b7b77816 */ /* 0x000fe40000000034 */
[----:B------:R-:W-:Y:S01]  /*6380*/  SHF.R.U64 R57, R48, 0x10, R49 ;  /* 0x0000001030397819 */ /* 0x000fe20000001231 */
[C---:B------:R-:W-:Y:S01]  /*6390*/  IMAD.U32 R48, R42.reuse, 0x10000, RZ ;  /* 0x000100002a307824 */ /* 0x040fe200078e00ff */
[----:B------:R-:W-:Y:S01]  /*63a0*/  LOP3.LUT R49, R42, 0xffff0000, RZ, 0xc0, !PT ;  /* 0xffff00002a317812 */ /* 0x000fe200078ec0ff */
[----:B------:R-:W-:Y:S01]  /*63b0*/  IMAD.U32 R53, R183, 0x10000, RZ ;  /* 0x00010000b7357824 */ /* 0x000fe200078e00ff */
[----:B------:R-:W-:Y:S01]  /*63c0*/  PRMT R194, R194, 0x5410, R55 ;  /* 0x00005410c2c27816 */ /* 0x000fe20000000037 */
[----:B------:R-:W-:Y:S01]  /*63d0*/  IMAD.U32 R55, R196, 0x10000, RZ ;  /* 0x00010000c4377824 */ /* 0x000fe200078e00ff */
[----:B------:R-:W-:Y:S01]  /*63e0*/  PRMT R182, R182, 0x5410, R57 ;  /* 0x00005410b6b67816 */ /* 0x000fe20000000039 */
[----:B------:R-:W-:Y:S01]  /*63f0*/  IMAD.U32 R42, R41, 0x10000, RZ ;  /* 0x00010000292a7824 */ /* 0x000fe200078e00ff */
[----:B------:R-:W-:Y:S01]  /*6400*/  LOP3.LUT R51, R43, 0xffff0000, RZ, 0xc0, !PT ;  /* 0xffff00002b337812 */ /* 0x000fe200078ec0ff */
[----:B------:R-:W-:Y:S01]  /*6410*/  FMUL.FTZ R59, R49, R55 ;  /* 0x00000037313b7220 */ /* 0x000fe20000410000 */
[----:B------:R-:W-:Y:S01]  /*6420*/  LOP3.LUT R43, R41, 0xffff0000, RZ, 0xc0, !PT ;  /* 0xffff0000292b7812 */ /* 0x000fe200078ec0ff */
[-C--:B------:R-:W-:Y:S01]  /*6430*/  FMUL.FTZ R49, R49, R53.reuse ;  /* 0x0000003531317220 */ /* 0x080fe20000410000 */
[----:B------:R-:W-:Y:S01]  /*6440*/  LOP3.LUT R54, R194, 0xffff0000, RZ, 0xc0, !PT ;  /* 0xffff0000c2367812 */ /* 0x000fe200078ec0ff */
[----:B------:R-:W-:Y:S01]  /*6450*/  FFMA.FTZ R59, R48, R53, -R59 ;  /* 0x00000035303b7223 */ /* 0x000fe2000001083b */
[----:B------:R-:W-:Y:S01]  /*6460*/  LOP3.LUT R52, R182, 0xffff0000, RZ, 0xc0, !PT ;  /* 0xffff0000b6347812 */ /* 0x000fe200078ec0ff */
[----:B------:R-:W-:Y:S01]  /*6470*/  IMAD.U32 R41, R40, 0x10000, RZ ;  /* 0x0001000028297824 */ /* 0x000fe200078e00ff */
[----:B------:R-:W-:Y:S01]  /*6480*/  LOP3.LUT R196, R196, 0xffff0000, RZ, 0xc0, !PT ;  /* 0xffff0000c4c47812 */ /* 0x000fe200078ec0ff */
[----:B------:R-:W-:Y:S01]  /*6490*/  FMUL.FTZ R57, R43, R54 ;  /* 0x000000362b397220 */ /* 0x000fe20000410000 */
[----:B------:R-:W-:Y:S01]  /*64a0*/  LOP3.LUT R183, R183, 0xffff0000, RZ, 0xc0, !PT ;  /* 0xffff0000b7b77812 */ /* 0x000fe200078ec0ff */
[----:B------:R-:W-:Y:S01]  /*64b0*/  FFMA.FTZ R48, R48, R55, R49 ;  /* 0x0000003730307223 */ /* 0x000fe20000010031 */
[----:B------:R-:W-:Y:S01]  /*64c0*/  FMUL.FTZ R43, R43, R52 ;  /* 0x000000342b2b7220 */ /* 0x000fe20000410000 */
[----:B------:R-:W-:Y:S01]  /*64d0*/  LOP3.LUT R40, R40, 0xffff0000, RZ, 0xc0, !PT ;  /* 0xffff000028287812 */ /* 0x000fe200078ec0ff */
[----:B------:R-:W-:Y:S01]  /*64e0*/  FMUL.FTZ R49, R51, R196 ;  /* 0x000000c433317220 */ /* 0x000fe20000410000 */
[----:B------:R-:W-:-:S02]  /*64f0*/  IMAD.U32 R194, R194, 0x10000, RZ ;  /* 0x00010000c2c27824 */ /* 0x000fc400078e00ff */
[-C--:B------:R-:W-:Y:S01]  /*6500*/  FMUL.FTZ R51, R51, R183.reuse ;  /* 0x000000b733337220 */ /* 0x080fe20000410000 */
[----:B------:R-:W-:Y:S02]  /*6510*/  IMAD.U32 R182, R182, 0x10000, RZ ;  /* 0x00010000b6b67824 */ /* 0x000fe400078e00ff */
[C---:B------:R-:W-:Y:S01]  /*6520*/  FFMA.FTZ R57, R42.reuse, R52, -R57 ;  /* 0x000000342a397223 */ /* 0x040fe20000010839 */
[----:B------:R-:W-:Y:S01]  /*6530*/  FFMA.FTZ R54, R42, R54, R43 ;  /* 0x000000362a367223 */ /* 0x000fe2000001002b */
[----:B------:R-:W-:Y:S01]  /*6540*/  FFMA.FTZ R49, R50, R183, -R49 ;  /* 0x000000b732317223 */ /* 0x000fe20000010831 */
[C---:B------:R-:W-:Y:S01]  /*6550*/  FMUL.FTZ R42, R40.reuse, R194 ;  /* 0x000000c2282a7220 */ /* 0x040fe20000410000 */
[----:B------:R-:W-:Y:S01]  /*6560*/  FMUL.FTZ R43, R40, R182 ;  /* 0x000000b6282b7220 */ /* 0x000fe20000410000 */
[----:B------:R-:W-:Y:S01]  /*6570*/  FFMA.FTZ R50, R50, R196, R51 ;  /* 0x000000c432327223 */ /* 0x000fe20000010033 */
[----:B------:R-:W-:Y:S01]  /*6580*/  F2FP.BF16.F32.PACK_AB R48, R48, R59 ;  /* 0x0000003b3030723e */ /* 0x000fe200000010ff */
[C---:B------:R-:W-:Y:S01]  /*6590*/  FFMA.FTZ R42, R41.reuse, R182, -R42 ;  /* 0x000000b6292a7223 */ /* 0x040fe2000001082a */
[----:B------:R-:W-:Y:S01]  /*65a0*/  FFMA.FTZ R43, R41, R194, R43 ;  /* 0x000000c2292b7223 */ /* 0x000fe2000001002b */
[----:B------:R-:W-:-:S02]  /*65b0*/  F2FP.BF16.F32.PACK_AB R41, R54, R57 ;  /* 0x000000393629723e */ /* 0x000fc400000010ff */
[----:B------:R-:W-:Y:S02]  /*65c0*/  F2FP.BF16.F32.PACK_AB R49, R50, R49 ;  /* 0x000000313231723e */ /* 0x000fe400000010ff */
[----:B------:R-:W-:Y:S01]  /*65d0*/  F2FP.BF16.F32.PACK_AB R40, R43, R42 ;  /* 0x0000002a2b28723e */ /* 0x000fe200000010ff */
[----:B------:R-:W-:Y:S02]  /*65e0*/  IMAD.MOV.U32 R42, RZ, RZ, R48 ;  /* 0x000000ffff2a7224 */ /* 0x000fe400078e0030 */
[----:B------:R-:W-:-:S07]  /*65f0*/  IMAD.MOV.U32 R43, RZ, RZ, R49 ;  /* 0x000000ffff2b7224 */ /* 0x000fce00078e0031 */
.L_x_516:
[----:B------:R-:W-:Y:S05]  /*6600*/  BSYNC B2 ;  /* 0x0000000000027941 */ /* 0x000fea0003800000 */
.L_x_515:
[----:B------:R-:W-:Y:S01]  /*6610*/  ULDC.64 UR4, c[0x0][0x2d8] ;  /* 0x0000b60000047ab9 */ /* 0x000fe20000000a00 */
[----:B------:R-:W-:Y:S01]  /*6620*/  IMAD.X R49, R88, 0x1, R15, P3 ;  /* 0x0000000158317824 */ /* 0x000fe200018e060f */
[----:B------:R-:W-:Y:S01]  /*6630*/  LEA R48, P3, R56, UR4, 0x1 ;  /* 0x0000000438307c11 */ /* 0x000fe2000f8608ff */
[----:B------:R-:W-:-:S03]  /*6640*/  ULDC.64 UR6, c[0x0][0x208] ;  /* 0x0000820000067ab9 */ /* 0x000fc60000000a00 */
[----:B------:R-:W-:-:S05]  /*6650*/  LEA.HI.X R49, R56, UR5, R49, 0x1, P3 ;  /* 0x0000000538317c11 */ /* 0x000fca00098f0c31 */
[----:B--2---:R1:W-:Y:S04]  /*6660*/  STG.E.128 desc[UR6][R48.64], R40 ;  /* 0x0000002830007986 */ /* 0x0043e8000c101d06 */
.L_x_514:
[----:B------:R-:W-:Y:S05]  /*6670*/  BSYNC B1 ;  /* 0x0000000000017941 */ /* 0x000fea0003800000 */
.L_x_513:
[----:B------:R-:W-:Y:S05]  /*6680*/  @P1 BRA `(.L_x_512) ;  /* 0x0000005000581947 */ /* 0x000fea0003800000 */
        /* <DEDUP_REMOVED lines=51> */
.L_x_518:
[----:B------:R-:W-:Y:S05]  /*69c0*/  BSYNC B1 ;  /* 0x0000000000017941 */ /* 0x000fea0003800000 */
.L_x_517:
[----:B------:R-:W-:Y:S01]  /*69d0*/  ULDC.64 UR4, c[0x0][0x2d8] ;  /* 0x0000b60000047ab9 */ /* 0x000fe20000000a00 */
[----:B------:R-:W-:Y:S01]  /*69e0*/  IMAD.X R45, R88, 0x1, R8, P3 ;  /* 0x00000001582d7824 */ /* 0x000fe200018e0608 */
[----:B------:R-:W-:Y:S01]  /*69f0*/  LEA R44, P3, R52, UR4, 0x1 ;  /* 0x00000004342c7c11 */ /* 0x000fe2000f8608ff */
[----:B------:R-:W-:-:S03]  /*6a00*/  ULDC.64 UR6, c[0x0][0x208] ;  /* 0x0000820000067ab9 */ /* 0x000fc60000000a00 */
[----:B------:R-:W-:-:S05]  /*6a10*/  LEA.HI.X R45, R52, UR5, R45, 0x1, P3 ;  /* 0x00000005342d7c11 */ /* 0x000fca00098f0c2d */
[----:B--2---:R1:W-:Y:S01]  /*6a20*/  STG.E.128 desc[UR6][R44.64], R40 ;  /* 0x000000282c007986 */ /* 0x0043e2000c101d06 */
[----:B------:R-:W-:Y:S05]  /*6a30*/  BRA `(.L_x_512) ;  /* 0x0000004c006c7947 */ /* 0x000fea0003800000 */
.L_x_456:
[----:B------:R-:W-:Y:S01]  /*6a40*/  ISETP.GE.AND P4, PT, R223, R4, PT ;  /* 0x00000004df00720c */ /* 0x000fe20003f86270 */
[----:B------:R-:W-:-:S03]  /*6a50*/  ULDC.64 UR4, c[0x0][0x208] ;  /* 0x0000820000047ab9 */ /* 0x000fc60000000a00 */
[----:B------:R-:W-:-:S13]  /*6a60*/  ISETP.GE.OR P4, PT, R16, R80, P4 ;  /* 0x000000501000720c */ /* 0x000fda0002786670 */
[----:B------:R-:W-:Y:S01]  /*6a70*/  @!P4 IADD3 R46, P2, P3, R104, R92, R35 ;  /* 0x0000005c682ec210 */ /* 0x000fe20007b5e023 */
[----:B------:R-:W0:Y:S03]  /*6a80*/  @!P4 LDC.64 R56, c[0x0][0x3c8] ;  /* 0x0000f200ff38cb82 */ /* 0x000e260000000a00 */
[----:B------:R-:W-:Y:S02]  /*6a90*/  @!P4 IADD3.X R47, R27, R3, R38, P2, P3 ;  /* 0x000000031b2fc210 */ /* 0x000fe400017e6426 */
[----:B------:R-:W-:-:S03]  /*6aa0*/  @!P4 IADD3 R44, P2, P3, R110, R90, R30 ;  /* 0x0000005a6e2cc210 */ /* 0x000fc60007b5e01e */
[----:B------:R-:W1:Y:S01]  /*6ab0*/  @!P4 LDC.64 R58, c[0x0][0x3e0] ;  /* 0x0000f800ff3acb82 */ /* 0x000e620000000a00 */
[----:B------:R-:W-:Y:S02]  /*6ac0*/  @!P4 IADD3.X R45, R21, R0, R32, P2, P3 ;  /* 0x00000000152dc210 */ /* 0x000fe400017e6420 */
[----:B------:R-:W-:-:S04]  /*6ad0*/  ISETP.GE.AND P3, PT, R222, R4, PT ;  /* 0x00000004de00720c */ /* 0x000fc80003f66270 */
[----:B------:R-:W-:-:S13]  /*6ae0*/  ISETP.GE.OR P3, PT, R16, R80, P3 ;  /* 0x000000501000720c */ /* 0x000fda0001f66670 */
[----:B------:R-:W-:Y:S01]  /*6af0*/  @!P3 IADD3 R42, P2, P5, R104, R34, R92 ;  /* 0x00000022682ab210 */ /* 0x000fe20007d5e05c */
[----:B------:R-:W2:Y:S03]  /*6b00*/  @!P3 LDC.64 R64, c[0x0][0x3c8] ;  /* 0x0000f200ff40bb82 */ /* 0x000ea60000000a00 */
[----:B------:R-:W-:Y:S02]  /*6b10*/  @!P3 IADD3.X R43, R27, R37, R3, P2, P5 ;  /* 0x000000251b2bb210 */ /* 0x000fe400017ea403 */
[----:B------:R-:W-:-:S03]  /*6b20*/  @!P3 IADD3 R40, P2, P5, R110, R29, R90 ;  /* 0x0000001d6e28b210 */ /* 0x000fc60007d5e05a */
[----:B------:R-:W3:Y:S01]  /*6b30*/  @!P3 LDC.64 R66, c[0x0][0x3e0] ;  /* 0x0000f800ff42bb82 */ /* 0x000ee20000000a00 */
[----:B------:R-:W-:Y:S02]  /*6b40*/  @!P3 IADD3.X R41, R21, R31, R0, P2, P5 ;  /* 0x0000001f1529b210 */ /* 0x000fe400017ea400 */
[----:B------:R-:W-:-:S04]  /*6b50*/  ISETP.GE.AND P2, PT, R225, R4, PT ;  /* 0x00000004e100720c */ /* 0x000fc80003f46270 */
[----:B------:R-:W-:-:S13]  /*6b60*/  ISETP.GE.OR P2, PT, R16, R80, P2 ;  /* 0x000000501000720c */ /* 0x000fda0001746670 */
[----:B------:R-:W-:Y:S01]  /*6b70*/  @!P2 IADD3 R70, P5, P6, R104, R33, R92 ;  /* 0x000000216846a210 */ /* 0x000fe20007ebe05c */
[----:B------:R-:W4:Y:S03]  /*6b80*/  @!P2 LDC.64 R72, c[0x0][0x3c8] ;  /* 0x0000f200ff48ab82 */ /* 0x000f260000000a00 */
[----:B------:R-:W-:Y:S02]  /*6b90*/  @!P2 IADD3.X R71, R27, R36, R3, P5, P6 ;  /* 0x000000241b47a210 */ /* 0x000fe40002fec403 */
[----:B------:R-:W-:-:S03]  /*6ba0*/  @!P2 IADD3 R68, P5, P6, R110, R121, R90 ;  /* 0x000000796e44a210 */ /* 0x000fc60007ebe05a */
[----:B------:R-:W4:Y:S01]  /*6bb0*/  @!P2 LDC.64 R74, c[0x0][0x3e0] ;  /* 0x0000f800ff4aab82 */ /* 0x000f220000000a00 */
[----:B------:R-:W-:Y:S02]  /*6bc0*/  @!P2 IADD3.X R69, R21, R120, R0, P5, P6 ;  /* 0x000000781545a210 */ /* 0x000fe40002fec400 */
[----:B------:R-:W-:-:S04]  /*6bd0*/  ISETP.GE.AND P5, PT, R22, R4, PT ;  /* 0x000000041600720c */ /* 0x000fc80003fa6270 */
[----:B------:R-:W-:-:S13]  /*6be0*/  ISETP.GE.OR P5, PT, R16, R80, P5 ;  /* 0x000000501000720c */ /* 0x000fda0002fa6670 */
[----:B------:R-:W0:Y:S01]  /*6bf0*/  @!P5 LDC.64 R48, c[0x0][0x3c8] ;  /* 0x0000f200ff30db82 */ /* 0x000e220000000a00 */
[----:B------:R-:W-:-:S05]  /*6c00*/  @!P5 IADD3 R50, P6, R104, R92, RZ ;  /* 0x0000005c6832d210 */ /* 0x000fca0007fde0ff */
[----:B------:R-:W-:Y:S01]  /*6c10*/  @!P5 IMAD.X R51, R3, 0x1, R27, P6 ;  /* 0x000000010333d824 */ /* 0x000fe200030e061b */
[----:B0-----:R-:W-:-:S04]  /*6c20*/  @!P5 LEA R48, P6, R50, R48, 0x1 ;  /* 0x000000303230d211 */ /* 0x001fc800078c08ff */
[----:B------:R-:W-:Y:S02]  /*6c30*/  @!P5 LEA.HI.X R49, R50, R49, R51, 0x1, P6 ;  /* 0x000000313231d211 */ /* 0x000fe400030f0c33 */
[----:B------:R-:W0:Y:S01]  /*6c40*/  @!P5 LDC.64 R50, c[0x0][0x3e0] ;  /* 0x0000f800ff32db82 */ /* 0x000e220000000a00 */
[----:B------:R-:W-:-:S05]  /*6c50*/  @!P5 IADD3 R52, P6, R110, R90, RZ ;  /* 0x0000005a6e34d210 */ /* 0x000fca0007fde0ff */
[----:B------:R-:W-:Y:S01]  /*6c60*/  @!P5 IMAD.X R53, R0, 0x1, R21, P6 ;  /* 0x000000010035d824 */ /* 0x000fe200030e0615 */
[----:B0-----:R-:W-:-:S04]  /*6c70*/  @!P5 LEA R50, P6, R52, R50, 0x1 ;  /* 0x000000323432d211 */ /* 0x001fc800078c08ff */
[----:B------:R-:W-:Y:S02]  /*6c80*/  @!P5 LEA.HI.X R51, R52, R51, R53, 0x1, P6 ;  /* 0x000000333433d211 */ /* 0x000fe400030f0c35 */
[----:B------:R-:W-:-:S04]  /*6c90*/  @!P4 LEA R56, P6, R46, R56, 0x1 ;  /* 0x000000382e38c211 */ /* 0x000fc800078c08ff */
[----:B------:R-:W-:Y:S02]  /*6ca0*/  @!P4 LEA.HI.X R57, R46, R57, R47, 0x1, P6 ;  /* 0x000000392e39c211 */ /* 0x000fe400030f0c2f */
[----:B------:R-:W-:Y:S02]  /*6cb0*/  CS2R R46, SRZ ;  /* 0x00000000002e7805 */ /* 0x000fe4000001ff00 */
[----:B-1----:R-:W-:-:S04]  /*6cc0*/  @!P4 LEA R58, P6, R44, R58, 0x1 ;  /* 0x0000003a2c3ac211 */ /* 0x002fc800078c08ff */
[----:B------:R-:W-:Y:S02]  /*6cd0*/  @!P4 LEA.HI.X R59, R44, R59, R45, 0x1, P6 ;  /* 0x0000003b2c3bc211 */ /* 0x000fe400030f0c2d */
[----:B------:R-:W-:Y:S02]  /*6ce0*/  CS2R R44, SRZ ;  /* 0x00000000002c7805 */ /* 0x000fe4000001ff00 */
[----:B--2---:R-:W-:-:S04]  /*6cf0*/  @!P3 LEA R64, P6, R42, R64, 0x1 ;  /* 0x000000402a40b211 */ /* 0x004fc800078c08ff */
[----:B------:R-:W-:Y:S02]  /*6d00*/  @!P3 LEA.HI.X R65, R42, R65, R43, 0x1, P6 ;  /* 0x000000412a41b211 */ /* 0x000fe400030f0c2b */
[----:B------:R-:W-:Y:S02]  /*6d10*/  CS2R R42, SRZ ;  /* 0x00000000002a7805 */ /* 0x000fe4000001ff00 */
[C---:B---3--:R-:W-:Y:S01]  /*6d20*/  @!P3 LEA R66, P6, R40.reuse, R66, 0x1 ;  /* 0x000000422842b211 */ /* 0x048fe200078c08ff */
[----:B------:R0:W5:Y:S03]  /*6d30*/  @!P5 LDG.E.128 R44, desc[UR4][R50.64] ;  /* 0x00000004322cd981 */ /* 0x000166000c1e1d00 */
[----:B------:R-:W-:Y:S02]  /*6d40*/  @!P3 LEA.HI.X R67, R40, R67, R41, 0x1, P6 ;  /* 0x000000432843b211 */ /* 0x000fe400030f0c29 */
[----:B------:R-:W-:-:S02]  /*6d50*/  CS2R R40, SRZ ;  /* 0x0000000000287805 */ /* 0x000fc4000001ff00 */
[----:B------:R-:W-:Y:S02]  /*6d60*/  CS2R R54, SRZ ;  /* 0x0000000000367805 */ /* 0x000fe4000001ff00 */
[----:B------:R-:W-:Y:S02]  /*6d70*/  CS2R R52, SRZ ;  /* 0x0000000000347805 */ /* 0x000fe4000001ff00 */
[----:B------:R1:W5:Y:S01]  /*6d80*/  @!P5 LDG.E.128 R40, desc[UR4][R48.64] ;  /* 0x000000043028d981 */ /* 0x000362000c1e1d00 */
[----:B0-----:R-:W-:Y:S02]  /*6d90*/  CS2R R50, SRZ ;  /* 0x0000000000327805 */ /* 0x001fe4000001ff00 */
[----:B------:R-:W-:Y:S02]  /*6da0*/  CS2R R62, SRZ ;  /* 0x00000000003e7805 */ /* 0x000fe4000001ff00 */
[----:B------:R-:W-:Y:S01]  /*6db0*/  CS2R R60, SRZ ;  /* 0x00000000003c7805 */ /* 0x000fe2000001ff00 */
[----:B------:R0:W5:Y:S05]  /*6dc0*/  @!P4 LDG.E.128 R52, desc[UR4][R58.64] ;  /* 0x000000043a34c981 */ /* 0x00016a000c1e1d00 */
[----:B------:R-:W5:Y:S01]  /*6dd0*/  @!P3 LDG.E.128 R60, desc[UR4][R66.64] ;  /* 0x00000004423cb981 */ /* 0x000f62000c1e1d00 */
[----:B-1----:R-:W-:-:S02]  /*6de0*/  CS2R R48, SRZ ;  /* 0x0000000000307805 */ /* 0x002fc4000001ff00 */
[----:B0-----:R-:W-:-:S04]  /*6df0*/  CS2R R58, SRZ ;  /* 0x00000000003a7805 */ /* 0x001fc8000001ff00 */
[----:B------:R0:W5:Y:S02]  /*6e00*/  @!P4 LDG.E.128 R48, desc[UR4][R56.64] ;  /* 0x000000043830c981 */ /* 0x000164000c1e1d00 */
[----:B0-----:R-:W-:-:S06]  /*6e10*/  CS2R R56, SRZ ;  /* 0x0000000000387805 */ /* 0x001fcc000001ff00 */
[----:B------:R0:W5:Y:S01]  /*6e20*/  @!P3 LDG.E.128 R56, desc[UR4][R64.64] ;  /* 0x000000044038b981 */ /* 0x000162000c1e1d00 */
[----:B----4-:R-:W-:-:S04]  /*6e30*/  @!P2 LEA R72, P3, R70, R72, 0x1 ;  /* 0x000000484648a211 */ /* 0x010fc800078608ff */
[----:B------:R-:W-:Y:S02]  /*6e40*/  @!P2 LEA.HI.X R73, R70, R73, R71, 0x1, P3 ;  /* 0x000000494649a211 */ /* 0x000fe400018f0c47 */
[----:B------:R-:W-:-:S04]  /*6e50*/  @!P2 LEA R74, P3, R68, R74, 0x1 ;  /* 0x0000004a444aa211 */ /* 0x000fc800078608ff */
[----:B------:R-:W-:Y:S02]  /*6e60*/  @!P2 LEA.HI.X R75, R68, R75, R69, 0x1, P3 ;  /* 0x0000004b444ba211 */ /* 0x000fe400018f0c45 */
[----:B------:R-:W-:-:S04]  /*6e70*/  ISETP.GE.AND P3, PT, R224, R4, PT ;  /* 0x00000004e000720c */ /* 0x000fc80003f66270 */
[----:B------:R-:W-:Y:S02]  /*6e80*/  ISETP.GE.OR P3, PT, R16, R80, P3 ;  /* 0x000000501000720c */ /* 0x000fe40001f66670 */
[----:B------:R-:W-:Y:S02]  /*6e90*/  CS2R R66, SRZ ;  /* 0x0000000000427805 */ /* 0x000fe4000001ff00 */
[----:B0-----:R-:W-:Y:S02]  /*6ea0*/  CS2R R64, SRZ ;  /* 0x0000000000407805 */ /* 0x001fe4000001ff00 */
[----:B------:R-:W-:Y:S02]  /*6eb0*/  CS2R R70, SRZ ;  /* 0x0000000000467805 */ /* 0x000fe4000001ff00 */
[----:B------:R-:W-:Y:S01]  /*6ec0*/  CS2R R68, SRZ ;  /* 0x0000000000447805 */ /* 0x000fe2000001ff00 */
[----:B------:R-:W-:Y:S01]  /*6ed0*/  BSSY B1, `(.L_x_519) ;  /* 0x0000021000017945 */ /* 0x000fe20003800000 */
[----:B------:R0:W5:Y:S04]  /*6ee0*/  @!P2 LDG.E.128 R64, desc[UR4][R72.64] ;  /* 0x000000044840a981 */ /* 0x000168000c1e1d00 */
[----:B------:R1:W5:Y:S01]  /*6ef0*/  @!P2 LDG.E.128 R68, desc[UR4][R74.64] ;  /* 0x000000044a44a981 */ /* 0x000362000c1e1d00 */
[----:B------:R-:W-:-:S02]  /*6f00*/  ISETP.GE.AND P2, PT, R226, R4, PT ;  /* 0x00000004e200720c */ /* 0x000fc40003f46270 */
[----:B------:R-:W-:Y:S02]  /*6f10*/  CS2R R78, SRZ ;  /* 0x00000000004e7805 */ /* 0x000fe4000001ff00 */
[----:B------:R-:W-:Y:S02]  /*6f20*/  CS2R R76, SRZ ;  /* 0x00000000004c7805 */ /* 0x000fe4000001ff00 */
[----:B------:R-:W-:Y:S02]  /*6f30*/  ISETP.GE.OR P2, PT, R16, R80, P2 ;  /* 0x000000501000720c */ /* 0x000fe40001746670 */
[----:B0-----:R-:W-:Y:S02]  /*6f40*/  CS2R R72, SRZ ;  /* 0x0000000000487805 */ /* 0x001fe4000001ff00 */
[----:B-1----:R-:W-:Y:S01]  /*6f50*/  CS2R R74, SRZ ;  /* 0x00000000004a7805 */ /* 0x002fe2000001ff00 */
[----:B------:R-:W-:Y:S08]  /*6f60*/  @P3 BRA `(.L_x_520) ;  /* 0x00000000005c3947 */ /* 0x000ff00003800000 */
[----:B------:R-:W0:Y:S01]  /*6f70*/  LDC.64 R76, c[0x0][0x3d8] ;  /* 0x0000f600ff4c7b82 */ /* 0x000e220000000a00 */
[----:B------:R-:W-:Y:S01]  /*6f80*/  IMAD.MOV.U32 R74, RZ, RZ, R92 ;  /* 0x000000ffff4a7224 */ /* 0x000fe200078e005c */
[----:B------:R-:W-:Y:S01]  /*6f90*/  ULDC.64 UR4, c[0x0][0x3c8] ;  /* 0x0000f20000047ab9 */ /* 0x000fe20000000a00 */
[----:B------:R-:W-:Y:S01]  /*6fa0*/  IMAD.MOV.U32 R75, RZ, RZ, R3 ;  /* 0x000000ffff4b7224 */ /* 0x000fe200078e0003 */
[----:B------:R-:W-:Y:S01]  /*6fb0*/  ULDC.64 UR6, c[0x0][0x3e0] ;  /* 0x0000f80000067ab9 */ /* 0x000fe20000000a00 */
[----:B------:R-:W-:Y:S01]  /*6fc0*/  IMAD.MOV.U32 R78, RZ, RZ, R90 ;  /* 0x000000ffff4e7224 */ /* 0x000fe200078e005a */
[----:B------:R-:W-:Y:S01]  /*6fd0*/  ULDC.64 UR8, c[0x0][0x208] ;  /* 0x0000820000087ab9 */ /* 0x000fe20000000a00 */
[----:B------:R-:W-:Y:S01]  /*6fe0*/  IMAD.MOV.U32 R79, RZ, RZ, R0 ;  /* 0x000000ffff4f7224 */ /* 0x000fe200078e0000 */
[----:B------:R-:W1:Y:S01]  /*6ff0*/  LDC.64 R72, c[0x0][0x3e8] ;  /* 0x0000fa00ff487b82 */ /* 0x000e620000000a00 */
[----:B0-----:R-:W-:-:S04]  /*7000*/  IMAD.WIDE.U32 R74, R76, 0x60, R74 ;  /* 0x000000604c4a7825 */ /* 0x001fc800078e004a */
[----:B------:R-:W-:Y:S01]  /*7010*/  IMAD R77, R77, 0x60, RZ ;  /* 0x000000604d4d7824 */ /* 0x000fe200078e02ff */
[----:B------:R-:W-:Y:S01]  /*7020*/  IADD3 R76, P3, R104, R74, RZ ;  /* 0x0000004a684c7210 */ /* 0x000fe20007f7e0ff */
[----:B-1----:R-:W-:-:S03]  /*7030*/  IMAD.WIDE.U32 R78, R72, 0x60, R78 ;  /* 0x00000060484e7825 */ /* 0x002fc600078e004e */
[----:B------:R-:W-:Y:S01]  /*7040*/  IADD3.X R75, R27, R75, R77, P3, !PT ;  /* 0x0000004b1b4b7210 */ /* 0x000fe20001ffe44d */
[----:B------:R-:W-:Y:S01]  /*7050*/  IMAD R73, R73, 0x60, RZ ;  /* 0x0000006049497824 */ /* 0x000fe200078e02ff */
[----:B------:R-:W-:-:S04]  /*7060*/  IADD3 R74, P3, R110, R78, RZ ;  /* 0x0000004e6e4a7210 */ /* 0x000fc80007f7e0ff */
[----:B------:R-:W-:Y:S02]  /*7070*/  IADD3.X R79, R21, R79, R73, P3, !PT ;  /* 0x0000004f154f7210 */ /* 0x000fe40001ffe449 */
[----:B------:R-:W-:-:S04]  /*7080*/  LEA R72, P3, R76, UR4, 0x1 ;  /* 0x000000044c487c11 */ /* 0x000fc8000f8608ff */
[----:B------:R-:W-:Y:S02]  /*7090*/  LEA.HI.X R73, R76, UR5, R75, 0x1, P3 ;  /* 0x000000054c497c11 */ /* 0x000fe400098f0c4b */
[----:B------:R-:W-:-:S04]  /*70a0*/  LEA R76, P3, R74, UR6, 0x1 ;  /* 0x000000064a4c7c11 */ /* 0x000fc8000f8608ff */
[----:B------:R-:W-:Y:S02]  /*70b0*/  LEA.HI.X R77, R74, UR7, R79, 0x1, P3 ;  /* 0x000000074a4d7c11 */ /* 0x000fe400098f0c4f */
[----:B------:R-:W5:Y:S04]  /*70c0*/  LDG.E.128 R72, desc[UR8][R72.64] ;  /* 0x0000000848487981 */ /* 0x000f68000c1e1d00 */
[----:B------:R-:W5:Y:S03]  /*70d0*/  LDG.E.128 R76, desc[UR8][R76.64] ;  /* 0x000000084c4c7981 */ /* 0x000f66000c1e1d00 */
.L_x_520:
[----:B------:R-:W-:Y:S05]  /*70e0*/  BSYNC B1 ;  /* 0x0000000000017941 */ /* 0x000fea0003800000 */
.L_x_519:
[----:B------:R-:W-:Y:S01]  /*70f0*/  BSSY B1, `(.L_x_521) ;  /* 0x000001d000017945 */ /* 0x000fe20003800000 */
[----:B------:R-:W-:Y:S02]  /*7100*/  ISETP.GE.AND P3, PT, R16, R80, PT ;  /* 0x000000501000720c */ /* 0x000fe40003f66270 */
[----:B------:R-:W-:Y:S02]  /*7110*/  CS2R R82, SRZ ;  /* 0x0000000000527805 */ /* 0x000fe4000001ff00 */
[----:B------:R-:W-:Y:S02]  /*7120*/  CS2R R80, SRZ ;  /* 0x0000000000507805 */ /* 0x000fe4000001ff00 */
[----:B------:R-:W-:Y:S01]  /*7130*/  CS2R R86, SRZ ;  /* 0x0000000000567805 */ /* 0x000fe2000001ff00 */
[----:B-----5:R-:W-:Y:S01]  /*7140*/  IMAD.MOV.U32 R89, RZ, RZ, R74 ;  /* 0x000000ffff597224 */ /* 0x020fe200078e004a */
[----:B------:R-:W-:Y:S01]  /*7150*/  CS2R R84, SRZ ;  /* 0x0000000000547805 */ /* 0x000fe2000001ff00 */
[----:B------:R-:W-:Y:S06]  /*7160*/  @P2 BRA `(.L_x_522) ;  /* 0x0000000000542947 */ /* 0x000fec0003800000 */
[----:B------:R-:W0:Y:S01]  /*7170*/  LDC.64 R82, c[0x0][0x3d8] ;  /* 0x0000f600ff527b82 */ /* 0x000e220000000a00 */
[----:B------:R-:W-:Y:S01]  /*7180*/  IMAD.MOV.U32 R93, RZ, RZ, R3 ;  /* 0x000000ffff5d7224 */ /* 0x000fe200078e0003 */
[----:B------:R-:W-:Y:S01]  /*7190*/  ULDC.64 UR4, c[0x0][0x3c8] ;  /* 0x0000f20000047ab9 */ /* 0x000fe20000000a00 */
[----:B------:R-:W-:Y:S01]  /*71a0*/  IMAD.MOV.U32 R91, RZ, RZ, R0 ;  /* 0x000000ffff5b7224 */ /* 0x000fe200078e0000 */
[----:B------:R-:W-:Y:S01]  /*71b0*/  ULDC.64 UR6, c[0x0][0x3e0] ;  /* 0x0000f80000067ab9 */ /* 0x000fe20000000a00 */
[----:B------:R-:W-:-:S03]  /*71c0*/  ULDC.64 UR8, c[0x0][0x208] ;  /* 0x0000820000087ab9 */ /* 0x000fc60000000a00 */
        /* <DEDUP_REMOVED lines=12> */
[----:B------:R-:W-:Y:S01]  /*7290*/  LEA.HI.X R85, R0, UR7, R91, 0x1, P2 ;  /* 0x0000000700557c11 */ /* 0x000fe200090f0c5b */
[----:B------:R-:W5:Y:S05]  /*72a0*/  LDG.E.128 R80, desc[UR8][R80.64] ;  /* 0x0000000850507981 */ /* 0x000f6a000c1e1d00 */
[----:B------:R-:W5:Y:S03]  /*72b0*/  LDG.E.128 R84, desc[UR8][R84.64] ;  /* 0x0000000854547981 */ /* 0x000f66000c1e1d00 */
.L_x_522:
[----:B------:R-:W-:Y:S05]  /*72c0*/  BSYNC B1 ;  /* 0x0000000000017941 */ /* 0x000fea0003800000 */
.L_x_521:
[----:B------:R-:W-:Y:S01]  /*72d0*/  PRMT R200, R89, 0x7610, R200 ;  /* 0x0000761059c87816 */ /* 0x000fe200000000c8 */
[----:B------:R-:W-:Y:S01]  /*72e0*/  IMAD.MOV.U32 R0, RZ, RZ, R75 ;  /* 0x000000ffff007224 */ /* 0x000fe200078e004b */
[----:B------:R-:W-:Y:S01]  /*72f0*/  ULOP3.LUT UR4, UR60, 0x1, URZ, 0xfc, !UPT ;  /* 0x000000013c047892 */ /* 0x000fe2000f8efc3f */
[----:B------:R-:W-:Y:S02]  /*7300*/  IMAD.MOV.U32 R3, RZ, RZ, R72 ;  /* 0x000000ffff037224 */ /* 0x000fe400078e0048 */
        /* <DEDUP_REMOVED lines=10> */
[----:B-----5:R-:W-:Y:S01]  /*73b0*/  IMAD.MOV.U32 R90, RZ, RZ, R82 ;  /* 0x000000ffff5a7224 */ /* 0x020fe200078e0052 */
        /* <DEDUP_REMOVED lines=52> */
[----:B------:R-:W-:Y:S01]  /*7700*/  UISETP.NE.AND UP0, UPT, UR4, 0x3, UPT ;  /* 0x000000030400788c */ /* 0x000fe2000bf05270 */
        /* <DEDUP_REMOVED lines=9> */
[----:B------:R-:W-:-:S02]  /*77a0*/  PLOP3.LUT P2, PT, PT, PT, UP0, 0x80, 0x0 ;  /* 0x000000000000781c */ /* 0x000fc40003f4f008 */
        /* <DEDUP_REMOVED lines=22> */
.L_x_523:
[----:B------:R-:W-:Y:S01]  /*7910*/  IMAD R3, R220, 0x8, R2 ;  /* 0x00000008dc037824 */ /* 0x000fe200078e0202 */
[----:B------:R-:W-:Y:S01]  /*7920*/  SHF.L.U32 R0, R229, 0x1f, RZ ;  /* 0x0000001fe5007819 */ /* 0x000fe200000006ff */
[----:B------:R-:W0:Y:S01]  /*7930*/  LDC R156, c[0x0][0x2e4] ;  /* 0x0000b900ff9c7b82 */ /* 0x000e220000000800 */
[----:B------:R-:W-:Y:S01]  /*7940*/  BSSY B1, `(.L_x_524) ;  /* 0x0000006000017945 */ /* 0x000fe20003800000 */
[----:B------:R-:W-:Y:S01]  /*7950*/  IMAD.MOV.U32 R133, RZ, RZ, R88 ;  /* 0x000000ffff857224 */ /* 0x000fe200078e0058 */
[----:B------:R-:W1:Y:S05]  /*7960*/  SYNCS.PHASECHK.TRANS64.TRYWAIT P4, [R3+URZ+0x34890], R0 ;  /* 0x03489000030075a7 */ /* 0x000e6a000808017f */
[----:B------:R-:W2:Y:S01]  /*7970*/  LDC.64 R134, c[0x0][0x2f0] ;  /* 0x0000bc00ff867b82 */ /* 0x000ea20000000a00 */
[----:B0-----:R-:W-:Y:S01]  /*7980*/  IMAD.IADD R158, R156, 0x1, -R97 ;  /* 0x000000019c9e7824 */ /* 0x001fe200078e0a61 */
[----:B-1----:R-:W-:Y:S06]  /*7990*/  @!P4 BRA `(.L_x_525) ;  /* 0x000001c80028c947 */ /* 0x002fec0003800000 */
.L_x_766:
[----:B------:R-:W-:Y:S05]  /*79a0*/  BSYNC B1 ;  /* 0x0000000000017941 */ /* 0x000fea0003800000 */
.L_x_524:
[----:B------:R-:W-:Y:S01]  /*79b0*/  ISETP.GE.OR P4, PT, R22, R4, P0 ;  /* 0x000000041600720c */ /* 0x000fe20000786670 */
[----:B------:R-:W-:-:S12]  /*79c0*/  BSSY B1, `(.L_x_526) ;  /* 0x0000091000017945 */ /* 0x000fd80003800000 */
[----:B------:R-:W-:Y:S05]  /*79d0*/  @P4 BRA `(.L_x_527) ;  /* 0x00000008003c4947 */ /* 0x000fea0003800000 */
[----:B------:R-:W3:Y:S04]  /*79e0*/  LDL R88, [R1] ;  /* 0x0000000001587983 */ /* 0x000ee80000100800 */
[----:B------:R-:W4:Y:S04]  /*79f0*/  LDL R92, [R1+0x3c] ;  /* 0x00003c00015c7983 */ /* 0x000f280000100800 */
[----:B------:R-:W5:Y:S01]  /*7a00*/  LDL R90, [R1+0x64] ;  /* 0x00006400015a7983 */ /* 0x000f620000100800 */
[----:B--2---:R-:W-:Y:S01]  /*7a10*/  IMAD.WIDE.U32 R152, R22, R134, R132 ;  /* 0x0000008616987225 */ /* 0x004fe200078e0084 */
[----:B------:R-:W-:Y:S01]  /*7a20*/  BSSY B2, `(.L_x_528) ;  /* 0x000007e000027945 */ /* 0x000fe20003800000 */
[----:B------:R-:W1:Y:S01]  /*7a30*/  S2R R93, SR_TID.X ;  /* 0x00000000005d7919 */ /* 0x000e620000002100 */
[----:B------:R-:W-:Y:S01]  /*7a40*/  IADD3 R183, P4, P5, R98, R152, R20 ;  /* 0x0000009862b77210 */ /* 0x000fe20007d9e014 */
[----:B-1----:R-:W-:-:S05]  /*7a50*/  VIADD R93, R93, 0xffffff80 ;  /* 0xffffff805d5d7836 */ /* 0x002fca0000000000 */
[----:B------:R-:W-:-:S04]  /*7a60*/  SHF.R.S32.HI R91, RZ, 0x1f, R93 ;  /* 0x0000001fff5b7819 */ /* 0x000fc8000001145d */
[----:B------:R-:W-:-:S05]  /*7a70*/  LEA.HI R91, R91, R93, RZ, 0x6 ;  /* 0x0000005d5b5b7211 */ /* 0x000fca00078f30ff */
[----:B------:R-:W-:-:S05]  /*7a80*/  IMAD.SHL.U32 R91, R91, 0x8, RZ ;  /* 0x000000085b5b7824 */ /* 0x000fca00078e00ff */
[----:B------:R-:W-:Y:S02]  /*7a90*/  LOP3.LUT R91, R91, 0xfffffe00, RZ, 0xc0, !PT ;  /* 0xfffffe005b5b7812 */ /* 0x000fe400078ec0ff */
[----:B---3--:R-:W-:Y:S01]  /*7aa0*/  LOP3.LUT P6, RZ, R88, 0x1, RZ, 0xc0, !PT ;  /* 0x0000000158ff7812 */ /* 0x008fe200078cc0ff */
[----:B------:R-:W-:-:S04]  /*7ab0*/  IMAD R88, R23, R134, RZ ;  /* 0x0000008617587224 */ /* 0x000fc800078e02ff */
[----:B------:R-:W-:Y:S01]  /*7ac0*/  IMAD R89, R22, R135, R88 ;  /* 0x0000008716597224 */ /* 0x000fe200078e0258 */
[----:B------:R-:W-:-:S03]  /*7ad0*/  SEL R88, R97, R158, !P6 ;  /* 0x0000009e61587207 */ /* 0x000fc60007000000 */
[----:B------:R-:W-:Y:S01]  /*7ae0*/  IMAD.IADD R186, R89, 0x1, R153 ;  /* 0x0000000159ba7824 */ /* 0x000fe200078e0299 */
[----:B------:R-:W-:-:S04]  /*7af0*/  SHF.R.S32.HI R89, RZ, 0x1f, R88 ;  /* 0x0000001fff597819 */ /* 0x000fc80000011458 */
[----:B------:R-:W-:Y:S02]  /*7b00*/  LEA.HI R89, R89, R88, RZ, 0x4 ;  /* 0x0000005859597211 */ /* 0x000fe400078f20ff */
[----:B------:R-:W-:Y:S02]  /*7b10*/  IADD3.X R184, R15, R186, R9, P4, P5 ;  /* 0x000000ba0fb87210 */ /* 0x000fe400027ea409 */
[----:B------:R-:W-:-:S04]  /*7b20*/  LEA.HI.SX32 R88, R89, R10, 0x1c ;  /* 0x0000000a59587211 */ /* 0x000fc800078fe2ff */
[----:B------:R-:W-:Y:S01]  /*7b30*/  SHF.R.S32.HI R89, RZ, 0x1f, R88 ;  /* 0x0000001fff597819 */ /* 0x000fe20000011458 */
[----:B------:R-:W-:-:S03]  /*7b40*/  IMAD.SHL.U32 R185, R88, 0x8, RZ ;  /* 0x0000000858b97824 */ /* 0x000fc600078e00ff */
[----:B------:R-:W-:Y:S02]  /*7b50*/  LEA.HI R88, R89, R88, RZ, 0x3 ;  /* 0x0000005859587211 */ /* 0x000fe400078f18ff */
[----:B------:R-:W-:Y:S02]  /*7b60*/  LOP3.LUT R89, R185, 0x38, RZ, 0xc0, !PT ;  /* 0x00000038b9597812 */ /* 0x000fe400078ec0ff */
[----:B------:R-:W-:Y:S02]  /*7b70*/  SHF.R.S32.HI R88, RZ, 0x3, R88 ;  /* 0x00000003ff587819 */ /* 0x000fe40000011458 */
[----:B----4-:R-:W-:-:S03]  /*7b80*/  LOP3.LUT R89, R89, 0x1c0, R92, 0xf8, !PT ;  /* 0x000001c059597812 */ /* 0x010fc600078ef85c */
[----:B------:R-:W-:Y:S01]  /*7b90*/  IMAD R88, R88, 0x2c00, R91 ;  /* 0x00002c0058587824 */ /* 0x000fe200078e025b */
[----:B-----5:R-:W-:Y:S01]  /*7ba0*/  LOP3.LUT R89, R89, R90, RZ, 0x3c, !PT ;  /* 0x0000005a59597212 */ /* 0x020fe200078e3cff */
[----:B------:R-:W-:-:S04]  /*7bb0*/  IMAD R91, R220, 0x5800, R154 ;  /* 0x00005800dc5b7824 */ /* 0x000fc800078e029a */
[----:B------:R-:W-:Y:S02]  /*7bc0*/  IMAD.IADD R89, R88, 0x1, R89 ;  /* 0x0000000158597824 */ /* 0x000fe400078e0259 */
[----:B------:R-:W-:Y:S02]  /*7bd0*/  IMAD R88, R91, 0x2, R2 ;  /* 0x000000025b587824 */ /* 0x000fe400078e0202 */
[----:B------:R-:W-:-:S04]  /*7be0*/  IMAD R89, R220, 0x5800, R89 ;  /* 0x00005800dc597824 */ /* 0x000fc800078e0259 */
[----:B------:R-:W-:Y:S02]  /*7bf0*/  IMAD R92, R89, 0x2, R2 ;  /* 0x00000002595c7824 */ /* 0x000fe400078e0202 */
[----:B------:R-:W1:Y:S04]  /*7c00*/  LDS.128 R88, [R88+0x1e400] ;  /* 0x01e4000058587984 */ /* 0x000e680000000c00 */
[----:B------:R-:W2:Y:S01]  /*7c10*/  LDS.128 R92, [R92+0x1e400] ;  /* 0x01e400005c5c7984 */ /* 0x000ea20000000c00 */
[----:B------:R-:W-:Y:S05]  /*7c20*/  @P3 BRA `(.L_x_529) ;  /* 0x0000000400743947 */ /* 0x000fea0003800000 */
[--C-:B------:R-:W-:Y:S02]  /*7c30*/  SHF.R.U64 R187, R40, 0x10, R41.reuse ;  /* 0x0000001028bb7819 */ /* 0x100fe40000001229 */
[----:B------:R-:W-:Y:S02]  /*7c40*/  SHF.R.U32.HI R41, RZ, 0x10, R41 ;  /* 0x00000010ff297819 */ /* 0x000fe40000011629 */
[--C-:B------:R-:W-:Y:S02]  /*7c50*/  SHF.R.U64 R40, R42, 0x10, R43.reuse ;  /* 0x000000102a287819 */ /* 0x100fe4000000122b */
[----:B------:R-:W-:Y:S02]  /*7c60*/  SHF.R.U32.HI R190, RZ, 0x10, R43 ;  /* 0x00000010ffbe7819 */ /* 0x000fe4000001162b */
[----:B------:R-:W-:Y:S02]  /*7c70*/  SHF.R.U32.HI R43, RZ, 0x10, R45 ;  /* 0x00000010ff2b7819 */ /* 0x000fe4000001162d */
[----:B------:R-:W-:Y:S01]  /*7c80*/  PRMT R42, R192, 0x5410, R41 ;  /* 0x00005410c02a7816 */ /* 0x000fe20000000029 */
[----:B--2---:R-:W-:Y:S01]  /*7c90*/  IMAD.U32 R192, R93, 0x10000, RZ ;  /* 0x000100005dc07824 */ /* 0x004fe200078e00ff */
[----:B------:R-:W-:Y:S01]  /*7ca0*/  PRMT R41, R188, 0x5410, R43 ;  /* 0x00005410bc297816 */ /* 0x000fe2000000002b */
[----:B-1----:R-:W-:Y:S01]  /*7cb0*/  IMAD.U32 R188, R89, 0x10000, RZ ;  /* 0x0001000059bc7824 */ /* 0x002fe200078e00ff */
[----:B------:R-:W-:Y:S01]  /*7cc0*/  LOP3.LUT R93, R93, 0xffff0000, RZ, 0xc0, !PT ;  /* 0xffff00005d5d7812 */ /* 0x000fe200078ec0ff */
[C---:B------:R-:W-:Y:S01]  /*7cd0*/  IMAD.U32 R43, R42.reuse, 0x10000, RZ ;  /* 0x000100002a2b7824 */ /* 0x040fe200078e00ff */
[----:B------:R-:W-:Y:S01]  /*7ce0*/  LOP3.LUT R42, R42, 0xffff0000, RZ, 0xc0, !PT ;  /* 0xffff00002a2a7812 */ /* 0x000fe200078ec0ff */
[----:B------:R-:W-:Y:S01]  /*7cf0*/  IMAD.U32 R193, R41, 0x10000, RZ ;  /* 0x0001000029c17824 */ /* 0x000fe200078e00ff */
[----:B------:R-:W-:-:S02]  /*7d00*/  SHF.R.U64 R45, R44, 0x10, R45 ;  /* 0x000000102c2d7819 */ /* 0x000fc4000000122d */
[----:B------:R-:W-:Y:S01]  /*7d10*/  SHF.R.U32.HI R44, RZ, 0x10, R47 ;  /* 0x00000010ff2c7819 */ /* 0x000fe2000001162f */
[C---:B------:R-:W-:Y:S01]  /*7d20*/  FMUL.FTZ R199, R192.reuse, R193 ;  /* 0x000000c1c0c77220 */ /* 0x040fe20000410000 */
[-C--:B------:R-:W-:Y:S01]  /*7d30*/  FMUL.FTZ R192, R192, R43.reuse ;  /* 0x0000002bc0c07220 */ /* 0x080fe20000410000 */
[----:B------:R-:W-:Y:S02]  /*7d40*/  PRMT R45, R209, 0x5410, R45 ;  /* 0x00005410d12d7816 */ /* 0x000fe4000000002d */
[C---:B------:R-:W-:Y:S01]  /*7d50*/  FFMA.FTZ R43, R188.reuse, R43, -R199 ;  /* 0x0000002bbc2b7223 */ /* 0x040fe200000108c7 */
[----:B------:R-:W-:Y:S01]  /*7d60*/  FFMA.FTZ R188, R188, R193, R192 ;  /* 0x000000c1bcbc7223 */ /* 0x000fe200000100c0 */
[----:B------:R-:W-:Y:S01]  /*7d70*/  LOP3.LUT R192, R41, 0xffff0000, RZ, 0xc0, !PT ;  /* 0xffff000029c07812 */ /* 0x000fe200078ec0ff */
[----:B------:R-:W-:Y:S01]  /*7d80*/  IMAD.U32 R193, R95, 0x10000, RZ ;  /* 0x000100005fc17824 */ /* 0x000fe200078e00ff */
[----:B------:R-:W-:Y:S01]  /*7d90*/  LOP3.LUT R41, R89, 0xffff0000, RZ, 0xc0, !PT ;  /* 0xffff000059297812 */ /* 0x000fe200078ec0ff */
[C---:B------:R-:W-:Y:S01]  /*7da0*/  FMUL.FTZ R89, R93.reuse, R42 ;  /* 0x0000002a5d597220 */ /* 0x040fe20000410000 */
[----:B------:R-:W-:Y:S01]  /*7db0*/  PRMT R44, R170, 0x5432, R44 ;  /* 0x00005432aa2c7816 */ /* 0x000fe2000000002c */
[----:B------:R-:W-:Y:S01]  /*7dc0*/  FMUL.FTZ R194, R93, R192 ;  /* 0x000000c05dc27220 */ /* 0x000fe20000410000 */
[----:B------:R-:W-:Y:S01]  /*7dd0*/  IMAD.U32 R93, R91, 0x10000, RZ ;  /* 0x000100005b5d7824 */ /* 0x000fe200078e00ff */
[----:B------:R-:W-:-:S02]  /*7de0*/  PRMT R187, R196, 0x5410, R187 ;  /* 0x00005410c4bb7816 */ /* 0x000fc400000000bb */
[C---:B------:R-:W-:Y:S01]  /*7df0*/  FFMA.FTZ R42, R41.reuse, R42, -R194 ;  /* 0x0000002a292a7223 */ /* 0x040fe200000108c2 */
[----:B------:R-:W-:Y:S01]  /*7e00*/  FFMA.FTZ R41, R41, R192, R89 ;  /* 0x000000c029297223 */ /* 0x000fe20000010059 */
[----:B------:R-:W-:Y:S01]  /*7e10*/  PRMT R89, R168, 0x5432, R190 ;  /* 0x00005432a8597816 */ /* 0x000fe200000000be */
[----:B------:R-:W-:Y:S01]  /*7e20*/  IMAD.U32 R192, R44, 0x10000, RZ ;  /* 0x000100002cc07824 */ /* 0x000fe200078e00ff */
[----:B------:R-:W-:Y:S02]  /*7e30*/  SHF.R.U64 R46, R46, 0x10, R47 ;  /* 0x000000102e2e7819 */ /* 0x000fe4000000122f */
[----:B------:R-:W-:Y:S01]  /*7e40*/  LOP3.LUT R47, R45, 0xffff0000, RZ, 0xc0, !PT ;  /* 0xffff00002d2f7812 */ /* 0x000fe200078ec0ff */
[----:B------:R-:W-:Y:S02]  /*7e50*/  IMAD.U32 R190, R89, 0x10000, RZ ;  /* 0x0001000059be7824 */ /* 0x000fe400078e00ff */
[----:B------:R-:W-:Y:S01]  /*7e60*/  FMUL.FTZ R194, R193, R192 ;  /* 0x000000c0c1c27220 */ /* 0x000fe20000410000 */
[----:B------:R-:W-:Y:S01]  /*7e70*/  LOP3.LUT R89, R89, 0xffff0000, RZ, 0xc0, !PT ;  /* 0xffff000059597812 */ /* 0x000fe200078ec0ff */
[----:B------:R-:W-:-:S02]  /*7e80*/  FMUL.FTZ R193, R193, R190 ;  /* 0x000000bec1c17220 */ /* 0x000fc40000410000 */
[----:B------:R-:W-:Y:S01]  /*7e90*/  FFMA.FTZ R190, R93, R190, -R194 ;  /* 0x000000be5dbe7223 */ /* 0x000fe200000108c2 */
[----:B------:R-:W-:Y:S01]  /*7ea0*/  IMAD.U32 R194, R187, 0x10000, RZ ;  /* 0x00010000bbc27824 */ /* 0x000fe200078e00ff */
[----:B------:R-:W-:Y:S01]  /*7eb0*/  PRMT R46, R169, 0x5432, R46 ;  /* 0x00005432a92e7816 */ /* 0x000fe2000000002e */
[----:B------:R-:W-:Y:S01]  /*7ec0*/  FFMA.FTZ R93, R93, R192, R193 ;  /* 0x000000c05d5d7223 */ /* 0x000fe200000100c1 */
[----:B------:R-:W-:Y:S02]  /*7ed0*/  LOP3.LUT R193, R44, 0xffff0000, RZ, 0xc0, !PT ;  /* 0xffff00002cc17812 */ /* 0x000fe400078ec0ff */
[----:B------:R-:W-:Y:S01]  /*7ee0*/  LOP3.LUT R192, R95, 0xffff0000, RZ, 0xc0, !PT ;  /* 0xffff00005fc07812 */ /* 0x000fe200078ec0ff */
[C---:B------:R-:W-:Y:S01]  /*7ef0*/  IMAD.U32 R95, R92.reuse, 0x10000, RZ ;  /* 0x000100005c5f7824 */ /* 0x040fe200078e00ff */
[----:B------:R-:W-:Y:S02]  /*7f00*/  LOP3.LUT R44, R91, 0xffff0000, RZ, 0xc0, !PT ;  /* 0xffff00005b2c7812 */ /* 0x000fe400078ec0ff */
[----:B------:R-:W-:Y:S01]  /*7f10*/  LOP3.LUT R92, R92, 0xffff0000, RZ, 0xc0, !PT ;  /* 0xffff00005c5c7812 */ /* 0x000fe200078ec0ff */
[C---:B------:R-:W-:Y:S01]  /*7f20*/  FMUL.FTZ R91, R192.reuse, R193 ;  /* 0x000000c1c05b7220 */ /* 0x040fe20000410000 */
[----:B------:R-:W-:Y:S01]  /*7f30*/  FMUL.FTZ R192, R192, R89 ;  /* 0x00000059c0c07220 */ /* 0x000fe20000410000 */
[----:B------:R-:W-:-:S02]  /*7f40*/  PRMT R40, R167, 0x5432, R40 ;  /* 0x00005432a7287816 */ /* 0x000fc40000000028 */
[C---:B------:R-:W-:Y:S01]  /*7f50*/  FFMA.FTZ R89, R44.reuse, R89, -R91 ;  /* 0x000000592c597223 */ /* 0x040fe2000001085b */
[----:B------:R-:W-:Y:S01]  /*7f60*/  FFMA.FTZ R44, R44, R193, R192 ;  /* 0x000000c12c2c7223 */ /* 0x000fe200000100c0 */
[----:B------:R-:W-:Y:S01]  /*7f70*/  IMAD.U32 R192, R45, 0x10000, RZ ;  /* 0x000100002dc07824 */ /* 0x000fe200078e00ff */
[----:B------:R-:W-:Y:S01]  /*7f80*/  LOP3.LUT R45, R187, 0xffff0000, RZ, 0xc0, !PT ;  /* 0xffff0000bb2d7812 */ /* 0x000fe200078ec0ff */
[C---:B------:R-:W-:Y:S01]  /*7f90*/  IMAD.U32 R91, R88.reuse, 0x10000, RZ ;  /* 0x00010000585b7824 */ /* 0x040fe200078e00ff */
[----:B------:R-:W-:Y:S01]  /*7fa0*/  LOP3.LUT R88, R88, 0xffff0000, RZ, 0xc0, !PT ;  /* 0xffff000058587812 */ /* 0x000fe200078ec0ff */
[C---:B------:R-:W-:Y:S01]  /*7fb0*/  FMUL.FTZ R196, R95.reuse, R192 ;  /* 0x000000c05fc47220 */ /* 0x040fe20000410000 */
[-C--:B------:R-:W-:Y:S01]  /*7fc0*/  FMUL.FTZ R95, R95, R194.reuse ;  /* 0x000000c25f5f7220 */ /* 0x080fe20000410000 */
[----:B------:R-:W-:Y:S02]  /*7fd0*/  LOP3.LUT R187, R40, 0xffff0000, RZ, 0xc0, !PT ;  /* 0xffff000028bb7812 */ /* 0x000fe400078ec0ff */
[C---:B------:R-:W-:Y:S01]  /*7fe0*/  FFMA.FTZ R196, R91.reuse, R194, -R196 ;  /* 0x000000c25bc47223 */ /* 0x040fe200000108c4 */
[----:B------:R-:W-:Y:S01]  /*7ff0*/  FFMA.FTZ R95, R91, R192, R95 ;  /* 0x000000c05b5f7223 */ /* 0x000fe2000001005f */
[C---:B------:R-:W-:Y:S01]  /*8000*/  FMUL.FTZ R91, R92.reuse, R47 ;  /* 0x0000002f5c5b7220 */ /* 0x040fe20000410000 */
[----:B------:R-:W-:Y:S01]  /*8010*/  FMUL.FTZ R92, R92, R45 ;  /* 0x0000002d5c5c7220 */ /* 0x000fe20000410000 */
[----:B------:R-:W-:Y:S01]  /*8020*/  IMAD.U32 R192, R40, 0x10000, RZ ;  /* 0x0001000028c07824 */ /* 0x000fe200078e00ff */
[----:B------:R-:W-:Y:S01]  /*8030*/  F2FP.BF16.F32.PACK_AB R42, R42, R43 ;  /* 0x0000002b2a2a723e */ /* 0x000fe200000010ff */
[C---:B------:R-:W-:Y:S01]  /*8040*/  FFMA.FTZ R45, R88.reuse, R45, -R91 ;  /* 0x0000002d582d7223 */ /* 0x040fe2000001085b */
[----:B------:R-:W-:Y:S01]  /*8050*/  FFMA.FTZ R88, R88, R47, R92 ;  /* 0x0000002f58587223 */ /* 0x000fe2000001005c */
[C---:B------:R-:W-:Y:S01]  /*8060*/  IMAD.U32 R91, R94.reuse, 0x10000, RZ ;  /* 0x000100005e5b7824 */ /* 0x040fe200078e00ff */
[----:B------:R-:W-:Y:S01]  /*8070*/  LOP3.LUT R94, R94, 0xffff0000, RZ, 0xc0, !PT ;  /* 0xffff00005e5e7812 */ /* 0x000fe200078ec0ff */
[----:B------:R-:W-:Y:S01]  /*8080*/  IMAD.U32 R92, R46, 0x10000, RZ ;  /* 0x000100002e5c7824 */ /* 0x000fe200078e00ff */
[----:B------:R-:W-:Y:S01]  /*8090*/  F2FP.BF16.F32.PACK_AB R190, R89, R190 ;  /* 0x000000be59be723e */ /* 0x000fe200000010ff */
[C---:B------:R-:W-:Y:S01]  /*80a0*/  IMAD.U32 R47, R90.reuse, 0x10000, RZ ;  /* 0x000100005a2f7824 */ /* 0x040fe200078e00ff */
[----:B------:R-:W-:Y:S01]  /*80b0*/  LOP3.LUT R90, R90, 0xffff0000, RZ, 0xc0, !PT ;  /* 0xffff00005a5a7812 */ /* 0x000fe200078ec0ff */
[C---:B------:R-:W-:Y:S01]  /*80c0*/  FMUL.FTZ R194, R91.reuse, R92 ;  /* 0x0000005c5bc27220 */ /* 0x040fe20000410000 */
[----:B------:R-:W-:Y:S01]  /*80d0*/  FMUL.FTZ R91, R91, R192 ;  /* 0x000000c05b5b7220 */ /* 0x000fe20000410000 */
[----:B------:R-:W-:Y:S01]  /*80e0*/  F2FP.BF16.F32.PACK_AB R41, R41, R188 ;  /* 0x000000bc2929723e */ /* 0x000fe200000010ff */
[----:B------:R-:W-:-:S02]  /*80f0*/  IMAD.MOV.U32 R89, RZ, RZ, R42 ;  /* 0x000000ffff597224 */ /* 0x000fc400078e002a */
[C---:B------:R-:W-:Y:S01]  /*8100*/  FFMA.FTZ R194, R47.reuse, R192, -R194 ;  /* 0x000000c02fc27223 */ /* 0x040fe200000108c2 */
[----:B------:R-:W-:Y:S01]  /*8110*/  FFMA.FTZ R91, R47, R92, R91 ;  /* 0x0000005c2f5b7223 */ /* 0x000fe2000001005b */
[----:B------:R-:W-:Y:S02]  /*8120*/  LOP3.LUT R47, R46, 0xffff0000, RZ, 0xc0, !PT ;  /* 0xffff00002e2f7812 */ /* 0x000fe400078ec0ff */
[----:B------:R-:W-:Y:S01]  /*8130*/  F2FP.BF16.F32.PACK_AB R44, R44, R93 ;  /* 0x0000005d2c2c723e */ /* 0x000fe200000010ff */
[----:B------:R-:W-:Y:S01]  /*8140*/  IMAD.MOV.U32 R93, RZ, RZ, R41 ;  /* 0x000000ffff5d7224 */ /* 0x000fe200078e0029 */
[----:B------:R-:W-:Y:S01]  /*8150*/  F2FP.BF16.F32.PACK_AB R45, R45, R196 ;  /* 0x000000c42d2d723e */ /* 0x000fe200000010ff */
[C---:B------:R-:W-:Y:S01]  /*8160*/  FMUL.FTZ R193, R94.reuse, R47 ;  /* 0x0000002f5ec17220 */ /* 0x040fe20000410000 */
[----:B------:R-:W-:Y:S01]  /*8170*/  FMUL.FTZ R94, R94, R187 ;  /* 0x000000bb5e5e7220 */ /* 0x000fe20000410000 */
[----:B------:R-:W-:Y:S01]  /*8180*/  F2FP.BF16.F32.PACK_AB R92, R88, R95 ;  /* 0x0000005f585c723e */ /* 0x000fe200000010ff */
[----:B------:R-:W-:-:S02]  /*8190*/  IMAD.MOV.U32 R95, RZ, RZ, R44 ;  /* 0x000000ffff5f7224 */ /* 0x000fc400078e002c */
[C---:B------:R-:W-:Y:S01]  /*81a0*/  FFMA.FTZ R193, R90.reuse, R187, -R193 ;  /* 0x000000bb5ac17223 */ /* 0x040fe200000108c1 */
[----:B------:R-:W-:Y:S01]  /*81b0*/  FFMA.FTZ R94, R90, R47, R94 ;  /* 0x0000002f5a5e7223 */ /* 0x000fe2000001005e */
[----:B------:R-:W-:-:S03]  /*81c0*/  IMAD.MOV.U32 R88, RZ, RZ, R45 ;  /* 0x000000ffff587224 */ /* 0x000fc600078e002d */
[----:B------:R-:W-:Y:S02]  /*81d0*/  F2FP.BF16.F32.PACK_AB R90, R193, R194 ;  /* 0x000000c2c15a723e */ /* 0x000fe400000010ff */
[----:B------:R-:W-:Y:S01]  /*81e0*/  F2FP.BF16.F32.PACK_AB R94, R94, R91 ;  /* 0x0000005b5e5e723e */ /* 0x000fe200000010ff */
[----:B------:R-:W-:-:S07]  /*81f0*/  IMAD.MOV.U32 R91, RZ, RZ, R190 ;  /* 0x000000ffff5b7224 */ /* 0x000fce00078e00be */
.L_x_529:
[----:B------:R-:W-:Y:S05]  /*8200*/  BSYNC B2 ;  /* 0x0000000000027941 */ /* 0x000fea0003800000 */
.L_x_528:
[----:B------:R-:W-:Y:S01]  /*8210*/  ISETP.GE.AND P4, PT, R185, R156, PT ;  /* 0x0000009cb900720c */ /* 0x000fe20003f86270 */
[----:B------:R-:W-:Y:S01]  /*8220*/  ULDC.64 UR4, c[0x0][0x2d8] ;  /* 0x0000b60000047ab9 */ /* 0x000fe20000000a00 */
[----:B------:R-:W-:-:S11]  /*8230*/  ULDC.64 UR6, c[0x0][0x208] ;  /* 0x0000820000067ab9 */ /* 0x000fd60000000a00 */
[--C-:B------:R-:W-:Y:S02]  /*8240*/  @!P4 SHF.R.S32.HI R40, RZ, 0x1f, R185.reuse ;  /* 0x0000001fff28c819 */ /* 0x100fe400000114b9 */
[----:B------:R-:W-:-:S04]  /*8250*/  @!P4 IADD3 R152, P5, P6, R98, R152, R185 ;  /* 0x000000986298c210 */ /* 0x000fc80007ebe0b9 */
[----:B------:R-:W-:Y:S02]  /*8260*/  @!P4 IADD3.X R43, R15, R186, R40, P5, P6 ;  /* 0x000000ba0f2bc210 */ /* 0x000fe40002fec428 */
[----:B------:R-:W-:-:S04]  /*8270*/  LEA R40, P5, R183, UR4, 0x1 ;  /* 0x00000004b7287c11 */ /* 0x000fc8000f8a08ff */
[----:B------:R-:W-:Y:S02]  /*8280*/  LEA.HI.X R41, R183, UR5, R184, 0x1, P5 ;  /* 0x00000005b7297c11 */ /* 0x000fe4000a8f0cb8 */
[----:B------:R-:W-:-:S03]  /*8290*/  @!P4 LEA R42, P5, R152, UR4, 0x1 ;  /* 0x00000004982acc11 */ /* 0x000fc6000f8a08ff */
[----:B-1----:R1:W-:Y:S01]  /*82a0*/  STG.E.128 desc[UR6][R40.64], R88 ;  /* 0x0000005828007986 */ /* 0x0023e2000c101d06 */
[----:B------:R-:W-:-:S05]  /*82b0*/  @!P4 LEA.HI.X R43, R152, UR5, R43, 0x1, P5 ;  /* 0x00000005982bcc11 */ /* 0x000fca000a8f0c2b */
[----:B--2---:R1:W-:Y:S04]  /*82c0*/  @!P4 STG.E.128 desc[UR6][R42.64], R92 ;  /* 0x0000005c2a00c986 */ /* 0x0043e8000c101d06 */
.L_x_527:
[----:B------:R-:W-:Y:S05]  /*82d0*/  BSYNC B1 ;  /* 0x0000000000017941 */ /* 0x000fea0003800000 */
.L_x_526:
[----:B------:R-:W-:Y:S01]  /*82e0*/  ISETP.GE.OR P4, PT, R223, R4, P0 ;  /* 0x00000004df00720c */ /* 0x000fe20000786670 */
[----:B------:R-:W-:-:S12]  /*82f0*/  BSSY B1, `(.L_x_530) ;  /* 0x000008b000017945 */ /* 0x000fd80003800000 */
[----:B------:R-:W-:Y:S05]  /*8300*/  @P4 BRA `(.L_x_531) ;  /* 0x0000000800244947 */ /* 0x000fea0003800000 */
[----:B-1----:R-:W3:Y:S04]  /*8310*/  LDL R40, [R1+0x78] ;  /* 0x0000780001287983 */ /* 0x002ee80000100800 */
[----:B------:R-:W4:Y:S04]  /*8320*/  LDL R41, [R1] ;  /* 0x0000000001297983 */ /* 0x000f280000100800 */
[----:B------:R-:W5:Y:S04]  /*8330*/  LDL R44, [R1+0x38] ;  /* 0x00003800012c7983 */ /* 0x000f680000100800 */
[----:B------:R-:W5:Y:S04]  /*8340*/  LDL R42, [R1+0x5c] ;  /* 0x00005c00012a7983 */ /* 0x000f680000100800 */
[----:B------:R-:W5:Y:S01]  /*8350*/  LDL R43, [R1+0x4c] ;  /* 0x00004c00012b7983 */ /* 0x000f620000100800 */
[----:B--2---:R-:W-:Y:S01]  /*8360*/  IMAD.WIDE.U32 R88, R223, R134, R132 ;  /* 0x00000086df587225 */ /* 0x004fe200078e0084 */
[----:B------:R-:W-:Y:S02]  /*8370*/  BSSY B2, `(.L_x_532) ;  /* 0x0000076000027945 */ /* 0x000fe40003800000 */
[----:B------:R-:W-:Y:S01]  /*8380*/  IADD3 R90, P4, P5, R98, R88, R20 ;  /* 0x00000058625a7210 */ /* 0x000fe20007d9e014 */
[----:B---3--:R-:W-:Y:S01]  /*8390*/  IMAD R40, R40, R134, RZ ;  /* 0x0000008628287224 */ /* 0x008fe200078e02ff */
[----:B----4-:R-:W-:-:S03]  /*83a0*/  LOP3.LUT P6, RZ, R41, 0x1, RZ, 0xc0, !PT ;  /* 0x0000000129ff7812 */ /* 0x010fc600078cc0ff */
[----:B------:R-:W-:Y:S01]  /*83b0*/  IMAD R41, R223, R135, R40 ;  /* 0x00000087df297224 */ /* 0x000fe200078e0228 */
[----:B------:R-:W-:-:S03]  /*83c0*/  SEL R40, R97, R158, !P6 ;  /* 0x0000009e61287207 */ /* 0x000fc60007000000 */
[----:B------:R-:W-:Y:S01]  /*83d0*/  IMAD.IADD R92, R89, 0x1, R41 ;  /* 0x00000001595c7824 */ /* 0x000fe200078e0229 */
[----:B------:R-:W-:-:S04]  /*83e0*/  SHF.R.S32.HI R41, RZ, 0x1f, R40 ;  /* 0x0000001fff297819 */ /* 0x000fc80000011428 */
[----:B------:R-:W-:-:S04]  /*83f0*/  LEA.HI R41, R41, R40, RZ, 0x4 ;  /* 0x0000002829297211 */ /* 0x000fc800078f20ff */
[----:B------:R-:W-:-:S04]  /*8400*/  LEA.HI.SX32 R41, R41, R10, 0x1c ;  /* 0x0000000a29297211 */ /* 0x000fc800078fe2ff */
[----:B------:R-:W-:Y:S01]  /*8410*/  SHF.R.S32.HI R40, RZ, 0x1f, R41 ;  /* 0x0000001fff287819 */ /* 0x000fe20000011429 */
[----:B------:R-:W-:-:S03]  /*8420*/  IMAD.SHL.U32 R93, R41, 0x8, RZ ;  /* 0x00000008295d7824 */ /* 0x000fc600078e00ff */
[----:B------:R-:W-:-:S04]  /*8430*/  LEA.HI R40, R40, R41, RZ, 0x3 ;  /* 0x0000002928287211 */ /* 0x000fc800078f18ff */
[----:B------:R-:W-:Y:S02]  /*8440*/  SHF.R.S32.HI R41, RZ, 0x3, R40 ;  /* 0x00000003ff297819 */ /* 0x000fe40000011428 */
[----:B-----5:R-:W-:-:S03]  /*8450*/  LOP3.LUT R40, R44, 0x38, R93, 0xf8, !PT ;  /* 0x000000382c287812 */ /* 0x020fc600078ef85d */
[----:B------:R-:W-:Y:S01]  /*8460*/  IMAD R41, R41, 0x2c00, R43 ;  /* 0x00002c0029297824 */ /* 0x000fe200078e022b */
[----:B------:R-:W-:-:S05]  /*8470*/  LOP3.LUT R40, R40, R42, RZ, 0x3c, !PT ;  /* 0x0000002a28287212 */ /* 0x000fca00078e3cff */
[----:B------:R-:W-:Y:S02]  /*8480*/  IMAD.IADD R43, R41, 0x1, R40 ;  /* 0x00000001292b7824 */ /* 0x000fe400078e0228 */
[C---:B------:R-:W-:Y:S02]  /*8490*/  IMAD R41, R220.reuse, 0x5800, R151 ;  /* 0x00005800dc297824 */ /* 0x040fe400078e0297 */
[----:B------:R-:W-:Y:S02]  /*84a0*/  IMAD R43, R220, 0x5800, R43 ;  /* 0x00005800dc2b7824 */ /* 0x000fe400078e022b */
[--C-:B------:R-:W-:Y:S02]  /*84b0*/  IMAD R41, R41, 0x2, R2.reuse ;  /* 0x0000000229297824 */ /* 0x100fe400078e0202 */
[----:B------:R-:W-:-:S04]  /*84c0*/  IMAD R44, R43, 0x2, R2 ;  /* 0x000000022b2c7824 */ /* 0x000fc800078e0202 */
[----:B------:R-:W1:Y:S04]  /*84d0*/  LDS.128 R40, [R41+0x1e400] ;  /* 0x01e4000029287984 */ /* 0x000e680000000c00 */
[----:B------:R-:W2:Y:S01]  /*84e0*/  LDS.128 R44, [R44+0x1e400] ;  /* 0x01e400002c2c7984 */ /* 0x000ea20000000c00 */
[----:B------:R-:W-:Y:S01]  /*84f0*/  IADD3.X R91, R15, R92, R9, P4, P5 ;  /* 0x0000005c0f5b7210 */ /* 0x000fe200027ea409 */
[----:B------:R-:W-:Y:S06]  /*8500*/  @P3 BRA `(.L_x_533) ;  /* 0x0000000400703947 */ /* 0x000fec0003800000 */
[----:B------:R-:W-:Y:S01]  /*8510*/  SHF.R.U32.HI R94, RZ, 0x10, R53 ;  /* 0x00000010ff5e7819 */ /* 0x000fe20000011635 */
[----:B--2---:R-:W-:Y:S01]  /*8520*/  IMAD.U32 R184, R45, 0x10000, RZ ;  /* 0x000100002db87824 */ /* 0x004fe200078e00ff */
[----:B------:R-:W-:Y:S01]  /*8530*/  SHF.R.U32.HI R95, RZ, 0x10, R49 ;  /* 0x00000010ff5f7819 */ /* 0x000fe20000011631 */
[----:B-1----:R-:W-:Y:S01]  /*8540*/  IMAD.U32 R152, R41, 0x10000, RZ ;  /* 0x0001000029987824 */ /* 0x002fe200078e00ff */
[----:B------:R-:W-:Y:S02]  /*8550*/  PRMT R94, R172, 0x5432, R94 ;  /* 0x00005432ac5e7816 */ /* 0x000fe4000000005e */
[----:B------:R-:W-:Y:S02]  /*8560*/  PRMT R95, R212, 0x5410, R95 ;  /* 0x00005410d45f7816 */ /* 0x000fe4000000005f */
[----:B------:R-:W-:Y:S01]  /*8570*/  LOP3.LUT R45, R45, 0xffff0000, RZ, 0xc0, !PT ;  /* 0xffff00002d2d7812 */ /* 0x000fe200078ec0ff */
[----:B------:R-:W-:Y:S01]  /*8580*/  IMAD.U32 R183, R94, 0x10000, RZ ;  /* 0x000100005eb77824 */ /* 0x000fe200078e00ff */
[C---:B------:R-:W-:Y:S01]  /*8590*/  LOP3.LUT R186, R95.reuse, 0xffff0000, RZ, 0xc0, !PT ;  /* 0xffff00005fba7812 */ /* 0x040fe200078ec0ff */
[----:B------:R-:W-:Y:S01]  /*85a0*/  IMAD.U32 R153, R95, 0x10000, RZ ;  /* 0x000100005f997824 */ /* 0x000fe200078e00ff */
[----:B------:R-:W-:Y:S01]  /*85b0*/  LOP3.LUT R41, R41, 0xffff0000, RZ, 0xc0, !PT ;  /* 0xffff000029297812 */ /* 0x000fe200078ec0ff */
[C---:B------:R-:W-:Y:S01]  /*85c0*/  FMUL.FTZ R185, R184.reuse, R183 ;  /* 0x000000b7b8b97220 */ /* 0x040fe20000410000 */
[----:B------:R-:W-:Y:S01]  /*85d0*/  SHF.R.U32.HI R95, RZ, 0x10, R51 ;  /* 0x00000010ff5f7819 */ /* 0x000fe20000011633 */
[-C--:B------:R-:W-:Y:S01]  /*85e0*/  FMUL.FTZ R184, R184, R153.reuse ;  /* 0x00000099b8b87220 */ /* 0x080fe20000410000 */
[----:B------:R-:W-:Y:S01]  /*85f0*/  SHF.R.U64 R49, R48, 0x10, R49 ;  /* 0x0000001030317819 */ /* 0x000fe20000001231 */
[----:B------:R-:W-:Y:S01]  /*8600*/  FFMA.FTZ R153, R152, R153, -R185 ;  /* 0x0000009998997223 */ /* 0x000fe200000108b9 */
[----:B------:R-:W-:Y:S01]  /*8610*/  PRMT R95, R210, 0x5410, R95 ;  /* 0x00005410d25f7816 */ /* 0x000fe2000000005f */
[----:B------:R-:W-:Y:S01]  /*8620*/  FFMA.FTZ R152, R152, R183, R184 ;  /* 0x000000b798987223 */ /* 0x000fe200000100b8 */
[----:B------:R-:W-:Y:S01]  /*8630*/  LOP3.LUT R184, R94, 0xffff0000, RZ, 0xc0, !PT ;  /* 0xffff00005eb87812 */ /* 0x000fe200078ec0ff */
[----:B------:R-:W-:Y:S01]  /*8640*/  IMAD.U32 R185, R47, 0x10000, RZ ;  /* 0x000100002fb97824 */ /* 0x000fe200078e00ff */
[C---:B------:R-:W-:Y:S01]  /*8650*/  LOP3.LUT R48, R43.reuse, 0xffff0000, RZ, 0xc0, !PT ;  /* 0xffff00002b307812 */ /* 0x040fe200078ec0ff */
[----:B------:R-:W-:Y:S01]  /*8660*/  IMAD.U32 R183, R43, 0x10000, RZ ;  /* 0x000100002bb77824 */ /* 0x000fe200078e00ff */
[----:B------:R-:W-:Y:S01]  /*8670*/  SHF.R.U64 R52, R52, 0x10, R53 ;  /* 0x0000001034347819 */ /* 0x000fe20000001235 */
[C---:B------:R-:W-:Y:S01]  /*8680*/  FMUL.FTZ R94, R45.reuse, R184 ;  /* 0x000000b82d5e7220 */ /* 0x040fe20000410000 */
[-C--:B------:R-:W-:Y:S01]  /*8690*/  FMUL.FTZ R45, R45, R186.reuse ;  /* 0x000000ba2d2d7220 */ /* 0x080fe20000410000 */
[C---:B------:R-:W-:Y:S01]  /*86a0*/  IMAD.U32 R53, R44.reuse, 0x10000, RZ ;  /* 0x000100002c357824 */ /* 0x040fe200078e00ff */
[----:B------:R-:W-:Y:S01]  /*86b0*/  LOP3.LUT R44, R44, 0xffff0000, RZ, 0xc0, !PT ;  /* 0xffff00002c2c7812 */ /* 0x000fe200078ec0ff */
[C---:B------:R-:W-:Y:S01]  /*86c0*/  FFMA.FTZ R94, R41.reuse, R186, -R94 ;  /* 0x000000ba295e7223 */ /* 0x040fe2000001085e */
[----:B------:R-:W-:Y:S01]  /*86d0*/  FFMA.FTZ R41, R41, R184, R45 ;  /* 0x000000b829297223 */ /* 0x000fe2000001002d */
[----:B------:R-:W-:Y:S01]  /*86e0*/  SHF.R.U32.HI R45, RZ, 0x10, R55 ;  /* 0x00000010ff2d7819 */ /* 0x000fe20000011637 */
[C---:B------:R-:W-:Y:S01]  /*86f0*/  IMAD.U32 R186, R95.reuse, 0x10000, RZ ;  /* 0x000100005fba7824 */ /* 0x040fe200078e00ff */
[----:B------:R-:W-:-:S02]  /*8700*/  LOP3.LUT R95, R95, 0xffff0000, RZ, 0xc0, !PT ;  /* 0xffff00005f5f7812 */ /* 0x000fc400078ec0ff */
[----:B------:R-:W-:Y:S02]  /*8710*/  PRMT R45, R213, 0x5410, R45 ;  /* 0x00005410d52d7816 */ /* 0x000fe4000000002d */
[----:B------:R-:W-:Y:S02]  /*8720*/  SHF.R.U64 R50, R50, 0x10, R51 ;  /* 0x0000001032327819 */ /* 0x000fe40000001233 */
[----:B------:R-:W-:Y:S01]  /*8730*/  SHF.R.U64 R54, R54, 0x10, R55 ;  /* 0x0000001036367819 */ /* 0x000fe20000001237 */
[C---:B------:R-:W-:Y:S01]  /*8740*/  IMAD.U32 R184, R45.reuse, 0x10000, RZ ;  /* 0x000100002db87824 */ /* 0x040fe200078e00ff */
[----:B------:R-:W-:Y:S02]  /*8750*/  LOP3.LUT R45, R45, 0xffff0000, RZ, 0xc0, !PT ;  /* 0xffff00002d2d7812 */ /* 0x000fe400078ec0ff */
[----:B------:R-:W-:Y:S01]  /*8760*/  PRMT R50, R165, 0x5432, R50 ;  /* 0x00005432a5327816 */ /* 0x000fe20000000032 */
[C---:B------:R-:W-:Y:S01]  /*8770*/  FMUL.FTZ R188, R185.reuse, R184 ;  /* 0x000000b8b9bc7220 */ /* 0x040fe20000410000 */
[----:B------:R-:W-:Y:S01]  /*8780*/  FMUL.FTZ R185, R185, R186 ;  /* 0x000000bab9b97220 */ /* 0x000fe20000410000 */
[----:B------:R-:W-:-:S02]  /*8790*/  PRMT R54, R166, 0x5432, R54 ;  /* 0x00005432a6367816 */ /* 0x000fc40000000036 */
[C---:B------:R-:W-:Y:S01]  /*87a0*/  FFMA.FTZ R186, R183.reuse, R186, -R188 ;  /* 0x000000bab7ba7223 */ /* 0x040fe200000108bc */
[----:B------:R-:W-:Y:S01]  /*87b0*/  FFMA.FTZ R185, R183, R184, R185 ;  /* 0x000000b8b7b97223 */ /* 0x000fe200000100b9 */
[----:B------:R-:W-:Y:S02]  /*87c0*/  LOP3.LUT R184, R47, 0xffff0000, RZ, 0xc0, !PT ;  /* 0xffff00002fb87812 */ /* 0x000fe400078ec0ff */
[----:B------:R-:W-:Y:S02]  /*87d0*/  PRMT R47, R171, 0x5432, R52 ;  /* 0x00005432ab2f7816 */ /* 0x000fe40000000034 */
[----:B------:R-:W-:Y:S01]  /*87e0*/  LOP3.LUT R51, R42, 0xffff0000, RZ, 0xc0, !PT ;  /* 0xffff00002a337812 */ /* 0x000fe200078ec0ff */
[C---:B------:R-:W-:Y:S01]  /*87f0*/  FMUL.FTZ R43, R184.reuse, R45 ;  /* 0x0000002db82b7220 */ /* 0x040fe20000410000 */
[-C--:B------:R-:W-:Y:S01]  /*8800*/  FMUL.FTZ R184, R184, R95.reuse ;  /* 0x0000005fb8b87220 */ /* 0x080fe20000410000 */
[C---:B------:R-:W-:Y:S01]  /*8810*/  IMAD.U32 R52, R47.reuse, 0x10000, RZ ;  /* 0x000100002f347824 */ /* 0x040fe200078e00ff */
[----:B------:R-:W-:Y:S01]  /*8820*/  LOP3.LUT R47, R47, 0xffff0000, RZ, 0xc0, !PT ;  /* 0xffff00002f2f7812 */ /* 0x000fe200078ec0ff */
[C---:B------:R-:W-:Y:S01]  /*8830*/  FFMA.FTZ R43, R48.reuse, R95, -R43 ;  /* 0x0000005f302b7223 */ /* 0x040fe2000001082b */
[----:B------:R-:W-:Y:S01]  /*8840*/  FFMA.FTZ R48, R48, R45, R184 ;  /* 0x0000002d30307223 */ /* 0x000fe200000100b8 */
[----:B------:R-:W-:Y:S01]  /*8850*/  PRMT R45, R211, 0x5410, R49 ;  /* 0x00005410d32d7816 */ /* 0x000fe20000000031 */
[----:B------:R-:W-:-:S02]  /*8860*/  IMAD.U32 R49, R40, 0x10000, RZ ;  /* 0x0001000028317824 */ /* 0x000fc400078e00ff */
[----:B------:R-:W-:Y:S01]  /*8870*/  FMUL.FTZ R188, R53, R52 ;  /* 0x0000003435bc7220 */ /* 0x000fe20000410000 */
[----:B------:R-:W-:Y:S01]  /*8880*/  LOP3.LUT R40, R40, 0xffff0000, RZ, 0xc0, !PT ;  /* 0xffff000028287812 */ /* 0x000fe200078ec0ff */
[----:B------:R-:W-:Y:S01]  /*8890*/  FMUL.FTZ R55, R44, R47 ;  /* 0x0000002f2c377220 */ /* 0x000fe20000410000 */
[C---:B------:R-:W-:Y:S01]  /*88a0*/  IMAD.U32 R184, R45.reuse, 0x10000, RZ ;  /* 0x000100002db87824 */ /* 0x040fe200078e00ff */
[----:B------:R-:W-:Y:S02]  /*88b0*/  LOP3.LUT R45, R45, 0xffff0000, RZ, 0xc0, !PT ;  /* 0xffff00002d2d7812 */ /* 0x000fe400078ec0ff */
[----:B------:R-:W-:Y:S01]  /*88c0*/  F2FP.BF16.F32.PACK_AB R94, R94, R153 ;  /* 0x000000995e5e723e */ /* 0x000fe200000010ff */
[-C--:B------:R-:W-:Y:S01]  /*88d0*/  FMUL.FTZ R53, R53, R184.reuse ;  /* 0x000000b835357220 */ /* 0x080fe20000410000 */
[C---:B------:R-:W-:Y:S01]  /*88e0*/  FFMA.FTZ R188, R49.reuse, R184, -R188 ;  /* 0x000000b831bc7223 */ /* 0x040fe200000108bc */
[-C--:B------:R-:W-:Y:S01]  /*88f0*/  FMUL.FTZ R95, R44, R45.reuse ;  /* 0x0000002d2c5f7220 */ /* 0x080fe20000410000 */
[----:B------:R-:W-:Y:S01]  /*8900*/  FFMA.FTZ R55, R40, R45, -R55 ;  /* 0x0000002d28377223 */ /* 0x000fe20000010837 */
[----:B------:R-:W-:Y:S01]  /*8910*/  FFMA.FTZ R53, R49, R52, R53 ;  /* 0x0000003431357223 */ /* 0x000fe20000010035 */
[----:B------:R-:W-:-:S02]  /*8920*/  IMAD.U32 R49, R42, 0x10000, RZ ;  /* 0x000100002a317824 */ /* 0x000fc400078e00ff */
[----:B------:R-:W-:Y:S01]  /*8930*/  FFMA.FTZ R52, R40, R47, R95 ;  /* 0x0000002f28347223 */ /* 0x000fe2000001005f */
[C---:B------:R-:W-:Y:S01]  /*8940*/  IMAD.U32 R42, R46.reuse, 0x10000, RZ ;  /* 0x000100002e2a7824 */ /* 0x040fe200078e00ff */
[----:B------:R-:W-:Y:S01]  /*8950*/  LOP3.LUT R46, R46, 0xffff0000, RZ, 0xc0, !PT ;  /* 0xffff00002e2e7812 */ /* 0x000fe200078ec0ff */
[C---:B------:R-:W-:Y:S01]  /*8960*/  IMAD.U32 R44, R54.reuse, 0x10000, RZ ;  /* 0x00010000362c7824 */ /* 0x040fe200078e00ff */
[----:B------:R-:W-:Y:S01]  /*8970*/  LOP3.LUT R54, R54, 0xffff0000, RZ, 0xc0, !PT ;  /* 0xffff000036367812 */ /* 0x000fe200078ec0ff */
[C---:B------:R-:W-:Y:S01]  /*8980*/  IMAD.U32 R45, R50.reuse, 0x10000, RZ ;  /* 0x00010000322d7824 */ /* 0x040fe200078e00ff */
[----:B------:R-:W-:Y:S01]  /*8990*/  LOP3.LUT R50, R50, 0xffff0000, RZ, 0xc0, !PT ;  /* 0xffff000032327812 */ /* 0x000fe200078ec0ff */
[C---:B------:R-:W-:Y:S01]  /*89a0*/  FMUL.FTZ R40, R42.reuse, R44 ;  /* 0x0000002c2a287220 */ /* 0x040fe20000410000 */
[----:B------:R-:W-:Y:S01]  /*89b0*/  F2FP.BF16.F32.PACK_AB R152, R41, R152 ;  /* 0x000000982998723e */ /* 0x000fe200000010ff */
[-C--:B------:R-:W-:Y:S01]  /*89c0*/  FMUL.FTZ R47, R42, R45.reuse ;  /* 0x0000002d2a2f7220 */ /* 0x080fe20000410000 */
[C---:B------:R-:W-:Y:S01]  /*89d0*/  FMUL.FTZ R42, R46.reuse, R54 ;  /* 0x000000362e2a7220 */ /* 0x040fe20000410000 */
[----:B------:R-:W-:Y:S01]  /*89e0*/  FMUL.FTZ R95, R46, R50 ;  /* 0x000000322e5f7220 */ /* 0x000fe20000410000 */
[C---:B------:R-:W-:Y:S01]  /*89f0*/  FFMA.FTZ R40, R49.reuse, R45, -R40 ;  /* 0x0000002d31287223 */ /* 0x040fe20000010828 */
[----:B------:R-:W-:Y:S01]  /*8a00*/  FFMA.FTZ R47, R49, R44, R47 ;  /* 0x0000002c312f7223 */ /* 0x000fe2000001002f */
[C---:B------:R-:W-:Y:S01]  /*8a10*/  FFMA.FTZ R45, R51.reuse, R50, -R42 ;  /* 0x00000032332d7223 */ /* 0x040fe2000001082a */
[----:B------:R-:W-:Y:S01]  /*8a20*/  FFMA.FTZ R54, R51, R54, R95 ;  /* 0x0000003633367223 */ /* 0x000fe2000001005f */
[----:B------:R-:W-:Y:S01]  /*8a30*/  F2FP.BF16.F32.PACK_AB R48, R48, R185 ;  /* 0x000000b93030723e */ /* 0x000fe200000010ff */
[----:B------:R-:W-:Y:S01]  /*8a40*/  IMAD.MOV.U32 R41, RZ, RZ, R94 ;  /* 0x000000ffff297224 */ /* 0x000fe200078e005e */
[----:B------:R-:W-:-:S02]  /*8a50*/  F2FP.BF16.F32.PACK_AB R55, R55, R188 ;  /* 0x000000bc3737723e */ /* 0x000fc400000010ff */
[----:B------:R-:W-:Y:S01]  /*8a60*/  F2FP.BF16.F32.PACK_AB R42, R45, R40 ;  /* 0x000000282d2a723e */ /* 0x000fe200000010ff */
[----:B------:R-:W-:Y:S01]  /*8a70*/  IMAD.MOV.U32 R45, RZ, RZ, R152 ;  /* 0x000000ffff2d7224 */ /* 0x000fe200078e0098 */
[----:B------:R-:W-:Y:S01]  /*8a80*/  F2FP.BF16.F32.PACK_AB R46, R54, R47 ;  /* 0x0000002f362e723e */ /* 0x000fe200000010ff */
[----:B------:R-:W-:Y:S01]  /*8a90*/  IMAD.MOV.U32 R40, RZ, RZ, R55 ;  /* 0x000000ffff287224 */ /* 0x000fe200078e0037 */
[----:B------:R-:W-:Y:S01]  /*8aa0*/  F2FP.BF16.F32.PACK_AB R43, R43, R186 ;  /* 0x000000ba2b2b723e */ /* 0x000fe200000010ff */
[----:B------:R-:W-:Y:S01]  /*8ab0*/  IMAD.MOV.U32 R47, RZ, RZ, R48 ;  /* 0x000000ffff2f7224 */ /* 0x000fe200078e0030 */
[----:B------:R-:W-:-:S07]  /*8ac0*/  F2FP.BF16.F32.PACK_AB R44, R52, R53 ;  /* 0x00000035342c723e */ /* 0x000fce00000010ff */
.L_x_533:
[----:B------:R-:W-:Y:S05]  /*8ad0*/  BSYNC B2 ;  /* 0x0000000000027941 */ /* 0x000fea0003800000 */
.L_x_532:
        /* <DEDUP_REMOVED lines=12> */
.L_x_531:
[----:B------:R-:W-:Y:S05]  /*8ba0*/  BSYNC B1 ;  /* 0x0000000000017941 */ /* 0x000fea0003800000 */
.L_x_530:
[----:B------:R-:W-:Y:S01]  /*8bb0*/  ISETP.GE.OR P4, PT, R222, R4, P0 ;  /* 0x00000004de00720c */ /* 0x000fe20000786670 */
[----:B------:R-:W-:-:S12]  /*8bc0*/  BSSY B1, `(.L_x_534) ;  /* 0x000008d000017945 */ /* 0x000fd80003800000 */
[----:B------:R-:W-:Y:S05]  /*8bd0*/  @P4 BRA `(.L_x_535) ;  /* 0x00000008002c4947 */ /* 0x000fea0003800000 */
[----:B-1-3--:R-:W3:Y:S04]  /*8be0*/  LDL R40, [R1+0x74] ;  /* 0x0000740001287983 */ /* 0x00aee80000100800 */
        /* <DEDUP_REMOVED lines=31> */
[----:B------:R-:W-:Y:S01]  /*8de0*/  SHF.R.U64 R54, R56, 0x10, R57 ;  /* 0x0000001038367819 */ /* 0x000fe20000001239 */
[----:B--2---:R-:W-:Y:S01]  /*8df0*/  IMAD.U32 R88, R45, 0x10000, RZ ;  /* 0x000100002d587824 */ /* 0x004fe200078e00ff */
[----:B------:R-:W-:Y:S01]  /*8e00*/  SHF.R.U64 R56, R58, 0x10, R59 ;  /* 0x000000103a387819 */ /* 0x000fe2000000123b */
[----:B-1----:R-:W-:Y:S01]  /*8e10*/  IMAD.U32 R55, R41, 0x10000, RZ ;  /* 0x0001000029377824 */ /* 0x002fe200078e00ff */
[--C-:B------:R-:W-:Y:S01]  /*8e20*/  SHF.R.U64 R58, R60, 0x10, R61.reuse ;  /* 0x000000103c3a7819 */ /* 0x100fe2000000123d */
[----:B------:R-:W-:Y:S01]  /*8e30*/  IMAD.U32 R93, R47, 0x10000, RZ ;  /* 0x000100002f5d7824 */ /* 0x000fe200078e00ff */
[----:B------:R-:W-:Y:S01]  /*8e40*/  SHF.R.U32.HI R61, RZ, 0x10, R61 ;  /* 0x00000010ff3d7819 */ /* 0x000fe2000001163d */
[----:B------:R-:W-:Y:S01]  /*8e50*/  IMAD.U32 R91, R43, 0x10000, RZ ;  /* 0x000100002b5b7824 */ /* 0x000fe200078e00ff */
[----:B------:R-:W-:Y:S01]  /*8e60*/  SHF.R.U32.HI R57, RZ, 0x10, R57 ;  /* 0x00000010ff397819 */ /* 0x000fe20000011639 */
[----:B------:R-:W-:Y:S01]  /*8e70*/  IMAD.U32 R90, R42, 0x10000, RZ ;  /* 0x000100002a5a7824 */ /* 0x000fe200078e00ff */
[----:B------:R-:W-:-:S02]  /*8e80*/  PRMT R208, R208, 0x5410, R61 ;  /* 0x00005410d0d07816 */ /* 0x000fc4000000003d */
[----:B------:R-:W-:Y:S02]  /*8e90*/  PRMT R204, R204, 0x5410, R57 ;  /* 0x00005410cccc7816 */ /* 0x000fe40000000039 */
[--C-:B------:R-:W-:Y:S02]  /*8ea0*/  SHF.R.U64 R60, R62, 0x10, R63.reuse ;  /* 0x000000103e3c7819 */ /* 0x100fe4000000123f */
[----:B------:R-:W-:Y:S01]  /*8eb0*/  PRMT R201, R201, 0x5410, R56 ;  /* 0x00005410c9c97816 */ /* 0x000fe20000000038 */
[----:B------:R-:W-:Y:S01]  /*8ec0*/  IMAD.U32 R56, R208, 0x10000, RZ ;  /* 0x00010000d0387824 */ /* 0x000fe200078e00ff */
[----:B------:R-:W-:Y:S02]  /*8ed0*/  SHF.R.U32.HI R63, RZ, 0x10, R63 ;  /* 0x00000010ff3f7819 */ /* 0x000fe4000001163f */
[----:B------:R-:W-:Y:S01]  /*8ee0*/  PRMT R203, R203, 0x5410, R54 ;  /* 0x00005410cbcb7816 */ /* 0x000fe20000000036 */
[----:B------:R-:W-:Y:S01]  /*8ef0*/  IMAD.U32 R54, R204, 0x10000, RZ ;  /* 0x00010000cc367824 */ /* 0x000fe200078e00ff */
[----:B------:R-:W-:-:S02]  /*8f00*/  SHF.R.U32.HI R59, RZ, 0x10, R59 ;  /* 0x00000010ff3b7819 */ /* 0x000fc4000001163b */
[----:B------:R-:W-:Y:S01]  /*8f10*/  PRMT R205, R205, 0x5410, R60 ;  /* 0x00005410cdcd7816 */ /* 0x000fe2000000003c */
[----:B------:R-:W-:Y:S01]  /*8f20*/  FMUL.FTZ R60, R88, R56 ;  /* 0x00000038583c7220 */ /* 0x000fe20000410000 */
[----:B------:R-:W-:Y:S01]  /*8f30*/  PRMT R206, R206, 0x5410, R63 ;  /* 0x00005410cece7816 */ /* 0x000fe2000000003f */
[-C--:B------:R-:W-:Y:S01]  /*8f40*/  FMUL.FTZ R88, R88, R54.reuse ;  /* 0x0000003658587220 */ /* 0x080fe20000410000 */
[----:B------:R-:W-:Y:S01]  /*8f50*/  PRMT R202, R202, 0x5410, R59 ;  /* 0x00005410caca7816 */ /* 0x000fe2000000003b */
[----:B------:R-:W-:Y:S01]  /*8f60*/  FFMA.FTZ R54, R55, R54, -R60 ;  /* 0x0000003637367223 */ /* 0x000fe2000001083c */
[----:B------:R-:W-:Y:S01]  /*8f70*/  PRMT R207, R207, 0x5410, R58 ;  /* 0x00005410cfcf7816 */ /* 0x000fe2000000003a */
[----:B------:R-:W-:Y:S02]  /*8f80*/  IMAD.U32 R60, R206, 0x10000, RZ ;  /* 0x00010000ce3c7824 */ /* 0x000fe400078e00ff */
[----:B------:R-:W-:Y:S01]  /*8f90*/  FFMA.FTZ R55, R55, R56, R88 ;  /* 0x0000003837377223 */ /* 0x000fe20000010058 */
[----:B------:R-:W-:Y:S01]  /*8fa0*/  IMAD.U32 R56, R202, 0x10000, RZ ;  /* 0x00010000ca387824 */ /* 0x000fe200078e00ff */
[----:B------:R-:W-:Y:S01]  /*8fb0*/  LOP3.LUT R89, R45, 0xffff0000, RZ, 0xc0, !PT ;  /* 0xffff00002d597812 */ /* 0x000fe200078ec0ff */
[C---:B------:R-:W-:Y:S01]  /*8fc0*/  FMUL.FTZ R88, R93.reuse, R60 ;  /* 0x0000003c5d587220 */ /* 0x040fe20000410000 */
[----:B------:R-:W-:Y:S01]  /*8fd0*/  LOP3.LUT R58, R208, 0xffff0000, RZ, 0xc0, !PT ;  /* 0xffff0000d03a7812 */ /* 0x000fe200078ec0ff */
[-C--:B------:R-:W-:Y:S01]  /*8fe0*/  FMUL.FTZ R93, R93, R56.reuse ;  /* 0x000000385d5d7220 */ /* 0x080fe20000410000 */
[----:B------:R-:W-:Y:S01]  /*8ff0*/  LOP3.LUT R57, R204, 0xffff0000, RZ, 0xc0, !PT ;  /* 0xffff0000cc397812 */ /* 0x000fe200078ec0ff */
[----:B------:R-:W-:Y:S01]  /*9000*/  FFMA.FTZ R56, R91, R56, -R88 ;  /* 0x000000385b387223 */ /* 0x000fe20000010858 */
[----:B------:R-:W-:Y:S01]  /*9010*/  LOP3.LUT R62, R41, 0xffff0000, RZ, 0xc0, !PT ;  /* 0xffff0000293e7812 */ /* 0x000fe200078ec0ff */
[----:B------:R-:W-:Y:S01]  /*9020*/  FMUL.FTZ R59, R89, R58 ;  /* 0x0000003a593b7220 */ /* 0x000fe20000410000 */
[----:B------:R-:W-:Y:S01]  /*9030*/  LOP3.LUT R47, R47, 0xffff0000, RZ, 0xc0, !PT ;  /* 0xffff00002f2f7812 */ /* 0x000fe200078ec0ff */
[-C--:B------:R-:W-:Y:S01]  /*9040*/  FMUL.FTZ R89, R89, R57.reuse ;  /* 0x0000003959597220 */ /* 0x080fe20000410000 */
[----:B------:R-:W-:Y:S01]  /*9050*/  LOP3.LUT R206, R206, 0xffff0000, RZ, 0xc0, !PT ;  /* 0xffff0000cece7812 */ /* 0x000fe200078ec0ff */
[----:B------:R-:W-:Y:S01]  /*9060*/  FFMA.FTZ R91, R91, R60, R93 ;  /* 0x0000003c5b5b7223 */ /* 0x000fe2000001005d */
[----:B------:R-:W-:Y:S01]  /*9070*/  LOP3.LUT R202, R202, 0xffff0000, RZ, 0xc0, !PT ;  /* 0xffff0000caca7812 */ /* 0x000fe200078ec0ff */
[C---:B------:R-:W-:Y:S01]  /*9080*/  IMAD.U32 R45, R44.reuse, 0x10000, RZ ;  /* 0x000100002c2d7824 */ /* 0x040fe200078e00ff */
[----:B------:R-:W-:Y:S01]  /*9090*/  LOP3.LUT R43, R43, 0xffff0000, RZ, 0xc0, !PT ;  /* 0xffff00002b2b7812 */ /* 0x000fe200078ec0ff */
[----:B------:R-:W-:Y:S01]  /*90a0*/  IMAD.U32 R60, R207, 0x10000, RZ ;  /* 0x00010000cf3c7824 */ /* 0x000fe200078e00ff */
[----:B------:R-:W-:Y:S01]  /*90b0*/  LOP3.LUT R44, R44, 0xffff0000, RZ, 0xc0, !PT ;  /* 0xffff00002c2c7812 */ /* 0x000fe200078ec0ff */
[C---:B------:R-:W-:Y:S01]  /*90c0*/  FFMA.FTZ R57, R62.reuse, R57, -R59 ;  /* 0x000000393e397223 */ /* 0x040fe2000001083b */
[----:B------:R-:W-:Y:S01]  /*90d0*/  FMUL.FTZ R88, R47, R206 ;  /* 0x000000ce2f587220 */ /* 0x000fe20000410000 */
[----:B------:R-:W-:Y:S01]  /*90e0*/  LOP3.LUT R207, R207, 0xffff0000, RZ, 0xc0, !PT ;  /* 0xffff0000cfcf7812 */ /* 0x000fe200078ec0ff */
[----:B------:R-:W-:Y:S01]  /*90f0*/  FFMA.FTZ R62, R62, R58, R89 ;  /* 0x0000003a3e3e7223 */ /* 0x000fe20000010059 */
[----:B------:R-:W-:-:S02]  /*9100*/  IMAD.U32 R58, R203, 0x10000, RZ ;  /* 0x00010000cb3a7824 */ /* 0x000fc400078e00ff */
[-C--:B------:R-:W-:Y:S01]  /*9110*/  FMUL.FTZ R94, R47, R202.reuse ;  /* 0x000000ca2f5e7220 */ /* 0x080fe20000410000 */
[C---:B------:R-:W-:Y:S01]  /*9120*/  IMAD.U32 R41, R40.reuse, 0x10000, RZ ;  /* 0x0001000028297824 */ /* 0x040fe200078e00ff */
[----:B------:R-:W-:Y:S01]  /*9130*/  LOP3.LUT R203, R203, 0xffff0000, RZ, 0xc0, !PT ;  /* 0xffff0000cbcb7812 */ /* 0x000fe200078ec0ff */
[----:B------:R-:W-:Y:S01]  /*9140*/  FFMA.FTZ R47, R43, R202, -R88 ;  /* 0x000000ca2b2f7223 */ /* 0x000fe20000010858 */
[----:B------:R-:W-:Y:S01]  /*9150*/  LOP3.LUT R40, R40, 0xffff0000, RZ, 0xc0, !PT ;  /* 0xffff000028287812 */ /* 0x000fe200078ec0ff */
[C---:B------:R-:W-:Y:S01]  /*9160*/  FMUL.FTZ R88, R45.reuse, R60 ;  /* 0x0000003c2d587220 */ /* 0x040fe20000410000 */
[C---:B------:R-:W-:Y:S01]  /*9170*/  FMUL.FTZ R59, R44.reuse, R207 ;  /* 0x000000cf2c3b7220 */ /* 0x040fe20000410000 */
[----:B------:R-:W-:Y:S01]  /*9180*/  FMUL.FTZ R45, R45, R58 ;  /* 0x0000003a2d2d7220 */ /* 0x000fe20000410000 */
[----:B------:R-:W-:Y:S01]  /*9190*/  FFMA.FTZ R206, R43, R206, R94 ;  /* 0x000000ce2bce7223 */ /* 0x000fe2000001005e */
[-C--:B------:R-:W-:Y:S01]  /*91a0*/  FMUL.FTZ R61, R44, R203.reuse ;  /* 0x000000cb2c3d7220 */ /* 0x080fe20000410000 */
[----:B------:R-:W-:Y:S01]  /*91b0*/  LOP3.LUT R92, R42, 0xffff0000, RZ, 0xc0, !PT ;  /* 0xffff00002a5c7812 */ /* 0x000fe200078ec0ff */
[----:B------:R-:W-:Y:S01]  /*91c0*/  FFMA.FTZ R43, R41, R58, -R88 ;  /* 0x0000003a292b7223 */ /* 0x000fe20000010858 */
[----:B------:R-:W-:Y:S01]  /*91d0*/  FFMA.FTZ R44, R40, R203, -R59 ;  /* 0x000000cb282c7223 */ /* 0x000fe2000001083b */
[----:B------:R-:W-:-:S02]  /*91e0*/  IMAD.U32 R42, R46, 0x10000, RZ ;  /* 0x000100002e2a7824 */ /* 0x000fc400078e00ff */
[----:B------:R-:W-:Y:S01]  /*91f0*/  FFMA.FTZ R41, R41, R60, R45 ;  /* 0x0000003c29297223 */ /* 0x000fe2000001002d */
[----:B------:R-:W-:Y:S01]  /*9200*/  IMAD.U32 R59, R205, 0x10000, RZ ;  /* 0x00010000cd3b7824 */ /* 0x000fe200078e00ff */
[----:B------:R-:W-:Y:S01]  /*9210*/  LOP3.LUT R46, R46, 0xffff0000, RZ, 0xc0, !PT ;  /* 0xffff00002e2e7812 */ /* 0x000fe200078ec0ff */
[----:B------:R-:W-:Y:S01]  /*9220*/  IMAD.U32 R45, R201, 0x10000, RZ ;  /* 0x00010000c92d7824 */ /* 0x000fe200078e00ff */
[----:B------:R-:W-:Y:S01]  /*9230*/  LOP3.LUT R205, R205, 0xffff0000, RZ, 0xc0, !PT ;  /* 0xffff0000cdcd7812 */ /* 0x000fe200078ec0ff */
[----:B------:R-:W-:Y:S01]  /*9240*/  FFMA.FTZ R40, R40, R207, R61 ;  /* 0x000000cf28287223 */ /* 0x000fe2000001003d */
[----:B------:R-:W-:Y:S01]  /*9250*/  LOP3.LUT R201, R201, 0xffff0000, RZ, 0xc0, !PT ;  /* 0xffff0000c9c97812 */ /* 0x000fe200078ec0ff */
[C---:B------:R-:W-:Y:S01]  /*9260*/  FMUL.FTZ R61, R42.reuse, R59 ;  /* 0x0000003b2a3d7220 */ /* 0x040fe20000410000 */
[----:B------:R-:W-:Y:S01]  /*9270*/  FMUL.FTZ R42, R42, R45 ;  /* 0x0000002d2a2a7220 */ /* 0x000fe20000410000 */
[----:B------:R-:W-:Y:S01]  /*9280*/  FMUL.FTZ R63, R46, R205 ;  /* 0x000000cd2e3f7220 */ /* 0x000fe20000410000 */
[----:B------:R-:W-:Y:S01]  /*9290*/  F2FP.BF16.F32.PACK_AB R43, R44, R43 ;  /* 0x0000002b2c2b723e */ /* 0x000fe200000010ff */
[----:B------:R-:W-:Y:S01]  /*92a0*/  FMUL.FTZ R58, R46, R201 ;  /* 0x000000c92e3a7220 */ /* 0x000fe20000410000 */
[----:B------:R-:W-:Y:S01]  /*92b0*/  FFMA.FTZ R61, R90, R45, -R61 ;  /* 0x0000002d5a3d7223 */ /* 0x000fe2000001083d */
[----:B------:R-:W-:Y:S01]  /*92c0*/  FFMA.FTZ R46, R92, R201, -R63 ;  /* 0x000000c95c2e7223 */ /* 0x000fe2000001083f */
[----:B------:R-:W-:Y:S01]  /*92d0*/  FFMA.FTZ R42, R90, R59, R42 ;  /* 0x0000003b5a2a7223 */ /* 0x000fe2000001002a */
[----:B------:R-:W-:Y:S01]  /*92e0*/  FFMA.FTZ R205, R92, R205, R58 ;  /* 0x000000cd5ccd7223 */ /* 0x000fe2000001003a */
[----:B------:R-:W-:-:S02]  /*92f0*/  F2FP.BF16.F32.PACK_AB R47, R47, R56 ;  /* 0x000000382f2f723e */ /* 0x000fc400000010ff */
[----:B------:R-:W-:Y:S02]  /*9300*/  F2FP.BF16.F32.PACK_AB R46, R46, R61 ;  /* 0x0000003d2e2e723e */ /* 0x000fe400000010ff */
[----:B------:R-:W-:Y:S02]  /*9310*/  F2FP.BF16.F32.PACK_AB R54, R57, R54 ;  /* 0x000000363936723e */ /* 0x000fe400000010ff */
[----:B------:R-:W-:Y:S02]  /*9320*/  F2FP.BF16.F32.PACK_AB R91, R206, R91 ;  /* 0x0000005bce5b723e */ /* 0x000fe400000010ff */
[----:B------:R-:W-:Y:S01]  /*9330*/  F2FP.BF16.F32.PACK_AB R90, R205, R42 ;  /* 0x0000002acd5a723e */ /* 0x000fe200000010ff */
[----:B------:R-:W-:Y:S01]  /*9340*/  IMAD.MOV.U32 R42, RZ, RZ, R46 ;  /* 0x000000ffff2a7224 */ /* 0x000fe200078e002e */
[----:B------:R-:W-:Y:S01]  /*9350*/  F2FP.BF16.F32.PACK_AB R44, R40, R41 ;  /* 0x00000029282c723e */ /* 0x000fe200000010ff */
[----:B------:R-:W-:Y:S01]  /*9360*/  IMAD.MOV.U32 R40, RZ, RZ, R43 ;  /* 0x000000ffff287224 */ /* 0x000fe200078e002b */
[----:B------:R-:W-:Y:S01]  /*9370*/  F2FP.BF16.F32.PACK_AB R45, R62, R55 ;  /* 0x000000373e2d723e */ /* 0x000fe200000010ff */
[----:B------:R-:W-:-:S02]  /*9380*/  IMAD.MOV.U32 R43, RZ, RZ, R47 ;  /* 0x000000ffff2b7224 */ /* 0x000fc400078e002f */
[----:B------:R-:W-:Y:S02]  /*9390*/  IMAD.MOV.U32 R41, RZ, RZ, R54 ;  /* 0x000000ffff297224 */ /* 0x000fe400078e0036 */
[----:B------:R-:W-:Y:S02]  /*93a0*/  IMAD.MOV.U32 R46, RZ, RZ, R90 ;  /* 0x000000ffff2e7224 */ /* 0x000fe400078e005a */
[----:B------:R-:W-:-:S07]  /*93b0*/  IMAD.MOV.U32 R47, RZ, RZ, R91 ;  /* 0x000000ffff2f7224 */ /* 0x000fce00078e005b */
.L_x_537:
[----:B------:R-:W-:Y:S05]  /*93c0*/  BSYNC B2 ;  /* 0x0000000000027941 */ /* 0x000fea0003800000 */
.L_x_536:
        /* <DEDUP_REMOVED lines=12> */
.L_x_535:
[----:B------:R-:W-:Y:S05]  /*9490*/  BSYNC B1 ;  /* 0x0000000000017941 */ /* 0x000fea0003800000 */
.L_x_534:
[----:B------:R-:W-:Y:S01]  /*94a0*/  ISETP.GE.OR P4, PT, R224, R4, P0 ;  /* 0x00000004e000720c */ /* 0x000fe20000786670 */
[----:B------:R-:W-:-:S12]  /*94b0*/  BSSY B1, `(.L_x_538) ;  /* 0x000008a000017945 */ /* 0x000fd80003800000 */
[----:B------:R-:W-:Y:S05]  /*94c0*/  @P4 BRA `(.L_x_539) ;  /* 0x0000000800204947 */ /* 0x000fea0003800000 */
[----:B-1-34-:R-:W3:Y:S04]  /*94d0*/  LDL R40, [R1+0x70] ;  /* 0x0000700001287983 */ /* 0x01aee80000100800 */
        /* <DEDUP_REMOVED lines=33> */
[--C-:B------:R-:W-:Y:S01]  /*96f0*/  SHF.R.U64 R74, R76, 0x10, R77.reuse ;  /* 0x000000104c4a7819 */ /* 0x100fe2000000124d */
[----:B-1----:R-:W-:Y:S01]  /*9700*/  IMAD.U32 R59, R41, 0x10000, RZ ;  /* 0x00010000293b7824 */ /* 0x002fe200078e00ff */
[----:B------:R-:W-:Y:S01]  /*9710*/  SHF.R.U32.HI R77, RZ, 0x10, R77 ;  /* 0x00000010ff4d7819 */ /* 0x000fe2000001164d */
[----:B------:R-:W-:Y:S01]  /*9720*/  IMAD.U32 R62, R47, 0x10000, RZ ;  /* 0x000100002f3e7824 */ /* 0x000fe200078e00ff */
[----:B------:R-:W-:Y:S01]  /*9730*/  SHF.R.U32.HI R88, RZ, 0x10, R73 ;  /* 0x00000010ff587819 */ /* 0x000fe20000011649 */
[----:B------:R-:W-:Y:S01]  /*9740*/  IMAD.U32 R58, R43, 0x10000, RZ ;  /* 0x000100002b3a7824 */ /* 0x000fe200078e00ff */
[----:B------:R-:W-:Y:S02]  /*9750*/  PRMT R182, R182, 0x5410, R77 ;  /* 0x00005410b6b67816 */ /* 0x000fe4000000004d */
[----:B------:R-:W-:-:S02]  /*9760*/  SHF.R.U64 R90, R72, 0x10, R73 ;  /* 0x00000010485a7819 */ /* 0x000fc40000001249 */
[----:B------:R-:W-:Y:S01]  /*9770*/  PRMT R195, R195, 0x5410, R88 ;  /* 0x00005410c3c37816 */ /* 0x000fe20000000058 */
[----:B------:R-:W-:Y:S01]  /*9780*/  IMAD.U32 R63, R182, 0x10000, RZ ;  /* 0x00010000b63f7824 */ /* 0x000fe200078e00ff */
[--C-:B------:R-:W-:Y:S02]  /*9790*/  SHF.R.U64 R72, R78, 0x10, R79.reuse ;  /* 0x000000104e487819 */ /* 0x100fe4000000124f */
[----:B------:R-:W-:Y:S02]  /*97a0*/  SHF.R.U32.HI R78, RZ, 0x10, R79 ;  /* 0x00000010ff4e7819 */ /* 0x000fe4000001164f */
[----:B------:R-:W-:Y:S01]  /*97b0*/  PRMT R200, R200, 0x5410, R61 ;  /* 0x00005410c8c87816 */ /* 0x000fe2000000003d */
[----:B------:R-:W-:Y:S01]  /*97c0*/  IMAD.U32 R61, R195, 0x10000, RZ ;  /* 0x00010000c33d7824 */ /* 0x000fe200078e00ff */
[----:B------:R-:W-:Y:S02]  /*97d0*/  SHF.R.U32.HI R75, RZ, 0x10, R75 ;  /* 0x00000010ff4b7819 */ /* 0x000fe4000001164b */
[----:B------:R-:W-:Y:S01]  /*97e0*/  PRMT R191, R191, 0x5410, R72 ;  /* 0x00005410bfbf7816 */ /* 0x000fe20000000048 */
[C---:B------:R-:W-:Y:S01]  /*97f0*/  FMUL.FTZ R72, R56.reuse, R63 ;  /* 0x0000003f38487220 */ /* 0x040fe20000410000 */
[----:B------:R-:W-:Y:S01]  /*9800*/  PRMT R181, R181, 0x5410, R74 ;  /* 0x00005410b5b57816 */ /* 0x000fe2000000004a */
[-C--:B------:R-:W-:Y:S01]  /*9810*/  FMUL.FTZ R74, R56, R61.reuse ;  /* 0x0000003d384a7220 */ /* 0x080fe20000410000 */
[----:B------:R-:W-:Y:S01]  /*9820*/  PRMT R189, R189, 0x5410, R78 ;  /* 0x00005410bdbd7816 */ /* 0x000fe2000000004e */
[C---:B------:R-:W-:Y:S01]  /*9830*/  FFMA.FTZ R56, R59.reuse, R61, -R72 ;  /* 0x0000003d3b387223 */ /* 0x040fe20000010848 */
[----:B------:R-:W-:Y:S01]  /*9840*/  PRMT R198, R198, 0x5410, R75 ;  /* 0x00005410c6c67816 */ /* 0x000fe2000000004b */
[----:B------:R-:W-:Y:S01]  /*9850*/  FFMA.FTZ R59, R59, R63, R74 ;  /* 0x0000003f3b3b7223 */ /* 0x000fe2000001004a */
[----:B------:R-:W-:Y:S01]  /*9860*/  LOP3.LUT R60, R45, 0xffff0000, RZ, 0xc0, !PT ;  /* 0xffff00002d3c7812 */ /* 0x000fe200078ec0ff */
[----:B------:R-:W-:Y:S01]  /*9870*/  IMAD.U32 R73, R189, 0x10000, RZ ;  /* 0x00010000bd497824 */ /* 0x000fe200078e00ff */
[----:B------:R-:W-:Y:S01]  /*9880*/  LOP3.LUT R182, R182, 0xffff0000, RZ, 0xc0, !PT ;  /* 0xffff0000b6b67812 */ /* 0x000fe200078ec0ff */
[----:B------:R-:W-:Y:S01]  /*9890*/  IMAD.U32 R63, R198, 0x10000, RZ ;  /* 0x00010000c63f7824 */ /* 0x000fe200078e00ff */
[----:B------:R-:W-:Y:S01]  /*98a0*/  LOP3.LUT R61, R195, 0xffff0000, RZ, 0xc0, !PT ;  /* 0xffff0000c33d7812 */ /* 0x000fe200078ec0ff */
[----:B------:R-:W-:Y:S01]  /*98b0*/  FMUL.FTZ R75, R62, R73 ;  /* 0x000000493e4b7220 */ /* 0x000fe20000410000 */
[----:B------:R-:W-:Y:S01]  /*98c0*/  LOP3.LUT R57, R41, 0xffff0000, RZ, 0xc0, !PT ;  /* 0xffff000029397812 */ /* 0x000fe200078ec0ff */
[CC--:B------:R-:W-:Y:S01]  /*98d0*/  FMUL.FTZ R72, R60.reuse, R182.reuse ;  /* 0x000000b63c487220 */ /* 0x0c0fe20000410000 */
[----:B------:R-:W-:Y:S01]  /*98e0*/  LOP3.LUT R47, R47, 0xffff0000, RZ, 0xc0, !PT ;  /* 0xffff00002f2f7812 */ /* 0x000fe200078ec0ff */
[----:B------:R-:W-:Y:S01]  /*98f0*/  FMUL.FTZ R60, R60, R61 ;  /* 0x0000003d3c3c7220 */ /* 0x000fe20000410000 */
[----:B------:R-:W-:Y:S01]  /*9900*/  LOP3.LUT R74, R189, 0xffff0000, RZ, 0xc0, !PT ;  /* 0xffff0000bd4a7812 */ /* 0x000fe200078ec0ff */
[----:B------:R-:W-:Y:S01]  /*9910*/  FMUL.FTZ R62, R62, R63 ;  /* 0x0000003f3e3e7220 */ /* 0x000fe20000410000 */
[----:B------:R-:W-:Y:S01]  /*9920*/  PRMT R197, R197, 0x5410, R90 ;  /* 0x00005410c5c57816 */ /* 0x000fe2000000005a */
[C---:B------:R-:W-:Y:S01]  /*9930*/  FFMA.FTZ R61, R57.reuse, R61, -R72 ;  /* 0x0000003d393d7223 */ /* 0x040fe20000010848 */
[----:B------:R-:W-:Y:S01]  /*9940*/  LOP3.LUT R198, R198, 0xffff0000, RZ, 0xc0, !PT ;  /* 0xffff0000c6c67812 */ /* 0x000fe200078ec0ff */
[----:B------:R-:W-:Y:S01]  /*9950*/  FFMA.FTZ R60, R57, R182, R60 ;  /* 0x000000b6393c7223 */ /* 0x000fe2000001003c */
[----:B------:R-:W-:Y:S01]  /*9960*/  IMAD.U32 R72, R181, 0x10000, RZ ;  /* 0x00010000b5487824 */ /* 0x000fe200078e00ff */
[----:B------:R-:W-:Y:S01]  /*9970*/  LOP3.LUT R54, R44, 0xffff0000, RZ, 0xc0, !PT ;  /* 0xffff00002c367812 */ /* 0x000fe200078ec0ff */
[C---:B------:R-:W-:Y:S01]  /*9980*/  FFMA.FTZ R57, R58.reuse, R63, -R75 ;  /* 0x0000003f3a397223 */ /* 0x040fe2000001084b */
[----:B------:R-:W-:Y:S01]  /*9990*/  LOP3.LUT R55, R43, 0xffff0000, RZ, 0xc0, !PT ;  /* 0xffff00002b377812 */ /* 0x000fe200078ec0ff */
[----:B------:R-:W-:Y:S01]  /*99a0*/  FFMA.FTZ R58, R58, R73, R62 ;  /* 0x000000493a3a7223 */ /* 0x000fe2000001003e */
[----:B------:R-:W-:Y:S01]  /*99b0*/  LOP3.LUT R181, R181, 0xffff0000, RZ, 0xc0, !PT ;  /* 0xffff0000b5b57812 */ /* 0x000fe200078ec0ff */
[----:B------:R-:W-:Y:S01]  /*99c0*/  FMUL.FTZ R76, R47, R74 ;  /* 0x0000004a2f4c7220 */ /* 0x000fe20000410000 */
[----:B------:R-:W-:-:S02]  /*99d0*/  IMAD.U32 R45, R44, 0x10000, RZ ;  /* 0x000100002c2d7824 */ /* 0x000fc400078e00ff */
[-C--:B------:R-:W-:Y:S01]  /*99e0*/  FMUL.FTZ R78, R47, R198.reuse ;  /* 0x000000c62f4e7220 */ /* 0x080fe20000410000 */
[C---:B------:R-:W-:Y:S01]  /*99f0*/  IMAD.U32 R62, R197.reuse, 0x10000, RZ ;  /* 0x00010000c53e7824 */ /* 0x040fe200078e00ff */
[----:B------:R-:W-:Y:S01]  /*9a00*/  LOP3.LUT R197, R197, 0xffff0000, RZ, 0xc0, !PT ;  /* 0xffff0000c5c57812 */ /* 0x000fe200078ec0ff */
[C---:B------:R-:W-:Y:S01]  /*9a10*/  IMAD.U32 R41, R40.reuse, 0x10000, RZ ;  /* 0x0001000028297824 */ /* 0x040fe200078e00ff */
[----:B------:R-:W-:Y:S01]  /*9a20*/  LOP3.LUT R40, R40, 0xffff0000, RZ, 0xc0, !PT ;  /* 0xffff000028287812 */ /* 0x000fe200078ec0ff */
[----:B------:R-:W-:Y:S01]  /*9a30*/  FFMA.FTZ R198, R55, R198, -R76 ;  /* 0x000000c637c67223 */ /* 0x000fe2000001084c */
[C---:B------:R-:W-:Y:S01]  /*9a40*/  FMUL.FTZ R47, R54.reuse, R181 ;  /* 0x000000b5362f7220 */ /* 0x040fe20000410000 */
[C---:B------:R-:W-:Y:S01]  /*9a50*/  FMUL.FTZ R76, R45.reuse, R72 ;  /* 0x000000482d4c7220 */ /* 0x040fe20000410000 */
[----:B------:R-:W-:Y:S01]  /*9a60*/  FMUL.FTZ R45, R45, R62 ;  /* 0x0000003e2d2d7220 */ /* 0x000fe20000410000 */
[----:B------:R-:W-:Y:S01]  /*9a70*/  FFMA.FTZ R73, R55, R74, R78 ;  /* 0x0000004a37497223 */ /* 0x000fe2000001004e */
[-C--:B------:R-:W-:Y:S01]  /*9a80*/  FMUL.FTZ R55, R54, R197.reuse ;  /* 0x000000c536377220 */ /* 0x080fe20000410000 */
[C---:B------:R-:W-:Y:S01]  /*9a90*/  IMAD.U32 R43, R42.reuse, 0x10000, RZ ;  /* 0x000100002a2b7824 */ /* 0x040fe200078e00ff */
[----:B------:R-:W-:Y:S01]  /*9aa0*/  LOP3.LUT R44, R42, 0xffff0000, RZ, 0xc0, !PT ;  /* 0xffff00002a2c7812 */ /* 0x000fe200078ec0ff */
[----:B------:R-:W-:Y:S01]  /*9ab0*/  FFMA.FTZ R197, R40, R197, -R47 ;  /* 0x000000c528c57223 */ /* 0x000fe2000001082f */
[C---:B------:R-:W-:Y:S01]  /*9ac0*/  IMAD.U32 R42, R46.reuse, 0x10000, RZ ;  /* 0x000100002e2a7824 */ /* 0x040fe200078e00ff */
[----:B------:R-:W-:Y:S01]  /*9ad0*/  LOP3.LUT R46, R46, 0xffff0000, RZ, 0xc0, !PT ;  /* 0xffff00002e2e7812 */ /* 0x000fe200078ec0ff */
[----:B------:R-:W-:-:S02]  /*9ae0*/  IMAD.U32 R47, R191, 0x10000, RZ ;  /* 0x00010000bf2f7824 */ /* 0x000fc400078e00ff */
[----:B------:R-:W-:Y:S01]  /*9af0*/  FFMA.FTZ R72, R41, R72, R45 ;  /* 0x0000004829487223 */ /* 0x000fe2000001002d */
[----:B------:R-:W-:Y:S01]  /*9b00*/  LOP3.LUT R191, R191, 0xffff0000, RZ, 0xc0, !PT ;  /* 0xffff0000bfbf7812 */ /* 0x000fe200078ec0ff */
[----:B------:R-:W-:Y:S01]  /*9b10*/  FFMA.FTZ R76, R41, R62, -R76 ;  /* 0x0000003e294c7223 */ /* 0x000fe2000001084c */
[C---:B------:R-:W-:Y:S01]  /*9b20*/  LOP3.LUT R45, R200.reuse, 0xffff0000, RZ, 0xc0, !PT ;  /* 0xffff0000c82d7812 */ /* 0x040fe200078ec0ff */
[----:B------:R-:W-:Y:S02]  /*9b30*/  IMAD.U32 R41, R200, 0x10000, RZ ;  /* 0x00010000c8297824 */ /* 0x000fe400078e00ff */
[----:B------:R-:W-:Y:S01]  /*9b40*/  FFMA.FTZ R55, R40, R181, R55 ;  /* 0x000000b528377223 */ /* 0x000fe20000010037 */
[----:B------:R-:W-:Y:S01]  /*9b50*/  FMUL.FTZ R40, R42, R47 ;  /* 0x0000002f2a287220 */ /* 0x000fe20000410000 */
[----:B------:R-:W-:Y:S01]  /*9b60*/  FMUL.FTZ R63, R46, R191 ;  /* 0x000000bf2e3f7220 */ /* 0x000fe20000410000 */
[----:B------:R-:W-:Y:S01]  /*9b70*/  FMUL.FTZ R42, R42, R41 ;  /* 0x000000292a2a7220 */ /* 0x000fe20000410000 */
[----:B------:R-:W-:Y:S01]  /*9b80*/  FMUL.FTZ R46, R46, R45 ;  /* 0x0000002d2e2e7220 */ /* 0x000fe20000410000 */
        /* <DEDUP_REMOVED lines=9> */
[----:B------:R-:W-:Y:S01]  /*9c20*/  IMAD.MOV.U32 R42, RZ, RZ, R46 ;  /* 0x000000ffff2a7224 */ /* 0x000fe200078e002e */
[----:B------:R-:W-:Y:S01]  /*9c30*/  F2FP.BF16.F32.PACK_AB R43, R198, R57 ;  /* 0x00000039c62b723e */ /* 0x000fe200000010ff */
[----:B------:R-:W-:Y:S01]  /*9c40*/  IMAD.MOV.U32 R46, RZ, RZ, R54 ;  /* 0x000000ffff2e7224 */ /* 0x000fe200078e0036 */
[----:B------:R-:W-:Y:S02]  /*9c50*/  F2FP.BF16.F32.PACK_AB R45, R60, R59 ;  /* 0x0000003b3c2d723e */ /* 0x000fe400000010ff */
[----:B------:R-:W-:-:S02]  /*9c60*/  F2FP.BF16.F32.PACK_AB R47, R73, R58 ;  /* 0x0000003a492f723e */ /* 0x000fc400000010ff */
[----:B------:R-:W-:-:S07]  /*9c70*/  F2FP.BF16.F32.PACK_AB R44, R55, R72 ;  /* 0x00000048372c723e */ /* 0x000fce00000010ff */
.L_x_541:
[----:B------:R-:W-:Y:S05]  /*9c80*/  BSYNC B2 ;  /* 0x0000000000027941 */ /* 0x000fea0003800000 */
.L_x_540:
        /* <DEDUP_REMOVED lines=12> */
.L_x_539:
[----:B------:R-:W-:Y:S05]  /*9d50*/  BSYNC B1 ;  /* 0x0000000000017941 */ /* 0x000fea0003800000 */
.L_x_538:
[----:B------:R-:W-:Y:S01]  /*9d60*/  ISETP.GE.OR P4, PT, R225, R4, P0 ;  /* 0x00000004e100720c */ /* 0x000fe20000786670 */
[----:B------:R-:W-:-:S12]  /*9d70*/  BSSY B1, `(.L_x_542) ;  /* 0x0000089000017945 */ /* 0x000fd80003800000 */
[----:B------:R-:W-:Y:S05]  /*9d80*/  @P4 BRA `(.L_x_543) ;  /* 0x00000008001c4947 */ /* 0x000fea0003800000 */
[----:B-1-34-:R-:W3:Y:S04]  /*9d90*/  LDL R40, [R1] ;  /* 0x0000000001287983 */ /* 0x01aee80000100800 */
[----:B------:R-:W4:Y:S04]  /*9da0*/  LDL R43, [R1+0x44] ;  /* 0x00004400012b7983 */ /* 0x000f280000100800 */
[----:B------:R-:W5:Y:S01]  /*9db0*/  LDL R42, [R1+0x6c] ;  /* 0x00006c00012a7983 */ /* 0x000f620000100800 */
[----:B--2---:R-:W-:Y:S01]  /*9dc0*/  IMAD.WIDE.U32 R48, R225, R134, R132 ;  /* 0x00000086e1307225 */ /* 0x004fe200078e0084 */
[----:B------:R-:W-:Y:S02]  /*9dd0*/  BSSY B2, `(.L_x_544) ;  /* 0x0000076000027945 */ /* 0x000fe40003800000 */
[----:B------:R-:W-:-:S02]  /*9de0*/  IADD3 R50, P4, P5, R98, R48, R20 ;  /* 0x0000003062327210 */ /* 0x000fc40007d9e014 */
        /* <DEDUP_REMOVED lines=12> */
[----:B----4-:R-:W-:Y:S02]  /*9eb0*/  LOP3.LUT R41, R43, 0x38, R53, 0xf8, !PT ;  /* 0x000000382b297812 */ /* 0x010fe400078ef835 */
[----:B------:R-:W-:Y:S02]  /*9ec0*/  SHF.R.S32.HI R40, RZ, 0x3, R40 ;  /* 0x00000003ff287819 */ /* 0x000fe40000011428 */
[----:B------:R-:W-:-:S03]  /*9ed0*/  LOP3.LUT R41, R41, R138, RZ, 0x3c, !PT ;  /* 0x0000008a29297212 */ /* 0x000fc600078e3cff */
[----:B-----5:R-:W-:-:S04]  /*9ee0*/  IMAD R40, R40, 0x2c00, R42 ;  /* 0x00002c0028287824 */ /* 0x020fc800078e022a */
[----:B------:R-:W-:Y:S02]  /*9ef0*/  IMAD.IADD R43, R40, 0x1, R41 ;  /* 0x00000001282b7824 */ /* 0x000fe400078e0229 */
[C---:B------:R-:W-:Y:S02]  /*9f00*/  IMAD R41, R220.reuse, 0x5800, R148 ;  /* 0x00005800dc297824 */ /* 0x040fe400078e0294 */
[----:B------:R-:W-:Y:S02]  /*9f10*/  IMAD R43, R220, 0x5800, R43 ;  /* 0x00005800dc2b7824 */ /* 0x000fe400078e022b */
[--C-:B------:R-:W-:Y:S02]  /*9f20*/  IMAD R41, R41, 0x2, R2.reuse ;  /* 0x0000000229297824 */ /* 0x100fe400078e0202 */
[----:B------:R-:W-:-:S04]  /*9f30*/  IMAD R44, R43, 0x2, R2 ;  /* 0x000000022b2c7824 */ /* 0x000fc800078e0202 */
[----:B------:R-:W1:Y:S04]  /*9f40*/  LDS.128 R40, [R41+0x1e400] ;  /* 0x01e4000029287984 */ /* 0x000e680000000c00 */
[----:B------:R-:W2:Y:S01]  /*9f50*/  LDS.128 R44, [R44+0x1e400] ;  /* 0x01e400002c2c7984 */ /* 0x000ea20000000c00 */
[----:B------:R-:W-:Y:S05]  /*9f60*/  @P3 BRA `(.L_x_545) ;  /* 0x0000000400703947 */ /* 0x000fea0003800000 */
[----:B------:R-:W-:Y:S01]  /*9f70*/  SHF.R.U64 R72, R64, 0x10, R65 ;  /* 0x0000001040487819 */ /* 0x000fe20000001241 */
[----:B--2---:R-:W-:Y:S01]  /*9f80*/  IMAD.U32 R59, R45, 0x10000, RZ ;  /* 0x000100002d3b7824 */ /* 0x004fe200078e00ff */
[----:B------:R-:W-:Y:S01]  /*9f90*/  SHF.R.U64 R62, R68, 0x10, R69 ;  /* 0x00000010443e7819 */ /* 0x000fe20000001245 */
[----:B-1----:R-:W-:Y:S01]  /*9fa0*/  IMAD.U32 R56, R41, 0x10000, RZ ;  /* 0x0001000029387824 */ /* 0x002fe200078e00ff */
[----:B------:R-:W-:Y:S01]  /*9fb0*/  SHF.R.U32.HI R65, RZ, 0x10, R65 ;  /* 0x00000010ff417819 */ /* 0x000fe20000011641 */
[----:B------:R-:W-:Y:S01]  /*9fc0*/  IMAD.U32 R61, R47, 0x10000, RZ ;  /* 0x000100002f3d7824 */ /* 0x000fe200078e00ff */
[----:B------:R-:W-:Y:S01]  /*9fd0*/  SHF.R.U32.HI R69, RZ, 0x10, R69 ;  /* 0x00000010ff457819 */ /* 0x000fe20000011645 */
[----:B------:R-:W-:Y:S01]  /*9fe0*/  IMAD.U32 R58, R43, 0x10000, RZ ;  /* 0x000100002b3a7824 */ /* 0x000fe200078e00ff */
[----:B------:R-:W-:Y:S01]  /*9ff0*/  PRMT R176, R176, 0x5410, R65 ;  /* 0x00005410b0b07816 */ /* 0x000fe20000000041 */
[----:B------:R-:W-:Y:S01]  /*a000*/  IMAD.U32 R54, R40, 0x10000, RZ ;  /* 0x0001000028367824 */ /* 0x000fe200078e00ff */
[----:B------:R-:W-:-:S02]  /*a010*/  PRMT R180, R180, 0x5410, R69 ;  /* 0x00005410b4b47816 */ /* 0x000fc40000000045 */
[--C-:B------:R-:W-:Y:S02]  /*a020*/  SHF.R.U64 R66, R66, 0x10, R67.reuse ;  /* 0x0000001042427819 */ /* 0x100fe40000001243 */
[----:B------:R-:W-:Y:S01]  /*a030*/  SHF.R.U32.HI R67, RZ, 0x10, R67 ;  /* 0x00000010ff437819 */ /* 0x000fe20000011643 */
[----:B------:R-:W-:Y:S01]  /*a040*/  IMAD.U32 R63, R180, 0x10000, RZ ;  /* 0x00010000b43f7824 */ /* 0x000fe200078e00ff */
[--C-:B------:R-:W-:Y:S02]  /*a050*/  SHF.R.U64 R64, R70, 0x10, R71.reuse ;  /* 0x0000001046407819 */ /* 0x100fe40000001247 */
[----:B------:R-:W-:Y:S01]  /*a060*/  PRMT R173, R173, 0x5410, R62 ;  /* 0x00005410adad7816 */ /* 0x000fe2000000003e */
[----:B------:R-:W-:Y:S01]  /*a070*/  IMAD.U32 R62, R176, 0x10000, RZ ;  /* 0x00010000b03e7824 */ /* 0x000fe200078e00ff */
[----:B------:R-:W-:Y:S01]  /*a080*/  SHF.R.U32.HI R71, RZ, 0x10, R71 ;  /* 0x00000010ff477819 */ /* 0x000fe20000011647 */
[CC--:B------:R-:W-:Y:S01]  /*a090*/  FMUL.FTZ R65, R59.reuse, R63.reuse ;  /* 0x0000003f3b417220 */ /* 0x0c0fe20000410000 */
[----:B------:R-:W-:Y:S01]  /*a0a0*/  PRMT R178, R178, 0x5410, R67 ;  /* 0x00005410b2b27816 */ /* 0x000fe20000000043 */
[-C--:B------:R-:W-:Y:S01]  /*a0b0*/  FMUL.FTZ R67, R59, R62.reuse ;  /* 0x0000003e3b437220 */ /* 0x080fe20000410000 */
[----:B------:R-:W-:Y:S01]  /*a0c0*/  PRMT R174, R174, 0x5410, R71 ;  /* 0x00005410aeae7816 */ /* 0x000fe20000000047 */
[C---:B------:R-:W-:Y:S01]  /*a0d0*/  FFMA.FTZ R65, R56.reuse, R62, -R65 ;  /* 0x0000003e38417223 */ /* 0x040fe20000010841 */
[----:B------:R-:W-:Y:S01]  /*a0e0*/  LOP3.LUT R60, R45, 0xffff0000, RZ, 0xc0, !PT ;  /* 0xffff00002d3c7812 */ /* 0x000fe200078ec0ff */
[----:B------:R-:W-:Y:S01]  /*a0f0*/  FFMA.FTZ R67, R56, R63, R67 ;  /* 0x0000003f38437223 */ /* 0x000fe20000010043 */
        /* <DEDUP_REMOVED lines=9> */
[----:B------:R-:W-:Y:S01]  /*a190*/  FMUL.FTZ R64, R61, R56 ;  /* 0x000000383d407220 */ /* 0x000fe20000410000 */
[----:B------:R-:W-:Y:S01]  /*a1a0*/  LOP3.LUT R174, R174, 0xffff0000, RZ, 0xc0, !PT ;  /* 0xffff0000aeae7812 */ /* 0x000fe200078ec0ff */
[----:B------:R-:W-:Y:S01]  /*a1b0*/  FMUL.FTZ R60, R60, R176 ;  /* 0x000000b03c3c7220 */ /* 0x000fe20000410000 */
[----:B------:R-:W-:Y:S01]  /*a1c0*/  PRMT R177, R177, 0x5410, R72 ;  /* 0x00005410b1b17816 */ /* 0x000fe20000000048 */
[----:B------:R-:W-:Y:S01]  /*a1d0*/  FFMA.FTZ R63, R58, R56, -R63 ;  /* 0x000000383a3f7223 */ /* 0x000fe2000001083f */
[----:B------:R-:W-:Y:S01]  /*a1e0*/  LOP3.LUT R178, R178, 0xffff0000, RZ, 0xc0, !PT ;  /* 0xffff0000b2b27812 */ /* 0x000fe200078ec0ff */
[----:B------:R-:W-:Y:S01]  /*a1f0*/  FFMA.FTZ R64, R58, R59, R64 ;  /* 0x0000003b3a407223 */ /* 0x000fe20000010040 */
[----:B------:R-:W-:Y:S01]  /*a200*/  LOP3.LUT R55, R43, 0xffff0000, RZ, 0xc0, !PT ;  /* 0xffff00002b377812 */ /* 0x000fe200078ec0ff */
[C---:B------:R-:W-:Y:S01]  /*a210*/  FFMA.FTZ R62, R57.reuse, R176, -R62 ;  /* 0x000000b0393e7223 */ /* 0x040fe2000001083e */
[----:B------:R-:W-:Y:S01]  /*a220*/  FFMA.FTZ R60, R57, R180, R60 ;  /* 0x000000b4393c7223 */ /* 0x000fe2000001003c */
[----:B------:R-:W-:Y:S01]  /*a230*/  FMUL.FTZ R58, R47, R174 ;  /* 0x000000ae2f3a7220 */ /* 0x000fe20000410000 */
[----:B------:R-:W-:Y:S01]  /*a240*/  IMAD.U32 R45, R44, 0x10000, RZ ;  /* 0x000100002c2d7824 */ /* 0x000fe200078e00ff */
[----:B------:R-:W-:Y:S01]  /*a250*/  PRMT R179, R179, 0x5410, R66 ;  /* 0x00005410b3b37816 */ /* 0x000fe20000000042 */
[----:B------:R-:W-:-:S02]  /*a260*/  IMAD.U32 R56, R177, 0x10000, RZ ;  /* 0x00010000b1387824 */ /* 0x000fc400078e00ff */
[-C--:B------:R-:W-:Y:S01]  /*a270*/  FMUL.FTZ R66, R47, R178.reuse ;  /* 0x000000b22f427220 */ /* 0x080fe20000410000 */
[----:B------:R-:W-:Y:S02]  /*a280*/  IMAD.U32 R57, R173, 0x10000, RZ ;  /* 0x00010000ad397824 */ /* 0x000fe400078e00ff */
[----:B------:R-:W-:Y:S01]  /*a290*/  FFMA.FTZ R178, R55, R178, -R58 ;  /* 0x000000b237b27223 */ /* 0x000fe2000001083a */
[----:B------:R-:W-:Y:S01]  /*a2a0*/  LOP3.LUT R44, R44, 0xffff0000, RZ, 0xc0, !PT ;  /* 0xffff00002c2c7812 */ /* 0x000fe200078ec0ff */
[----:B------:R-:W-:Y:S01]  /*a2b0*/  FMUL.FTZ R58, R45, R56 ;  /* 0x000000382d3a7220 */ /* 0x000fe20000410000 */
[----:B------:R-:W-:Y:S01]  /*a2c0*/  LOP3.LUT R173, R173, 0xffff0000, RZ, 0xc0, !PT ;  /* 0xffff0000adad7812 */ /* 0x000fe200078ec0ff */
[-C--:B------:R-:W-:Y:S01]  /*a2d0*/  FMUL.FTZ R47, R45, R57.reuse ;  /* 0x000000392d2f7220 */ /* 0x080fe20000410000 */
[----:B------:R-:W-:Y:S01]  /*a2e0*/  LOP3.LUT R177, R177, 0xffff0000, RZ, 0xc0, !PT ;  /* 0xffff0000b1b17812 */ /* 0x000fe200078ec0ff */
[----:B------:R-:W-:Y:S01]  /*a2f0*/  FFMA.FTZ R59, R55, R174, R66 ;  /* 0x000000ae373b7223 */ /* 0x000fe20000010042 */
[C---:B------:R-:W-:Y:S01]  /*a300*/  FFMA.FTZ R58, R54.reuse, R57, R58 ;  /* 0x00000039363a7223 */ /* 0x040fe2000001003a */
[----:B------:R-:W-:Y:S01]  /*a310*/  FFMA.FTZ R47, R54, R56, -R47 ;  /* 0x00000038362f7223 */ /* 0x000fe2000001082f */
[----:B------:R-:W-:Y:S01]  /*a320*/  LOP3.LUT R40, R40, 0xffff0000, RZ, 0xc0, !PT ;  /* 0xffff000028287812 */ /* 0x000fe200078ec0ff */
[----:B------:R-:W-:-:S02]  /*a330*/  IMAD.U32 R43, R46, 0x10000, RZ ;  /* 0x000100002e2b7824 */ /* 0x000fc400078e00ff */
[C---:B------:R-:W-:Y:S01]  /*a340*/  FMUL.FTZ R45, R44.reuse, R173 ;  /* 0x000000ad2c2d7220 */ /* 0x040fe20000410000 */
[-C--:B------:R-:W-:Y:S01]  /*a350*/  FMUL.FTZ R55, R44, R177.reuse ;  /* 0x000000b12c377220 */ /* 0x080fe20000410000 */
[----:B------:R-:W-:Y:S01]  /*a360*/  IMAD.U32 R54, R175, 0x10000, RZ ;  /* 0x00010000af367824 */ /* 0x000fe200078e00ff */
[----:B------:R-:W-:Y:S01]  /*a370*/  LOP3.LUT R46, R46, 0xffff0000, RZ, 0xc0, !PT ;  /* 0xffff00002e2e7812 */ /* 0x000fe200078ec0ff */
[----:B------:R-:W-:Y:S01]  /*a380*/  IMAD.U32 R44, R179, 0x10000, RZ ;  /* 0x00010000b32c7824 */ /* 0x000fe200078e00ff */
[----:B------:R-:W-:Y:S01]  /*a390*/  LOP3.LUT R175, R175, 0xffff0000, RZ, 0xc0, !PT ;  /* 0xffff0000afaf7812 */ /* 0x000fe200078ec0ff */
[----:B------:R-:W-:Y:S01]  /*a3a0*/  IMAD.U32 R41, R42, 0x10000, RZ ;  /* 0x000100002a297824 */ /* 0x000fe200078e00ff */
[----:B------:R-:W-:Y:S01]  /*a3b0*/  LOP3.LUT R179, R179, 0xffff0000, RZ, 0xc0, !PT ;  /* 0xffff0000b3b37812 */ /* 0x000fe200078ec0ff */
[C---:B------:R-:W-:Y:S01]  /*a3c0*/  FFMA.FTZ R56, R40.reuse, R177, -R45 ;  /* 0x000000b128387223 */ /* 0x040fe2000001082d */
[----:B------:R-:W-:Y:S01]  /*a3d0*/  FFMA.FTZ R55, R40, R173, R55 ;  /* 0x000000ad28377223 */ /* 0x000fe20000010037 */
[----:B------:R-:W-:Y:S01]  /*a3e0*/  LOP3.LUT R42, R42, 0xffff0000, RZ, 0xc0, !PT ;  /* 0xffff00002a2a7812 */ /* 0x000fe200078ec0ff */
[C---:B------:R-:W-:Y:S01]  /*a3f0*/  FMUL.FTZ R40, R43.reuse, R54 ;  /* 0x000000362b287220 */ /* 0x040fe20000410000 */
        /* <DEDUP_REMOVED lines=16> */
[----:B------:R-:W-:Y:S01]  /*a500*/  IMAD.MOV.U32 R43, RZ, RZ, R63 ;  /* 0x000000ffff2b7224 */ /* 0x000fe200078e003f */
[----:B------:R-:W-:Y:S01]  /*a510*/  F2FP.BF16.F32.PACK_AB R44, R55, R58 ;  /* 0x0000003a372c723e */ /* 0x000fe200000010ff */
[----:B------:R-:W-:-:S07]  /*a520*/  IMAD.MOV.U32 R47, RZ, RZ, R59 ;  /* 0x000000ffff2f7224 */ /* 0x000fce00078e003b */
.L_x_545:
[----:B------:R-:W-:Y:S05]  /*a530*/  BSYNC B2 ;  /* 0x0000000000027941 */ /* 0x000fea0003800000 */
.L_x_544:
        /* <DEDUP_REMOVED lines=12> */
.L_x_543:
[----:B------:R-:W-:Y:S05]  /*a600*/  BSYNC B1 ;  /* 0x0000000000017941 */ /* 0x000fea0003800000 */
.L_x_542:
[C---:B------:R-:W-:Y:S01]  /*a610*/  ISETP.GE.OR P4, PT, R226.reuse, R4, P0 ;  /* 0x00000004e200720c */ /* 0x040fe20000786670 */
[-C--:B-1234-:R-:W-:Y:S02]  /*a620*/  IMAD R40, R145, R134.reuse, RZ ;  /* 0x0000008691287224 */ /* 0x09efe400078e02ff */
[----:B------:R-:W-:-:S04]  /*a630*/  IMAD.WIDE.U32 R132, R226, R134, R132 ;  /* 0x00000086e2847225 */ /* 0x000fc800078e0084 */
[----:B------:R-:W-:-:S06]  /*a640*/  IMAD R135, R226, R135, R40 ;  /* 0x00000087e2877224 */ /* 0x000fcc00078e0228 */
[----:B------:R-:W-:Y:S05]  /*a650*/  @P4 BRA `(.L_x_512) ;  /* 0x0000001000644947 */ /* 0x000fea0003800000 */
[----:B------:R-:W2:Y:S01]  /*a660*/  LDL R41, [R1] ;  /* 0x0000000001297983 */ /* 0x000ea20000100800 */
[----:B------:R-:W1:Y:S03]  /*a670*/  LDC.64 R48, c[0x0][0x2d8] ;  /* 0x0000b600ff307b82 */ /* 0x000e660000000a00 */
[----:B------:R-:W3:Y:S04]  /*a680*/  LDL R43, [R1+0x40] ;  /* 0x00004000012b7983 */ /* 0x000ee80000100800 */
[----:B------:R-:W4:Y:S01]  /*a690*/  LDL R42, [R1+0x68] ;  /* 0x00006800012a7983 */ /* 0x000f220000100800 */
[----:B------:R-:W-:Y:S01]  /*a6a0*/  IMAD.IADD R52, R133, 0x1, R135 ;  /* 0x0000000185347824 */ /* 0x000fe200078e0287 */
[----:B------:R-:W-:Y:S01]  /*a6b0*/  IADD3 R40, P4, P5, R98, R132, R20 ;  /* 0x0000008462287210 */ /* 0x000fe20007d9e014 */
[----:B------:R-:W-:Y:S01]  /*a6c0*/  BSSY B1, `(.L_x_546) ;  /* 0x0000073000017945 */ /* 0x000fe20003800000 */
[----:B--2---:R-:W-:-:S02]  /*a6d0*/  LOP3.LUT P6, RZ, R41, 0x1, RZ, 0xc0, !PT ;  /* 0x0000000129ff7812 */ /* 0x004fc400078cc0ff */
[----:B------:R-:W-:Y:S02]  /*a6e0*/  IADD3.X R41, R15, R52, R9, P4, P5 ;  /* 0x000000340f297210 */ /* 0x000fe400027ea409 */
[C---:B-1----:R-:W-:Y:S02]  /*a6f0*/  LEA R50, P4, R40.reuse, R48, 0x1 ;  /* 0x0000003028327211 */ /* 0x042fe400078808ff */
[----:B------:R-:W-:Y:S02]  /*a700*/  SEL R158, R97, R158, !P6 ;  /* 0x0000009e619e7207 */ /* 0x000fe40007000000 */
[----:B------:R-:W-:Y:S02]  /*a710*/  LEA.HI.X R51, R40, R49, R41, 0x1, P4 ;  /* 0x0000003128337211 */ /* 0x000fe400020f0c29 */
[----:B------:R-:W-:-:S04]  /*a720*/  SHF.R.S32.HI R41, RZ, 0x1f, R158 ;  /* 0x0000001fff297819 */ /* 0x000fc8000001149e */
[----:B------:R-:W-:-:S04]  /*a730*/  LEA.HI R41, R41, R158, RZ, 0x4 ;  /* 0x0000009e29297211 */ /* 0x000fc800078f20ff */
[----:B------:R-:W-:-:S04]  /*a740*/  LEA.HI.SX32 R41, R41, R10, 0x1c ;  /* 0x0000000a29297211 */ /* 0x000fc800078fe2ff */
[----:B------:R-:W-:Y:S01]  /*a750*/  SHF.R.S32.HI R40, RZ, 0x1f, R41 ;  /* 0x0000001fff287819 */ /* 0x000fe20000011429 */
[----:B------:R-:W-:-:S03]  /*a760*/  IMAD.SHL.U32 R53, R41, 0x8, RZ ;  /* 0x0000000829357824 */ /* 0x000fc600078e00ff */
[----:B------:R-:W-:-:S04]  /*a770*/  LEA.HI R40, R40, R41, RZ, 0x3 ;  /* 0x0000002928287211 */ /* 0x000fc800078f18ff */
[----:B------:R-:W-:Y:S02]  /*a780*/  SHF.R.S32.HI R41, RZ, 0x3, R40 ;  /* 0x00000003ff297819 */ /* 0x000fe40000011428 */
[----:B---3--:R-:W-:-:S03]  /*a790*/  LOP3.LUT R40, R43, 0x38, R53, 0xf8, !PT ;  /* 0x000000382b287812 */ /* 0x008fc600078ef835 */
[----:B----4-:R-:W-:Y:S01]  /*a7a0*/  IMAD R41, R41, 0x2c00, R42 ;  /* 0x00002c0029297824 */ /* 0x010fe200078e022a */
        /* <DEDUP_REMOVED lines=15> */
[----:B------:R-:W-:Y:S02]  /*a8a0*/  SHF.R.U32.HI R81, RZ, 0x10, R81 ;  /* 0x00000010ff517819 */ /* 0x000fe40000011651 */
[----:B------:R-:W-:Y:S02]  /*a8b0*/  PRMT R172, R172, 0x5410, R85 ;  /* 0x00005410acac7816 */ /* 0x000fe40000000055 */
[----:B------:R-:W-:-:S02]  /*a8c0*/  PRMT R168, R168, 0x5410, R81 ;  /* 0x00005410a8a87816 */ /* 0x000fc40000000051 */
[----:B------:R-:W-:Y:S01]  /*a8d0*/  SHF.R.U64 R64, R86, 0x10, R87 ;  /* 0x0000001056407819 */ /* 0x000fe20000001257 */
[----:B------:R-:W-:Y:S01]  /*a8e0*/  IMAD.U32 R63, R172, 0x10000, RZ ;  /* 0x00010000ac3f7824 */ /* 0x000fe200078e00ff */
[----:B------:R-:W-:Y:S02]  /*a8f0*/  SHF.R.U64 R66, R82, 0x10, R83 ;  /* 0x0000001052427819 */ /* 0x000fe40000001253 */
[----:B------:R-:W-:Y:S02]  /*a900*/  SHF.R.U32.HI R87, RZ, 0x10, R87 ;  /* 0x00000010ff577819 */ /* 0x000fe40000011657 */
[----:B------:R-:W-:Y:S01]  /*a910*/  PRMT R171, R171, 0x5410, R62 ;  /* 0x00005410abab7816 */ /* 0x000fe2000000003e */
[----:B------:R-:W-:Y:S01]  /*a920*/  IMAD.U32 R62, R168, 0x10000, RZ ;  /* 0x00010000a83e7824 */ /* 0x000fe200078e00ff */
[----:B------:R-:W-:Y:S02]  /*a930*/  SHF.R.U32.HI R83, RZ, 0x10, R83 ;  /* 0x00000010ff537819 */ /* 0x000fe40000011653 */
[----:B------:R-:W-:Y:S01]  /*a940*/  PRMT R169, R169, 0x5410, R64 ;  /* 0x00005410a9a97816 */ /* 0x000fe20000000040 */
[-C--:B------:R-:W-:Y:S01]  /*a950*/  FMUL.FTZ R64, R58, R63.reuse ;  /* 0x0000003f3a407220 */ /* 0x080fe20000410000 */
[----:B------:R-:W-:Y:S01]  /*a960*/  PRMT R170, R170, 0x5410, R87 ;  /* 0x00005410aaaa7816 */ /* 0x000fe20000000057 */
[-C--:B------:R-:W-:Y:S01]  /*a970*/  FMUL.FTZ R58, R58, R62.reuse ;  /* 0x0000003e3a3a7220 */ /* 0x080fe20000410000 */
[----:B------:R-:W-:Y:S01]  /*a980*/  LOP3.LUT R59, R45, 0xffff0000, RZ, 0xc0, !PT ;  /* 0xffff00002d3b7812 */ /* 0x000fe200078ec0ff */
[C---:B------:R-:W-:Y:S01]  /*a990*/  FFMA.FTZ R64, R55.reuse, R62, -R64 ;  /* 0x0000003e37407223 */ /* 0x040fe20000010840 */
[----:B------:R-:W-:Y:S01]  /*a9a0*/  PRMT R166, R166, 0x5410, R83 ;  /* 0x00005410a6a67816 */ /* 0x000fe20000000053 */
[----:B------:R-:W-:Y:S01]  /*a9b0*/  IMAD.U32 R65, R170, 0x10000, RZ ;  /* 0x00010000aa417824 */ /* 0x000fe200078e00ff */
[----:B------:R-:W-:Y:S01]  /*a9c0*/  LOP3.LUT R172, R172, 0xffff0000, RZ, 0xc0, !PT ;  /* 0xffff0000acac7812 */ /* 0x000fe200078ec0ff */
[----:B------:R-:W-:Y:S01]  /*a9d0*/  FFMA.FTZ R63, R55, R63, R58 ;  /* 0x0000003f373f7223 */ /* 0x000fe2000001003a */
[----:B------:R-:W-:Y:S01]  /*a9e0*/  LOP3.LUT R168, R168, 0xffff0000, RZ, 0xc0, !PT ;  /* 0xffff0000a8a87812 */ /* 0x000fe200078ec0ff */
[----:B------:R-:W-:Y:S01]  /*a9f0*/  IMAD.U32 R55, R166, 0x10000, RZ ;  /* 0x00010000a6377824 */ /* 0x000fe200078e00ff */
[----:B------:R-:W-:Y:S01]  /*aa00*/  LOP3.LUT R56, R41, 0xffff0000, RZ, 0xc0, !PT ;  /* 0xffff000029387812 */ /* 0x000fe200078ec0ff */
[----:B------:R-:W-:Y:S01]  /*aa10*/  FMUL.FTZ R67, R59, R172 ;  /* 0x000000ac3b437220 */ /* 0x000fe20000410000 */
[----:B------:R-:W-:Y:S01]  /*aa20*/  LOP3.LUT R61, R47, 0xffff0000, RZ, 0xc0, !PT ;  /* 0xffff00002f3d7812 */ /* 0x000fe200078ec0ff */
[-C--:B------:R-:W-:Y:S01]  /*aa30*/  FMUL.FTZ R59, R59, R168.reuse ;  /* 0x000000a83b3b7220 */ /* 0x080fe20000410000 */
[----:B------:R-:W-:Y:S01]  /*aa40*/  LOP3.LUT R170, R170, 0xffff0000, RZ, 0xc0, !PT ;  /* 0xffff0000aaaa7812 */ /* 0x000fe200078ec0ff */
[----:B------:R-:W-:Y:S01]  /*aa50*/  IMAD.U32 R45, R44, 0x10000, RZ ;  /* 0x000100002c2d7824 */ /* 0x000fe200078e00ff */
[----:B------:R-:W-:Y:S01]  /*aa60*/  LOP3.LUT R166, R166, 0xffff0000, RZ, 0xc0, !PT ;  /* 0xffff0000a6a67812 */ /* 0x000fe200078ec0ff */
[----:B------:R-:W-:Y:S01]  /*aa70*/  FMUL.FTZ R69, R60, R65 ;  /* 0x000000413c457220 */ /* 0x000fe20000410000 */
[----:B------:R-:W-:Y:S01]  /*aa80*/  LOP3.LUT R57, R44, 0xffff0000, RZ, 0xc0, !PT ;  /* 0xffff00002c397812 */ /* 0x000fe200078ec0ff */
[----:B------:R-:W-:Y:S01]  /*aa90*/  IMAD.U32 R44, R43, 0x10000, RZ ;  /* 0x000100002b2c7824 */ /* 0x000fe200078e00ff */
[----:B------:R-:W-:Y:S01]  /*aaa0*/  PRMT R167, R167, 0x5410, R68 ;  /* 0x00005410a7a77816 */ /* 0x000fe20000000044 */
[----:B------:R-:W-:Y:S01]  /*aab0*/  FMUL.FTZ R60, R60, R55 ;  /* 0x000000373c3c7220 */ /* 0x000fe20000410000 */
[C---:B------:R-:W-:Y:S01]  /*aac0*/  FFMA.FTZ R67, R56.reuse, R168, -R67 ;  /* 0x000000a838437223 */ /* 0x040fe20000010843 */
[----:B------:R-:W-:Y:S01]  /*aad0*/  FFMA.FTZ R172, R56, R172, R59 ;  /* 0x000000ac38ac7223 */ /* 0x000fe2000001003b */
[----:B------:R-:W-:Y:S01]  /*aae0*/  LOP3.LUT R43, R43, 0xffff0000, RZ, 0xc0, !PT ;  /* 0xffff00002b2b7812 */ /* 0x000fe200078ec0ff */
[----:B------:R-:W-:-:S02]  /*aaf0*/  IMAD.U32 R56, R171, 0x10000, RZ ;  /* 0x00010000ab387824 */ /* 0x000fc400078e00ff */
[C---:B------:R-:W-:Y:S01]  /*ab00*/  FMUL.FTZ R58, R61.reuse, R170 ;  /* 0x000000aa3d3a7220 */ /* 0x040fe20000410000 */
[-C--:B------:R-:W-:Y:S01]  /*ab10*/  FMUL.FTZ R62, R61, R166.reuse ;  /* 0x000000a63d3e7220 */ /* 0x080fe20000410000 */
[----:B------:R-:W-:Y:S01]  /*ab20*/  LOP3.LUT R171, R171, 0xffff0000, RZ, 0xc0, !PT ;  /* 0xffff0000abab7812 */ /* 0x000fe200078ec0ff */
[C---:B------:R-:W-:Y:S01]  /*ab30*/  FFMA.FTZ R69, R44.reuse, R55, -R69 ;  /* 0x000000372c457223 */ /* 0x040fe20000010845 */
[----:B------:R-:W-:Y:S01]  /*ab40*/  FFMA.FTZ R60, R44, R65, R60 ;  /* 0x000000412c3c7223 */ /* 0x000fe2000001003c */
[C---:B------:R-:W-:Y:S01]  /*ab50*/  IMAD.U32 R44, R167.reuse, 0x10000, RZ ;  /* 0x00010000a72c7824 */ /* 0x040fe200078e00ff */
[----:B------:R-:W-:Y:S01]  /*ab60*/  LOP3.LUT R167, R167, 0xffff0000, RZ, 0xc0, !PT ;  /* 0xffff0000a7a77812 */ /* 0x000fe200078ec0ff */
[C---:B------:R-:W-:Y:S01]  /*ab70*/  FFMA.FTZ R166, R43.reuse, R166, -R58 ;  /* 0x000000a62ba67223 */ /* 0x040fe2000001083a */
[C---:B------:R-:W-:Y:S01]  /*ab80*/  LOP3.LUT R54, R40.reuse, 0xffff0000, RZ, 0xc0, !PT ;  /* 0xffff000028367812 */ /* 0x040fe200078ec0ff */
[----:B------:R-:W-:Y:S01]  /*ab90*/  FFMA.FTZ R59, R43, R170, R62 ;  /* 0x000000aa2b3b7223 */ /* 0x000fe2000001003e */
[----:B------:R-:W-:Y:S01]  /*aba0*/  FMUL.FTZ R58, R45, R56 ;  /* 0x000000382d3a7220 */ /* 0x000fe20000410000 */
[----:B------:R-:W-:Y:S01]  /*abb0*/  FMUL.FTZ R43, R57, R171 ;  /* 0x000000ab392b7220 */ /* 0x000fe20000410000 */
[----:B------:R-:W-:Y:S01]  /*abc0*/  IMAD.U32 R41, R40, 0x10000, RZ ;  /* 0x0001000028297824 */ /* 0x000fe200078e00ff */
[----:B------:R-:W-:Y:S01]  /*abd0*/  PRMT R165, R165, 0x5410, R66 ;  /* 0x00005410a5a57816 */ /* 0x000fe20000000042 */
[----:B------:R-:W-:Y:S01]  /*abe0*/  FMUL.FTZ R45, R45, R44 ;  /* 0x0000002c2d2d7220 */ /* 0x000fe20000410000 */
[-C--:B------:R-:W-:Y:S01]  /*abf0*/  FMUL.FTZ R57, R57, R167.reuse ;  /* 0x000000a739397220 */ /* 0x080fe20000410000 */
[----:B------:R-:W-:Y:S01]  /*ac00*/  FFMA.FTZ R167, R54, R167, -R43 ;  /* 0x000000a736a77223 */ /* 0x000fe2000001082b */
[----:B------:R-:W-:-:S02]  /*ac10*/  IMAD.U32 R47, R46, 0x10000, RZ ;  /* 0x000100002e2f7824 */ /* 0x000fc400078e00ff */
[C---:B------:R-:W-:Y:S01]  /*ac20*/  FFMA.FTZ R58, R41.reuse, R44, -R58 ;  /* 0x0000002c293a7223 */ /* 0x040fe2000001083a */
[----:B------:R-:W-:Y:S01]  /*ac30*/  FFMA.FTZ R45, R41, R56, R45 ;  /* 0x00000038292d7223 */ /* 0x000fe2000001002d */
[----:B------:R-:W-:Y:S01]  /*ac40*/  IMAD.U32 R43, R169, 0x10000, RZ ;  /* 0x00010000a92b7824 */ /* 0x000fe200078e00ff */
[----:B------:R-:W-:Y:S01]  /*ac50*/  LOP3.LUT R46, R46, 0xffff0000, RZ, 0xc0, !PT ;  /* 0xffff00002e2e7812 */ /* 0x000fe200078ec0ff */
[----:B------:R-:W-:Y:S01]  /*ac60*/  IMAD.U32 R41, R165, 0x10000, RZ ;  /* 0x00010000a5297824 */ /* 0x000fe200078e00ff */
[----:B------:R-:W-:Y:S01]  /*ac70*/  LOP3.LUT R169, R169, 0xffff0000, RZ, 0xc0, !PT ;  /* 0xffff0000a9a97812 */ /* 0x000fe200078ec0ff */
[C---:B------:R-:W-:Y:S01]  /*ac80*/  IMAD.U32 R40, R42.reuse, 0x10000, RZ ;  /* 0x000100002a287824 */ /* 0x040fe200078e00ff */
[----:B------:R-:W-:Y:S01]  /*ac90*/  LOP3.LUT R165, R165, 0xffff0000, RZ, 0xc0, !PT ;  /* 0xffff0000a5a57812 */ /* 0x000fe200078ec0ff */
[C---:B------:R-:W-:Y:S01]  /*aca0*/  FMUL.FTZ R55, R47.reuse, R43 ;  /* 0x0000002b2f377220 */ /* 0x040fe20000410000 */
[----:B------:R-:W-:Y:S01]  /*acb0*/  FMUL.FTZ R44, R47, R41 ;  /* 0x000000292f2c7220 */ /* 0x000fe20000410000 */
[----:B------:R-:W-:Y:S01]  /*acc0*/  LOP3.LUT R42, R42, 0xffff0000, RZ, 0xc0, !PT ;  /* 0xffff00002a2a7812 */ /* 0x000fe200078ec0ff */
[----:B------:R-:W-:Y:S01]  /*acd0*/  FMUL.FTZ R47, R46, R169 ;  /* 0x000000a92e2f7220 */ /* 0x000fe20000410000 */
[----:B------:R-:W-:Y:S01]  /*ace0*/  FFMA.FTZ R54, R54, R171, R57 ;  /* 0x000000ab36367223 */ /* 0x000fe20000010039 */
        /* <DEDUP_REMOVED lines=16> */
.L_x_547:
[----:B------:R-:W-:Y:S05]  /*adf0*/  BSYNC B1 ;  /* 0x0000000000017941 */ /* 0x000fea0003800000 */
.L_x_546:
[----:B------:R-:W-:Y:S01]  /*ae00*/  ISETP.GE.AND P3, PT, R53, R156, PT ;  /* 0x0000009c3500720c */ /* 0x000fe20003f66270 */
[----:B------:R-:W-:Y:S02]  /*ae10*/  ULDC.64 UR4, c[0x0][0x208] ;  /* 0x0000820000047ab9 */ /* 0x000fe40000000a00 */
[----:B-1----:R1:W-:Y:S10]  /*ae20*/  STG.E.128 desc[UR4][R50.64], R40 ;  /* 0x0000002832007986 */ /* 0x0023f4000c101d04 */
[----:B------:R-:W-:Y:S05]  /*ae30*/  @P3 BRA `(.L_x_512) ;  /* 0x00000008006c3947 */ /* 0x000fea0003800000 */
[--C-:B-1----:R-:W-:Y:S01]  /*ae40*/  SHF.R.S32.HI R40, RZ, 0x1f, R53.reuse ;  /* 0x0000001fff287819 */ /* 0x102fe20000011435 */
[----:B------:R-:W-:Y:S01]  /*ae50*/  ULDC.64 UR4, c[0x0][0x208] ;  /* 0x0000820000047ab9 */ /* 0x000fe20000000a00 */
[----:B------:R-:W-:-:S04]  /*ae60*/  IADD3 R53, P3, P4, R98, R132, R53 ;  /* 0x0000008462357210 */ /* 0x000fc80007c7e035 */
[----:B------:R-:W-:Y:S02]  /*ae70*/  IADD3.X R52, R15, R52, R40, P3, P4 ;  /* 0x000000340f347210 */ /* 0x000fe40001fe8428 */
[----:B------:R-:W-:-:S04]  /*ae80*/  LEA R48, P3, R53, R48, 0x1 ;  /* 0x0000003035307211 */ /* 0x000fc800078608ff */
[----:B------:R-:W-:-:S05]  /*ae90*/  LEA.HI.X R49, R53, R49, R52, 0x1, P3 ;  /* 0x0000003135317211 */ /* 0x000fca00018f0c34 */
[----:B--2---:R1:W-:Y:S01]  /*aea0*/  STG.E.128 desc[UR4][R48.64], R44 ;  /* 0x0000002c30007986 */ /* 0x0043e2000c101d04 */
[----:B------:R-:W-:Y:S05]  /*aeb0*/  BRA `(.L_x_512) ;  /* 0x00000008004c7947 */ /* 0x000fea0003800000 */
.L_x_455:
[----:B------:R-:W-:-:S04]  /*aec0*/  ULOP3.LUT UR4, UR60, 0x1, URZ, 0xfc, !UPT ;  /* 0x000000013c047892 */ /* 0x000fc8000f8efc3f */
[----:B------:R-:W-:-:S06]  /*aed0*/  UISETP.NE.AND UP0, UPT, UR4, 0x3, UPT ;  /* 0x000000030400788c */ /* 0x000fcc000bf05270 */
[----:B------:R-:W-:-:S13]  /*aee0*/  PLOP3.LUT P2, PT, PT, PT, UP0, 0x80, 0x0 ;  /* 0x000000000000781c */ /* 0x000fda0003f4f008 */
[----:B------:R-:W-:Y:S05]  /*aef0*/  @!P2 BRA `(.L_x_548) ;  /* 0x000000000004a947 */ /* 0x000fea0003800000 */
[----:B------:R-:W-:Y:S01]  /*af00*/  BPT.TRAP 0x1 ;  /* 0x000000040000795c */ /* 0x000fe20000300000 */
.L_x_548:
[----:B------:R-:W-:Y:S01]  /*af10*/  IMAD R3, R220, 0x8, R2 ;  /* 0x00000008dc037824 */ /* 0x000fe200078e0202 */
[----:B0-----:R-:W-:Y:S01]  /*af20*/  SHF.L.U32 R0, R229, 0x1f, RZ ;  /* 0x0000001fe5007819 */ /* 0x001fe200000006ff */
[----:B------:R-:W-:Y:S01]  /*af30*/  IMAD R4, R24, -0xb0, R25 ;  /* 0xffffff5018047824 */ /* 0x000fe200078e0219 */
[----:B------:R-:W-:Y:S01]  /*af40*/  BSSY B1, `(.L_x_549) ;  /* 0x0000006000017945 */ /* 0x000fe20003800000 */
[----:B------:R-:W-:Y:S01]  /*af50*/  SHF.R.S32.HI R41, RZ, 0x1f, R24 ;  /* 0x0000001fff297819 */ /* 0x000fe20000011418 */
[----:B------:R-:W0:Y:S01]  /*af60*/  SYNCS.PHASECHK.TRANS64.TRYWAIT P3, [R3+URZ+0x34890], R0 ;  /* 0x03489000030075a7 */ /* 0x000e22000806017f */
[----:B------:R-:W-:Y:S01]  /*af70*/  IMAD R40, R39, R24, RZ ;  /* 0x0000001827287224 */ /* 0x000fe200078e02ff */
[----:B------:R-:W-:Y:S01]  /*af80*/  VIMNMX R4, R4, 0xb0, PT ;  /* 0x000000b004047848 */ /* 0x000fe20003fe0100 */
[----:B0-----:R-:W-:Y:S06]  /*af90*/  @!P3 BRA `(.L_x_550) ;  /* 0x0000019000bcb947 */ /* 0x001fec0003800000 */
.L_x_767:
[----:B------:R-:W-:Y:S05]  /*afa0*/  BSYNC B1 ;  /* 0x0000000000017941 */ /* 0x000fea0003800000 */
.L_x_549:
[----:B------:R-:W-:Y:S01]  /*afb0*/  ISETP.GE.AND P3, PT, R22, R4, PT ;  /* 0x000000041600720c */ /* 0x000fe20003f66270 */
[----:B------:R-:W-:Y:S01]  /*afc0*/  IMAD R41, R41, R160, R40 ;  /* 0x000000a029297224 */ /* 0x000fe200078e0228 */
[----:B------:R-:W-:Y:S01]  /*afd0*/  BSSY B1, `(.L_x_551) ;  /* 0x0000013000017945 */ /* 0x000fe20003800000 */
[----:B------:R-:W-:-:S04]  /*afe0*/  IMAD.WIDE.U32 R48, R160, R24, RZ ;  /* 0x00000018a0307225 */ /* 0x000fc800078e00ff */
[----:B------:R-:W-:-:S06]  /*aff0*/  IMAD.IADD R58, R41, 0x1, R49 ;  /* 0x00000001293a7824 */ /* 0x000fcc00078e0231 */
[----:B------:R-:W-:Y:S05]  /*b000*/  @P3 BRA `(.L_x_552) ;  /* 0x00000000003c3947 */ /* 0x000fea0003800000 */
[----:B------:R-:W1:Y:S01]  /*b010*/  @!P0 LDC.64 R50, c[0x0][0x2d8] ;  /* 0x0000b600ff328b82 */ /* 0x000e620000000a00 */
[----:B------:R-:W2:Y:S01]  /*b020*/  @!P0 LDS.128 R40, [R5+0x1e400] ;  /* 0x01e4000005288984 */ /* 0x000ea20000000c00 */
[----:B------:R-:W-:Y:S01]  /*b030*/  @!P0 IADD3 R54, P3, R14, R48, RZ ;  /* 0x000000300e368210 */ /* 0x000fe20007f7e0ff */
[----:B------:R-:W-:Y:S02]  /*b040*/  ULDC.64 UR4, c[0x0][0x208] ;  /* 0x0000820000047ab9 */ /* 0x000fe40000000a00 */
[----:B------:R-:W3:Y:S02]  /*b050*/  @!P1 LDS.128 R44, [R5+0x23c00] ;  /* 0x023c0000052c9984 */ /* 0x000ee40000000c00 */
[----:B------:R-:W-:Y:S01]  /*b060*/  @!P0 IMAD.X R55, R58, 0x1, R12, P3 ;  /* 0x000000013a378824 */ /* 0x000fe200018e060c */
[----:B------:R-:W4:Y:S01]  /*b070*/  @!P1 LDC.64 R52, c[0x0][0x2d8] ;  /* 0x0000b600ff349b82 */ /* 0x000f220000000a00 */
[----:B-1----:R-:W-:-:S04]  /*b080*/  @!P0 LEA R50, P3, R54, R50, 0x1 ;  /* 0x0000003236328211 */ /* 0x002fc800078608ff */
[----:B------:R-:W-:Y:S02]  /*b090*/  @!P0 LEA.HI.X R51, R54, R51, R55, 0x1, P3 ;  /* 0x0000003336338211 */ /* 0x000fe400018f0c37 */
[----:B------:R-:W-:-:S05]  /*b0a0*/  @!P1 IADD3 R54, P3, R11, R48, RZ ;  /* 0x000000300b369210 */ /* 0x000fca0007f7e0ff */
[----:B------:R-:W-:Y:S01]  /*b0b0*/  @!P1 IMAD.X R55, R58, 0x1, R7, P3 ;  /* 0x000000013a379824 */ /* 0x000fe200018e0607 */
[----:B----4-:R-:W-:-:S04]  /*b0c0*/  @!P1 LEA R52, P3, R54, R52, 0x1 ;  /* 0x0000003436349211 */ /* 0x010fc800078608ff */
[----:B------:R-:W-:Y:S01]  /*b0d0*/  @!P1 LEA.HI.X R53, R54, R53, R55, 0x1, P3 ;  /* 0x0000003536359211 */ /* 0x000fe200018f0c37 */
[----:B--2---:R1:W-:Y:S04]  /*b0e0*/  @!P0 STG.E.128 desc[UR4][R50.64], R40 ;  /* 0x0000002832008986 */ /* 0x0043e8000c101d04 */
[----:B---3--:R1:W-:Y:S04]  /*b0f0*/  @!P1 STG.E.128 desc[UR4][R52.64], R44 ;  /* 0x0000002c34009986 */ /* 0x0083e8000c101d04 */
.L_x_552:
[----:B------:R-:W-:Y:S05]  /*b100*/  BSYNC B1 ;  /* 0x0000000000017941 */ /* 0x000fea0003800000 */
.L_x_551:
[----:B------:R-:W-:Y:S01]  /*b110*/  ISETP.GE.AND P3, PT, R223, R4, PT ;  /* 0x00000004df00720c */ /* 0x000fe20003f66270 */
[----:B------:R-:W-:-:S12]  /*b120*/  BSSY B1, `(.L_x_553) ;  /* 0x0000013000017945 */ /* 0x000fd80003800000 */
[----:B------:R-:W-:Y:S05]  /*b130*/  @P3 BRA `(.L_x_554) ;  /* 0x0000000000443947 */ /* 0x000fea0003800000 */
[----:B-1----:R-:W1:Y:S01]  /*b140*/  @!P0 LDC.64 R50, c[0x0][0x2d8] ;  /* 0x0000b600ff328b82 */ /* 0x002e620000000a00 */
[----:B------:R-:W2:Y:S01]  /*b150*/  @!P0 LDS.128 R40, [R5+0x1f400] ;  /* 0x01f4000005288984 */ /* 0x000ea20000000c00 */
[----:B------:R-:W-:Y:S01]  /*b160*/  IADD3 R56, P3, R114, R48, RZ ;  /* 0x0000003072387210 */ /* 0x000fe20007f7e0ff */
[----:B------:R-:W-:Y:S02]  /*b170*/  ULDC.64 UR4, c[0x0][0x208] ;  /* 0x0000820000047ab9 */ /* 0x000fe40000000a00 */
[----:B------:R-:W3:Y:S02]  /*b180*/  @!P1 LDS.128 R44, [R5+0x24c00] ;  /* 0x024c0000052c9984 */ /* 0x000ee40000000c00 */
[----:B------:R-:W-:Y:S01]  /*b190*/  IMAD.X R57, R58, 0x1, R115, P3 ;  /* 0x000000013a397824 */ /* 0x000fe200018e0673 */
[----:B------:R-:W4:Y:S01]  /*b1a0*/  @!P1 LDC.64 R52, c[0x0][0x2d8] ;  /* 0x0000b600ff349b82 */ /* 0x000f220000000a00 */
[----:B------:R-:W-:-:S05]  /*b1b0*/  @!P0 IADD3 R54, P3, R56, R14, RZ ;  /* 0x0000000e38368210 */ /* 0x000fca0007f7e0ff */
[----:B------:R-:W-:Y:S01]  /*b1c0*/  @!P0 IMAD.X R55, R57, 0x1, R12, P3 ;  /* 0x0000000139378824 */ /* 0x000fe200018e060c */
        /* <DEDUP_REMOVED lines=8> */
.L_x_554:
[----:B------:R-:W-:Y:S05]  /*b250*/  BSYNC B1 ;  /* 0x0000000000017941 */ /* 0x000fea0003800000 */
.L_x_553:
[----:B------:R-:W-:Y:S01]  /*b260*/  ISETP.GE.AND P3, PT, R222, R4, PT ;  /* 0x00000004de00720c */ /* 0x000fe20003f66270 */
[----:B------:R-:W-:-:S12]  /*b270*/  BSSY B1, `(.L_x_555) ;  /* 0x0000013000017945 */ /* 0x000fd80003800000 */
[----:B------:R-:W-:Y:S05]  /*b280*/  @P3 BRA `(.L_x_556) ;  /* 0x0000000000443947 */ /* 0x000fea0003800000 */
[----:B-12---:R-:W1:Y:S01]  /*b290*/  @!P0 LDC.64 R50, c[0x0][0x2d8] ;  /* 0x0000b600ff328b82 */ /* 0x006e620000000a00 */
[----:B------:R-:W2:Y:S01]  /*b2a0*/  @!P0 LDS.128 R40, [R5+0x20400] ;  /* 0x0204000005288984 */ /* 0x000ea20000000c00 */
[----:B------:R-:W-:Y:S01]  /*b2b0*/  LEA R56, P3, R96, R48, 0x6 ;  /* 0x0000003060387211 */ /* 0x000fe200078630ff */
        /* <DEDUP_REMOVED lines=14> */
.L_x_556:
[----:B------:R-:W-:Y:S05]  /*b3a0*/  BSYNC B1 ;  /* 0x0000000000017941 */ /* 0x000fea0003800000 */
.L_x_555:
[----:B------:R-:W-:Y:S01]  /*b3b0*/  ISETP.GE.AND P3, PT, R224, R4, PT ;  /* 0x00000004e000720c */ /* 0x000fe20003f66270 */
[----:B------:R-:W-:-:S12]  /*b3c0*/  BSSY B1, `(.L_x_557) ;  /* 0x0000017000017945 */ /* 0x000fd80003800000 */
[----:B------:R-:W-:Y:S05]  /*b3d0*/  @P3 BRA `(.L_x_558) ;  /* 0x0000000000543947 */ /* 0x000fea0003800000 */
[----:B------:R-:W3:Y:S01]  /*b3e0*/  LDC.64 R54, c[0x0][0x2f0] ;  /* 0x0000bc00ff367b82 */ /* 0x000ee20000000a00 */
[----:B-12-4-:R-:W1:Y:S01]  /*b3f0*/  @!P0 LDS.128 R40, [R5+0x21400] ;  /* 0x0214000005288984 */ /* 0x016e620000000c00 */
[----:B------:R-:W-:Y:S01]  /*b400*/  IMAD.MOV.U32 R56, RZ, RZ, R48 ;  /* 0x000000ffff387224 */ /* 0x000fe200078e0030 */
[----:B------:R-:W-:Y:S01]  /*b410*/  ULDC.64 UR4, c[0x0][0x208] ;  /* 0x0000820000047ab9 */ /* 0x000fe20000000a00 */
[----:B------:R-:W-:Y:S01]  /*b420*/  IMAD.MOV.U32 R57, RZ, RZ, R58 ;  /* 0x000000ffff397224 */ /* 0x000fe200078e003a */
[----:B------:R-:W2:Y:S03]  /*b430*/  @!P1 LDS.128 R44, [R5+0x26c00] ;  /* 0x026c0000052c9984 */ /* 0x000ea60000000c00 */
[----:B------:R-:W4:Y:S08]  /*b440*/  @!P0 LDC.64 R50, c[0x0][0x2d8] ;  /* 0x0000b600ff328b82 */ /* 0x000f300000000a00 */
[----:B------:R-:W5:Y:S01]  /*b450*/  @!P1 LDC.64 R52, c[0x0][0x2d8] ;  /* 0x0000b600ff349b82 */ /* 0x000f620000000a00 */
[----:B---3--:R-:W-:-:S04]  /*b460*/  IMAD.WIDE.U32 R56, R54, 0x60, R56 ;  /* 0x0000006036387825 */ /* 0x008fc800078e0038 */
[----:B------:R-:W-:Y:S01]  /*b470*/  IMAD R55, R55, 0x60, RZ ;  /* 0x0000006037377824 */ /* 0x000fe200078e02ff */
[----:B------:R-:W-:-:S03]  /*b480*/  @!P0 IADD3 R54, P3, R14, R56, RZ ;  /* 0x000000380e368210 */ /* 0x000fc60007f7e0ff */
[----:B------:R-:W-:-:S04]  /*b490*/  IMAD.IADD R57, R57, 0x1, R55 ;  /* 0x0000000139397824 */ /* 0x000fc800078e0237 */
[----:B------:R-:W-:Y:S01]  /*b4a0*/  @!P0 IMAD.X R55, R57, 0x1, R12, P3 ;  /* 0x0000000139378824 */ /* 0x000fe200018e060c */
[----:B----4-:R-:W-:-:S04]  /*b4b0*/  @!P0 LEA R50, P3, R54, R50, 0x1 ;  /* 0x0000003236328211 */ /* 0x010fc800078608ff */
[----:B------:R-:W-:Y:S02]  /*b4c0*/  @!P0 LEA.HI.X R51, R54, R51, R55, 0x1, P3 ;  /* 0x0000003336338211 */ /* 0x000fe400018f0c37 */
[----:B------:R-:W-:-:S03]  /*b4d0*/  @!P1 IADD3 R56, P3, R11, R56, RZ ;  /* 0x000000380b389210 */ /* 0x000fc60007f7e0ff */
[----:B-1----:R3:W-:Y:S02]  /*b4e0*/  @!P0 STG.E.128 desc[UR4][R50.64], R40 ;  /* 0x0000002832008986 */ /* 0x0027e4000c101d04 */
[----:B------:R-:W-:Y:S01]  /*b4f0*/  @!P1 IMAD.X R54, R57, 0x1, R7, P3 ;  /* 0x0000000139369824 */ /* 0x000fe200018e0607 */
[----:B-----5:R-:W-:-:S04]  /*b500*/  @!P1 LEA R52, P3, R56, R52, 0x1 ;  /* 0x0000003438349211 */ /* 0x020fc800078608ff */
[----:B------:R-:W-:-:S05]  /*b510*/  @!P1 LEA.HI.X R53, R56, R53, R54, 0x1, P3 ;  /* 0x0000003538359211 */ /* 0x000fca00018f0c36 */
[----:B--2---:R3:W-:Y:S04]  /*b520*/  @!P1 STG.E.128 desc[UR4][R52.64], R44 ;  /* 0x0000002c34009986 */ /* 0x0047e8000c101d04 */
.L_x_558:
[----:B------:R-:W-:Y:S05]  /*b530*/  BSYNC B1 ;  /* 0x0000000000017941 */ /* 0x000fea0003800000 */
.L_x_557:
[----:B------:R-:W-:Y:S01]  /*b540*/  ISETP.GE.AND P3, PT, R225, R4, PT ;  /* 0x00000004e100720c */ /* 0x000fe20003f66270 */
[----:B------:R-:W-:-:S12]  /*b550*/  BSSY B1, `(.L_x_559) ;  /* 0x0000013000017945 */ /* 0x000fd80003800000 */
[----:B------:R-:W-:Y:S05]  /*b560*/  @P3 BRA `(.L_x_560) ;  /* 0x0000000000443947 */ /* 0x000fea0003800000 */
[----:B-1234-:R-:W1:Y:S01]  /*b570*/  @!P0 LDC.64 R50, c[0x0][0x2d8] ;  /* 0x0000b600ff328b82 */ /* 0x01ee620000000a00 */
        /* <DEDUP_REMOVED lines=16> */
.L_x_560:
[----:B------:R-:W-:Y:S05]  /*b680*/  BSYNC B1 ;  /* 0x0000000000017941 */ /* 0x000fea0003800000 */
.L_x_559:
[----:B------:R-:W-:-:S13]  /*b690*/  ISETP.GE.AND P3, PT, R226, R4, PT ;  /* 0x00000004e200720c */ /* 0x000fda0003f66270 */
[----:B------:R-:W-:Y:S05]  /*b6a0*/  @P3 BRA `(.L_x_512) ;  /* 0x0000000000503947 */ /* 0x000fea0003800000 */
[----:B------:R-:W5:Y:S01]  /*b6b0*/  LDC.64 R54, c[0x0][0x2f0] ;  /* 0x0000bc00ff367b82 */ /* 0x000f620000000a00 */
[----:B-1234-:R-:W1:Y:S01]  /*b6c0*/  @!P0 LDS.128 R40, [R5+0x23400] ;  /* 0x0234000005288984 */ /* 0x01ee620000000c00 */
[----:B------:R-:W-:Y:S01]  /*b6d0*/  IMAD.MOV.U32 R49, RZ, RZ, R58 ;  /* 0x000000ffff317224 */ /* 0x000fe200078e003a */
[----:B------:R-:W-:Y:S02]  /*b6e0*/  ULDC.64 UR4, c[0x0][0x208] ;  /* 0x0000820000047ab9 */ /* 0x000fe40000000a00 */
[----:B------:R-:W2:Y:S03]  /*b6f0*/  @!P1 LDS.128 R44, [R5+0x28c00] ;  /* 0x028c0000052c9984 */ /* 0x000ea60000000c00 */
[----:B------:R-:W3:Y:S08]  /*b700*/  @!P0 LDC.64 R50, c[0x0][0x2d8] ;  /* 0x0000b600ff328b82 */ /* 0x000ef00000000a00 */
[----:B------:R-:W4:Y:S01]  /*b710*/  @!P1 LDC.64 R52, c[0x0][0x2d8] ;  /* 0x0000b600ff349b82 */ /* 0x000f220000000a00 */
[----:B-----5:R-:W-:-:S04]  /*b720*/  IMAD.WIDE.U32 R48, R54, 0xa0, R48 ;  /* 0x000000a036307825 */ /* 0x020fc800078e0030 */
[----:B------:R-:W-:-:S04]  /*b730*/  IMAD R55, R55, 0xa0, RZ ;  /* 0x000000a037377824 */ /* 0x000fc800078e02ff */
[----:B------:R-:W-:Y:S01]  /*b740*/  IMAD.IADD R55, R49, 0x1, R55 ;  /* 0x0000000131377824 */ /* 0x000fe200078e0237 */
[----:B------:R-:W-:-:S05]  /*b750*/  @!P0 IADD3 R49, P3, R14, R48, RZ ;  /* 0x000000300e318210 */ /* 0x000fca0007f7e0ff */
[----:B------:R-:W-:Y:S01]  /*b760*/  @!P0 IMAD.X R54, R55, 0x1, R12, P3 ;  /* 0x0000000137368824 */ /* 0x000fe200018e060c */
[----:B---3--:R-:W-:-:S04]  /*b770*/  @!P0 LEA R50, P3, R49, R50, 0x1 ;  /* 0x0000003231328211 */ /* 0x008fc800078608ff */
[----:B------:R-:W-:Y:S02]  /*b780*/  @!P0 LEA.HI.X R51, R49, R51, R54, 0x1, P3 ;  /* 0x0000003331338211 */ /* 0x000fe400018f0c36 */
[----:B------:R-:W-:-:S03]  /*b790*/  @!P1 IADD3 R48, P3, R11, R48, RZ ;  /* 0x000000300b309210 */ /* 0x000fc60007f7e0ff */
[----:B-1----:R1:W-:Y:S02]  /*b7a0*/  @!P0 STG.E.128 desc[UR4][R50.64], R40 ;  /* 0x0000002832008986 */ /* 0x0023e4000c101d04 */
[----:B------:R-:W-:Y:S01]  /*b7b0*/  @!P1 IMAD.X R49, R55, 0x1, R7, P3 ;  /* 0x0000000137319824 */ /* 0x000fe200018e0607 */
[----:B----4-:R-:W-:-:S04]  /*b7c0*/  @!P1 LEA R52, P3, R48, R52, 0x1 ;  /* 0x0000003430349211 */ /* 0x010fc800078608ff */
[----:B------:R-:W-:-:S05]  /*b7d0*/  @!P1 LEA.HI.X R53, R48, R53, R49, 0x1, P3 ;  /* 0x0000003530359211 */ /* 0x000fca00018f0c31 */
[----:B--2---:R1:W-:Y:S04]  /*b7e0*/  @!P1 STG.E.128 desc[UR4][R52.64], R44 ;  /* 0x0000002c34009986 */ /* 0x0043e8000c101d04 */
.L_x_512:
[----:B------:R-:W-:Y:S05]  /*b7f0*/  BSYNC B0 ;  /* 0x0000000000007941 */ /* 0x000fea0003800000 */
.L_x_454:
[----:B-1234-:R-:W1:Y:S01]  /*b800*/  S2R R40, SR_TID.X ;  /* 0x0000000000287919 */ /* 0x01ee620000002100 */
[----:B------:R-:W-:Y:S01]  /*b810*/  @!PT LDS RZ, [RZ] ;  /* 0x00000000fffff984 */ /* 0x000fe20000000800 */
[----:B------:R-:W-:Y:S01]  /*b820*/  @!PT LDS RZ, [RZ] ;  /* 0x00000000fffff984 */ /* 0x000fe20000000800 */
[----:B------:R-:W-:Y:S01]  /*b830*/  @!PT LDS RZ, [RZ] ;  /* 0x00000000fffff984 */ /* 0x000fe20000000800 */
[----:B------:R-:W-:Y:S01]  /*b840*/  @!PT LDS RZ, [RZ] ;  /* 0x00000000fffff984 */ /* 0x000fe20000000800 */
[----:B------:R2:W-:Y:S06]  /*b850*/  MEMBAR.ALL.CTA ;  /* 0x0000000000007992 */ /* 0x0005ec0000008000 */
[----:B--2---:R-:W2:Y:S01]  /*b860*/  FENCE.VIEW.ASYNC.S ;  /* 0x00000000000073c6 */ /* 0x004ea20000000000 */
[----:B------:R-:W-:Y:S05]  /*b870*/  WARPSYNC.ALL ;  /* 0x0000000000007948 */ /* 0x000fea0003800000 */
[----:B------:R-:W-:Y:S01]  /*b880*/  BSSY B0, `(.L_x_561) ;  /* 0x0000009000007945 */ /* 0x000fe20003800000 */
[----:B-1----:R-:W-:Y:S01]  /*b890*/  LOP3.LUT R40, R40, 0x7f, RZ, 0xc0, !PT ;  /* 0x0000007f28287812 */ /* 0x002fe200078ec0ff */
[----:B--2---:R1:W-:Y:S03]  /*b8a0*/  BAR.SYNC.DEFER_BLOCKING R163, 0x80 ;  /* 0x000200a30000751d */ /* 0x0043e60000010000 */
[----:B------:R-:W-:-:S13]  /*b8b0*/  ISETP.NE.AND P3, PT, R40, RZ, PT ;  /* 0x000000ff2800720c */ /* 0x000fda0003f65270 */
[----:B------:R-:W-:-:S05]  /*b8c0*/  @!P3 VIADD R40, R3, 0x348a0 ;  /* 0x000348a00328b836 */ /* 0x000fca0000000000 */
[----:B------:R-:W-:-:S04]  /*b8d0*/  @!P3 PRMT R40, RZ, 0x654, R40 ;  /* 0x00000654ff28b816 */ /* 0x000fc80000000028 */
[----:B------:R1:W-:Y:S01]  /*b8e0*/  @!P3 SYNCS.ARRIVE.TRANS64.RED.A1T0 RZ, [R40+URZ], RZ ;  /* 0x000000ff28ffb9a7 */ /* 0x0003e2000810043f */
[----:B------:R-:W-:Y:S05]  /*b8f0*/  @!P2 BRA `(.L_x_562) ;  /* 0x000000000004a947 */ /* 0x000fea0003800000 */
[----:B------:R-:W-:Y:S01]  /*b900*/  BPT.TRAP 0x1 ;  /* 0x000000040000795c */ /* 0x000fe20000300000 */
.L_x_562:
[----:B------:R-:W-:Y:S05]  /*b910*/  BSYNC B0 ;  /* 0x0000000000007941 */ /* 0x000fea0003800000 */
.L_x_561:
[----:B------:R-:W2:Y:S01]  /*b920*/  SYNCS.PHASECHK.TRANS64.TRYWAIT P2, [R3+URZ+0x348b0], R0 ;  /* 0x0348b000030075a7 */ /* 0x000ea2000804017f */
[----:B------:R-:W-:Y:S01]  /*b930*/  ULDC UR61, c[0x0][0x2e4] ;  /* 0x0000b900003d7ab9 */ /* 0x000fe20000000800 */
[----:B------:R-:W-:Y:S01]  /*b940*/  ULDC.64 UR38, c[0x0][0x318] ;  /* 0x0000c60000267ab9 */ /* 0x000fe20000000a00 */
[----:B------:R-:W-:Y:S01]  /*b950*/  ULDC.64 UR36, c[0x0][0x308] ;  /* 0x0000c20000247ab9 */ /* 0x000fe20000000a00 */
[----:B------:R-:W-:Y:S04]  /*b960*/  BSSY B0, `(.L_x_563) ;  /* 0x0000002000007945 */ /* 0x000fe80003800000 */
[----:B--2---:R-:W-:Y:S05]  /*b970*/  @!P2 BRA `(.L_x_564) ;  /* 0x000001880058a947 */ /* 0x004fea0003800000 */
.L_x_768:
[----:B------:R-:W-:Y:S05]  /*b980*/  BSYNC B0 ;  /* 0x0000000000007941 */ /* 0x000fea0003800000 */
.L_x_563:
[----:B------:R-:W-:Y:S01]  /*b990*/  ISETP.GE.AND P2, PT, R22, R4, PT ;  /* 0x000000041600720c */ /* 0x000fe20003f46270 */
[----:B------:R-:W-:Y:S01]  /*b9a0*/  BSSY B0, `(.L_x_565) ;  /* 0x0000012000007945 */ /* 0x000fe20003800000 */
[----:B------:R-:W-:-:S11]  /*b9b0*/  IMAD.WIDE R44, R24, 0xb0, R122 ;  /* 0x000000b0182c7825 */ /* 0x000fd600078e027a */
[----:B------:R-:W-:Y:S05]  /*b9c0*/  @P2 BRA `(.L_x_566) ;  /* 0x00000000003c2947 */ /* 0x000fea0003800000 */
[----:B------:R-:W-:Y:S01]  /*b9d0*/  IMAD R43, R45, UR38, RZ ;  /* 0x000000262d2b7c24 */ /* 0x000fe2000f8e02ff */
[----:B------:R-:W-:Y:S01]  /*b9e0*/  ULDC.64 UR4, c[0x0][0x208] ;  /* 0x0000820000047ab9 */ /* 0x000fe20000000a00 */
[----:B-1----:R-:W-:Y:S02]  /*b9f0*/  IMAD.MOV.U32 R40, RZ, RZ, R100 ;  /* 0x000000ffff287224 */ /* 0x002fe400078e0064 */
[----:B------:R-:W-:Y:S02]  /*ba00*/  IMAD.MOV.U32 R41, RZ, RZ, R6 ;  /* 0x000000ffff297224 */ /* 0x000fe400078e0006 */
[C---:B------:R-:W-:Y:S02]  /*ba10*/  IMAD R43, R44.reuse, UR39, R43 ;  /* 0x000000272c2b7c24 */ /* 0x040fe4000f8e022b */
[----:B------:R-:W-:-:S04]  /*ba20*/  IMAD.WIDE.U32 R40, R44, UR38, R40 ;  /* 0x000000262c287c25 */ /* 0x000fc8000f8e0028 */
[----:B------:R-:W-:Y:S01]  /*ba30*/  IMAD.IADD R41, R41, 0x1, R43 ;  /* 0x0000000129297824 */ /* 0x000fe200078e022b */
[----:B------:R-:W-:-:S04]  /*ba40*/  LEA R46, P2, R40, UR36, 0x1 ;  /* 0x00000024282e7c11 */ /* 0x000fc8000f8408ff */
[----:B------:R-:W-:Y:S02]  /*ba50*/  LEA.HI.X R47, R40, UR37, R41, 0x1, P2 ;  /* 0x00000025282f7c11 */ /* 0x000fe400090f0c29 */
[----:B------:R-:W-:-:S13]  /*ba60*/  ISETP.GE.AND P2, PT, R16, UR61, PT ;  /* 0x0000003d10007c0c */ /* 0x000fda000bf46270 */
[----:B------:R-:W1:Y:S04]  /*ba70*/  @!P2 LDS.128 R40, [R5+0x400] ;  /* 0x000400000528a984 */ /* 0x000e680000000c00 */
[----:B-1----:R-:W-:Y:S01]  /*ba80*/  @!P2 STG.E.128 desc[UR4][R46.64], R40 ;  /* 0x000000282e00a986 */ /* 0x002fe2000c101d04 */
[----:B------:R-:W-:-:S13]  /*ba90*/  ISETP.GE.AND P2, PT, R227, UR61, PT ;  /* 0x0000003de3007c0c */ /* 0x000fda000bf46270 */
[----:B------:R-:W1:Y:S04]  /*baa0*/  @!P2 LDS.128 R40, [R5+0x5c00] ;  /* 0x005c00000528a984 */ /* 0x000e680000000c00 */
[----:B-1----:R3:W-:Y:S02]  /*bab0*/  @!P2 STG.E.128 desc[UR4][R46.64+0x80], R40 ;  /* 0x000080282e00a986 */ /* 0x0027e4000c101d04 */
.L_x_566:
[----:B------:R-:W-:Y:S05]  /*bac0*/  BSYNC B0 ;  /* 0x0000000000007941 */ /* 0x000fea0003800000 */
.L_x_565:
[----:B------:R-:W-:Y:S01]  /*bad0*/  ISETP.GE.AND P2, PT, R223, R4, PT ;  /* 0x00000004df00720c */ /* 0x000fe20003f46270 */
[----:B------:R-:W-:-:S12]  /*bae0*/  BSSY B0, `(.L_x_567) ;  /* 0x0000013000007945 */ /* 0x000fd80003800000 */
[----:B------:R-:W-:Y:S05]  /*baf0*/  @P2 BRA `(.L_x_568) ;  /* 0x0000000000442947 */ /* 0x000fea0003800000 */
[----:B---3--:R-:W-:Y:S01]  /*bb00*/  IADD3 R43, P2, R44, 0x20, RZ ;  /* 0x000000202c2b7810 */ /* 0x008fe20007f5e0ff */
[----:B-1----:R-:W-:Y:S01]  /*bb10*/  IMAD.MOV.U32 R40, RZ, RZ, R100 ;  /* 0x000000ffff287224 */ /* 0x002fe200078e0064 */
[----:B------:R-:W-:Y:S01]  /*bb20*/  ULDC.64 UR4, c[0x0][0x208] ;  /* 0x0000820000047ab9 */ /* 0x000fe20000000a00 */
[----:B------:R-:W-:Y:S02]  /*bb30*/  IMAD.MOV.U32 R41, RZ, RZ, R6 ;  /* 0x000000ffff297224 */ /* 0x000fe400078e0006 */
[----:B0-2---:R-:W-:Y:S02]  /*bb40*/  IMAD.X R0, RZ, RZ, R45, P2 ;  /* 0x000000ffff007224 */ /* 0x005fe400010e062d */
[----:B------:R-:W-:-:S04]  /*bb50*/  IMAD.WIDE.U32 R40, R43, UR38, R40 ;  /* 0x000000262b287c25 */ /* 0x000fc8000f8e0028 */
[----:B------:R-:W-:Y:S01]  /*bb60*/  IMAD R0, R0, UR38, RZ ;  /* 0x0000002600007c24 */ /* 0x000fe2000f8e02ff */
[----:B------:R-:W-:-:S03]  /*bb70*/  LEA R46, P2, R40, UR36, 0x1 ;  /* 0x00000024282e7c11 */ /* 0x000fc6000f8408ff */
[----:B------:R-:W-:-:S04]  /*bb80*/  IMAD R43, R43, UR39, R0 ;  /* 0x000000272b2b7c24 */ /* 0x000fc8000f8e0200 */
[----:B------:R-:W-:-:S05]  /*bb90*/  IMAD.IADD R41, R41, 0x1, R43 ;  /* 0x0000000129297824 */ /* 0x000fca00078e022b */
[----:B------:R-:W-:Y:S02]  /*bba0*/  LEA.HI.X R47, R40, UR37, R41, 0x1, P2 ;  /* 0x00000025282f7c11 */ /* 0x000fe400090f0c29 */
[----:B------:R-:W-:-:S13]  /*bbb0*/  ISETP.GE.AND P2, PT, R16, UR61, PT ;  /* 0x0000003d10007c0c */ /* 0x000fda000bf46270 */
[----:B------:R-:W0:Y:S04]  /*bbc0*/  @!P2 LDS.128 R40, [R5+0x1400] ;  /* 0x001400000528a984 */ /* 0x000e280000000c00 */
[----:B0-----:R-:W-:Y:S01]  /*bbd0*/  @!P2 STG.E.128 desc[UR4][R46.64], R40 ;  /* 0x000000282e00a986 */ /* 0x001fe2000c101d04 */
[----:B------:R-:W-:-:S13]  /*bbe0*/  ISETP.GE.AND P2, PT, R227, UR61, PT ;  /* 0x0000003de3007c0c */ /* 0x000fda000bf46270 */
[----:B------:R-:W0:Y:S04]  /*bbf0*/  @!P2 LDS.128 R40, [R5+0x6c00] ;  /* 0x006c00000528a984 */ /* 0x000e280000000c00 */
[----:B0-----:R4:W-:Y:S02]  /*bc00*/  @!P2 STG.E.128 desc[UR4][R46.64+0x80], R40 ;  /* 0x000080282e00a986 */ /* 0x0019e4000c101d04 */
.L_x_568:
[----:B------:R-:W-:Y:S05]  /*bc10*/  BSYNC B0 ;  /* 0x0000000000007941 */ /* 0x000fea0003800000 */
.L_x_567:
[----:B------:R-:W-:Y:S01]  /*bc20*/  ISETP.GE.AND P2, PT, R222, R4, PT ;  /* 0x00000004de00720c */ /* 0x000fe20003f46270 */
[----:B------:R-:W-:-:S12]  /*bc30*/  BSSY B0, `(.L_x_569) ;  /* 0x0000013000007945 */ /* 0x000fd80003800000 */
[----:B------:R-:W-:Y:S05]  /*bc40*/  @P2 BRA `(.L_x_570) ;  /* 0x0000000000442947 */ /* 0x000fea0003800000 */
[----:B---34-:R-:W-:Y:S01]  /*bc50*/  IADD3 R43, P2, R44, 0x40, RZ ;  /* 0x000000402c2b7810 */ /* 0x018fe20007f5e0ff */
        /* <DEDUP_REMOVED lines=16> */
.L_x_570:
[----:B------:R-:W-:Y:S05]  /*bd60*/  BSYNC B0 ;  /* 0x0000000000007941 */ /* 0x000fea0003800000 */
.L_x_569:
[----:B------:R-:W-:Y:S01]  /*bd70*/  ISETP.GE.AND P2, PT, R224, R4, PT ;  /* 0x00000004e000720c */ /* 0x000fe20003f46270 */
[----:B------:R-:W-:-:S12]  /*bd80*/  BSSY B0, `(.L_x_571) ;  /* 0x0000013000007945 */ /* 0x000fd80003800000 */
[----:B------:R-:W-:Y:S05]  /*bd90*/  @P2 BRA `(.L_x_572) ;  /* 0x0000000000442947 */ /* 0x000fea0003800000 */
[----:B0--34-:R-:W-:Y:S01]  /*bda0*/  IADD3 R43, P2, R44, 0x60, RZ ;  /* 0x000000602c2b7810 */ /* 0x019fe20007f5e0ff */
[----:B-1----:R-:W-:Y:S01]  /*bdb0*/  IMAD.MOV.U32 R40, RZ, RZ, R100 ;  /* 0x000000ffff287224 */ /* 0x002fe200078e0064 */
[----:B------:R-:W-:Y:S01]  /*bdc0*/  ULDC.64 UR4, c[0x0][0x208] ;  /* 0x0000820000047ab9 */ /* 0x000fe20000000a00 */
[----:B------:R-:W-:Y:S02]  /*bdd0*/  IMAD.MOV.U32 R41, RZ, RZ, R6 ;  /* 0x000000ffff297224 */ /* 0x000fe400078e0006 */
[----:B--2---:R-:W-:Y:S02]  /*bde0*/  IMAD.X R0, RZ, RZ, R45, P2 ;  /* 0x000000ffff007224 */ /* 0x004fe400010e062d */
        /* <DEDUP_REMOVED lines=12> */
.L_x_572:
[----:B------:R-:W-:Y:S05]  /*beb0*/  BSYNC B0 ;  /* 0x0000000000007941 */ /* 0x000fea0003800000 */
.L_x_571:
        /* <DEDUP_REMOVED lines=20> */
.L_x_574:
[----:B------:R-:W-:Y:S05]  /*c000*/  BSYNC B0 ;  /* 0x0000000000007941 */ /* 0x000fea0003800000 */
.L_x_573:
[----:B------:R-:W-:Y:S01]  /*c010*/  ISETP.GE.AND P2, PT, R226, R4, PT ;  /* 0x00000004e200720c */ /* 0x000fe20003f46270 */
[----:B------:R-:W-:-:S12]  /*c020*/  BSSY B0, `(.L_x_575) ;  /* 0x0000013000007945 */ /* 0x000fd80003800000 */
[----:B------:R-:W-:Y:S05]  /*c030*/  @P2 BRA `(.L_x_576) ;  /* 0x0000000000442947 */ /* 0x000fea0003800000 */
[----:B0--34-:R-:W-:Y:S01]  /*c040*/  IADD3 R43, P2, R44, 0xa0, RZ ;  /* 0x000000a02c2b7810 */ /* 0x019fe20007f5e0ff */
[----:B-1----:R-:W-:Y:S01]  /*c050*/  IMAD.MOV.U32 R40, RZ, RZ, R100 ;  /* 0x000000ffff287224 */ /* 0x002fe200078e0064 */
[----:B------:R-:W-:Y:S01]  /*c060*/  ULDC.64 UR4, c[0x0][0x208] ;  /* 0x0000820000047ab9 */ /* 0x000fe20000000a00 */
[----:B------:R-:W-:Y:S02]  /*c070*/  IMAD.MOV.U32 R41, RZ, RZ, R6 ;  /* 0x000000ffff297224 */ /* 0x000fe400078e0006 */
[----:B------:R-:W-:Y:S02]  /*c080*/  IMAD.X R44, RZ, RZ, R45, P2 ;  /* 0x000000ffff2c7224 */ /* 0x000fe400010e062d */
[----:B------:R-:W-:-:S04]  /*c090*/  IMAD.WIDE.U32 R40, R43, UR38, R40 ;  /* 0x000000262b287c25 */ /* 0x000fc8000f8e0028 */
[----:B------:R-:W-:-:S04]  /*c0a0*/  IMAD R44, R44, UR38, RZ ;  /* 0x000000262c2c7c24 */ /* 0x000fc8000f8e02ff */
[----:B------:R-:W-:Y:S01]  /*c0b0*/  IMAD R43, R43, UR39, R44 ;  /* 0x000000272b2b7c24 */ /* 0x000fe2000f8e022c */
[----:B------:R-:W-:-:S03]  /*c0c0*/  LEA R44, P2, R40, UR36, 0x1 ;  /* 0x00000024282c7c11 */ /* 0x000fc6000f8408ff */
        /* <DEDUP_REMOVED lines=8> */
.L_x_576:
[----:B------:R-:W-:Y:S05]  /*c150*/  BSYNC B0 ;  /* 0x0000000000007941 */ /* 0x000fea0003800000 */
.L_x_575:
[----:B0-2---:R-:W2:Y:S01]  /*c160*/  LDL R0, [R1] ;  /* 0x0000000001007983 */ /* 0x005ea20000100800 */
[----:B------:R-:W-:Y:S02]  /*c170*/  VIADD R220, R220, 0x1 ;  /* 0x00000001dcdc7836 */ /* 0x000fe40000000000 */
[----:B------:R-:W-:Y:S01]  /*c180*/  @!P3 VIADD R3, R3, 0x348c0 ;  /* 0x000348c00303b836 */ /* 0x000fe20000000000 */
[----:B------:R-:W-:Y:S01]  /*c190*/  @!PT LDS RZ, [RZ] ;  /* 0x00000000fffff984 */ /* 0x000fe20000000800 */
[----:B------:R-:W-:Y:S01]  /*c1a0*/  @!PT LDS RZ, [RZ] ;  /* 0x00000000fffff984 */ /* 0x000fe20000000800 */
[----:B------:R-:W-:Y:S01]  /*c1b0*/  @!PT LDS RZ, [RZ] ;  /* 0x00000000fffff984 */ /* 0x000fe20000000800 */
[----:B------:R-:W-:Y:S01]  /*c1c0*/  @!PT LDS RZ, [RZ] ;  /* 0x00000000fffff984 */ /* 0x000fe20000000800 */
[----:B------:R0:W-:Y:S06]  /*c1d0*/  MEMBAR.ALL.CTA ;  /* 0x0000000000007992 */ /* 0x0001ec0000008000 */
[----:B0-----:R-:W0:Y:S02]  /*c1e0*/  FENCE.VIEW.ASYNC.S ;  /* 0x00000000000073c6 */ /* 0x001e240000000000 */
[----:B0-----:R0:W-:Y:S01]  /*c1f0*/  BAR.SYNC.DEFER_BLOCKING R163, 0x80 ;  /* 0x000200a30000751d */ /* 0x0011e20000010000 */
[----:B------:R-:W-:-:S02]  /*c200*/  ISETP.NE.AND P2, PT, R220, 0x2, PT ;  /* 0x00000002dc00780c */ /* 0x000fc40003f45270 */
[----:B------:R-:W-:Y:S02]  /*c210*/  @!P3 PRMT R3, RZ, 0x654, R3 ;  /* 0x00000654ff03b816 */ /* 0x000fe40000000003 */
[----:B------:R-:W-:Y:S02]  /*c220*/  SEL R220, R220, RZ, P2 ;  /* 0x000000ffdcdc7207 */ /* 0x000fe40001000000 */
[----:B------:R0:W-:Y:S01]  /*c230*/  @!P3 SYNCS.ARRIVE.TRANS64.RED.A1T0 RZ, [R3+URZ], RZ ;  /* 0x000000ff03ffb9a7 */ /* 0x0001e2000810043f */
[----:B--2---:R-:W-:Y:S02]  /*c240*/  LOP3.LUT P4, RZ, R0, 0x10, RZ, 0xc0, !PT ;  /* 0x0000001000ff7812 */ /* 0x004fe4000788c0ff */
[----:B------:R-:W-:-:S04]  /*c250*/  SEL R0, RZ, 0x1, P2 ;  /* 0x00000001ff007807 */ /* 0x000fc80001000000 */
[----:B------:R-:W-:-:S07]  /*c260*/  LOP3.LUT R229, R229, R0, RZ, 0x3c, !PT ;  /* 0x00000000e5e57212 */ /* 0x000fce00078e3cff */
[----:B0-----:R-:W-:Y:S05]  /*c270*/  @P4 BRA `(.L_x_577) ;  /* 0xffffff64000c4947 */ /* 0x001fea000383ffff */
[----:B------:R-:W0:Y:S01]  /*c280*/  S2R R4, SR_TID.X ;  /* 0x0000000000047919 */ /* 0x000e220000002100 */
[----:B------:R-:W-:Y:S02]  /*c290*/  PLOP3.LUT P0, PT, PT, PT, PT, 0x8, 0x0 ;  /* 0x000000000000781c */ /* 0x000fe40003f0e170 */
[----:B0-----:R-:W-:-:S04]  /*c2a0*/  SHF.R.U32.HI R4, RZ, 0x7, R4 ;  /* 0x00000007ff047819 */ /* 0x001fc80000011604 */
[----:B------:R-:W-:-:S13]  /*c2b0*/  ISETP.NE.AND P4, PT, R4, 0x1, PT ;  /* 0x000000010400780c */ /* 0x000fda0003f85270 */
[----:B------:R-:W-:Y:S06]  /*c2c0*/  @!P4 BAR.ARV 0x9, 0x100 ;  /* 0x024400000000cb1d */ /* 0x000fec0000002000 */
.L_x_449:
[----:B------:R-:W-:Y:S01]  /*c2d0*/  ISETP.GE.AND P2, PT, R162, 0x1, PT ;  /* 0x00000001a200780c */ /* 0x000fe20003f46270 */
[----:B------:R-:W-:Y:S01]  /*c2e0*/  IMAD.MOV.U32 R0, RZ, RZ, RZ ;  /* 0x000000ffff007224 */ /* 0x000fe200078e00ff */
[----:B------:R-:W-:Y:S01]  /*c2f0*/  PLOP3.LUT P1, PT, PT, PT, PT, 0x80, 0x0 ;  /* 0x000000000000781c */ /* 0x000fe20003f2f070 */
[----:B------:R-:W-:Y:S01]  /*c300*/  IMAD.MOV.U32 R3, RZ, RZ, RZ ;  /* 0x000000ffff037224 */ /* 0x000fe200078e00ff */
[----:B---34-:R-:W-:Y:S01]  /*c310*/  CS2R R42, SRZ ;  /* 0x00000000002a7805 */ /* 0x018fe2000001ff00 */
[----:B------:R-:W-:Y:S01]  /*c320*/  IMAD.MOV.U32 R87, RZ, RZ, RZ ;  /* 0x000000ffff577224 */ /* 0x000fe200078e00ff */
[----:B------:R-:W-:Y:S01]  /*c330*/  CS2R R36, SRZ ;  /* 0x0000000000247805 */ /* 0x000fe2000001ff00 */
[----:B------:R-:W-:Y:S01]  /*c340*/  IMAD.MOV.U32 R39, RZ, RZ, RZ ;  /* 0x000000ffff277224 */ /* 0x000fe200078e00ff */
[----:B------:R-:W-:Y:S02]  /*c350*/  CS2R R46, SRZ ;  /* 0x00000000002e7805 */ /* 0x000fe4000001ff00 */
[----:B------:R-:W-:-:S02]  /*c360*/  CS2R R44, SRZ ;  /* 0x00000000002c7805 */ /* 0x000fc4000001ff00 */
[----:B-1----:R-:W-:Y:S02]  /*c370*/  CS2R R40, SRZ ;  /* 0x0000000000287805 */ /* 0x002fe4000001ff00 */
[----:B------:R-:W-:Y:S02]  /*c380*/  CS2R R34, SRZ ;  /* 0x0000000000227805 */ /* 0x000fe4000001ff00 */
[----:B------:R-:W-:Y:S02]  /*c390*/  CS2R R50, SRZ ;  /* 0x0000000000327805 */ /* 0x000fe4000001ff00 */
[----:B------:R-:W-:Y:S02]  /*c3a0*/  CS2R R48, SRZ ;  /* 0x0000000000307805 */ /* 0x000fe4000001ff00 */
[----:B------:R-:W-:Y:S02]  /*c3b0*/  CS2R R32, SRZ ;  /* 0x0000000000207805 */ /* 0x000fe4000001ff00 */
[----:B------:R-:W-:-:S02]  /*c3c0*/  CS2R R30, SRZ ;  /* 0x00000000001e7805 */ /* 0x000fc4000001ff00 */
[----:B------:R-:W-:Y:S02]  /*c3d0*/  CS2R R54, SRZ ;  /* 0x0000000000367805 */ /* 0x000fe4000001ff00 */
[----:B------:R-:W-:Y:S01]  /*c3e0*/  CS2R R52, SRZ ;  /* 0x0000000000347805 */ /* 0x000fe2000001ff00 */
[----:B------:R-:W-:Y:S01]  /*c3f0*/  IMAD.MOV.U32 R58, RZ, RZ, RZ ;  /* 0x000000ffff3a7224 */ /* 0x000fe200078e00ff */
        /* <DEDUP_REMOVED lines=15> */
[----:B------:R-:W-:Y:S01]  /*c4f0*/  CS2R R104, SRZ ;  /* 0x0000000000687805 */ /* 0x000fe2000001ff00 */
[----:B------:R-:W-:-:S02]  /*c500*/  IMAD.MOV.U32 R102, RZ, RZ, RZ ;  /* 0x000000ffff667224 */ /* 0x000fc400078e00ff */
[----:B------:R-:W-:Y:S02]  /*c510*/  IMAD.MOV.U32 R7, RZ, RZ, RZ ;  /* 0x000000ffff077224 */ /* 0x000fe400078e00ff */
[----:B------:R-:W-:Y:S01]  /*c520*/  IMAD.MOV.U32 R106, RZ, RZ, RZ ;  /* 0x000000ffff6a7224 */ /* 0x000fe200078e00ff */
[----:B------:R-:W-:Y:S06]  /*c530*/  @P0 BRA `(.L_x_578) ;  /* 0x00000000000c0947 */ /* 0x000fec0003800000 */
[----:B------:R-:W0:Y:S01]  /*c540*/  FENCE.VIEW.ASYNC.G ;  /* 0x00000000000073c6 */ /* 0x000e220000000100 */
[----:B------:R-:W-:Y:S05]  /*c550*/  WARPSYNC.ALL ;  /* 0x0000000000007948 */ /* 0x000fea0003800000 */
[----:B0-----:R-:W-:Y:S06]  /*c560*/  BAR.ARV 0xc, 0x120 ;  /* 0x0304800000007b1d */ /* 0x001fec0000002000 */
.L_x_578:
[----:B------:R-:W-:Y:S02]  /*c570*/  IMAD.MOV.U32 R103, RZ, RZ, RZ ;  /* 0x000000ffff677224 */ /* 0x000fe400078e00ff */
[----:B------:R-:W-:Y:S01]  /*c580*/  IMAD.MOV.U32 R6, RZ, RZ, RZ ;  /* 0x000000ffff067224 */ /* 0x000fe200078e00ff */
[----:B------:R-:W-:Y:S06]  /*c590*/  @!P2 BRA `(.L_x_579) ;  /* 0x00000100009ca947 */ /* 0x000fec0003800000 */
[----:B------:R-:W0:Y:S01]  /*c5a0*/  S2R R4, SR_TID.X ;  /* 0x0000000000047919 */ /* 0x000e220000002100 */
[----:B------:R-:W-:Y:S01]  /*c5b0*/  UMOV UR4, 0xffffffff ;  /* 0xffffffff00047882 */ /* 0x000fe20000000000 */
[----:B0-----:R-:W-:-:S05]  /*c5c0*/  VIADD R4, R4, 0xffffff80 ;  /* 0xffffff8004047836 */ /* 0x001fca0000000000 */
[----:B------:R-:W-:-:S04]  /*c5d0*/  SHF.R.S32.HI R33, RZ, 0x1f, R4 ;  /* 0x0000001fff217819 */ /* 0x000fc80000011404 */
[----:B------:R-:W-:-:S04]  /*c5e0*/  LEA.HI R80, R33, R4, RZ, 0x7 ;  /* 0x0000000421507211 */ /* 0x000fc800078f38ff */
[----:B------:R-:W-:Y:S01]  /*c5f0*/  SHF.R.S32.HI R13, RZ, 0x7, R80 ;  /* 0x00000007ff0d7819 */ /* 0x000fe20000011450 */
[----:B------:R-:W-:Y:S06]  /*c600*/  BRA.DIV UR4, `(.L_x_580) ;  /* 0x0000017e04487947 */ /* 0x000fec000b800000 */
[----:B------:R-:W0:Y:S04]  /*c610*/  SHFL.IDX PT, R0, R13, RZ, 0x1f ;  /* 0x00001fff0d007589 */ /* 0x000e2800000e0000 */
[----:B0-----:R0:W-:Y:S02]  /*c620*/  STL [R1+0x28], R0 ;  /* 0x0000280001007387 */ /* 0x0011e40000100800 */
.L_x_771:
[----:B0-----:R-:W2:Y:S04]  /*c630*/  LDL R0, [R1+0x8c] ;  /* 0x00008c0001007983 */ /* 0x001ea80000100800 */
[----:B------:R-:W3:Y:S01]  /*c640*/  LDL R3, [R1+0x28] ;  /* 0x0000280001037983 */ /* 0x000ee20000100800 */
[----:B--2---:R-:W-:Y:S02]  /*c650*/  R2UR UR4, R0 ;  /* 0x00000000000472ca */ /* 0x004fe400000e0000 */
[----:B---3--:R-:W-:-:S04]  /*c660*/  LEA.HI R0, R3, R3, RZ, 0x1 ;  /* 0x0000000303007211 */ /* 0x008fc800078f08ff */
[----:B------:R-:W-:-:S07]  /*c670*/  LOP3.LUT R0, R0, 0x1e, RZ, 0xc0, !PT ;  /* 0x0000001e00007812 */ /* 0x000fce00078ec0ff */
[----:B------:R-:W-:Y:S01]  /*c680*/  ULOP3.LUT UP0, URZ, UR4, 0x9f, URZ, 0xc0, !UPT ;  /* 0x0000009f043f7892 */ /* 0x000fe2000f80c03f */
[----:B------:R-:W-:-:S05]  /*c690*/  IMAD.IADD R0, R3, 0x1, -R0 ;  /* 0x0000000103007824 */ /* 0x000fca00078e0a00 */
[----:B------:R-:W-:Y:S02]  /*c6a0*/  PLOP3.LUT P0, PT, PT, PT, UP0, 0x80, 0x0 ;  /* 0x000000000000781c */ /* 0x000fe40003f0f008 */
[----:B------:R-:W-:-:S04]  /*c6b0*/  LEA R0, R0, UR4, 0xd ;  /* 0x0000000400007c11 */ /* 0x000fc8000f8e68ff */
[----:B------:R-:W-:-:S04]  /*c6c0*/  SHF.R.U32.HI R0, RZ, 0x4, R0 ;  /* 0x00000004ff007819 */ /* 0x000fc80000011600 */
[----:B------:R-:W-:-:S03]  /*c6d0*/  LOP3.LUT R32, R0, 0x3fff, RZ, 0xc0, !PT ;  /* 0x00003fff00207812 */ /* 0x000fc600078ec0ff */
[----:B------:R-:W-:Y:S05]  /*c6e0*/  @!P0 BRA `(.L_x_581) ;  /* 0x0000000000408947 */ /* 0x000fea0003800000 */
[----:B------:R-:W-:Y:S01]  /*c6f0*/  MOV R0, 0x0 ;  /* 0x0000000000007802 */ /* 0x000fe20000000f00 */
[----:B------:R-:W-:Y:S01]  /*c700*/  ULDC.64 UR4, c[0x4][0xa0] ;  /* 0x0100280000047ab9 */ /* 0x000fe20000000a00 */
[----:B------:R-:W-:Y:S01]  /*c710*/  ULDC.64 UR6, c[0x4][0xa8] ;  /* 0x01002a0000067ab9 */ /* 0x000fe20000000a00 */
[----:B------:R-:W-:Y:S01]  /*c720*/  IMAD.U32 R4, RZ, RZ, UR4 ;  /* 0x00000004ff047e24 */ /* 0x000fe2000f8e00ff */
[----:B-1----:R0:W1:Y:S01]  /*c730*/  LDC.64 R14, c[0x4][R0] ;  /* 0x01000000000e7b82 */ /* 0x0020620000000a00 */
        /* <DEDUP_REMOVED lines=11> */
.L_x_581:
[----:B------:R-:W-:Y:S02]  /*c7f0*/  ULDC UR4, c[0x0][0x3d4] ;  /* 0x0000f50000047ab9 */ /* 0x000fe40000000800 */
[----:B------:R-:W-:-:S13]  /*c800*/  ISETP.LT.AND P0, PT, RZ, UR4, PT ;  /* 0x00000004ff007c0c */ /* 0x000fda000bf01270 */
[----:B------:R-:W-:Y:S05]  /*c810*/  @P0 BRA `(.L_x_582) ;  /* 0x0000000000400947 */ /* 0x000fea0003800000 */
[----:B------:R-:W2:Y:S02]  /*c820*/  LDL R20, [R1+0x84] ;  /* 0x0000840001147983 */ /* 0x000ea40000100800 */
[----:B--2---:R-:W-:-:S04]  /*c830*/  LEA.HI R0, R20, R20, RZ, 0x1 ;  /* 0x0000001414007211 */ /* 0x004fc800078f08ff */
[----:B------:R-:W-:-:S05]  /*c840*/  LOP3.LUT R0, R0, 0xfffffffe, RZ, 0xc0, !PT ;  /* 0xfffffffe00007812 */ /* 0x000fca00078ec0ff */
[----:B------:R-:W-:-:S05]  /*c850*/  IMAD.IADD R0, R20, 0x1, -R0 ;  /* 0x0000000114007824 */ /* 0x000fca00078e0a00 */
[----:B------:R-:W-:-:S04]  /*c860*/  SHF.L.U32 R3, R0, 0x1f, RZ ;  /* 0x0000001f00037819 */ /* 0x000fc800000006ff */
[----:B------:R0:W2:Y:S03]  /*c870*/  SYNCS.PHASECHK.TRANS64.TRYWAIT P0, [R2+URZ+0x34800], R3 ;  /* 0x03480003020075a7 */ /* 0x0000a6000800017f */
[----:B--2---:R-:W-:Y:S05]  /*c880*/  @!P0 NANOSLEEP.SYNCS 0x989680 ;  /* 0x009896800000895d */ /* 0x004fea0003900000 */
[----:B------:R-:W2:Y:S01]  /*c890*/  @!P0 SYNCS.PHASECHK.TRANS64 P0, [R2+URZ+0x34800], R3 ;  /* 0x03480003020085a7 */ /* 0x000ea2000800007f */
[----:B------:R-:W-:Y:S04]  /*c8a0*/  BSSY B0, `(.L_x_583) ;  /* 0x0000006000007945 */ /* 0x000fe80003800000 */
[----:B--2---:R-:W-:Y:S05]  /*c8b0*/  @P0 BRA `(.L_x_584) ;  /* 0x0000000000100947 */ /* 0x004fea0003800000 */
.L_x_585:
[----:B--2---:R2:W3:Y:S02]  /*c8c0*/  SYNCS.PHASECHK.TRANS64.TRYWAIT P0, [R2+URZ+0x34800], R3 ;  /* 0x03480003020075a7 */ /* 0x0044e4000800017f */
[----:B---3--:R-:W-:Y:S05]  /*c8d0*/  @!P0 NANOSLEEP.SYNCS 0x989680 ;  /* 0x009896800000895d */ /* 0x008fea0003900000 */
[----:B------:R-:W3:Y:S02]  /*c8e0*/  @!P0 SYNCS.PHASECHK.TRANS64 P0, [R2+URZ+0x34800], R3 ;  /* 0x03480003020085a7 */ /* 0x000ee4000800007f */
[----:B---3--:R-:W-:Y:S05]  /*c8f0*/  @!P0 BRA `(.L_x_585) ;  /* 0xfffffffc00f08947 */ /* 0x008fea000383ffff */
.L_x_584:
[----:B------:R-:W-:Y:S05]  /*c900*/  BSYNC B0 ;  /* 0x0000000000007941 */ /* 0x000fea0003800000 */
.L_x_583:
[----:B------:R-:W-:Y:S05]  /*c910*/  BRA `(.L_x_586) ;  /* 0x0000003800847947 */ /* 0x000fea0003800000 */
.L_x_582:
[----:B------:R-:W2:Y:S01]  /*c920*/  LDL R38, [R1+0x8c] ;  /* 0x00008c0001267983 */ /* 0x000ea20000100800 */
[----:B-----5:R-:W-:Y:S01]  /*c930*/  SHF.R.S32.HI R0, RZ, 0x1f, R155 ;  /* 0x0000001fff007819 */ /* 0x020fe2000001149b */
[----:B------:R-:W-:Y:S01]  /*c940*/  ULDC.64 UR4, c[0x0][0x3d8] ;  /* 0x0000f60000047ab9 */ /* 0x000fe20000000a00 */
[----:B------:R-:W-:Y:S01]  /*c950*/  ULDC.64 UR6, c[0x0][0x3e8] ;  /* 0x0000fa0000067ab9 */ /* 0x000fe20000000a00 */
[----:B------:R-:W-:Y:S01]  /*c960*/  IMAD.WIDE.U32 R4, R155, UR4, RZ ;  /* 0x000000049b047c25 */ /* 0x000fe2000f8e00ff */
[----:B------:R-:W-:-:S03]  /*c970*/  SHF.R.S32.HI R10, RZ, 0x1f, R18 ;  /* 0x0000001fff0a7819 */ /* 0x000fc60000011412 */
[C---:B------:R-:W-:Y:S02]  /*c980*/  IMAD R6, R0.reuse, UR4, RZ ;  /* 0x0000000400067c24 */ /* 0x040fe4000f8e02ff */
[----:B------:R-:W-:Y:S02]  /*c990*/  IMAD R0, R0, UR6, RZ ;  /* 0x0000000600007c24 */ /* 0x000fe4000f8e02ff */
[C---:B------:R-:W-:Y:S01]  /*c9a0*/  IMAD R9, R155.reuse, UR5, R6 ;  /* 0x000000059b097c24 */ /* 0x040fe2000f8e0206 */
[----:B------:R-:W-:Y:S01]  /*c9b0*/  ULDC.64 UR4, c[0x0][0x3c8] ;  /* 0x0000f20000047ab9 */ /* 0x000fe20000000a00 */
[----:B------:R-:W-:Y:S01]  /*c9c0*/  IMAD R27, R155, UR7, R0 ;  /* 0x000000079b1b7c24 */ /* 0x000fe2000f8e0200 */
[-C--:B------:R-:W-:Y:S01]  /*c9d0*/  IADD3 R0, P0, R18, R4.reuse, RZ ;  /* 0x0000000412007210 */ /* 0x080fe20007f1e0ff */
[----:B------:R-:W-:Y:S01]  /*c9e0*/  IMAD.IADD R9, R9, 0x1, R5 ;  /* 0x0000000109097824 */ /* 0x000fe200078e0205 */
[----:B------:R-:W-:Y:S01]  /*c9f0*/  LEA R24, P1, R4, UR4, 0x1 ;  /* 0x0000000404187c11 */ /* 0x000fe2000f8208ff */
[----:B------:R-:W-:Y:S01]  /*ca00*/  IMAD.WIDE.U32 R6, R155, UR6, RZ ;  /* 0x000000069b067c25 */ /* 0x000fe2000f8e00ff */
[----:B------:R-:W-:Y:S01]  /*ca10*/  LEA R28, P2, R0, UR4, 0x1 ;  /* 0x00000004001c7c11 */ /* 0x000fe2000f8408ff */
[----:B------:R-:W-:Y:S01]  /*ca20*/  ULDC.64 UR6, c[0x0][0x3e0] ;  /* 0x0000f80000067ab9 */ /* 0x000fe20000000a00 */
[--C-:B------:R-:W-:Y:S01]  /*ca30*/  LEA.HI.X R25, R4, UR5, R9.reuse, 0x1, P1 ;  /* 0x0000000504197c11 */ /* 0x100fe200088f0c09 */
[----:B------:R-:W-:Y:S01]  /*ca40*/  IMAD.X R3, R10, 0x1, R9, P0 ;  /* 0x000000010a037824 */ /* 0x000fe200000e0609 */
[----:B------:R-:W-:Y:S01]  /*ca50*/  IADD3 R5, P0, R16, R4, RZ ;  /* 0x0000000410057210 */ /* 0x000fe20007f1e0ff */
[----:B------:R-:W-:Y:S01]  /*ca60*/  IMAD.IADD R27, R27, 0x1, R7 ;  /* 0x000000011b1b7824 */ /* 0x000fe200078e0207 */
[----:B------:R-:W-:-:S02]  /*ca70*/  IADD3 R8, P4, R18, R6, RZ ;  /* 0x0000000612087210 */ /* 0x000fc40007f9e0ff */
[----:B------:R-:W-:Y:S01]  /*ca80*/  LEA.HI.X R29, R0, UR5, R3, 0x1, P2 ;  /* 0x00000005001d7c11 */ /* 0x000fe200090f0c03 */
[C---:B------:R-:W-:Y:S01]  /*ca90*/  IMAD.X R4, R17.reuse, 0x1, R9, P0 ;  /* 0x0000000111047824 */ /* 0x040fe200000e0609 */
[----:B------:R-:W-:Y:S01]  /*caa0*/  IADD3 R0, P3, R16, R6, RZ ;  /* 0x0000000610007210 */ /* 0x000fe20007f7e0ff */
[--C-:B------:R-:W-:Y:S01]  /*cab0*/  IMAD.X R7, R10, 0x1, R27.reuse, P4 ;  /* 0x000000010a077824 */ /* 0x100fe200020e061b */
[----:B------:R-:W-:Y:S02]  /*cac0*/  LEA R26, P2, R6, UR6, 0x1 ;  /* 0x00000006061a7c11 */ /* 0x000fe4000f8408ff */
[----:B------:R-:W-:Y:S01]  /*cad0*/  LEA R30, P5, R8, UR6, 0x1 ;  /* 0x00000006081e7c11 */ /* 0x000fe2000f8a08ff */
[----:B------:R-:W-:Y:S01]  /*cae0*/  IMAD.X R3, R17, 0x1, R27, P3 ;  /* 0x0000000111037824 */ /* 0x000fe200018e061b */
[----:B------:R-:W-:Y:S02]  /*caf0*/  LEA R34, P4, R5, UR4, 0x1 ;  /* 0x0000000405227c11 */ /* 0x000fe4000f8808ff */
[----:B------:R-:W-:-:S02]  /*cb00*/  LEA R36, P0, R0, UR6, 0x1 ;  /* 0x0000000600247c11 */ /* 0x000fc4000f8008ff */
[----:B------:R-:W-:Y:S02]  /*cb10*/  LEA.HI.X R31, R8, UR7, R7, 0x1, P5 ;  /* 0x00000007081f7c11 */ /* 0x000fe4000a8f0c07 */
[----:B------:R-:W-:Y:S02]  /*cb20*/  LEA.HI.X R27, R6, UR7, R27, 0x1, P2 ;  /* 0x00000007061b7c11 */ /* 0x000fe400090f0c1b */
[----:B------:R-:W-:Y:S02]  /*cb30*/  LEA.HI.X R35, R5, UR5, R4, 0x1, P4 ;  /* 0x0000000505237c11 */ /* 0x000fe4000a0f0c04 */
[----:B------:R-:W-:Y:S02]  /*cb40*/  LEA.HI.X R37, R0, UR7, R3, 0x1, P0 ;  /* 0x0000000700257c11 */ /* 0x000fe400080f0c03 */
[----:B--2---:R-:W-:-:S13]  /*cb50*/  R2UR UR8, R38 ;  /* 0x00000000260872ca */ /* 0x004fda00000e0000 */
[----:B------:R-:W-:-:S06]  /*cb60*/  ULOP3.LUT UP0, URZ, UR8, 0x3ff, URZ, 0xc0, !UPT ;  /* 0x000003ff083f7892 */ /* 0x000fcc000f80c03f */
[----:B------:R-:W-:-:S13]  /*cb70*/  PLOP3.LUT P1, PT, PT, PT, UP0, 0x80, 0x0 ;  /* 0x000000000000781c */ /* 0x000fda0003f2f008 */
        /* <DEDUP_REMOVED lines=17> */
.L_x_587:
[----:B------:R-:W2:Y:S01]  /*cc90*/  LDL R20, [R1+0x60] ;  /* 0x0000600001147983 */ /* 0x000ea20000100800 */
[----:B------:R-:W-:Y:S01]  /*cca0*/  ULDC.U8 UR4, c[0x0][0x3f0] ;  /* 0x0000fc0000047ab9 */ /* 0x000fe20000000000 */
[----:B------:R-:W-:Y:S01]  /*ccb0*/  R2UR UR5, R38 ;  /* 0x00000000260572ca */ /* 0x000fe200000e0000 */
[----:B------:R-:W-:Y:S01]  /*ccc0*/  BSSY B0, `(.L_x_588) ;  /* 0x000035e000007945 */ /* 0x000fe20003800000 */
[----:B------:R-:W-:-:S11]  /*ccd0*/  ISETP.NE.AND P0, PT, RZ, UR4, PT ;  /* 0x00000004ff007c0c */ /* 0x000fd6000bf05270 */
[----:B--2---:R-:W-:Y:S02]  /*cce0*/  LEA R0, R20, UR5, 0x1 ;  /* 0x0000000514007c11 */ /* 0x004fe4000f8e08ff */
[----:B------:R-:W-:Y:S05]  /*ccf0*/  @!P0 BRA `(.L_x_589) ;  /* 0x0000001800648947 */ /* 0x000fea0003800000 */
[----:B------:R-:W2:Y:S01]  /*cd00*/  LDL R20, [R1+0x84] ;  /* 0x0000840001147983 */ /* 0x000ea20000100800 */
[----:B------:R-:W-:Y:S01]  /*cd10*/  IMAD R3, R157, -0x80, R159 ;  /* 0xffffff809d037824 */ /* 0x000fe200078e029f */
[----:B------:R-:W-:Y:S01]  /*cd20*/  BSSY B1, `(.L_x_590) ;  /* 0x0000018000017945 */ /* 0x000fe20003800000 */
[----:B------:R-:W-:Y:S02]  /*cd30*/  CS2R R6, SRZ ;  /* 0x0000000000067805 */ /* 0x000fe4000001ff00 */
[----:B------:R-:W-:Y:S02]  /*cd40*/  CS2R R8, SRZ ;  /* 0x0000000000087805 */ /* 0x000fe4000001ff00 */
[----:B------:R-:W-:-:S04]  /*cd50*/  VIMNMX R3, R3, 0x80, PT ;  /* 0x0000008003037848 */ /* 0x000fc80003fe0100 */
[----:B------:R-:W-:Y:S02]  /*cd60*/  ISETP.GE.AND P1, PT, R22, R3, PT ;  /* 0x000000031600720c */ /* 0x000fe40003f26270 */
[----:B--2---:R-:W-:-:S04]  /*cd70*/  LEA.HI R4, R20, R20, RZ, 0x1 ;  /* 0x0000001414047211 */ /* 0x004fc800078f08ff */
[----:B------:R-:W-:-:S05]  /*cd80*/  LOP3.LUT R4, R4, 0xfffffffe, RZ, 0xc0, !PT ;  /* 0xfffffffe04047812 */ /* 0x000fca00078ec0ff */
[----:B------:R-:W-:Y:S01]  /*cd90*/  IMAD.IADD R33, R20, 0x1, -R4 ;  /* 0x0000000114217824 */ /* 0x000fe200078e0a04 */
[----:B------:R-:W-:Y:S02]  /*cda0*/  CS2R R4, SRZ ;  /* 0x0000000000047805 */ /* 0x000fe4000001ff00 */
[----:B------:R-:W-:Y:S02]  /*cdb0*/  CS2R R20, SRZ ;  /* 0x0000000000147805 */ /* 0x000fe4000001ff00 */
[----:B------:R-:W-:Y:S01]  /*cdc0*/  SHF.L.U32 R33, R33, 0x1f, RZ ;  /* 0x0000001f21217819 */ /* 0x000fe200000006ff */
[----:B------:R-:W-:Y:S06]  /*cdd0*/  @P1 BRA `(.L_x_591) ;  /* 0x0000000000301947 */ /* 0x000fec0003800000 */
[----:B------:R-:W-:Y:S01]  /*cde0*/  ULDC UR4, c[0x0][0x3d4] ;  /* 0x0000f50000047ab9 */ /* 0x000fe20000000800 */
[----:B------:R-:W-:Y:S02]  /*cdf0*/  CS2R R8, SRZ ;  /* 0x0000000000087805 */ /* 0x000fe4000001ff00 */
[----:B------:R-:W-:Y:S02]  /*ce00*/  ISETP.GE.AND P0, PT, R18, UR4, PT ;  /* 0x0000000412007c0c */ /* 0x000fe4000bf06270 */
[----:B------:R-:W-:Y:S02]  /*ce10*/  CS2R R20, SRZ ;  /* 0x0000000000147805 */ /* 0x000fe4000001ff00 */
[----:B------:R-:W-:Y:S02]  /*ce20*/  ISETP.GE.AND P2, PT, R221, UR4, PT ;  /* 0x00000004dd007c0c */ /* 0x000fe4000bf46270 */
[----:B------:R-:W-:Y:S02]  /*ce30*/  CS2R R4, SRZ ;  /* 0x0000000000047805 */ /* 0x000fe4000001ff00 */
[----:B------:R-:W-:Y:S01]  /*ce40*/  CS2R R6, SRZ ;  /* 0x0000000000067805 */ /* 0x000fe2000001ff00 */
[----:B------:R-:W-:-:S04]  /*ce50*/  ULDC.64 UR6, c[0x0][0x208] ;  /* 0x0000820000067ab9 */ /* 0x000fc80000000a00 */
[----:B------:R0:W5:Y:S04]  /*ce60*/  @!P0 LDG.E.64 R8, desc[UR6][R28.64] ;  /* 0x000000061c088981 */ /* 0x000168000c1e1b00 */
[----:B------:R0:W5:Y:S04]  /*ce70*/  @!P2 LDG.E.64 R20, desc[UR6][R28.64+0x40] ;  /* 0x000040061c14a981 */ /* 0x000168000c1e1b00 */
[----:B------:R0:W5:Y:S04]  /*ce80*/  @!P0 LDG.E.64 R4, desc[UR6][R30.64] ;  /* 0x000000061e048981 */ /* 0x000168000c1e1b00 */
[----:B------:R0:W5:Y:S02]  /*ce90*/  @!P2 LDG.E.64 R6, desc[UR6][R30.64+0x40] ;  /* 0x000040061e06a981 */ /* 0x000164000c1e1b00 */
.L_x_591:
[----:B------:R-:W-:Y:S05]  /*cea0*/  BSYNC B1 ;  /* 0x0000000000017941 */ /* 0x000fea0003800000 */
.L_x_590:
[----:B------:R-:W-:-:S03]  /*ceb0*/  UMOV UR4, 0xffffffff ;  /* 0xffffffff00047882 */ /* 0x000fc60000000000 */
[----:B------:R-:W-:Y:S05]  /*cec0*/  BRA.DIV UR4, `(.L_x_592) ;  /* 0x0000017604407947 */ /* 0x000fea000b800000 */
.L_x_774:
[----:B------:R-:W-:-:S03]  /*ced0*/  UMOV UR4, 0xffffffff ;  /* 0xffffffff00047882 */ /* 0x000fc60000000000 */
[----:B------:R-:W-:Y:S05]  /*cee0*/  BRA.DIV UR4, `(.L_x_593) ;  /* 0x0000017604607947 */ /* 0x000fea000b800000 */
.L_x_777:
[----:B------:R-:W-:-:S03]  /*cef0*/  UMOV UR4, 0xffffffff ;  /* 0xffffffff00047882 */ /* 0x000fc60000000000 */
[----:B------:R-:W-:Y:S05]  /*cf00*/  BRA.DIV UR4, `(.L_x_594) ;  /* 0x0000017604807947 */ /* 0x000fea000b800000 */
.L_x_780:
[----:B------:R-:W-:-:S03]  /*cf10*/  UMOV UR4, 0xffffffff ;  /* 0xffffffff00047882 */ /* 0x000fc60000000000 */
[----:B------:R-:W-:Y:S05]  /*cf20*/  BRA.DIV UR4, `(.L_x_595) ;  /* 0x0000017604a07947 */ /* 0x000fea000b800000 */
.L_x_783:
[----:B------:R-:W2:Y:S01]  /*cf30*/  SYNCS.PHASECHK.TRANS64.TRYWAIT P0, [R2+URZ+0x34800], R33 ;  /* 0x03480021020075a7 */ /* 0x000ea2000800017f */
[----:B-----5:R-:W-:Y:S01]  /*cf40*/  IMAD.MOV.U32 R12, RZ, RZ, R8 ;  /* 0x000000ffff0c7224 */ /* 0x020fe200078e0008 */
[--C-:B------:R-:W-:Y:S01]  /*cf50*/  SHF.R.U64 R24, R8, 0x10, R9.reuse ;  /* 0x0000001008187819 */ /* 0x100fe20000001209 */
[--C-:B------:R-:W-:Y:S01]  /*cf60*/  IMAD.MOV.U32 R13, RZ, RZ, R9.reuse ;  /* 0x000000ffff0d7224 */ /* 0x100fe200078e0009 */
[----:B------:R-:W-:Y:S01]  /*cf70*/  SHF.R.U32.HI R25, RZ, 0x10, R9 ;  /* 0x00000010ff197819 */ /* 0x000fe20000011609 */
[----:B------:R-:W-:Y:S01]  /*cf80*/  IMAD.MOV.U32 R8, RZ, RZ, R20 ;  /* 0x000000ffff087224 */ /* 0x000fe200078e0014 */
[----:B------:R-:W-:Y:S01]  /*cf90*/  SHF.R.U64 R20, R20, 0x10, R21 ;  /* 0x0000001014147819 */ /* 0x000fe20000001215 */
[----:B-1----:R-:W-:Y:S01]  /*cfa0*/  IMAD.MOV.U32 R14, RZ, RZ, R4 ;  /* 0x000000ffff0e7224 */ /* 0x002fe200078e0004 */
[----:B------:R-:W-:Y:S01]  /*cfb0*/  SHF.R.U64 R4, R4, 0x10, R5 ;  /* 0x0000001004047819 */ /* 0x000fe20000001205 */
[----:B------:R-:W-:Y:S01]  /*cfc0*/  IMAD.MOV.U32 R10, RZ, RZ, R6 ;  /* 0x000000ffff0a7224 */ /* 0x000fe200078e0006 */
[----:B------:R-:W-:Y:S01]  /*cfd0*/  SHF.R.U64 R6, R6, 0x10, R7 ;  /* 0x0000001006067819 */ /* 0x000fe20000001207 */
[--C-:B------:R-:W-:Y:S01]  /*cfe0*/  IMAD.MOV.U32 R9, RZ, RZ, R21.reuse ;  /* 0x000000ffff097224 */ /* 0x100fe200078e0015 */
[----:B------:R-:W-:Y:S01]  /*cff0*/  SHF.R.U32.HI R21, RZ, 0x10, R21 ;  /* 0x00000010ff157819 */ /* 0x000fe20000011615 */
[--C-:B------:R-:W-:Y:S01]  /*d000*/  IMAD.MOV.U32 R15, RZ, RZ, R5.reuse ;  /* 0x000000ffff0f7224 */ /* 0x100fe200078e0005 */
[----:B------:R-:W-:Y:S01]  /*d010*/  SHF.R.U32.HI R5, RZ, 0x10, R5 ;  /* 0x00000010ff057819 */ /* 0x000fe20000011605 */
[--C-:B------:R-:W-:Y:S01]  /*d020*/  IMAD.MOV.U32 R11, RZ, RZ, R7.reuse ;  /* 0x000000ffff0b7224 */ /* 0x100fe200078e0007 */
[----:B------:R-:W-:Y:S01]  /*d030*/  SHF.R.U32.HI R7, RZ, 0x10, R7 ;  /* 0x00000010ff077819 */ /* 0x000fe20000011607 */
[----:B------:R-:W-:Y:S01]  /*d040*/  BSSY B1, `(.L_x_596) ;  /* 0x000000a000017945 */ /* 0x000fe20003800000 */
[----:B------:R-:W-:-:S02]  /*d050*/  PRMT R12, R12, 0x5410, R24 ;  /* 0x000054100c0c7816 */ /* 0x000fc40000000018 */
[----:B------:R-:W-:Y:S02]  /*d060*/  PRMT R13, R13, 0x5410, R25 ;  /* 0x000054100d0d7816 */ /* 0x000fe40000000019 */
[----:B------:R-:W-:Y:S02]  /*d070*/  PRMT R8, R8, 0x5410, R20 ;  /* 0x0000541008087816 */ /* 0x000fe40000000014 */
[----:B------:R-:W-:Y:S02]  /*d080*/  PRMT R9, R9, 0x5410, R21 ;  /* 0x0000541009097816 */ /* 0x000fe40000000015 */
[----:B------:R-:W-:Y:S02]  /*d090*/  PRMT R14, R14, 0x5410, R4 ;  /* 0x000054100e0e7816 */ /* 0x000fe40000000004 */
[----:B------:R-:W-:Y:S02]  /*d0a0*/  PRMT R15, R15, 0x5410, R5 ;  /* 0x000054100f0f7816 */ /* 0x000fe40000000005 */
[----:B------:R-:W-:-:S02]  /*d0b0*/  PRMT R10, R10, 0x5410, R6 ;  /* 0x000054100a0a7816 */ /* 0x000fc40000000006 */
[----:B------:R-:W-:Y:S01]  /*d0c0*/  PRMT R11, R11, 0x5410, R7 ;  /* 0x000054100b0b7816 */ /* 0x000fe20000000007 */
[----:B--2---:R-:W-:Y:S06]  /*d0d0*/  @!P0 BRA `(.L_x_597) ;  /* 0x00000174005c8947 */ /* 0x004fec0003800000 */
.L_x_784:
[----:B------:R-:W-:Y:S05]  /*d0e0*/  BSYNC B1 ;  /* 0x0000000000017941 */ /* 0x000fea0003800000 */
.L_x_596:
[----:B------:R-:W-:Y:S04]  /*d0f0*/  BSSY B1, `(.L_x_598) ;  /* 0x0000055000017945 */ /* 0x000fe80003800000 */
[----:B------:R-:W-:Y:S05]  /*d100*/  @P1 BRA `(.L_x_599) ;  /* 0x00000004004c1947 */ /* 0x000fea0003800000 */
[----:B------:R-:W2:Y:S01]  /*d110*/  LDC R4, c[0x0][0x3d4] ;  /* 0x0000f500ff047b82 */ /* 0x000ea20000000800 */
[----:B------:R-:W-:Y:S01]  /*d120*/  BSSY B2, `(.L_x_600) ;  /* 0x000002a000027945 */ /* 0x000fe20003800000 */
[-C--:B--2---:R-:W-:Y:S02]  /*d130*/  ISETP.GE.AND P0, PT, R18, R4.reuse, PT ;  /* 0x000000041200720c */ /* 0x084fe40003f06270 */
[----:B------:R-:W-:-:S11]  /*d140*/  ISETP.GE.AND P1, PT, R221, R4, PT ;  /* 0x00000004dd00720c */ /* 0x000fd60003f26270 */
[----:B------:R-:W-:Y:S05]  /*d150*/  @P0 BRA `(.L_x_601) ;  /* 0x0000000000980947 */ /* 0x000fea0003800000 */
[----:B------:R-:W2:Y:S01]  /*d160*/  LDS.128 R4, [R0] ;  /* 0x0000000000047984 */ /* 0x000ea20000000c00 */
[C---:B0-----:R-:W-:Y:S01]  /*d170*/  IMAD.U32 R29, R14.reuse, 0x10000, RZ ;  /* 0x000100000e1d7824 */ /* 0x041fe200078e00ff */
[----:B------:R-:W-:Y:S01]  /*d180*/  LOP3.LUT R28, R14, 0xffff0000, RZ, 0xc0, !PT ;  /* 0xffff00000e1c7812 */ /* 0x000fe200078ec0ff */
[C---:B------:R-:W-:Y:S01]  /*d190*/  IMAD.U32 R27, R12.reuse, 0x10000, RZ ;  /* 0x000100000c1b7824 */ /* 0x040fe200078e00ff */
[----:B------:R-:W-:Y:S01]  /*d1a0*/  LOP3.LUT R26, R12, 0xffff0000, RZ, 0xc0, !PT ;  /* 0xffff00000c1a7812 */ /* 0x000fe200078ec0ff */
[C---:B--2---:R-:W-:Y:S01]  /*d1b0*/  IMAD.U32 R20, R4.reuse, 0x10000, RZ ;  /* 0x0001000004147824 */ /* 0x044fe200078e00ff */
[----:B------:R-:W-:Y:S01]  /*d1c0*/  LOP3.LUT R4, R4, 0xffff0000, RZ, 0xc0, !PT ;  /* 0xffff000004047812 */ /* 0x000fe200078ec0ff */
[C---:B------:R-:W-:Y:S01]  /*d1d0*/  IMAD.U32 R21, R5.reuse, 0x10000, RZ ;  /* 0x0001000005157824 */ /* 0x040fe200078e00ff */
[----:B------:R-:W-:Y:S01]  /*d1e0*/  LOP3.LUT R5, R5, 0xffff0000, RZ, 0xc0, !PT ;  /* 0xffff000005057812 */ /* 0x000fe200078ec0ff */
[C---:B------:R-:W-:Y:S01]  /*d1f0*/  IMAD.U32 R24, R6.reuse, 0x10000, RZ ;  /* 0x0001000006187824 */ /* 0x040fe200078e00ff */
[----:B------:R-:W-:Y:S01]  /*d200*/  LOP3.LUT R6, R6, 0xffff0000, RZ, 0xc0, !PT ;  /* 0xffff000006067812 */ /* 0x000fe200078ec0ff */
[C---:B------:R-:W-:Y:S01]  /*d210*/  FMUL.FTZ R31, R4.reuse, R29 ;  /* 0x0000001d041f7220 */ /* 0x040fe20000410000 */
[----:B------:R-:W-:Y:S01]  /*d220*/  FMUL.FTZ R4, R4, R27 ;  /* 0x0000001b04047220 */ /* 0x000fe20000410000 */
[----:B------:R-:W-:-:S02]  /*d230*/  IMAD.U32 R25, R7, 0x10000, RZ ;  /* 0x0001000007197824 */ /* 0x000fc400078e00ff */
[----:B------:R-:W-:Y:S01]  /*d240*/  FMUL.FTZ R34, R5, R28 ;  /* 0x0000001c05227220 */ /* 0x000fe20000410000 */
[C---:B------:R-:W-:Y:S01]  /*d250*/  FFMA.FTZ R31, R20.reuse, R27, -R31 ;  /* 0x0000001b141f7223 */ /* 0x040fe2000001081f */
[----:B------:R-:W-:Y:S01]  /*d260*/  FFMA.FTZ R30, R20, R29, R4 ;  /* 0x0000001d141e7223 */ /* 0x000fe20000010004 */
[----:B------:R-:W-:Y:S01]  /*d270*/  LOP3.LUT R7, R7, 0xffff0000, RZ, 0xc0, !PT ;  /* 0xffff000007077812 */ /* 0x000fe200078ec0ff */
[-C--:B------:R-:W-:Y:S01]  /*d280*/  FMUL.FTZ R36, R5, R26.reuse ;  /* 0x0000001a05247220 */ /* 0x080fe20000410000 */
[C---:B------:R-:W-:Y:S01]  /*d290*/  LOP3.LUT R20, R15.reuse, 0xffff0000, RZ, 0xc0, !PT ;  /* 0xffff00000f147812 */ /* 0x040fe200078ec0ff */
[----:B------:R-:W-:Y:S01]  /*d2a0*/  IMAD.U32 R27, R15, 0x10000, RZ ;  /* 0x000100000f1b7824 */ /* 0x000fe200078e00ff */
[C---:B------:R-:W-:Y:S01]  /*d2b0*/  LOP3.LUT R4, R13.reuse, 0xffff0000, RZ, 0xc0, !PT ;  /* 0xffff00000d047812 */ /* 0x040fe200078ec0ff */
[----:B------:R-:W-:Y:S02]  /*d2c0*/  IMAD.U32 R5, R13, 0x10000, RZ ;  /* 0x000100000d057824 */ /* 0x000fe400078e00ff */
[C---:B------:R-:W-:Y:S01]  /*d2d0*/  FFMA.FTZ R34, R21.reuse, R26, -R34 ;  /* 0x0000001a15227223 */ /* 0x040fe20000010822 */
[----:B------:R-:W-:Y:S01]  /*d2e0*/  FFMA.FTZ R21, R21, R28, R36 ;  /* 0x0000001c15157223 */ /* 0x000fe20000010024 */
[C---:B------:R-:W-:Y:S01]  /*d2f0*/  FMUL.FTZ R29, R6.reuse, R27 ;  /* 0x0000001b061d7220 */ /* 0x040fe20000410000 */
[-C--:B------:R-:W-:Y:S01]  /*d300*/  FMUL.FTZ R26, R6, R5.reuse ;  /* 0x00000005061a7220 */ /* 0x080fe20000410000 */
[C---:B------:R-:W-:Y:S01]  /*d310*/  FMUL.FTZ R28, R7.reuse, R20 ;  /* 0x00000014071c7220 */ /* 0x040fe20000410000 */
[-C--:B-1----:R-:W-:Y:S01]  /*d320*/  FMUL.FTZ R33, R7, R4.reuse ;  /* 0x0000000407217220 */ /* 0x082fe20000410000 */
[C---:B------:R-:W-:Y:S01]  /*d330*/  FFMA.FTZ R6, R24.reuse, R5, -R29 ;  /* 0x0000000518067223 */ /* 0x040fe2000001081d */
[----:B------:R-:W-:Y:S01]  /*d340*/  FFMA.FTZ R27, R24, R27, R26 ;  /* 0x0000001b181b7223 */ /* 0x000fe2000001001a */
[C---:B------:R-:W-:Y:S01]  /*d350*/  FFMA.FTZ R7, R25.reuse, R4, -R28 ;  /* 0x0000000419077223 */ /* 0x040fe2000001081c */
[----:B------:R-:W-:Y:S01]  /*d360*/  FFMA.FTZ R20, R25, R20, R33 ;  /* 0x0000001419147223 */ /* 0x000fe20000010021 */
[----:B------:R-:W-:-:S02]  /*d370*/  F2FP.BF16.F32.PACK_AB R4, R30, R31 ;  /* 0x0000001f1e04723e */ /* 0x000fc400000010ff */
[----:B------:R-:W-:Y:S02]  /*d380*/  F2FP.BF16.F32.PACK_AB R5, R21, R34 ;  /* 0x000000221505723e */ /* 0x000fe400000010ff */
[----:B------:R-:W-:Y:S02]  /*d390*/  F2FP.BF16.F32.PACK_AB R6, R27, R6 ;  /* 0x000000061b06723e */ /* 0x000fe400000010ff */
[----:B------:R-:W-:-:S05]  /*d3a0*/  F2FP.BF16.F32.PACK_AB R7, R20, R7 ;  /* 0x000000071407723e */ /* 0x000fca00000010ff */
[----:B------:R2:W-:Y:S02]  /*d3b0*/  STS.128 [R0], R4 ;  /* 0x0000000400007388 */ /* 0x0005e40000000c00 */
.L_x_601:
[----:B------:R-:W-:Y:S05]  /*d3c0*/  BSYNC B2 ;  /* 0x0000000000027941 */ /* 0x000fea0003800000 */
.L_x_600:
[----:B------:R-:W-:Y:S05]  /*d3d0*/  @P1 BRA `(.L_x_599) ;  /* 0x0000000000981947 */ /* 0x000fea0003800000 */
[----:B--2---:R-:W2:Y:S01]  /*d3e0*/  LDS.128 R4, [R0+0x4000] ;  /* 0x0040000000047984 */ /* 0x004ea20000000c00 */
        /* <DEDUP_REMOVED lines=36> */
[----:B------:R3:W-:Y:S02]  /*d630*/  STS.128 [R0+0x4000], R4 ;  /* 0x0040000400007388 */ /* 0x0007e40000000c00 */
.L_x_599:
[----:B------:R-:W-:Y:S05]  /*d640*/  BSYNC B1 ;  /* 0x0000000000017941 */ /* 0x000fea0003800000 */
.L_x_598:
[----:B------:R-:W-:Y:S01]  /*d650*/  ISETP.GE.AND P0, PT, R223, R3, PT ;  /* 0x00000003df00720c */ /* 0x000fe20003f06270 */
[----:B------:R-:W-:-:S12]  /*d660*/  BSSY B1, `(.L_x_602) ;  /* 0x0000055000017945 */ /* 0x000fd80003800000 */
[----:B------:R-:W-:Y:S05]  /*d670*/  @P0 BRA `(.L_x_603) ;  /* 0x00000004004c0947 */ /* 0x000fea0003800000 */
[----:B--23--:R-:W2:Y:S01]  /*d680*/  LDC R4, c[0x0][0x3d4] ;  /* 0x0000f500ff047b82 */ /* 0x00cea20000000800 */
[----:B------:R-:W-:Y:S01]  /*d690*/  BSSY B2, `(.L_x_604) ;  /* 0x000002a000027945 */ /* 0x000fe20003800000 */
[-C--:B--2---:R-:W-:Y:S02]  /*d6a0*/  ISETP.GE.AND P0, PT, R18, R4.reuse, PT ;  /* 0x000000041200720c */ /* 0x084fe40003f06270 */
[----:B------:R-:W-:-:S11]  /*d6b0*/  ISETP.GE.AND P1, PT, R221, R4, PT ;  /* 0x00000004dd00720c */ /* 0x000fd60003f26270 */
[----:B------:R-:W-:Y:S05]  /*d6c0*/  @P0 BRA `(.L_x_605) ;  /* 0x0000000000980947 */ /* 0x000fea0003800000 */
[----:B------:R-:W2:Y:S01]  /*d6d0*/  LDS.128 R4, [R0+0x1000] ;  /* 0x0010000000047984 */ /* 0x000ea20000000c00 */
[----:B0-----:R-:W-:Y:S01]  /*d6e0*/  IMAD.U32 R28, R12, 0x10000, RZ ;  /* 0x000100000c1c7824 */ /* 0x001fe200078e00ff */
[C---:B-1----:R-:W-:Y:S01]  /*d6f0*/  LOP3.LUT R33, R14.reuse, 0xffff0000, RZ, 0xc0, !PT ;  /* 0xffff00000e217812 */ /* 0x042fe200078ec0ff */
[----:B------:R-:W-:Y:S01]  /*d700*/  IMAD.U32 R30, R14, 0x10000, RZ ;  /* 0x000100000e1e7824 */ /* 0x000fe200078e00ff */
        /* <DEDUP_REMOVED lines=9> */
[-C--:B------:R-:W-:Y:S01]  /*d7a0*/  FMUL.FTZ R27, R30, R4.reuse ;  /* 0x000000041e1b7220 */ /* 0x080fe20000410000 */
[----:B------:R-:W-:Y:S01]  /*d7b0*/  FMUL.FTZ R29, R28, R4 ;  /* 0x000000041c1d7220 */ /* 0x000fe20000410000 */
[----:B------:R-:W-:Y:S01]  /*d7c0*/  FMUL.FTZ R26, R33, R5 ;  /* 0x00000005211a7220 */ /* 0x000fe20000410000 */
[----:B------:R-:W-:-:S02]  /*d7d0*/  IMAD.U32 R25, R7, 0x10000, RZ ;  /* 0x0001000007197824 */ /* 0x000fc400078e00ff */
[-C--:B------:R-:W-:Y:S01]  /*d7e0*/  FFMA.FTZ R4, R28, R20.reuse, -R27 ;  /* 0x000000141c047223 */ /* 0x080fe2000001081b */
[----:B------:R-:W-:Y:S01]  /*d7f0*/  FFMA.FTZ R29, R30, R20, R29 ;  /* 0x000000141e1d7223 */ /* 0x000fe2000001001d */
[C---:B------:R-:W-:Y:S01]  /*d800*/  FMUL.FTZ R20, R31.reuse, R5 ;  /* 0x000000051f147220 */ /* 0x040fe20000410000 */
[-C--:B------:R-:W-:Y:S01]  /*d810*/  FFMA.FTZ R5, R31, R21.reuse, -R26 ;  /* 0x000000151f057223 */ /* 0x080fe2000001081a */
[----:B------:R-:W-:Y:S01]  /*d820*/  LOP3.LUT R7, R7, 0xffff0000, RZ, 0xc0, !PT ;  /* 0xffff000007077812 */ /* 0x000fe200078ec0ff */
[C---:B------:R-:W-:Y:S01]  /*d830*/  IMAD.U32 R30, R13.reuse, 0x10000, RZ ;  /* 0x000100000d1e7824 */ /* 0x040fe200078e00ff */
[----:B------:R-:W-:Y:S01]  /*d840*/  LOP3.LUT R31, R13, 0xffff0000, RZ, 0xc0, !PT ;  /* 0xffff00000d1f7812 */ /* 0x000fe200078ec0ff */
[----:B------:R-:W-:Y:S01]  /*d850*/  FFMA.FTZ R20, R33, R21, R20 ;  /* 0x0000001521147223 */ /* 0x000fe20000010014 */
[-C--:B------:R-:W-:Y:S01]  /*d860*/  FMUL.FTZ R21, R34, R6.reuse ;  /* 0x0000000622157220 */ /* 0x080fe20000410000 */
[C---:B------:R-:W-:Y:S01]  /*d870*/  FMUL.FTZ R27, R30.reuse, R6 ;  /* 0x000000061e1b7220 */ /* 0x040fe20000410000 */
[-C--:B------:R-:W-:Y:S01]  /*d880*/  FMUL.FTZ R26, R35, R7.reuse ;  /* 0x00000007231a7220 */ /* 0x080fe20000410000 */
[C---:B------:R-:W-:Y:S01]  /*d890*/  FMUL.FTZ R28, R31.reuse, R7 ;  /* 0x000000071f1c7220 */ /* 0x040fe20000410000 */
[-C--:B------:R-:W-:Y:S01]  /*d8a0*/  FFMA.FTZ R6, R30, R24.reuse, -R21 ;  /* 0x000000181e067223 */ /* 0x080fe20000010815 */
[----:B------:R-:W-:Y:S01]  /*d8b0*/  FFMA.FTZ R27, R34, R24, R27 ;  /* 0x00000018221b7223 */ /* 0x000fe2000001001b */
[-C--:B------:R-:W-:Y:S01]  /*d8c0*/  FFMA.FTZ R7, R31, R25.reuse, -R26 ;  /* 0x000000191f077223 */ /* 0x080fe2000001081a */
[----:B------:R-:W-:Y:S01]  /*d8d0*/  FFMA.FTZ R28, R35, R25, R28 ;  /* 0x00000019231c7223 */ /* 0x000fe2000001001c */
[----:B------:R-:W-:-:S02]  /*d8e0*/  F2FP.BF16.F32.PACK_AB R4, R29, R4 ;  /* 0x000000041d04723e */ /* 0x000fc400000010ff */
[----:B------:R-:W-:Y:S02]  /*d8f0*/  F2FP.BF16.F32.PACK_AB R5, R20, R5 ;  /* 0x000000051405723e */ /* 0x000fe400000010ff */
[----:B------:R-:W-:Y:S02]  /*d900*/  F2FP.BF16.F32.PACK_AB R6, R27, R6 ;  /* 0x000000061b06723e */ /* 0x000fe400000010ff */
[----:B------:R-:W-:-:S05]  /*d910*/  F2FP.BF16.F32.PACK_AB R7, R28, R7 ;  /* 0x000000071c07723e */ /* 0x000fca00000010ff */
[----:B------:R2:W-:Y:S02]  /*d920*/  STS.128 [R0+0x1000], R4 ;  /* 0x0010000400007388 */ /* 0x0005e40000000c00 */
.L_x_605:
[----:B------:R-:W-:Y:S05]  /*d930*/  BSYNC B2 ;  /* 0x0000000000027941 */ /* 0x000fea0003800000 */
.L_x_604:
[----:B------:R-:W-:Y:S05]  /*d940*/  @P1 BRA `(.L_x_603) ;  /* 0x0000000000981947 */ /* 0x000fea0003800000 */
[----:B--2---:R-:W2:Y:S01]  /*d950*/  LDS.128 R4, [R0+0x5000] ;  /* 0x0050000000047984 */ /* 0x004ea20000000c00 */
        /* <DEDUP_REMOVED lines=37> */
.L_x_603:
[----:B------:R-:W-:Y:S05]  /*dbb0*/  BSYNC B1 ;  /* 0x0000000000017941 */ /* 0x000fea0003800000 */
.L_x_602:
[----:B------:R-:W-:Y:S01]  /*dbc0*/  ISETP.GE.AND P0, PT, R222, R3, PT ;  /* 0x00000003de00720c */ /* 0x000fe20003f06270 */
[----:B------:R-:W-:-:S12]  /*dbd0*/  BSSY B1, `(.L_x_606) ;  /* 0x0000055000017945 */ /* 0x000fd80003800000 */
[----:B------:R-:W-:Y:S05]  /*dbe0*/  @P0 BRA `(.L_x_607) ;  /* 0x00000004004c0947 */ /* 0x000fea0003800000 */
[----:B--234-:R-:W2:Y:S01]  /*dbf0*/  LDC R4, c[0x0][0x3d4] ;  /* 0x0000f500ff047b82 */ /* 0x01cea20000000800 */
        /* <DEDUP_REMOVED lines=42> */
.L_x_609:
[----:B------:R-:W-:Y:S05]  /*dea0*/  BSYNC B2 ;  /* 0x0000000000027941 */ /* 0x000fea0003800000 */
.L_x_608:
        /* <DEDUP_REMOVED lines=39> */
.L_x_607:
[----:B------:R-:W-:Y:S05]  /*e120*/  BSYNC B1 ;  /* 0x0000000000017941 */ /* 0x000fea0003800000 */
.L_x_606:
[----:B------:R-:W-:-:S13]  /*e130*/  ISETP.GE.AND P0, PT, R224, R3, PT ;  /* 0x00000003e000720c */ /* 0x000fda0003f06270 */
[----:B------:R-:W-:Y:S05]  /*e140*/  @P0 BRA `(.L_x_610) ;  /* 0x0000002000540947 */ /* 0x000fea0003800000 */
[----:B------:R-:W5:Y:S01]  /*e150*/  LDC R3, c[0x0][0x3d4] ;  /* 0x0000f500ff037b82 */ /* 0x000f620000000800 */
[----:B------:R-:W-:Y:S01]  /*e160*/  BSSY B1, `(.L_x_611) ;  /* 0x000002a000017945 */ /* 0x000fe20003800000 */
[-C--:B-----5:R-:W-:Y:S02]  /*e170*/  ISETP.GE.AND P0, PT, R18, R3.reuse, PT ;  /* 0x000000031200720c */ /* 0x0a0fe40003f06270 */
[----:B------:R-:W-:-:S11]  /*e180*/  ISETP.GE.AND P1, PT, R221, R3, PT ;  /* 0x00000003dd00720c */ /* 0x000fd60003f26270 */
[----:B------:R-:W-:Y:S05]  /*e190*/  @P0 BRA `(.L_x_612) ;  /* 0x0000000000980947 */ /* 0x000fea0003800000 */
[----:B0-234-:R-:W0:Y:S01]  /*e1a0*/  LDS.128 R4, [R0+0x3000] ;  /* 0x0030000000047984 */ /* 0x01de220000000c00 */
[C---:B------:R-:W-:Y:S01]  /*e1b0*/  IMAD.U32 R27, R14.reuse, 0x10000, RZ ;  /* 0x000100000e1b7824 */ /* 0x040fe200078e00ff */
[----:B------:R-:W-:Y:S01]  /*e1c0*/  LOP3.LUT R30, R14, 0xffff0000, RZ, 0xc0, !PT ;  /* 0xffff00000e1e7812 */ /* 0x000fe200078ec0ff */
[C---:B------:R-:W-:Y:S01]  /*e1d0*/  IMAD.U32 R25, R12.reuse, 0x10000, RZ ;  /* 0x000100000c197824 */ /* 0x040fe200078e00ff */
[----:B------:R-:W-:Y:S02]  /*e1e0*/  LOP3.LUT R28, R12, 0xffff0000, RZ, 0xc0, !PT ;  /* 0xffff00000c1c7812 */ /* 0x000fe400078ec0ff */
[----:B------:R-:W-:Y:S01]  /*e1f0*/  LOP3.LUT R34, R15, 0xffff0000, RZ, 0xc0, !PT ;  /* 0xffff00000f227812 */ /* 0x000fe200078ec0ff */
[C---:B0-----:R-:W-:Y:S01]  /*e200*/  IMAD.U32 R3, R4.reuse, 0x10000, RZ ;  /* 0x0001000004037824 */ /* 0x041fe200078e00ff */
        /* <DEDUP_REMOVED lines=11> */
[----:B------:R-:W-:Y:S01]  /*e2c0*/  FMUL.FTZ R25, R28, R5 ;  /* 0x000000051c197220 */ /* 0x000fe20000410000 */
[----:B------:R-:W-:Y:S01]  /*e2d0*/  LOP3.LUT R6, R6, 0xffff0000, RZ, 0xc0, !PT ;  /* 0xffff000006067812 */ /* 0x000fe200078ec0ff */
[-C--:B------:R-:W-:Y:S01]  /*e2e0*/  FFMA.FTZ R5, R28, R20.reuse, -R21 ;  /* 0x000000141c057223 */ /* 0x080fe20000010815 */
[----:B------:R-:W-:Y:S01]  /*e2f0*/  LOP3.LUT R26, R13, 0xffff0000, RZ, 0xc0, !PT ;  /* 0xffff00000d1a7812 */ /* 0x000fe200078ec0ff */
[----:B------:R-:W-:Y:S02]  /*e300*/  IMAD.U32 R28, R15, 0x10000, RZ ;  /* 0x000100000f1c7824 */ /* 0x000fe400078e00ff */
[----:B------:R-:W-:Y:S01]  /*e310*/  FFMA.FTZ R20, R30, R20, R25 ;  /* 0x000000141e147223 */ /* 0x000fe20000010019 */
[----:B------:R-:W-:Y:S02]  /*e320*/  IMAD.U32 R24, R13, 0x10000, RZ ;  /* 0x000100000d187824 */ /* 0x000fe400078e00ff */
[-C--:B------:R-:W-:Y:S01]  /*e330*/  FMUL.FTZ R21, R34, R7.reuse ;  /* 0x0000000722157220 */ /* 0x080fe20000410000 */
[-C--:B------:R-:W-:Y:S01]  /*e340*/  FMUL.FTZ R13, R28, R6.reuse ;  /* 0x000000061c0d7220 */ /* 0x080fe20000410000 */
[----:B------:R-:W-:Y:S01]  /*e350*/  FMUL.FTZ R25, R26, R7 ;  /* 0x000000071a197220 */ /* 0x000fe20000410000 */
        /* <DEDUP_REMOVED lines=8> */
[----:B------:R-:W-:-:S05]  /*e3e0*/  F2FP.BF16.F32.PACK_AB R7, R14, R7 ;  /* 0x000000070e07723e */ /* 0x000fca00000010ff */
[----:B------:R0:W-:Y:S02]  /*e3f0*/  STS.128 [R0+0x3000], R4 ;  /* 0x0030000400007388 */ /* 0x0001e40000000c00 */
.L_x_612:
[----:B------:R-:W-:Y:S05]  /*e400*/  BSYNC B1 ;  /* 0x0000000000017941 */ /* 0x000fea0003800000 */
.L_x_611:
[----:B------:R-:W-:Y:S05]  /*e410*/  @P1 BRA `(.L_x_610) ;  /* 0x0000001c00a01947 */ /* 0x000fea0003800000 */
[----:B0-234-:R-:W0:Y:S01]  /*e420*/  LDS.128 R4, [R0+0x7000] ;  /* 0x0070000000047984 */ /* 0x01de220000000c00 */
[C---:B------:R-:W-:Y:S01]  /*e430*/  LOP3.LUT R24, R10.reuse, 0xffff0000, RZ, 0xc0, !PT ;  /* 0xffff00000a187812 */ /* 0x040fe200078ec0ff */
[----:B------:R-:W-:Y:S01]  /*e440*/  IMAD.U32 R21, R10, 0x10000, RZ ;  /* 0x000100000a157824 */ /* 0x000fe200078e00ff */
[C---:B------:R-:W-:Y:S01]  /*e450*/  LOP3.LUT R20, R8.reuse, 0xffff0000, RZ, 0xc0, !PT ;  /* 0xffff000008147812 */ /* 0x040fe200078ec0ff */
[----:B------:R-:W-:Y:S01]  /*e460*/  IMAD.U32 R15, R8, 0x10000, RZ ;  /* 0x00010000080f7824 */ /* 0x000fe200078e00ff */
[C---:B------:R-:W-:Y:S01]  /*e470*/  LOP3.LUT R28, R11.reuse, 0xffff0000, RZ, 0xc0, !PT ;  /* 0xffff00000b1c7812 */ /* 0x040fe200078ec0ff */
[----:B------:R-:W-:Y:S02]  /*e480*/  IMAD.U32 R26, R11, 0x10000, RZ ;  /* 0x000100000b1a7824 */ /* 0x000fe400078e00ff */
        /* <DEDUP_REMOVED lines=9> */
[C---:B------:R-:W-:Y:S01]  /*e520*/  IMAD.U32 R10, R7.reuse, 0x10000, RZ ;  /* 0x00010000070a7824 */ /* 0x040fe200078e00ff */
[----:B------:R-:W-:Y:S01]  /*e530*/  LOP3.LUT R7, R7, 0xffff0000, RZ, 0xc0, !PT ;  /* 0xffff000007077812 */ /* 0x000fe200078ec0ff */
[----:B------:R-:W-:Y:S01]  /*e540*/  FFMA.FTZ R14, R15, R3, -R14 ;  /* 0x000000030f0e7223 */ /* 0x000fe2000001080e */
[C---:B------:R-:W-:Y:S01]  /*e550*/  FMUL.FTZ R5, R20.reuse, R5 ;  /* 0x0000000514057220 */ /* 0x040fe20000410000 */
[----:B------:R-:W-:Y:S01]  /*e560*/  FFMA.FTZ R13, R20, R12, -R13 ;  /* 0x0000000c140d7223 */ /* 0x000fe2000001080d */
[----:B------:R-:W-:Y:S01]  /*e570*/  FFMA.FTZ R3, R21, R3, R4 ;  /* 0x0000000315037223 */ /* 0x000fe20000010004 */
[C---:B------:R-:W-:Y:S01]  /*e580*/  LOP3.LUT R20, R9.reuse, 0xffff0000, RZ, 0xc0, !PT ;  /* 0xffff000009147812 */ /* 0x040fe200078ec0ff */
[----:B------:R-:W-:-:S02]  /*e590*/  IMAD.U32 R4, R9, 0x10000, RZ ;  /* 0x0001000009047824 */ /* 0x000fc400078e00ff */
[----:B------:R-:W-:Y:S01]  /*e5a0*/  FFMA.FTZ R12, R24, R12, R5 ;  /* 0x0000000c180c7223 */ /* 0x000fe20000010005 */
        /* <DEDUP_REMOVED lines=8> */
[----:B------:R-:W-:Y:S02]  /*e630*/  F2FP.BF16.F32.PACK_AB R24, R3, R14 ;  /* 0x0000000e0318723e */ /* 0x000fe400000010ff */
[----:B------:R-:W-:-:S02]  /*e640*/  F2FP.BF16.F32.PACK_AB R25, R12, R13 ;  /* 0x0000000d0c19723e */ /* 0x000fc400000010ff */
[----:B------:R-:W-:Y:S02]  /*e650*/  F2FP.BF16.F32.PACK_AB R26, R8, R5 ;  /* 0x00000005081a723e */ /* 0x000fe400000010ff */
[----:B------:R-:W-:-:S05]  /*e660*/  F2FP.BF16.F32.PACK_AB R27, R10, R11 ;  /* 0x0000000b0a1b723e */ /* 0x000fca00000010ff */
[----:B------:R0:W-:Y:S01]  /*e670*/  STS.128 [R0+0x7000], R24 ;  /* 0x0070001800007388 */ /* 0x0001e20000000c00 */
[----:B------:R-:W-:Y:S05]  /*e680*/  BRA `(.L_x_610) ;  /* 0x0000001c00047947 */ /* 0x000fea0003800000 */
.L_x_589:
[----:B------:R-:W0:Y:S01]  /*e690*/  LDC R3, c[0x0][0x3d4] ;  /* 0x0000f500ff037b82 */ /* 0x000e220000000800 */
[----:B------:R-:W-:Y:S01]  /*e6a0*/  IMAD R159, R157, -0x80, R159 ;  /* 0xffffff809d9f7824 */ /* 0x000fe200078e029f */
[----:B------:R-:W-:Y:S02]  /*e6b0*/  CS2R R4, SRZ ;  /* 0x0000000000047805 */ /* 0x000fe4000001ff00 */
[----:B------:R-:W-:Y:S02]  /*e6c0*/  CS2R R6, SRZ ;  /* 0x0000000000067805 */ /* 0x000fe4000001ff00 */
[----:B------:R-:W-:Y:S02]  /*e6d0*/  CS2R R28, SRZ ;  /* 0x00000000001c7805 */ /* 0x000fe4000001ff00 */
[----:B------:R-:W-:Y:S02]  /*e6e0*/  CS2R R30, SRZ ;  /* 0x00000000001e7805 */ /* 0x000fe4000001ff00 */
[----:B------:R-:W-:Y:S01]  /*e6f0*/  VIMNMX R159, R159, 0x80, PT ;  /* 0x000000809f9f7848 */ /* 0x000fe20003fe0100 */
[----:B------:R-:W-:Y:S01]  /*e700*/  ULDC.64 UR4, c[0x0][0x208] ;  /* 0x0000820000047ab9 */ /* 0x000fe20000000a00 */
[----:B0-----:R-:W-:-:S04]  /*e710*/  ISETP.GE.AND P0, PT, R16, R3, PT ;  /* 0x000000031000720c */ /* 0x001fc80003f06270 */
[----:B------:R-:W-:-:S13]  /*e720*/  ISETP.GE.OR P1, PT, R22, R159, P0 ;  /* 0x0000009f1600720c */ /* 0x000fda0000726670 */
[----:B------:R0:W5:Y:S04]  /*e730*/  @!P1 LDG.E.128 R4, desc[UR4][R34.64] ;  /* 0x0000000422049981 */ /* 0x000168000c1e1d00 */
[----:B------:R0:W5:Y:S01]  /*e740*/  @!P1 LDG.E.128 R28, desc[UR4][R36.64] ;  /* 0x00000004241c9981 */ /* 0x000162000c1e1d00 */
[----:B------:R-:W-:-:S03]  /*e750*/  UMOV UR4, 0xffffffff ;  /* 0xffffffff00047882 */ /* 0x000fc60000000000 */
[----:B------:R-:W-:Y:S05]  /*e760*/  BRA.DIV UR4, `(.L_x_613) ;  /* 0x0000015e04cc7947 */ /* 0x000fea000b800000 */
.L_x_787:
[----:B------:R-:W2:Y:S01]  /*e770*/  LDL R9, [R1+0x84] ;  /* 0x0000840001097983 */ /* 0x000ea20000100800 */
[----:B------:R-:W-:Y:S01]  /*e780*/  UMOV UR4, 0xffffffff ;  /* 0xffffffff00047882 */ /* 0x000fe20000000000 */
[----:B--2---:R-:W-:Y:S02]  /*e790*/  LEA.HI R8, R9, R9, RZ, 0x1 ;  /* 0x0000000909087211 */ /* 0x004fe400078f08ff */
[----:B------:R-:W-:Y:S05]  /*e7a0*/  BRA.DIV UR4, `(.L_x_614) ;  /* 0x0000015e04e47947 */ /* 0x000fea000b800000 */
.L_x_790:
[----:B------:R-:W-:Y:S01]  /*e7b0*/  UMOV UR4, 0xffffffff ;  /* 0xffffffff00047882 */ /* 0x000fe20000000000 */
[----:B------:R-:W-:Y:S02]  /*e7c0*/  LOP3.LUT R8, R8, 0xfffffffe, RZ, 0xc0, !PT ;  /* 0xfffffffe08087812 */ /* 0x000fe400078ec0ff */
[----:B------:R-:W-:Y:S05]  /*e7d0*/  BRA.DIV UR4, `(.L_x_615) ;  /* 0x0000016204007947 */ /* 0x000fea000b800000 */
.L_x_793:
[----:B------:R-:W-:Y:S01]  /*e7e0*/  UMOV UR4, 0xffffffff ;  /* 0xffffffff00047882 */ /* 0x000fe20000000000 */
[----:B------:R-:W-:Y:S02]  /*e7f0*/  IMAD.IADD R8, R9, 0x1, -R8 ;  /* 0x0000000109087824 */ /* 0x000fe400078e0a08 */
[----:B------:R-:W-:Y:S05]  /*e800*/  BRA.DIV UR4, `(.L_x_616) ;  /* 0x00000162041c7947 */ /* 0x000fea000b800000 */
.L_x_796:
[----:B------:R-:W-:Y:S01]  /*e810*/  SHF.L.U32 R9, R8, 0x1f, RZ ;  /* 0x0000001f08097819 */ /* 0x000fe200000006ff */
[----:B------:R-:W2:Y:S01]  /*e820*/  S2R R10, SR_TID.X ;  /* 0x00000000000a7919 */ /* 0x000ea20000002100 */
[----:B-----5:R-:W-:Y:S01]  /*e830*/  IMAD.MOV.U32 R12, RZ, RZ, R4 ;  /* 0x000000ffff0c7224 */ /* 0x020fe200078e0004 */
[----:B------:R-:W-:Y:S01]  /*e840*/  SHF.R.U64 R4, R4, 0x10, R5 ;  /* 0x0000001004047819 */ /* 0x000fe20000001205 */
[----:B------:R-:W3:Y:S01]  /*e850*/  SYNCS.PHASECHK.TRANS64.TRYWAIT P4, [R2+URZ+0x34800], R9 ;  /* 0x03480009020075a7 */ /* 0x000ee2000808017f */
[----:B-1----:R-:W-:Y:S01]  /*e860*/  IMAD.MOV.U32 R14, RZ, RZ, R6 ;  /* 0x000000ffff0e7224 */ /* 0x002fe200078e0006 */
[----:B------:R-:W-:Y:S01]  /*e870*/  SHF.R.U64 R6, R6, 0x10, R7 ;  /* 0x0000001006067819 */ /* 0x000fe20000001207 */
[--C-:B------:R-:W-:Y:S01]  /*e880*/  IMAD.MOV.U32 R13, RZ, RZ, R5.reuse ;  /* 0x000000ffff0d7224 */ /* 0x100fe200078e0005 */
[----:B------:R-:W-:Y:S01]  /*e890*/  SHF.R.U32.HI R5, RZ, 0x10, R5 ;  /* 0x00000010ff057819 */ /* 0x000fe20000011605 */
[--C-:B------:R-:W-:Y:S01]  /*e8a0*/  IMAD.MOV.U32 R15, RZ, RZ, R7.reuse ;  /* 0x000000ffff0f7224 */ /* 0x100fe200078e0007 */
[----:B------:R-:W-:Y:S01]  /*e8b0*/  SHF.R.U32.HI R7, RZ, 0x10, R7 ;  /* 0x00000010ff077819 */ /* 0x000fe20000011607 */
        /* <DEDUP_REMOVED lines=8> */
[----:B------:R-:W-:Y:S01]  /*e940*/  BSSY B1, `(.L_x_617) ;  /* 0x0000011000017945 */ /* 0x000fe20003800000 */
[----:B------:R-:W-:-:S02]  /*e950*/  SHF.R.U64 R4, R28, 0x10, R29 ;  /* 0x000000101c047819 */ /* 0x000fc4000000121d */
[----:B------:R-:W-:Y:S02]  /*e960*/  SHF.R.U32.HI R5, RZ, 0x10, R29 ;  /* 0x00000010ff057819 */ /* 0x000fe4000001161d */
[--C-:B------:R-:W-:Y:S02]  /*e970*/  SHF.R.U64 R6, R30, 0x10, R31.reuse ;  /* 0x000000101e067819 */ /* 0x100fe4000000121f */
[----:B------:R-:W-:Y:S02]  /*e980*/  SHF.R.U32.HI R7, RZ, 0x10, R31 ;  /* 0x00000010ff077819 */ /* 0x000fe4000001161f */
[-C--:B------:R-:W-:Y:S02]  /*e990*/  ISETP.GE.OR P1, PT, R22, R159.reuse, P0 ;  /* 0x0000009f1600720c */ /* 0x080fe40000726670 */
[-C--:B------:R-:W-:Y:S02]  /*e9a0*/  ISETP.GE.OR P2, PT, R223, R159.reuse, P0 ;  /* 0x0000009fdf00720c */ /* 0x080fe40000746670 */
[-C--:B------:R-:W-:Y:S01]  /*e9b0*/  ISETP.GE.OR P3, PT, R222, R159.reuse, P0 ;  /* 0x0000009fde00720c */ /* 0x080fe20000766670 */
[----:B--2---:R-:W-:Y:S01]  /*e9c0*/  VIADD R10, R10, 0xffffff80 ;  /* 0xffffff800a0a7836 */ /* 0x004fe20000000000 */
[----:B------:R-:W-:-:S02]  /*e9d0*/  ISETP.GE.OR P0, PT, R224, R159, P0 ;  /* 0x0000009fe000720c */ /* 0x000fc40000706670 */
[----:B------:R-:W-:Y:S02]  /*e9e0*/  PRMT R20, R20, 0x5410, R4 ;  /* 0x0000541014147816 */ /* 0x000fe40000000004 */
[----:B------:R-:W-:Y:S02]  /*e9f0*/  LEA.HI R33, R33, R10, RZ, 0x3 ;  /* 0x0000000a21217211 */ /* 0x000fe400078f18ff */
[----:B------:R-:W-:Y:S02]  /*ea00*/  PRMT R21, R21, 0x5410, R5 ;  /* 0x0000541015157816 */ /* 0x000fe40000000005 */
[----:B------:R-:W-:Y:S02]  /*ea10*/  PRMT R24, R24, 0x5410, R6 ;  /* 0x0000541018187816 */ /* 0x000fe40000000006 */
[----:B------:R-:W-:Y:S02]  /*ea20*/  PRMT R25, R25, 0x5410, R7 ;  /* 0x0000541019197816 */ /* 0x000fe40000000007 */
[----:B------:R-:W-:Y:S01]  /*ea30*/  LOP3.LUT R26, R33, 0xfffffff8, RZ, 0xc0, !PT ;  /* 0xfffffff8211a7812 */ /* 0x000fe200078ec0ff */
[----:B---3--:R-:W-:Y:S06]  /*ea40*/  @!P4 BRA `(.L_x_618) ;  /* 0x0000015c00b4c947 */ /* 0x008fec0003800000 */
.L_x_797:
[----:B------:R-:W-:Y:S05]  /*ea50*/  BSYNC B1 ;  /* 0x0000000000017941 */ /* 0x000fea0003800000 */
.L_x_617:
[----:B------:R-:W2:Y:S01]  /*ea60*/  S2R R10, SR_TID.X ;  /* 0x00000000000a7919 */ /* 0x000ea20000002100 */
[----:B------:R-:W-:Y:S01]  /*ea70*/  BSSY B1, `(.L_x_619) ;  /* 0x0000061000017945 */ /* 0x000fe20003800000 */
[----:B--2---:R-:W-:-:S04]  /*ea80*/  VIADD R10, R10, 0xffffff80 ;  /* 0xffffff800a0a7836 */ /* 0x004fc80000000000 */
[----:B------:R-:W-:Y:S01]  /*ea90*/  IMAD.IADD R26, R10, 0x1, -R26 ;  /* 0x000000010a1a7824 */ /* 0x000fe200078e0a1a */
[----:B------:R-:W-:Y:S06]  /*eaa0*/  @P1 BRA `(.L_x_620) ;  /* 0x0000000400741947 */ /* 0x000fec0003800000 */
[----:B------:R-:W2:Y:S04]  /*eab0*/  LDL R6, [R1+0x3c] ;  /* 0x00003c0001067983 */ /* 0x000ea80000100800 */
[----:B------:R-:W3:Y:S01]  /*eac0*/  LDL R8, [R1+0x64] ;  /* 0x0000640001087983 */ /* 0x000ee20000100800 */
[----:B------:R-:W-:Y:S01]  /*ead0*/  LEA.HI R4, R3, R26, RZ, 0x1d ;  /* 0x0000001a03047211 */ /* 0x000fe200078fe8ff */
[C---:B------:R-:W-:Y:S01]  /*eae0*/  IMAD.U32 R38, R20.reuse, 0x10000, RZ ;  /* 0x0001000014267824 */ /* 0x040fe200078e00ff */
[----:B------:R-:W-:Y:S01]  /*eaf0*/  LOP3.LUT R39, R20, 0xffff0000, RZ, 0xc0, !PT ;  /* 0xffff000014277812 */ /* 0x000fe200078ec0ff */
[----:B0-----:R-:W-:Y:S01]  /*eb00*/  IMAD.U32 R37, R12, 0x10000, RZ ;  /* 0x000100000c257824 */ /* 0x001fe200078e00ff */
[----:B------:R-:W-:Y:S01]  /*eb10*/  SHF.R.S32.HI R7, RZ, 0x1f, R4 ;  /* 0x0000001fff077819 */ /* 0x000fe20000011404 */
[----:B------:R-:W-:-:S03]  /*eb20*/  IMAD.SHL.U32 R5, R4, 0x8, RZ ;  /* 0x0000000804057824 */ /* 0x000fc600078e00ff */
[----:B------:R-:W-:Y:S02]  /*eb30*/  LEA.HI R7, R7, R4, RZ, 0x3 ;  /* 0x0000000407077211 */ /* 0x000fe400078f18ff */
[----:B------:R-:W-:-:S03]  /*eb40*/  LOP3.LUT R5, R5, 0x38, RZ, 0xc0, !PT ;  /* 0x0000003805057812 */ /* 0x000fc600078ec0ff */
[----:B------:R-:W-:-:S05]  /*eb50*/  IMAD.SHL.U32 R7, R7, 0x400, RZ ;  /* 0x0000040007077824 */ /* 0x000fca00078e00ff */
[----:B------:R-:W-:Y:S02]  /*eb60*/  LOP3.LUT R7, R7, 0x7fffe000, RZ, 0xc0, !PT ;  /* 0x7fffe00007077812 */ /* 0x000fe400078ec0ff */
[----:B--2---:R-:W-:Y:S02]  /*eb70*/  LOP3.LUT R5, R5, 0x1c0, R6, 0xf8, !PT ;  /* 0x000001c005057812 */ /* 0x004fe400078ef806 */
[----:B------:R-:W-:Y:S02]  /*eb80*/  SHF.R.S32.HI R6, RZ, 0x1f, R10 ;  /* 0x0000001fff067819 */ /* 0x000fe4000001140a */
[----:B---3--:R-:W-:Y:S02]  /*eb90*/  LOP3.LUT R4, R5, R8, RZ, 0x3c, !PT ;  /* 0x0000000805047212 */ /* 0x008fe400078e3cff */
[----:B------:R-:W-:-:S05]  /*eba0*/  LEA.HI R6, R6, R10, RZ, 0x6 ;  /* 0x0000000a06067211 */ /* 0x000fca00078f30ff */
[----:B------:R-:W-:-:S05]  /*ebb0*/  IMAD.SHL.U32 R6, R6, 0x8, RZ ;  /* 0x0000000806067824 */ /* 0x000fca00078e00ff */
[----:B------:R-:W-:-:S04]  /*ebc0*/  LOP3.LUT R6, R6, 0xfffffe00, RZ, 0xc0, !PT ;  /* 0xfffffe0006067812 */ /* 0x000fc800078ec0ff */
[----:B-1----:R-:W-:Y:S02]  /*ebd0*/  IADD3 R9, R4, R7, R6 ;  /* 0x0000000704097210 */ /* 0x002fe40007ffe006 */
[----:B------:R-:W0:Y:S03]  /*ebe0*/  LDS.128 R4, [R0] ;  /* 0x0000000000047984 */ /* 0x000e260000000c00 */
[----:B------:R-:W-:-:S05]  /*ebf0*/  IMAD R27, R9, 0x2, R2 ;  /* 0x00000002091b7824 */ /* 0x000fca00078e0202 */
[----:B------:R-:W1:Y:S01]  /*ec00*/  LDS.128 R8, [R27+0x16400] ;  /* 0x016400001b087984 */ /* 0x000e620000000c00 */
[C---:B0-----:R-:W-:Y:S01]  /*ec10*/  IMAD.U32 R28, R4.reuse, 0x10000, RZ ;  /* 0x00010000041c7824 */ /* 0x041fe200078e00ff */
[----:B------:R-:W-:Y:S01]  /*ec20*/  LOP3.LUT R4, R4, 0xffff0000, RZ, 0xc0, !PT ;  /* 0xffff000004047812 */ /* 0x000fe200078ec0ff */
[C---:B------:R-:W-:Y:S01]  /*ec30*/  IMAD.U32 R29, R5.reuse, 0x10000, RZ ;  /* 0x00010000051d7824 */ /* 0x040fe200078e00ff */
[----:B------:R-:W-:Y:S01]  /*ec40*/  LOP3.LUT R5, R5, 0xffff0000, RZ, 0xc0, !PT ;  /* 0xffff000005057812 */ /* 0x000fe200078ec0ff */
[C---:B------:R-:W-:Y:S01]  /*ec50*/  IMAD.U32 R30, R6.reuse, 0x10000, RZ ;  /* 0x00010000061e7824 */ /* 0x040fe200078e00ff */
[----:B------:R-:W-:Y:S01]  /*ec60*/  LOP3.LUT R6, R6, 0xffff0000, RZ, 0xc0, !PT ;  /* 0xffff000006067812 */ /* 0x000fe200078ec0ff */
[C---:B------:R-:W-:Y:S01]  /*ec70*/  IMAD.U32 R31, R7.reuse, 0x10000, RZ ;  /* 0x00010000071f7824 */ /* 0x040fe200078e00ff */
[----:B------:R-:W-:Y:S01]  /*ec80*/  LOP3.LUT R7, R7, 0xffff0000, RZ, 0xc0, !PT ;  /* 0xffff000007077812 */ /* 0x000fe200078ec0ff */
[C---:B-1----:R-:W-:Y:S01]  /*ec90*/  IMAD.U32 R33, R8.reuse, 0x10000, RZ ;  /* 0x0001000008217824 */ /* 0x042fe200078e00ff */
[----:B------:R-:W-:Y:S01]  /*eca0*/  LOP3.LUT R8, R8, 0xffff0000, RZ, 0xc0, !PT ;  /* 0xffff000008087812 */ /* 0x000fe200078ec0ff */
[C---:B------:R-:W-:Y:S01]  /*ecb0*/  IMAD.U32 R34, R9.reuse, 0x10000, RZ ;  /* 0x0001000009227824 */ /* 0x040fe200078e00ff */
[----:B------:R-:W-:Y:S01]  /*ecc0*/  LOP3.LUT R9, R9, 0xffff0000, RZ, 0xc0, !PT ;  /* 0xffff000009097812 */ /* 0x000fe200078ec0ff */
[CC--:B------:R-:W-:Y:S01]  /*ecd0*/  FMUL.FTZ R41, R33.reuse, R38.reuse ;  /* 0x0000002621297220 */ /* 0x0c0fe20000410000 */
[----:B------:R-:W-:Y:S01]  /*ece0*/  FMUL.FTZ R43, R33, R37 ;  /* 0x00000025212b7220 */ /* 0x000fe20000410000 */
[----:B------:R-:W-:Y:S01]  /*ecf0*/  LOP3.LUT R33, R12, 0xffff0000, RZ, 0xc0, !PT ;  /* 0xffff00000c217812 */ /* 0x000fe200078ec0ff */
[----:B------:R-:W-:Y:S01]  /*ed00*/  FMUL.FTZ R45, R8, R39 ;  /* 0x00000027082d7220 */ /* 0x000fe20000410000 */
[C---:B------:R-:W-:Y:S01]  /*ed10*/  FFMA.FTZ R41, R28.reuse, R37, -R41 ;  /* 0x000000251c297223 */ /* 0x040fe20000010829 */
[----:B------:R-:W-:Y:S01]  /*ed20*/  FFMA.FTZ R43, R28, R38, R43 ;  /* 0x000000261c2b7223 */ /* 0x000fe2000001002b */
[----:B------:R-:W-:-:S02]  /*ed30*/  IMAD.U32 R37, R21, 0x10000, RZ ;  /* 0x0001000015257824 */ /* 0x000fc400078e00ff */
[-C--:B------:R-:W-:Y:S01]  /*ed40*/  FMUL.FTZ R47, R8, R33.reuse ;  /* 0x00000021082f7220 */ /* 0x080fe20000410000 */
[----:B------:R-:W-:Y:S02]  /*ed50*/  IMAD.U32 R28, R13, 0x10000, RZ ;  /* 0x000100000d1c7824 */ /* 0x000fe400078e00ff */
[----:B------:R-:W-:Y:S01]  /*ed60*/  FFMA.FTZ R38, R4, R33, -R45 ;  /* 0x0000002104267223 */ /* 0x000fe2000001082d */
[----:B------:R-:W-:Y:S01]  /*ed70*/  FMUL.FTZ R40, R34, R37 ;  /* 0x0000002522287220 */ /* 0x000fe20000410000 */
[----:B------:R-:W-:Y:S02]  /*ed80*/  IMAD.U32 R35, R10, 0x10000, RZ ;  /* 0x000100000a237824 */ /* 0x000fe400078e00ff */
[-C--:B------:R-:W-:Y:S01]  /*ed90*/  FMUL.FTZ R42, R34, R28.reuse ;  /* 0x0000001c222a7220 */ /* 0x080fe20000410000 */
[----:B------:R-:W-:Y:S02]  /*eda0*/  IMAD.U32 R8, R24, 0x10000, RZ ;  /* 0x0001000018087824 */ /* 0x000fe400078e00ff */
[----:B------:R-:W-:Y:S01]  /*edb0*/  FFMA.FTZ R34, R4, R39, R47 ;  /* 0x0000002704227223 */ /* 0x000fe2000001002f */
[----:B------:R-:W-:Y:S01]  /*edc0*/  IMAD.U32 R4, R14, 0x10000, RZ ;  /* 0x000100000e047824 */ /* 0x000fe200078e00ff */
[----:B------:R-:W-:Y:S01]  /*edd0*/  LOP3.LUT R10, R10, 0xffff0000, RZ, 0xc0, !PT ;  /* 0xffff00000a0a7812 */ /* 0x000fe200078ec0ff */
[C---:B------:R-:W-:Y:S01]  /*ede0*/  FFMA.FTZ R40, R29.reuse, R28, -R40 ;  /* 0x0000001c1d287223 */ /* 0x040fe20000010828 */
[----:B------:R-:W-:Y:S01]  /*edf0*/  FFMA.FTZ R42, R29, R37, R42 ;  /* 0x000000251d2a7223 */ /* 0x000fe2000001002a */
[----:B------:R-:W-:Y:S01]  /*ee00*/  LOP3.LUT R33, R24, 0xffff0000, RZ, 0xc0, !PT ;  /* 0xffff000018217812 */ /* 0x000fe200078ec0ff */
[C---:B------:R-:W-:Y:S01]  /*ee10*/  FMUL.FTZ R37, R35.reuse, R8 ;  /* 0x0000000823257220 */ /* 0x040fe20000410000 */
[----:B------:R-:W-:Y:S01]  /*ee20*/  LOP3.LUT R29, R14, 0xffff0000, RZ, 0xc0, !PT ;  /* 0xffff00000e1d7812 */ /* 0x000fe200078ec0ff */
[----:B------:R-:W-:Y:S01]  /*ee30*/  FMUL.FTZ R35, R35, R4 ;  /* 0x0000000423237220 */ /* 0x000fe20000410000 */
[----:B------:R-:W-:-:S02]  /*ee40*/  IMAD.U32 R36, R11, 0x10000, RZ ;  /* 0x000100000b247824 */ /* 0x000fc400078e00ff */
[----:B------:R-:W-:Y:S01]  /*ee50*/  FMUL.FTZ R39, R10, R33 ;  /* 0x000000210a277220 */ /* 0x000fe20000410000 */
[----:B------:R-:W-:Y:S02]  /*ee60*/  IMAD.U32 R28, R25, 0x10000, RZ ;  /* 0x00010000191c7824 */ /* 0x000fe400078e00ff */
[----:B------:R-:W-:Y:S01]  /*ee70*/  FFMA.FTZ R37, R30, R4, -R37 ;  /* 0x000000041e257223 */ /* 0x000fe20000010825 */
[----:B------:R-:W-:Y:S01]  /*ee80*/  FMUL.FTZ R10, R10, R29 ;  /* 0x0000001d0a0a7220 */ /* 0x000fe20000410000 */
[----:B------:R-:W-:Y:S01]  /*ee90*/  FFMA.FTZ R35, R30, R8, R35 ;  /* 0x000000081e237223 */ /* 0x000fe20000010023 */
[----:B------:R-:W-:Y:S02]  /*eea0*/  IMAD.U32 R4, R15, 0x10000, RZ ;  /* 0x000100000f047824 */ /* 0x000fe400078e00ff */
[----:B------:R-:W-:Y:S01]  /*eeb0*/  FMUL.FTZ R8, R36, R28 ;  /* 0x0000001c24087220 */ /* 0x000fe20000410000 */
[C---:B------:R-:W-:Y:S01]  /*eec0*/  FFMA.FTZ R44, R6.reuse, R33, R10 ;  /* 0x00000021062c7223 */ /* 0x040fe2000001000a */
[----:B------:R-:W-:Y:S01]  /*eed0*/  LOP3.LUT R11, R11, 0xffff0000, RZ, 0xc0, !PT ;  /* 0xffff00000b0b7812 */ /* 0x000fe200078ec0ff */
[----:B------:R-:W-:Y:S01]  /*eee0*/  FFMA.FTZ R30, R6, R29, -R39 ;  /* 0x0000001d061e7223 */ /* 0x000fe20000010827 */
[-C--:B------:R-:W-:Y:S01]  /*eef0*/  FFMA.FTZ R33, R31, R4.reuse, -R8 ;  /* 0x000000041f217223 */ /* 0x080fe20000010808 */
[----:B------:R-:W-:Y:S01]  /*ef00*/  FMUL.FTZ R36, R36, R4 ;  /* 0x0000000424247220 */ /* 0x000fe20000410000 */
[----:B------:R-:W-:-:S02]  /*ef10*/  LOP3.LUT R8, R21, 0xffff0000, RZ, 0xc0, !PT ;  /* 0xffff000015087812 */ /* 0x000fc400078ec0ff */
[----:B------:R-:W-:Y:S01]  /*ef20*/  LOP3.LUT R10, R25, 0xffff0000, RZ, 0xc0, !PT ;  /* 0xffff0000190a7812 */ /* 0x000fe200078ec0ff */
[----:B------:R-:W-:Y:S01]  /*ef30*/  FFMA.FTZ R36, R31, R28, R36 ;  /* 0x0000001c1f247223 */ /* 0x000fe20000010024 */
[----:B------:R-:W-:Y:S01]  /*ef40*/  LOP3.LUT R4, R13, 0xffff0000, RZ, 0xc0, !PT ;  /* 0xffff00000d047812 */ /* 0x000fe200078ec0ff */
[----:B------:R-:W-:Y:S01]  /*ef50*/  FMUL.FTZ R28, R9, R8 ;  /* 0x00000008091c7220 */ /* 0x000fe20000410000 */
[----:B------:R-:W-:Y:S01]  /*ef60*/  LOP3.LUT R6, R15, 0xffff0000, RZ, 0xc0, !PT ;  /* 0xffff00000f067812 */ /* 0x000fe200078ec0ff */
[----:B------:R-:W-:Y:S02]  /*ef70*/  FMUL.FTZ R46, R11, R10 ;  /* 0x0000000a0b2e7220 */ /* 0x000fe40000410000 */
[-C--:B------:R-:W-:Y:S01]  /*ef80*/  FMUL.FTZ R29, R9, R4.reuse ;  /* 0x00000004091d7220 */ /* 0x080fe20000410000 */
[----:B------:R-:W-:Y:S01]  /*ef90*/  FFMA.FTZ R9, R5, R4, -R28 ;  /* 0x0000000405097223 */ /* 0x000fe2000001081c */
[-C--:B------:R-:W-:Y:S01]  /*efa0*/  FMUL.FTZ R11, R11, R6.reuse ;  /* 0x000000060b0b7220 */ /* 0x080fe20000410000 */
[----:B------:R-:W-:Y:S01]  /*efb0*/  FFMA.FTZ R46, R7, R6, -R46 ;  /* 0x00000006072e7223 */ /* 0x000fe2000001082e */
[----:B------:R-:W-:Y:S01]  /*efc0*/  FFMA.FTZ R29, R5, R8, R29 ;  /* 0x00000008051d7223 */ /* 0x000fe2000001001d */
[----:B------:R-:W-:Y:S01]  /*efd0*/  F2FP.BF16.F32.PACK_AB R6, R30, R37 ;  /* 0x000000251e06723e */ /* 0x000fe200000010ff */
[----:B------:R-:W-:Y:S01]  /*efe0*/  FFMA.FTZ R11, R7, R10, R11 ;  /* 0x0000000a070b7223 */ /* 0x000fe2000001000b */
[----:B------:R-:W-:-:S02]  /*eff0*/  F2FP.BF16.F32.PACK_AB R4, R38, R41 ;  /* 0x000000292604723e */ /* 0x000fc400000010ff */
[----:B------:R-:W-:Y:S02]  /*f000*/  F2FP.BF16.F32.PACK_AB R5, R9, R40 ;  /* 0x000000280905723e */ /* 0x000fe400000010ff */
[----:B------:R-:W-:Y:S02]  /*f010*/  F2FP.BF16.F32.PACK_AB R7, R46, R33 ;  /* 0x000000212e07723e */ /* 0x000fe400000010ff */
[----:B------:R-:W-:Y:S02]  /*f020*/  F2FP.BF16.F32.PACK_AB R10, R44, R35 ;  /* 0x000000232c0a723e */ /* 0x000fe400000010ff */
[----:B------:R-:W-:Y:S01]  /*f030*/  F2FP.BF16.F32.PACK_AB R8, R34, R43 ;  /* 0x0000002b2208723e */ /* 0x000fe200000010ff */
[----:B------:R2:W-:Y:S01]  /*f040*/  STS.128 [R0], R4 ;  /* 0x0000000400007388 */ /* 0x0005e20000000c00 */
[----:B------:R-:W-:Y:S02]  /*f050*/  F2FP.BF16.F32.PACK_AB R9, R29, R42 ;  /* 0x0000002a1d09723e */ /* 0x000fe400000010ff */
[----:B------:R-:W-:-:S05]  /*f060*/  F2FP.BF16.F32.PACK_AB R11, R11, R36 ;  /* 0x000000240b0b723e */ /* 0x000fca00000010ff */
[----:B------:R2:W-:Y:S02]  /*f070*/  STS.128 [R27+0x16400], R8 ;  /* 0x016400081b007388 */ /* 0x0005e40000000c00 */
.L_x_620:
[----:B------:R-:W-:Y:S05]  /*f080*/  BSYNC B1 ;  /* 0x0000000000017941 */ /* 0x000fea0003800000 */
.L_x_619:
[----:B------:R-:W-:Y:S04]  /*f090*/  BSSY B1, `(.L_x_621) ;  /* 0x0000060000017945 */ /* 0x000fe80003800000 */
[----:B------:R-:W-:Y:S05]  /*f0a0*/  @P2 BRA `(.L_x_622) ;  /* 0x0000000400782947 */ /* 0x000fea0003800000 */
[----:B--2---:R-:W2:Y:S04]  /*f0b0*/  LDL R0, [R1+0x8c] ;  /* 0x00008c0001007983 */ /* 0x004ea80000100800 */
[----:B-1----:R-:W3:Y:S04]  /*f0c0*/  LDL R9, [R1+0x38] ;  /* 0x0000380001097983 */ /* 0x002ee80000100800 */
[----:B------:R-:W4:Y:S04]  /*f0d0*/  LDL R8, [R1+0x5c] ;  /* 0x00005c0001087983 */ /* 0x000f280000100800 */
[----:B------:R-:W4:Y:S01]  /*f0e0*/  LDL R7, [R1+0x4c] ;  /* 0x00004c0001077983 */ /* 0x000f220000100800 */
[C---:B------:R-:W-:Y:S01]  /*f0f0*/  IMAD.U32 R39, R20.reuse, 0x10000, RZ ;  /* 0x0001000014277824 */ /* 0x040fe200078e00ff */
[----:B------:R-:W-:Y:S01]  /*f100*/  LOP3.LUT R44, R20, 0xffff0000, RZ, 0xc0, !PT ;  /* 0xffff0000142c7812 */ /* 0x000fe200078ec0ff */
[C---:B0-----:R-:W-:Y:S01]  /*f110*/  IMAD.U32 R37, R12.reuse, 0x10000, RZ ;  /* 0x000100000c257824 */ /* 0x041fe200078e00ff */
[----:B------:R-:W-:Y:S01]  /*f120*/  LOP3.LUT R40, R12, 0xffff0000, RZ, 0xc0, !PT ;  /* 0xffff00000c287812 */ /* 0x000fe200078ec0ff */
[C---:B------:R-:W-:Y:S01]  /*f130*/  IMAD.U32 R46, R21.reuse, 0x10000, RZ ;  /* 0x00010000152e7824 */ /* 0x040fe200078e00ff */
[----:B------:R-:W-:Y:S01]  /*f140*/  LOP3.LUT R47, R21, 0xffff0000, RZ, 0xc0, !PT ;  /* 0xffff0000152f7812 */ /* 0x000fe200078ec0ff */
[----:B------:R-:W-:Y:S01]  /*f150*/  IMAD.U32 R42, R13, 0x10000, RZ ;  /* 0x000100000d2a7824 */ /* 0x000fe200078e00ff */
[----:B------:R-:W-:Y:S01]  /*f160*/  LOP3.LUT R49, R25, 0xffff0000, RZ, 0xc0, !PT ;  /* 0xffff000019317812 */ /* 0x000fe200078ec0ff */
[----:B------:R-:W-:Y:S01]  /*f170*/  IMAD.U32 R43, R24, 0x10000, RZ ;  /* 0x00010000182b7824 */ /* 0x000fe200078e00ff */
[----:B------:R-:W-:-:S02]  /*f180*/  LOP3.LUT R45, R15, 0xffff0000, RZ, 0xc0, !PT ;  /* 0xffff00000f2d7812 */ /* 0x000fc400078ec0ff */
[----:B--2---:R-:W-:Y:S02]  /*f190*/  R2UR UR4, R0 ;  /* 0x00000000000472ca */ /* 0x004fe400000e0000 */
[----:B------:R-:W-:Y:S02]  /*f1a0*/  LEA.HI R0, R3, R26, RZ, 0x1d ;  /* 0x0000001a03007211 */ /* 0x000fe400078fe8ff */
[----:B---3--:R-:W-:Y:S02]  /*f1b0*/  LOP3.LUT R6, R9, 0x38, R16, 0xf8, !PT ;  /* 0x0000003809067812 */ /* 0x008fe400078ef810 */
[----:B------:R-:W-:Y:S01]  /*f1c0*/  SHF.R.S32.HI R5, RZ, 0x1f, R0 ;  /* 0x0000001fff057819 */ /* 0x000fe20000011400 */
[----:B------:R-:W-:-:S03]  /*f1d0*/  IMAD.SHL.U32 R4, R0, 0x8, RZ ;  /* 0x0000000800047824 */ /* 0x000fc600078e00ff */
[----:B------:R-:W-:Y:S02]  /*f1e0*/  LEA.HI R5, R5, R0, RZ, 0x3 ;  /* 0x0000000005057211 */ /* 0x000fe400078f18ff */
[----:B------:R-:W-:Y:S02]  /*f1f0*/  LOP3.LUT R0, R9, 0x38, R4, 0xf8, !PT ;  /* 0x0000003809007812 */ /* 0x000fe400078ef804 */
[----:B----4-:R-:W-:Y:S01]  /*f200*/  LOP3.LUT R6, R7, R6, R8, 0xf6, !PT ;  /* 0x0000000607067212 */ /* 0x010fe200078ef608 */
[----:B------:R-:W-:Y:S01]  /*f210*/  IMAD.SHL.U32 R5, R5, 0x400, RZ ;  /* 0x0000040005057824 */ /* 0x000fe200078e00ff */
[----:B------:R-:W-:Y:S02]  /*f220*/  LOP3.LUT R0, R0, R8, RZ, 0x3c, !PT ;  /* 0x0000000800007212 */ /* 0x000fe400078e3cff */
[----:B------:R-:W-:Y:S02]  /*f230*/  LEA R48, R6, UR4, 0x1 ;  /* 0x0000000406307c11 */ /* 0x000fe4000f8e08ff */
[----:B------:R-:W-:-:S04]  /*f240*/  LOP3.LUT R5, R5, 0x7fffe000, RZ, 0xc0, !PT ;  /* 0x7fffe00005057812 */ /* 0x000fc800078ec0ff */
[----:B------:R-:W-:Y:S02]  /*f250*/  IADD3 R9, R0, R5, R7 ;  /* 0x0000000500097210 */ /* 0x000fe40007ffe007 */
        /* <DEDUP_REMOVED lines=21> */
[-C--:B------:R-:W-:Y:S01]  /*f3b0*/  FMUL.FTZ R37, R46, R33.reuse ;  /* 0x000000212e257220 */ /* 0x080fe20000410000 */
[----:B------:R-:W-:Y:S01]  /*f3c0*/  FMUL.FTZ R27, R40, R8 ;  /* 0x00000008281b7220 */ /* 0x000fe20000410000 */
[----:B------:R-:W-:Y:S01]  /*f3d0*/  FMUL.FTZ R33, R42, R33 ;  /* 0x000000212a217220 */ /* 0x000fe20000410000 */
[----:B------:R-:W-:Y:S02]  /*f3e0*/  IMAD.U32 R39, R14, 0x10000, RZ ;  /* 0x000100000e277824 */ /* 0x000fe400078e00ff */
[-C--:B------:R-:W-:Y:S01]  /*f3f0*/  FFMA.FTZ R31, R40, R4.reuse, -R31 ;  /* 0x00000004281f7223 */ /* 0x080fe2000001081f */
[----:B------:R-:W-:Y:S01]  /*f400*/  FFMA.FTZ R27, R44, R4, R27 ;  /* 0x000000042c1b7223 */ /* 0x000fe2000001001b */
[-C--:B------:R-:W-:Y:S01]  /*f410*/  FFMA.FTZ R37, R42, R28.reuse, -R37 ;  /* 0x0000001c2a257223 */ /* 0x080fe20000010825 */
[----:B------:R-:W-:Y:S01]  /*f420*/  FFMA.FTZ R33, R46, R28, R33 ;  /* 0x0000001c2e217223 */ /* 0x000fe20000010021 */
[----:B------:R-:W-:Y:S01]  /*f430*/  LOP3.LUT R10, R10, 0xffff0000, RZ, 0xc0, !PT ;  /* 0xffff00000a0a7812 */ /* 0x000fe200078ec0ff */
[-C--:B------:R-:W-:Y:S01]  /*f440*/  FMUL.FTZ R4, R43, R34.reuse ;  /* 0x000000222b047220 */ /* 0x080fe20000410000 */
[----:B------:R-:W-:Y:S01]  /*f450*/  LOP3.LUT R28, R14, 0xffff0000, RZ, 0xc0, !PT ;  /* 0xffff00000e1c7812 */ /* 0x000fe200078ec0ff */
[----:B------:R-:W-:Y:S01]  /*f460*/  FMUL.FTZ R34, R39, R34 ;  /* 0x0000002227227220 */ /* 0x000fe20000410000 */
[----:B------:R-:W-:Y:S01]  /*f470*/  LOP3.LUT R40, R24, 0xffff0000, RZ, 0xc0, !PT ;  /* 0xffff000018287812 */ /* 0x000fe200078ec0ff */
[----:B------:R-:W-:-:S02]  /*f480*/  IMAD.U32 R35, R11, 0x10000, RZ ;  /* 0x000100000b237824 */ /* 0x000fc400078e00ff */
[-C--:B------:R-:W-:Y:S01]  /*f490*/  FFMA.FTZ R8, R39, R29.reuse, -R4 ;  /* 0x0000001d27087223 */ /* 0x080fe20000010804 */
[----:B------:R-:W-:Y:S02]  /*f4a0*/  IMAD.U32 R42, R25, 0x10000, RZ ;  /* 0x00010000192a7824 */ /* 0x000fe400078e00ff */
[-C--:B------:R-:W-:Y:S01]  /*f4b0*/  FMUL.FTZ R41, R28, R10.reuse ;  /* 0x0000000a1c297220 */ /* 0x080fe20000410000 */
[----:B------:R-:W-:Y:S01]  /*f4c0*/  FMUL.FTZ R39, R40, R10 ;  /* 0x0000000a28277220 */ /* 0x000fe20000410000 */
[----:B------:R-:W-:Y:S01]  /*f4d0*/  FFMA.FTZ R10, R43, R29, R34 ;  /* 0x0000001d2b0a7223 */ /* 0x000fe20000010022 */
[----:B------:R-:W-:Y:S01]  /*f4e0*/  LOP3.LUT R11, R11, 0xffff0000, RZ, 0xc0, !PT ;  /* 0xffff00000b0b7812 */ /* 0x000fe200078ec0ff */
[----:B------:R-:W-:Y:S02]  /*f4f0*/  IMAD.U32 R4, R15, 0x10000, RZ ;  /* 0x000100000f047824 */ /* 0x000fe400078e00ff */
[-C--:B------:R-:W-:Y:S01]  /*f500*/  FMUL.FTZ R29, R42, R35.reuse ;  /* 0x000000232a1d7220 */ /* 0x080fe20000410000 */
[----:B------:R-:W-:Y:S01]  /*f510*/  LOP3.LUT R43, R13, 0xffff0000, RZ, 0xc0, !PT ;  /* 0xffff00000d2b7812 */ /* 0x000fe200078ec0ff */
[----:B------:R-:W-:Y:S01]  /*f520*/  FFMA.FTZ R39, R28, R6, -R39 ;  /* 0x000000061c277223 */ /* 0x000fe20000010827 */
[C---:B------:R-:W-:Y:S01]  /*f530*/  FMUL.FTZ R35, R4.reuse, R35 ;  /* 0x0000002304237220 */ /* 0x040fe20000410000 */
[----:B------:R-:W-:Y:S01]  /*f540*/  FFMA.FTZ R29, R4, R30, -R29 ;  /* 0x0000001e041d7223 */ /* 0x000fe2000001081d */
[----:B------:R-:W-:Y:S01]  /*f550*/  FFMA.FTZ R41, R40, R6, R41 ;  /* 0x0000000628297223 */ /* 0x000fe20000010029 */
[----:B------:R-:W-:Y:S01]  /*f560*/  FMUL.FTZ R4, R47, R9 ;  /* 0x000000092f047220 */ /* 0x000fe20000410000 */
[----:B------:R-:W-:Y:S01]  /*f570*/  FMUL.FTZ R34, R49, R11 ;  /* 0x0000000b31227220 */ /* 0x000fe20000410000 */
[----:B------:R-:W-:Y:S01]  /*f580*/  FMUL.FTZ R6, R43, R9 ;  /* 0x000000092b067220 */ /* 0x000fe20000410000 */
[----:B------:R-:W-:Y:S01]  /*f590*/  FMUL.FTZ R40, R45, R11 ;  /* 0x0000000b2d287220 */ /* 0x000fe20000410000 */
[----:B------:R-:W-:Y:S01]  /*f5a0*/  FFMA.FTZ R35, R42, R30, R35 ;  /* 0x0000001e2a237223 */ /* 0x000fe20000010023 */
        /* <DEDUP_REMOVED lines=8> */
[----:B------:R-:W-:Y:S02]  /*f630*/  F2FP.BF16.F32.PACK_AB R10, R41, R10 ;  /* 0x0000000a290a723e */ /* 0x000fe400000010ff */
[----:B------:R-:W-:Y:S01]  /*f640*/  F2FP.BF16.F32.PACK_AB R8, R27, R38 ;  /* 0x000000261b08723e */ /* 0x000fe200000010ff */
[----:B------:R3:W-:Y:S01]  /*f650*/  STS.128 [R48], R4 ;  /* 0x0000000430007388 */ /* 0x0007e20000000c00 */
[----:B------:R-:W-:-:S02]  /*f660*/  F2FP.BF16.F32.PACK_AB R9, R30, R33 ;  /* 0x000000211e09723e */ /* 0x000fc400000010ff */
[----:B------:R-:W-:-:S05]  /*f670*/  F2FP.BF16.F32.PACK_AB R11, R40, R35 ;  /* 0x00000023280b723e */ /* 0x000fca00000010ff */
[----:B------:R3:W-:Y:S02]  /*f680*/  STS.128 [R0+0x16400], R8 ;  /* 0x0164000800007388 */ /* 0x0007e40000000c00 */
.L_x_622:
[----:B------:R-:W-:Y:S05]  /*f690*/  BSYNC B1 ;  /* 0x0000000000017941 */ /* 0x000fea0003800000 */
.L_x_621:
[----:B------:R-:W-:Y:S04]  /*f6a0*/  BSSY B1, `(.L_x_623) ;  /* 0x0000060000017945 */ /* 0x000fe80003800000 */
[----:B------:R-:W-:Y:S05]  /*f6b0*/  @P3 BRA `(.L_x_624) ;  /* 0x0000000400783947 */ /* 0x000fea0003800000 */
[----:B--23--:R-:W2:Y:S04]  /*f6c0*/  LDL R0, [R1+0x8c] ;  /* 0x00008c0001007983 */ /* 0x00cea80000100800 */
        /* <DEDUP_REMOVED lines=93> */
.L_x_624:
[----:B------:R-:W-:Y:S05]  /*fca0*/  BSYNC B1 ;  /* 0x0000000000017941 */ /* 0x000fea0003800000 */
.L_x_623:
[----:B------:R-:W-:Y:S05]  /*fcb0*/  @P0 BRA `(.L_x_610) ;  /* 0x0000000400780947 */ /* 0x000fea0003800000 */
[----:B--234-:R-:W2:Y:S04]  /*fcc0*/  LDL R0, [R1+0x8c] ;  /* 0x00008c0001007983 */ /* 0x01cea80000100800 */
[----:B------:R-:W3:Y:S04]  /*fcd0*/  LDL R8, [R1+0x30] ;  /* 0x0000300001087983 */ /* 0x000ee80000100800 */
[----:B------:R-:W4:Y:S04]  /*fce0*/  LDL R7, [R1+0x50] ;  /* 0x0000500001077983 */ /* 0x000f280000100800 */
[----:B------:R-:W5:Y:S01]  /*fcf0*/  LDL R6, [R1+0x54] ;  /* 0x0000540001067983 */ /* 0x000f620000100800 */
[----:B------:R-:W-:Y:S01]  /*fd00*/  LEA.HI R3, R3, R26, RZ, 0x1d ;  /* 0x0000001a03037211 */ /* 0x000fe200078fe8ff */
[C---:B0-----:R-:W-:Y:S01]  /*fd10*/  IMAD.U32 R36, R20.reuse, 0x10000, RZ ;  /* 0x0001000014247824 */ /* 0x041fe200078e00ff */
[----:B------:R-:W-:Y:S01]  /*fd20*/  LOP3.LUT R38, R20, 0xffff0000, RZ, 0xc0, !PT ;  /* 0xffff000014267812 */ /* 0x000fe200078ec0ff */
[C---:B------:R-:W-:Y:S01]  /*fd30*/  IMAD.U32 R34, R12.reuse, 0x10000, RZ ;  /* 0x000100000c227824 */ /* 0x040fe200078e00ff */
[----:B------:R-:W-:Y:S01]  /*fd40*/  SHF.R.S32.HI R4, RZ, 0x1f, R3 ;  /* 0x0000001fff047819 */ /* 0x000fe20000011403 */
[----:B------:R-:W-:Y:S01]  /*fd50*/  IMAD.U32 R20, R13, 0x10000, RZ ;  /* 0x000100000d147824 */ /* 0x000fe200078e00ff */
[----:B------:R-:W-:Y:S01]  /*fd60*/  LOP3.LUT R12, R12, 0xffff0000, RZ, 0xc0, !PT ;  /* 0xffff00000c0c7812 */ /* 0x000fe200078ec0ff */
[----:B------:R-:W-:Y:S01]  /*fd70*/  IMAD.U32 R43, R24, 0x10000, RZ ;  /* 0x00010000182b7824 */ /* 0x000fe200078e00ff */
[----:B------:R-:W-:-:S02]  /*fd80*/  LEA.HI R4, R4, R3, RZ, 0x3 ;  /* 0x0000000304047211 */ /* 0x000fc400078f18ff */
[----:B------:R-:W-:Y:S02]  /*fd90*/  LOP3.LUT R24, R24, 0xffff0000, RZ, 0xc0, !PT ;  /* 0xffff000018187812 */ /* 0x000fe400078ec0ff */
[----:B------:R-:W-:Y:S01]  /*fda0*/  LOP3.LUT R13, R13, 0xffff0000, RZ, 0xc0, !PT ;  /* 0xffff00000d0d7812 */ /* 0x000fe200078ec0ff */
[----:B------:R-:W-:Y:S01]  /*fdb0*/  IMAD.SHL.U32 R4, R4, 0x400, RZ ;  /* 0x0000040004047824 */ /* 0x000fe200078e00ff */
[----:B--2---:R-:W-:Y:S01]  /*fdc0*/  R2UR UR4, R0 ;  /* 0x00000000000472ca */ /* 0x004fe200000e0000 */
[----:B------:R-:W-:-:S03]  /*fdd0*/  IMAD.SHL.U32 R0, R3, 0x8, RZ ;  /* 0x0000000803007824 */ /* 0x000fc600078e00ff */
[----:B------:R-:W-:Y:S02]  /*fde0*/  LOP3.LUT R3, R4, 0x7fffe000, RZ, 0xc0, !PT ;  /* 0x7fffe00004037812 */ /* 0x000fe400078ec0ff */
[C---:B---3--:R-:W-:Y:S02]  /*fdf0*/  LOP3.LUT R5, R8.reuse, 0x38, R16, 0xf8, !PT ;  /* 0x0000003808057812 */ /* 0x048fe400078ef810 */
[----:B------:R-:W-:-:S04]  /*fe00*/  LOP3.LUT R0, R8, 0x38, R0, 0xf8, !PT ;  /* 0x0000003808007812 */ /* 0x000fc800078ef800 */
[----:B----4-:R-:W-:Y:S02]  /*fe10*/  LOP3.LUT R0, R0, R7, RZ, 0x3c, !PT ;  /* 0x0000000700007212 */ /* 0x010fe400078e3cff */
[----:B-----5:R-:W-:Y:S02]  /*fe20*/  LOP3.LUT R5, R6, R5, R7, 0xf6, !PT ;  /* 0x0000000506057212 */ /* 0x020fe400078ef607 */
[----:B------:R-:W-:Y:S02]  /*fe30*/  IADD3 R3, R0, R3, R6 ;  /* 0x0000000300037210 */ /* 0x000fe40007ffe006 */
[----:B------:R-:W-:-:S03]  /*fe40*/  LEA R40, R5, UR4, 0x1 ;  /* 0x0000000405287c11 */ /* 0x000fc6000f8e08ff */
[----:B------:R-:W-:Y:S02]  /*fe50*/  IMAD R3, R3, 0x2, R2 ;  /* 0x0000000203037824 */ /* 0x000fe400078e0202 */
[----:B------:R-:W0:Y:S04]  /*fe60*/  LDS.128 R4, [R40] ;  /* 0x0000000028047984 */ /* 0x000e280000000c00 */
[----:B-1----:R-:W1:Y:S01]  /*fe70*/  LDS.128 R8, [R3+0x16400] ;  /* 0x0164000003087984 */ /* 0x002e620000000c00 */
[C---:B0-----:R-:W-:Y:S01]  /*fe80*/  IMAD.U32 R0, R4.reuse, 0x10000, RZ ;  /* 0x0001000004007824 */ /* 0x041fe200078e00ff */
        /* <DEDUP_REMOVED lines=9> */
[-C--:B------:R-:W-:Y:S01]  /*ff20*/  FMUL.FTZ R37, R38, R8.reuse ;  /* 0x0000000826257220 */ /* 0x080fe20000410000 */
[----:B------:R-:W-:Y:S01]  /*ff30*/  FMUL.FTZ R39, R12, R8 ;  /* 0x000000080c277220 */ /* 0x000fe20000410000 */
[----:B------:R-:W-:Y:S01]  /*ff40*/  FFMA.FTZ R35, R34, R0, -R35 ;  /* 0x0000000022237223 */ /* 0x000fe20000010823 */
[----:B------:R-:W-:-:S02]  /*ff50*/  IMAD.U32 R34, R21, 0x10000, RZ ;  /* 0x0001000015227824 */ /* 0x000fc400078e00ff */
[----:B------:R-:W-:Y:S01]  /*ff60*/  FFMA.FTZ R29, R36, R0, R29 ;  /* 0x00000000241d7223 */ /* 0x000fe2000001001d */
[----:B------:R-:W-:Y:S02]  /*ff70*/  IMAD.U32 R31, R10, 0x10000, RZ ;  /* 0x000100000a1f7824 */ /* 0x000fe400078e00ff */
[-C--:B------:R-:W-:Y:S01]  /*ff80*/  FFMA.FTZ R0, R12, R4.reuse, -R37 ;  /* 0x000000040c007223 */ /* 0x080fe20000010825 */
[----:B------:R-:W-:Y:S01]  /*ff90*/  FFMA.FTZ R8, R38, R4, R39 ;  /* 0x0000000426087223 */ /* 0x000fe20000010027 */
[-C--:B------:R-:W-:Y:S01]  /*ffa0*/  FMUL.FTZ R37, R34, R30.reuse ;  /* 0x0000001e22257220 */ /* 0x080fe20000410000 */
[----:B------:R-:W-:Y:S01]  /*ffb0*/  FMUL.FTZ R41, R20, R30 ;  /* 0x0000001e14297220 */ /* 0x000fe20000410000 */
[----:B------:R-:W-:Y:S02]  /*ffc0*/  IMAD.U32 R39, R14, 0x10000, RZ ;  /* 0x000100000e277824 */ /* 0x000fe400078e00ff */
[-C--:B------:R-:W-:Y:S01]  /*ffd0*/  FMUL.FTZ R4, R43, R31.reuse ;  /* 0x0000001f2b047220 */ /* 0x080fe20000410000 */
[----:B------:R-:W-:Y:S01]  /*ffe0*/  IMAD.U32 R27, R6, 0x10000, RZ ;  /* 0x00010000061b7824 */ /* 0x000fe200078e00ff */
[----:B------:R-:W-:Y:S01]  /*fff0*/  LOP3.LUT R10, R10, 0xffff0000, RZ, 0xc0, !PT ;  /* 0xffff00000a0a7812 */ /* 0x000fe200078ec0ff */
[-C--:B------:R-:W-:Y:S01]  /*10000*/  FFMA.FTZ R37, R20, R26.reuse, -R37 ;  /* 0x0000001a14257223 */ /* 0x080fe20000010825 */
[----:B------:R-:W-:Y:S01]  /*10010*/  LOP3.LUT R14, R14, 0xffff0000, RZ, 0xc0, !PT ;  /* 0xffff00000e0e7812 */ /* 0x000fe200078ec0ff */
[----:B------:R-:W-:Y:S01]  /*10020*/  FFMA.FTZ R41, R34, R26, R41 ;  /* 0x0000001a22297223 */ /* 0x000fe20000010029 */
[----:B------:R-:W-:Y:S01]  /*10030*/  FMUL.FTZ R12, R39, R31 ;  /* 0x0000001f270c7220 */ /* 0x000fe20000410000 */
[----:B------:R-:W-:-:S02]  /*10040*/  IMAD.U32 R33, R11, 0x10000, RZ ;  /* 0x000100000b217824 */ /* 0x000fc400078e00ff */
[-C--:B------:R-:W-:Y:S01]  /*10050*/  FFMA.FTZ R20, R39, R27.reuse, -R4 ;  /* 0x0000001b27147223 */ /* 0x080fe20000010804 */
[----:B------:R-:W-:Y:S02]  /*10060*/  IMAD.U32 R26, R25, 0x10000, RZ ;  /* 0x00010000191a7824 */ /* 0x000fe400078e00ff */
[-C--:B------:R-:W-:Y:S01]  /*10070*/  FMUL.FTZ R31, R24, R10.reuse ;  /* 0x0000000a181f7220 */ /* 0x080fe20000410000 */
[----:B------:R-:W-:Y:S02]  /*10080*/  IMAD.U32 R4, R15, 0x10000, RZ ;  /* 0x000100000f047824 */ /* 0x000fe400078e00ff */
[----:B------:R-:W-:Y:S01]  /*10090*/  FMUL.FTZ R39, R14, R10 ;  /* 0x0000000a0e277220 */ /* 0x000fe20000410000 */
[----:B------:R-:W-:Y:S01]  /*100a0*/  LOP3.LUT R6, R6, 0xffff0000, RZ, 0xc0, !PT ;  /* 0xffff000006067812 */ /* 0x000fe200078ec0ff */
[----:B------:R-:W-:Y:S01]  /*100b0*/  FFMA.FTZ R10, R43, R27, R12 ;  /* 0x0000001b2b0a7223 */ /* 0x000fe2000001000c */
[----:B------:R-:W-:Y:S01]  /*100c0*/  IMAD.U32 R28, R7, 0x10000, RZ ;  /* 0x00010000071c7824 */ /* 0x000fe200078e00ff */
[----:B------:R-:W-:Y:S01]  /*100d0*/  LOP3.LUT R11, R11, 0xffff0000, RZ, 0xc0, !PT ;  /* 0xffff00000b0b7812 */ /* 0x000fe200078ec0ff */
[-C--:B------:R-:W-:Y:S01]  /*100e0*/  FMUL.FTZ R27, R26, R33.reuse ;  /* 0x000000211a1b7220 */ /* 0x080fe20000410000 */
[----:B------:R-:W-:Y:S01]  /*100f0*/  LOP3.LUT R21, R21, 0xffff0000, RZ, 0xc0, !PT ;  /* 0xffff000015157812 */ /* 0x000fe200078ec0ff */
[----:B------:R-:W-:Y:S01]  /*10100*/  FMUL.FTZ R33, R4, R33 ;  /* 0x0000002104217220 */ /* 0x000fe20000410000 */
[----:B------:R-:W-:Y:S01]  /*10110*/  LOP3.LUT R25, R25, 0xffff0000, RZ, 0xc0, !PT ;  /* 0xffff000019197812 */ /* 0x000fe200078ec0ff */
[----:B------:R-:W-:Y:S01]  /*10120*/  FFMA.FTZ R39, R24, R6, R39 ;  /* 0x0000000618277223 */ /* 0x000fe20000010027 */
[----:B------:R-:W-:Y:S01]  /*10130*/  LOP3.LUT R15, R15, 0xffff0000, RZ, 0xc0, !PT ;  /* 0xffff00000f0f7812 */ /* 0x000fe200078ec0ff */
[----:B------:R-:W-:Y:S01]  /*10140*/  FFMA.FTZ R27, R4, R28, -R27 ;  /* 0x0000001c041b7223 */ /* 0x000fe2000001081b */
[----:B------:R-:W-:Y:S01]  /*10150*/  LOP3.LUT R7, R7, 0xffff0000, RZ, 0xc0, !PT ;  /* 0xffff000007077812 */ /* 0x000fe200078ec0ff */
[----:B------:R-:W-:Y:S01]  /*10160*/  FFMA.FTZ R31, R14, R6, -R31 ;  /* 0x000000060e1f7223 */ /* 0x000fe2000001081f */
[----:B------:R-:W-:Y:S01]  /*10170*/  FFMA.FTZ R33, R26, R28, R33 ;  /* 0x0000001c1a217223 */ /* 0x000fe20000010021 */
[----:B------:R-:W-:Y:S01]  /*10180*/  FMUL.FTZ R4, R21, R9 ;  /* 0x0000000915047220 */ /* 0x000fe20000410000 */
[----:B------:R-:W-:Y:S01]  /*10190*/  FMUL.FTZ R24, R25, R11 ;  /* 0x0000000b19187220 */ /* 0x000fe20000410000 */
        /* <DEDUP_REMOVED lines=16> */
.L_x_610:
[----:B------:R-:W-:Y:S05]  /*102a0*/  BSYNC B0 ;  /* 0x0000000000007941 */ /* 0x000fea0003800000 */
.L_x_588:
[----:B------:R-:W-:Y:S01]  /*102b0*/  @!PT LDS RZ, [RZ] ;  /* 0x00000000fffff984 */ /* 0x000fe20000000800 */
[----:B------:R-:W-:Y:S01]  /*102c0*/  @!PT LDS RZ, [RZ] ;  /* 0x00000000fffff984 */ /* 0x000fe20000000800 */
[----:B------:R-:W-:Y:S01]  /*102d0*/  @!PT LDS RZ, [RZ] ;  /* 0x00000000fffff984 */ /* 0x000fe20000000800 */
[----:B------:R-:W-:Y:S01]  /*102e0*/  @!PT LDS RZ, [RZ] ;  /* 0x00000000fffff984 */ /* 0x000fe20000000800 */
[----:B------:R5:W-:Y:S06]  /*102f0*/  MEMBAR.ALL.CTA ;  /* 0x0000000000007992 */ /* 0x000bec0000008000 */
[----:B-----5:R-:W5:Y:S01]  /*10300*/  FENCE.VIEW.ASYNC.S ;  /* 0x00000000000073c6 */ /* 0x020f620000000000 */
[----:B------:R-:W-:Y:S05]  /*10310*/  WARPSYNC.ALL ;  /* 0x0000000000007948 */ /* 0x000fea0003800000 */
[----:B-----5:R-:W-:Y:S06]  /*10320*/  BAR.SYNC.DEFER_BLOCKING 0xd, 0x100 ;  /* 0x0344000000007b1d */ /* 0x020fec0000010000 */
.L_x_586:
[----:B------:R-:W-:-:S06]  /*10330*/  ULOP3.LUT UR4, UR60, 0x1, URZ, 0xfc, !UPT ;  /* 0x000000013c047892 */ /* 0x000fcc000f8efc3f */
[----:B0-234-:R-:W-:-:S05]  /*10340*/  IMAD.U32 R0, RZ, RZ, UR4 ;  /* 0x00000004ff007e24 */ /* 0x01dfca000f8e00ff */
[----:B------:R-:W-:-:S13]  /*10350*/  ISETP.NE.AND P0, PT, R0, 0x3, PT ;  /* 0x000000030000780c */ /* 0x000fda0003f05270 */
[----:B------:R-:W-:Y:S05]  /*10360*/  @!P0 BRA `(.L_x_625) ;  /* 0x0000000000048947 */ /* 0x000fea0003800000 */
[----:B------:R-:W-:Y:S01]  /*10370*/  BPT.TRAP 0x1 ;  /* 0x000000040000795c */ /* 0x000fe20000300000 */
.L_x_625:
[----:B------:R-:W2:Y:S01]  /*10380*/  LDL R3, [R1+0x4] ;  /* 0x0000040001037983 */ /* 0x000ea20000100800 */
[----:B------:R-:W-:Y:S01]  /*10390*/  IMAD R0, R228, 0x8, R2 ;  /* 0x00000008e4007824 */ /* 0x000fe200078e0202 */
[----:B--2---:R-:W-:-:S04]  /*103a0*/  SHF.L.U32 R3, R3, 0x1f, RZ ;  /* 0x0000001f03037819 */ /* 0x004fc800000006ff */
[----:B------:R0:W2:Y:S01]  /*103b0*/  SYNCS.PHASECHK.TRANS64.TRYWAIT P2, [R0+URZ+0x34830], R3 ;  /* 0x03483003000075a7 */ /* 0x0000a2000804017f */
[----:B------:R-:W-:Y:S05]  /*103c0*/  @!P0 BRA `(.L_x_626) ;  /* 0x0000000000048947 */ /* 0x000fea0003800000 */
[----:B------:R-:W-:Y:S01]  /*103d0*/  BPT.TRAP 0x1 ;  /* 0x000000040000795c */ /* 0x000fe20000300000 */
.L_x_626:
[----:B------:R-:W3:Y:S01]  /*103e0*/  S2R R4, SR_TID.X ;  /* 0x0000000000047919 */ /* 0x000ee20000002100 */
[----:B------:R-:W-:Y:S01]  /*103f0*/  IMAD.MOV.U32 R87, RZ, RZ, RZ ;  /* 0x000000ffff577224 */ /* 0x000fe200078e00ff */
[----:B---3--:R-:W-:-:S04]  /*10400*/  LOP3.LUT R4, R4, 0x7f, RZ, 0xc0, !PT ;  /* 0x0000007f04047812 */ /* 0x008fc800078ec0ff */
[----:B------:R-:W-:Y:S01]  /*10410*/  ISETP.NE.AND P1, PT, R4, RZ, PT ;  /* 0x000000ff0400720c */ /* 0x000fe20003f25270 */
[----:B--2---:R-:W-:-:S12]  /*10420*/  @P2 BRA `(.L_x_627) ;  /* 0x0000000000082947 */ /* 0x004fd80003800000 */
[----:B------:R-:W2:Y:S02]  /*10430*/  SYNCS.PHASECHK.TRANS64.TRYWAIT P2, [R0+URZ+0x34830], R3 ;  /* 0x03483003000075a7 */ /* 0x000ea4000804017f */
[----:B--2---:R-:W-:Y:S05]  /*10440*/  @!P2 BRA `(.L_x_628) ;  /* 0x000001440048a947 */ /* 0x004fea0003800000 */
.L_x_627:
[----:B------:R-:W-:Y:S05]  /*10450*/  WARPSYNC.ALL ;  /* 0x0000000000007948 */ /* 0x000fea0003800000 */
[----:B0-2---:R-:W-:Y:S01]  /*10460*/  VIADD R3, R2, 0x1e400 ;  /* 0x0001e40002037836 */ /* 0x005fe20000000000 */
[----:B------:R-:W-:Y:S01]  /*10470*/  R2UR UR56, R32 ;  /* 0x00000000203872ca */ /* 0x000fe200000e0000 */
[----:B------:R-:W-:Y:S01]  /*10480*/  IMAD.MOV.U32 R5, RZ, RZ, 0x40000040 ;  /* 0x40000040ff057424 */ /* 0x000fe200078e00ff */
[----:B------:R-:W-:Y:S01]  /*10490*/  WARPGROUP.ARRIVE ;  /* 0x00000000000079c5 */ /* 0x000fe20000000000 */
[----:B------:R-:W-:Y:S01]  /*104a0*/  UMOV UR9, 0x40000040 ;  /* 0x4000004000097882 */ /* 0x000fe20000000000 */
[----:B------:R-:W-:Y:S01]  /*104b0*/  SHF.R.U32.HI R3, RZ, 0x4, R3 ;  /* 0x00000004ff037819 */ /* 0x000fe20000011603 */
[----:B------:R-:W-:Y:S01]  /*104c0*/  IMAD.MOV.U32 R15, RZ, RZ, 0x40000040 ;  /* 0x40000040ff0f7424 */ /* 0x000fe200078e00ff */
[----:B------:R-:W-:Y:S01]  /*104d0*/  R2UR UR11, R5 ;  /* 0x00000000050b72ca */ /* 0x000fe200000e0000 */
[----:B------:R-:W-:Y:S01]  /*104e0*/  IMAD.MOV.U32 R21, RZ, RZ, 0x40000040 ;  /* 0x40000040ff157424 */ /* 0x000fe200078e00ff */
[----:B------:R-:W-:Y:S01]  /*104f0*/  LOP3.LUT R3, R3, 0x3fff, RZ, 0xc0, !PT ;  /* 0x00003fff03037812 */ /* 0x000fe200078ec0ff */
[----:B------:R-:W-:Y:S01]  /*10500*/  IMAD.MOV.U32 R25, RZ, RZ, 0x40000040 ;  /* 0x40000040ff197424 */ /* 0x000fe200078e00ff */
[----:B------:R-:W-:Y:S01]  /*10510*/  R2UR UR15, R15 ;  /* 0x000000000f0f72ca */ /* 0x000fe200000e0000 */
[----:B------:R-:W-:Y:S01]  /*10520*/  IMAD.U32 R27, RZ, RZ, UR9 ;  /* 0x00000009ff1b7e24 */ /* 0x000fe2000f8e00ff */
[----:B------:R-:W-:Y:S01]  /*10530*/  LOP3.LUT R4, R3, 0x10000, RZ, 0xfc, !PT ;  /* 0x0001000003047812 */ /* 0x000fe200078efcff */
[----:B------:R-:W-:Y:S01]  /*10540*/  ULOP3.LUT UR56, UR56, 0x10000, URZ, 0xfc, !UPT ;  /* 0x0001000038387892 */ /* 0x000fe2000f8efc3f */
[----:B------:R-:W-:Y:S01]  /*10550*/  MOV R8, UR37 ;  /* 0x0000002500087c02 */ /* 0x000fe20008000f00 */
[----:B------:R-:W-:Y:S01]  /*10560*/  UMOV UR37, UR9 ;  /* 0x0000000900257c82 */ /* 0x000fe20008000000 */
[----:B-1----:R-:W-:Y:S01]  /*10570*/  MOV R9, UR36 ;  /* 0x0000002400097c02 */ /* 0x002fe20008000f00 */
[----:B------:R0:W-:Y:S01]  /*10580*/  STL [R1+0x2c], R4 ;  /* 0x00002c0401007387 */ /* 0x0001e20000100800 */
[----:B------:R-:W-:Y:S01]  /*10590*/  UMOV UR13, UR37 ;  /* 0x00000025000d7c82 */ /* 0x000fe20008000000 */
[----:B------:R-:W-:Y:S01]  /*105a0*/  R2UR UR23, R21 ;  /* 0x00000000151772ca */ /* 0x000fe200000e0000 */
[----:B------:R-:W-:Y:S01]  /*105b0*/  UMOV UR8, UR56 ;  /* 0x0000003800087c82 */ /* 0x000fe20008000000 */
[----:B------:R-:W-:Y:S01]  /*105c0*/  UMOV UR21, UR37 ;  /* 0x0000002500157c82 */ /* 0x000fe20008000000 */
[----:B------:R-:W-:Y:S01]  /*105d0*/  UMOV UR36, UR8 ;  /* 0x0000000800247c82 */ /* 0x000fe20008000000 */
[----:B------:R-:W-:Y:S01]  /*105e0*/  R2UR UR55, R25 ;  /* 0x00000000193772ca */ /* 0x000fe200000e0000 */
[----:B------:R-:W-:Y:S01]  /*105f0*/  UMOV UR12, UR36 ;  /* 0x00000024000c7c82 */ /* 0x000fe20008000000 */
[----:B------:R-:W-:Y:S01]  /*10600*/  UMOV UR20, UR36 ;  /* 0x0000002400147c82 */ /* 0x000fe20008000000 */
[----:B------:R-:W-:Y:S01]  /*10610*/  UMOV UR52, UR36 ;  /* 0x0000002400347c82 */ /* 0x000fe20008000000 */
[----:B0-----:R-:W-:Y:S01]  /*10620*/  IMAD R4, R228, 0xb00, R4 ;  /* 0x00000b00e4047824 */ /* 0x001fe200078e0204 */
[----:B------:R-:W-:Y:S01]  /*10630*/  UMOV UR53, UR37 ;  /* 0x0000002500357c82 */ /* 0x000fe20008000000 */
[----:B------:R-:W-:Y:S01]  /*10640*/  R2UR UR35, R15 ;  /* 0x000000000f2372ca */ /* 0x000fe200000e0000 */
[----:B------:R-:W-:Y:S01]  /*10650*/  UMOV UR32, UR36 ;  /* 0x0000002400207c82 */ /* 0x000fe20008000000 */
[C---:B------:R-:W-:Y:S01]  /*10660*/  VIADD R14, R4.reuse, 0x80 ;  /* 0x00000080040e7836 */ /* 0x040fe20000000000 */
[C---:B------:R-:W-:Y:S01]  /*10670*/  R2UR UR10, R4.reuse ;  /* 0x00000000040a72ca */ /* 0x040fe200000e0000 */
[C---:B------:R-:W-:Y:S01]  /*10680*/  VIADD R20, R4.reuse, 0x100 ;  /* 0x0000010004147836 */ /* 0x040fe20000000000 */
[----:B------:R-:W-:Y:S01]  /*10690*/  UMOV UR33, UR37 ;  /* 0x0000002500217c82 */ /* 0x000fe20008000000 */
[----:B------:R-:W-:Y:S01]  /*106a0*/  VIADD R24, R4, 0x180 ;  /* 0x0000018004187836 */ /* 0x000fe20000000000 */
[----:B------:R-:W-:Y:S01]  /*106b0*/  R2UR UR14, R14 ;  /* 0x000000000e0e72ca */ /* 0x000fe200000e0000 */
[----:B------:R-:W-:Y:S01]  /*106c0*/  VIADD R14, R4, 0x200 ;  /* 0x00000200040e7836 */ /* 0x000fe20000000000 */
[----:B------:R-:W-:Y:S01]  /*106d0*/  R2UR UR22, R20 ;  /* 0x00000000141672ca */ /* 0x000fe200000e0000 */
[----:B------:R-:W-:Y:S01]  /*106e0*/  VIADD R20, R4, 0x280 ;  /* 0x0000028004147836 */ /* 0x000fe20000000000 */
[----:B------:R-:W-:Y:S01]  /*106f0*/  R2UR UR54, R24 ;  /* 0x00000000183672ca */ /* 0x000fe200000e0000 */
[----:B------:R-:W-:Y:S01]  /*10700*/  UMOV UR28, UR36 ;  /* 0x00000024001c7c82 */ /* 0x000fe20008000000 */
[----:B------:R-:W-:Y:S01]  /*10710*/  R2UR UR34, R14 ;  /* 0x000000000e2272ca */ /* 0x000fe200000e0000 */
[----:B------:R-:W-:Y:S01]  /*10720*/  UMOV UR29, UR37 ;  /* 0x00000025001d7c82 */ /* 0x000fe20008000000 */
[----:B------:R-:W-:Y:S01]  /*10730*/  R2UR UR30, R20 ;  /* 0x00000000141e72ca */ /* 0x000fe200000e0000 */
[----:B------:R-:W-:Y:S01]  /*10740*/  HGMMA.64x16x16.F32.BF16 R112, gdesc[UR8], RZ, !UPT, gsb0 ;  /* 0x00200000087079f0 */ /* 0x000fe2000c0018ff */
[----:B------:R-:W-:Y:S01]  /*10750*/  R2UR UR31, R21 ;  /* 0x00000000151f72ca */ /* 0x000fe200000e0000 */
[C---:B------:R-:W-:Y:S01]  /*10760*/  VIADD R24, R4.reuse, 0x300 ;  /* 0x0000030004187836 */ /* 0x040fe20000000000 */
[----:B------:R-:W-:Y:S01]  /*10770*/  R2UR UR47, R25 ;  /* 0x00000000192f72ca */ /* 0x000fe200000e0000 */
[----:B------:R-:W-:Y:S01]  /*10780*/  UMOV UR44, UR36 ;  /* 0x00000024002c7c82 */ /* 0x000fe20008000000 */
[----:B------:R-:W-:Y:S01]  /*10790*/  UMOV UR45, UR37 ;  /* 0x00000025002d7c82 */ /* 0x000fe20008000000 */
[----:B------:R-:W-:Y:S01]  /*107a0*/  VIADD R14, R4, 0x380 ;  /* 0x00000380040e7836 */ /* 0x000fe20000000000 */
[----:B------:R-:W-:Y:S01]  /*107b0*/  R2UR UR46, R24 ;  /* 0x00000000182e72ca */ /* 0x000fe200000e0000 */
[----:B------:R-:W-:Y:S01]  /*107c0*/  UMOV UR24, UR36 ;  /* 0x0000002400187c82 */ /* 0x000fe20008000000 */
[----:B------:R-:W-:Y:S01]  /*107d0*/  R2UR UR27, R15 ;  /* 0x000000000f1b72ca */ /* 0x000fe200000e0000 */
[----:B------:R-:W-:Y:S01]  /*107e0*/  UMOV UR25, UR37 ;  /* 0x0000002500197c82 */ /* 0x000fe20008000000 */
        /* <DEDUP_REMOVED lines=13> */
[----:B------:R-:W-:Y:S01]  /*108c0*/  VIADD R24, R4, 0x82 ;  /* 0x0000008204187836 */ /* 0x000fe20000000000 */
[----:B------:R-:W-:Y:S01]  /*108d0*/  UMOV UR40, UR36 ;  /* 0x0000002400287c82 */ /* 0x000fe20008000000 */
[----:B------:R-:W-:Y:S01]  /*108e0*/  IMAD.U32 R26, RZ, RZ, UR8 ;  /* 0x00000008ff1a7e24 */ /* 0x000fe2000f8e00ff */
[----:B------:R-:W-:Y:S01]  /*108f0*/  R2UR UR42, R20 ;  /* 0x00000000142a72ca */ /* 0x000fe200000e0000 */
[----:B------:R-:W-:Y:S01]  /*10900*/  IMAD.MOV.U32 R25, RZ, RZ, 0x40000040 ;  /* 0x40000040ff197424 */ /* 0x000fe200078e00ff */
[----:B------:R-:W-:Y:S01]  /*10910*/  R2UR UR10, R24 ;  /* 0x00000000180a72ca */ /* 0x000fe200000e0000 */
[----:B------:R-:W-:Y:S01]  /*10920*/  UMOV UR41, UR37 ;  /* 0x0000002500297c82 */ /* 0x000fe20008000000 */
[----:B------:R-:W-:Y:S01]  /*10930*/  STL.64 [R1+0x20], R26 ;  /* 0x0000201a01007387 */ /* 0x000fe20000100a00 */
[----:B------:R-:W-:Y:S01]  /*10940*/  VIADD R14, R4, 0x2 ;  /* 0x00000002040e7836 */ /* 0x000fe20000000000 */
[----:B------:R-:W-:Y:S01]  /*10950*/  R2UR UR11, R25 ;  /* 0x00000000190b72ca */ /* 0x000fe200000e0000 */
[----:B------:R-:W-:Y:S01]  /*10960*/  IMAD.MOV.U32 R15, RZ, RZ, 0x40000040 ;  /* 0x40000040ff0f7424 */ /* 0x000fe200078e00ff */
[----:B------:R-:W-:Y:S01]  /*10970*/  MOV R6, UR39 ;  /* 0x0000002700067c02 */ /* 0x000fe20008000f00 */
[----:B------:R-:W-:Y:S01]  /*10980*/  UIADD3 UR8, UR56, 0x2, URZ ;  /* 0x0000000238087890 */ /* 0x000fe2000fffe03f */
[----:B------:R-:W-:Y:S01]  /*10990*/  MOV R7, UR38 ;  /* 0x0000002600077c02 */ /* 0x000fe20008000f00 */
[----:B------:R-:W-:Y:S01]  /*109a0*/  UMOV UR37, 0x40000040 ;  /* 0x4000004000257882 */ /* 0x000fe20000000000 */
[----:B------:R-:W-:Y:S01]  /*109b0*/  R2UR UR38, R14 ;  /* 0x000000000e2672ca */ /* 0x000fe200000e0000 */
[C---:B------:R-:W-:Y:S01]  /*109c0*/  VIADD R20, R4.reuse, 0x102 ;  /* 0x0000010204147836 */ /* 0x040fe20000000000 */
[----:B------:R-:W-:Y:S01]  /*109d0*/  R2UR UR39, R15 ;  /* 0x000000000f2772ca */ /* 0x000fe200000e0000 */
[----:B------:R-:W-:Y:S01]  /*109e0*/  IMAD.MOV.U32 R21, RZ, RZ, 0x40000040 ;  /* 0x40000040ff157424 */ /* 0x000fe200078e00ff */
[----:B------:R-:W-:Y:S01]  /*109f0*/  UMOV UR36, UR8 ;  /* 0x0000000800247c82 */ /* 0x000fe20008000000 */
[----:B------:R-:W-:Y:S01]  /*10a00*/  VIADD R14, R4, 0x182 ;  /* 0x00000182040e7836 */ /* 0x000fe20000000000 */
[----:B------:R-:W-:Y:S01]  /*10a10*/  R2UR UR50, R20 ;  /* 0x00000000143272ca */ /* 0x000fe200000e0000 */
[----:B------:R-:W-:Y:S01]  /*10a20*/  IMAD.MOV.U32 R15, RZ, RZ, 0x40000040 ;  /* 0x40000040ff0f7424 */ /* 0x000fe200078e00ff */
[----:B------:R-:W-:Y:S01]  /*10a30*/  R2UR UR51, R21 ;  /* 0x00000000153372ca */ /* 0x000fe200000e0000 */
[----:B------:R-:W-:Y:S01]  /*10a40*/  VIADD R20, R4, 0x202 ;  /* 0x0000020204147836 */ /* 0x000fe20000000000 */
[----:B------:R-:W0:Y:S01]  /*10a50*/  S2R R3, SR_TID.X ;  /* 0x0000000000037919 */ /* 0x000e220000002100 */
[----:B------:R-:W-:Y:S01]  /*10a60*/  IMAD.MOV.U32 R21, RZ, RZ, 0x40000040 ;  /* 0x40000040ff157424 */ /* 0x000fe200078e00ff */
[----:B------:R-:W-:Y:S01]  /*10a70*/  LOP3.LUT R80, R80, 0xffffff80, RZ, 0xc0, !PT ;  /* 0xffffff8050507812 */ /* 0x000fe200078ec0ff */
[----:B------:R-:W-:-:S02]  /*10a80*/  WARPGROUP.DEPBAR.LE gsb0, 0x0 ;  /* 0x00008000000079c5 */ /* 0x000fc40000010000 */
[----:B------:R-:W-:Y:S01]  /*10a90*/  WARPGROUP.ARRIVE ;  /* 0x00000000000079c5 */ /* 0x000fe20000000000 */
[----:B------:R-:W-:Y:S01]  /*10aa0*/  VIADD R82, R4, 0x4 ;  /* 0x0000000404527836 */ /* 0x000fe20000000000 */
[----:B------:R-:W-:Y:S01]  /*10ab0*/  P2R R12, PR, RZ, 0x2 ;  /* 0x00000002ff0c7803 */ /* 0x000fe20000000000 */
[----:B------:R-:W-:Y:S01]  /*10ac0*/  IMAD.MOV.U32 R83, RZ, RZ, 0x40000040 ;  /* 0x40000040ff537424 */ /* 0x000fe200078e00ff */
[----:B------:R-:W-:Y:S01]  /*10ad0*/  P2R R10, PR, RZ, 0x1 ;  /* 0x00000001ff0a7803 */ /* 0x000fe20000000000 */
[----:B------:R-:W-:Y:S01]  /*10ae0*/  IMAD.U32 R84, RZ, RZ, UR36 ;  /* 0x00000024ff547e24 */ /* 0x000fe2000f8e00ff */
[----:B------:R-:W-:Y:S01]  /*10af0*/  HGMMA.64x16x16.F32.BF16 R104, gdesc[UR12], RZ, !UPT, gsb0 ;  /* 0x002000000c6879f0 */ /* 0x000fe2000c0018ff */
[----:B------:R-:W-:Y:S01]  /*10b00*/  R2UR UR14, R14 ;  /* 0x000000000e0e72ca */ /* 0x000fe200000e0000 */
[----:B------:R-:W-:Y:S01]  /*10b10*/  VIADD R14, R4, 0x282 ;  /* 0x00000282040e7836 */ /* 0x000fe20000000000 */
[----:B------:R-:W-:Y:S01]  /*10b20*/  R2UR UR15, R15 ;  /* 0x000000000f0f72ca */ /* 0x000fe200000e0000 */
[----:B------:R-:W-:-:S02]  /*10b30*/  IMAD.MOV.U32 R15, RZ, RZ, 0x40000040 ;  /* 0x40000040ff0f7424 */ /* 0x000fc400078e00ff */
[----:B------:R-:W-:Y:S02]  /*10b40*/  IMAD.U32 R85, RZ, RZ, UR37 ;  /* 0x00000025ff557e24 */ /* 0x000fe4000f8e00ff */
[C---:B------:R-:W-:Y:S02]  /*10b50*/  VIADD R126, R4.reuse, 0x806 ;  /* 0x00000806047e7836 */ /* 0x040fe40000000000 */
[----:B------:R-:W-:Y:S01]  /*10b60*/  IMAD.MOV.U32 R127, RZ, RZ, 0x40000040 ;  /* 0x40000040ff7f7424 */ /* 0x000fe200078e00ff */
[----:B------:R1:W-:Y:S01]  /*10b70*/  STL.64 [R1+0x18], R84 ;  /* 0x0000185401007387 */ /* 0x0003e20000100a00 */
[----:B------:R-:W-:Y:S02]  /*10b80*/  VIADD R124, R4, 0x886 ;  /* 0x00000886047c7836 */ /* 0x000fe40000000000 */
[----:B------:R-:W-:Y:S02]  /*10b90*/  IMAD.MOV.U32 R125, RZ, RZ, 0x40000040 ;  /* 0x40000040ff7d7424 */ /* 0x000fe400078e00ff */
[----:B------:R-:W-:-:S02]  /*10ba0*/  IMAD.MOV.U32 R5, RZ, RZ, 0x40000040 ;  /* 0x40000040ff057424 */ /* 0x000fc400078e00ff */
[--C-:B------:R-:W-:Y:S02]  /*10bb0*/  IMAD.MOV.U32 R86, RZ, RZ, R87.reuse ;  /* 0x000000ffff567224 */ /* 0x100fe400078e0057 */
[----:B0-----:R-:W-:Y:S02]  /*10bc0*/  VIADD R3, R3, 0xffffff80 ;  /* 0xffffff8003037836 */ /* 0x001fe40000000000 */
[----:B-1----:R-:W-:Y:S02]  /*10bd0*/  IMAD.MOV.U32 R84, RZ, RZ, R87 ;  /* 0x000000ffff547224 */ /* 0x002fe400078e0057 */
[----:B------:R-:W-:-:S05]  /*10be0*/  IMAD.IADD R80, R3, 0x1, -R80 ;  /* 0x0000000103507824 */ /* 0x000fca00078e0a50 */
[----:B------:R-:W-:-:S04]  /*10bf0*/  SHF.R.S32.HI R3, RZ, 0x1f, R80 ;  /* 0x0000001fff037819 */ /* 0x000fc80000011450 */
[----:B------:R-:W-:-:S04]  /*10c00*/  LEA.HI R3, R3, R80, RZ, 0x2 ;  /* 0x0000005003037211 */ /* 0x000fc800078f10ff */
[----:B------:R-:W-:-:S05]  /*10c10*/  LOP3.LUT R3, R3, 0x7ffffffc, RZ, 0xc0, !PT ;  /* 0x7ffffffc03037812 */ /* 0x000fca00078ec0ff */
[----:B------:R-:W-:Y:S02]  /*10c20*/  IMAD.IADD R3, R80, 0x1, -R3 ;  /* 0x0000000150037824 */ /* 0x000fe400078e0a03 */
[----:B------:R-:W-:Y:S01]  /*10c30*/  IMAD.MOV.U32 R80, RZ, RZ, R87 ;  /* 0x000000ffff507224 */ /* 0x000fe200078e0057 */
[----:B------:R-:W-:Y:S02]  /*10c40*/  WARPGROUP.DEPBAR.LE gsb0, 0x0 ;  /* 0x00008000000079c5 */ /* 0x000fe40000010000 */
[----:B------:R-:W-:-:S06]  /*10c50*/  WARPGROUP.ARRIVE ;  /* 0x00000000000079c5 */ /* 0x000fcc0000000000 */
[----:B------:R-:W-:Y:S01]  /*10c60*/  HGMMA.64x16x16.F32.BF16 R96, gdesc[UR20], RZ, !UPT, gsb0 ;  /* 0x00200000146079f0 */ /* 0x000fe2000c0018ff */
[----:B------:R-:W-:Y:S01]  /*10c70*/  R2UR UR22, R20 ;  /* 0x00000000141672ca */ /* 0x000fe200000e0000 */
[----:B------:R-:W-:Y:S01]  /*10c80*/  VIADD R20, R4, 0x302 ;  /* 0x0000030204147836 */ /* 0x000fe20000000000 */
[----:B------:R-:W-:Y:S01]  /*10c90*/  R2UR UR23, R21 ;  /* 0x00000000151772ca */ /* 0x000fe200000e0000 */
[----:B------:R-:W-:Y:S01]  /*10ca0*/  IMAD.MOV.U32 R21, RZ, RZ, 0x40000040 ;  /* 0x40000040ff157424 */ /* 0x000fe200078e00ff */
[----:B------:R-:W-:Y:S02]  /*10cb0*/  WARPGROUP.DEPBAR.LE gsb0, 0x0 ;  /* 0x00008000000079c5 */ /* 0x000fe40000010000 */
[----:B------:R-:W-:-:S06]  /*10cc0*/  WARPGROUP.ARRIVE ;  /* 0x00000000000079c5 */ /* 0x000fcc0000000000 */
[----:B------:R-:W-:Y:S01]  /*10cd0*/  HGMMA.64x16x16.F32.BF16 R88, gdesc[UR52], RZ, !UPT, gsb0 ;  /* 0x00200000345879f0 */ /* 0x000fe2000c0018ff */
[----:B------:R-:W-:Y:S01]  /*10ce0*/  R2UR UR54, R82 ;  /* 0x00000000523672ca */ /* 0x000fe200000e0000 */
[----:B------:R-:W-:Y:S01]  /*10cf0*/  UMOV UR53, 0x40000040 ;  /* 0x4000004000357882 */ /* 0x000fe20000000000 */
[----:B------:R-:W-:Y:S01]  /*10d00*/  R2UR UR55, R83 ;  /* 0x00000000533772ca */ /* 0x000fe200000e0000 */
        /* <DEDUP_REMOVED lines=34> */
[----:B------:R-:W-:Y:S01]  /*10f30*/  HGMMA.64x16x16.F32.BF16 R48, gdesc[UR24], RZ, !UPT, gsb0 ;  /* 0x00200000183079f0 */ /* 0x000fe2000c0018ff */
[----:B------:R-:W-:Y:S01]  /*10f40*/  R2UR UR26, R14 ;  /* 0x000000000e1a72ca */ /* 0x000fe200000e0000 */
[----:B------:R-:W-:Y:S01]  /*10f50*/  UMOV UR24, UR44 ;  /* 0x0000002c00187c82 */ /* 0x000fe20008000000 */
[----:B------:R-:W-:Y:S01]  /*10f60*/  R2UR UR27, R15 ;  /* 0x000000000f1b72ca */ /* 0x000fe200000e0000 */
[----:B------:R-:W-:Y:S01]  /*10f70*/  UMOV UR25, UR45 ;  /* 0x0000002d00197c82 */ /* 0x000fe20008000000 */
[----:B------:R-:W-:Y:S02]  /*10f80*/  VIADD R14, R4, 0x482 ;  /* 0x00000482040e7836 */ /* 0x000fe40000000000 */
[----:B------:R-:W-:Y:S01]  /*10f90*/  IMAD.MOV.U32 R15, RZ, RZ, 0x40000040 ;  /* 0x40000040ff0f7424 */ /* 0x000fe200078e00ff */
[----:B------:R-:W-:Y:S02]  /*10fa0*/  WARPGROUP.DEPBAR.LE gsb0, 0x0 ;  /* 0x00008000000079c5 */ /* 0x000fe40000010000 */
[----:B------:R-:W-:-:S06]  /*10fb0*/  WARPGROUP.ARRIVE ;  /* 0x00000000000079c5 */ /* 0x000fcc0000000000 */
[----:B------:R-:W-:Y:S01]  /*10fc0*/  HGMMA.64x16x16.F32.BF16 R40, gdesc[UR16], RZ, !UPT, gsb0 ;  /* 0x00200000102879f0 */ /* 0x000fe2000c0018ff */
[----:B------:R-:W-:Y:S01]  /*10fd0*/  R2UR UR18, R20 ;  /* 0x00000000141272ca */ /* 0x000fe200000e0000 */
[----:B------:R-:W-:Y:S01]  /*10fe0*/  UMOV UR16, UR44 ;  /* 0x0000002c00107c82 */ /* 0x000fe20008000000 */
[----:B------:R-:W-:Y:S01]  /*10ff0*/  R2UR UR19, R21 ;  /* 0x00000000151372ca */ /* 0x000fe200000e0000 */
[----:B------:R-:W-:Y:S01]  /*11000*/  UMOV UR17, UR45 ;  /* 0x0000002d00117c82 */ /* 0x000fe20008000000 */
[----:B------:R-:W-:Y:S02]  /*11010*/  VIADD R20, R4, 0x502 ;  /* 0x0000050204147836 */ /* 0x000fe40000000000 */
[----:B------:R-:W-:-:S03]  /*11020*/  IMAD.MOV.U32 R21, RZ, RZ, 0x40000040 ;  /* 0x40000040ff157424 */ /* 0x000fc600078e00ff */
[----:B------:R-:W-:Y:S02]  /*11030*/  R2UR UR46, R20 ;  /* 0x00000000142e72ca */ /* 0x000fe400000e0000 */
[----:B------:R-:W-:Y:S01]  /*11040*/  R2UR UR47, R21 ;  /* 0x00000000152f72ca */ /* 0x000fe200000e0000 */
[----:B------:R-:W-:Y:S01]  /*11050*/  IMAD.U32 R21, RZ, RZ, UR53 ;  /* 0x00000035ff157e24 */ /* 0x000fe2000f8e00ff */
[----:B------:R-:W-:Y:S02]  /*11060*/  WARPGROUP.DEPBAR.LE gsb0, 0x0 ;  /* 0x00008000000079c5 */ /* 0x000fe40000010000 */
[----:B------:R-:W-:-:S06]  /*11070*/  WARPGROUP.ARRIVE ;  /* 0x00000000000079c5 */ /* 0x000fcc0000000000 */
[----:B------:R-:W-:Y:S01]  /*11080*/  HGMMA.64x16x16.F32.BF16 R32, gdesc[UR4], RZ, !UPT, gsb0 ;  /* 0x00200000042079f0 */ /* 0x000fe2000c0018ff */
[----:B------:R-:W-:-:S07]  /*11090*/  UIADD3 UR4, UR56, 0x4, URZ ;  /* 0x0000000438047890 */ /* 0x000fce000fffe03f */
[----:B------:R-:W-:Y:S02]  /*110a0*/  UMOV UR52, UR4 ;  /* 0x0000000400347c82 */ /* 0x000fe40008000000 */
[----:B------:R-:W-:-:S05]  /*110b0*/  IMAD.U32 R20, RZ, RZ, UR52 ;  /* 0x00000034ff147e24 */ /* 0x000fca000f8e00ff */
[----:B------:R0:W-:Y:S01]  /*110c0*/  STL.64 [R1+0x10], R20 ;  /* 0x0000101401007387 */ /* 0x0001e20000100a00 */
        /* <DEDUP_REMOVED lines=11> */
[----:B------:R-:W-:Y:S01]  /*11180*/  HGMMA.64x16x16.F32.BF16 R112, gdesc[UR36], R112, gsb0 ;  /* 0x00200000247079f0 */ /* 0x000fe20008001870 */
[----:B------:R-:W-:Y:S01]  /*11190*/  R2UR UR39, R6 ;  /* 0x00000000062772ca */ /* 0x000fe200000e0000 */
[----:B------:R-:W-:Y:S01]  /*111a0*/  VIADD R6, R4, 0x84 ;  /* 0x0000008404067836 */ /* 0x000fe20000000000 */
[----:B------:R-:W-:Y:S01]  /*111b0*/  R2UR UR38, R7 ;  /* 0x00000000072672ca */ /* 0x000fe200000e0000 */
[----:B------:R-:W-:Y:S01]  /*111c0*/  IMAD.MOV.U32 R7, RZ, RZ, 0x40000040 ;  /* 0x40000040ff077424 */ /* 0x000fe200078e00ff */
[----:B------:R-:W-:Y:S01]  /*111d0*/  R2UR UR37, R8 ;  /* 0x00000000082572ca */ /* 0x000fe200000e0000 */
[----:B------:R-:W-:Y:S01]  /*111e0*/  VIADD R8, R4, 0x104 ;  /* 0x0000010404087836 */ /* 0x000fe20000000000 */
[----:B------:R-:W-:Y:S01]  /*111f0*/  R2UR UR6, R6 ;  /* 0x00000000060672ca */ /* 0x000fe200000e0000 */
[----:B------:R-:W-:Y:S01]  /*11200*/  VIADD R6, R4, 0x184 ;  /* 0x0000018404067836 */ /* 0x000fe20000000000 */
[----:B------:R-:W-:Y:S01]  /*11210*/  R2UR UR7, R7 ;  /* 0x00000000070772ca */ /* 0x000fe200000e0000 */
[----:B------:R-:W-:Y:S01]  /*11220*/  IMAD.MOV.U32 R7, RZ, RZ, 0x40000040 ;  /* 0x40000040ff077424 */ /* 0x000fe200078e00ff */
[----:B------:R-:W-:Y:S01]  /*11230*/  R2UR UR36, R9 ;  /* 0x00000000092472ca */ /* 0x000fe200000e0000 */
[----:B------:R-:W-:Y:S01]  /*11240*/  IMAD.MOV.U32 R9, RZ, RZ, 0x40000040 ;  /* 0x40000040ff097424 */ /* 0x000fe200078e00ff */
[----:B------:R-:W-:-:S02]  /*11250*/  WARPGROUP.DEPBAR.LE gsb0, 0x0 ;  /* 0x00008000000079c5 */ /* 0x000fc40000010000 */
[----:B------:R-:W-:-:S06]  /*11260*/  WARPGROUP.ARRIVE ;  /* 0x00000000000079c5 */ /* 0x000fcc0000000000 */
[----:B------:R-:W-:Y:S01]  /*11270*/  HGMMA.64x16x16.F32.BF16 R104, gdesc[UR8], R104, gsb0 ;  /* 0x00200000086879f0 */ /* 0x000fe20008001868 */
[----:B------:R-:W-:Y:S01]  /*11280*/  R2UR UR10, R8 ;  /* 0x00000000080a72ca */ /* 0x000fe200000e0000 */
[----:B------:R-:W-:Y:S01]  /*11290*/  VIADD R8, R4, 0x204 ;  /* 0x0000020404087836 */ /* 0x000fe20000000000 */
[----:B------:R-:W-:Y:S01]  /*112a0*/  R2UR UR11, R9 ;  /* 0x00000000090b72ca */ /* 0x000fe200000e0000 */
[----:B------:R-:W-:Y:S01]  /*112b0*/  IMAD.MOV.U32 R9, RZ, RZ, 0x40000040 ;  /* 0x40000040ff097424 */ /* 0x000fe200078e00ff */
[----:B------:R-:W-:Y:S02]  /*112c0*/  WARPGROUP.DEPBAR.LE gsb0, 0x0 ;  /* 0x00008000000079c5 */ /* 0x000fe40000010000 */
[----:B------:R-:W-:-:S06]  /*112d0*/  WARPGROUP.ARRIVE ;  /* 0x00000000000079c5 */ /* 0x000fcc0000000000 */
[----:B------:R-:W-:Y:S01]  /*112e0*/  HGMMA.64x16x16.F32.BF16 R96, gdesc[UR48], R96, gsb0 ;  /* 0x00200000306079f0 */ /* 0x000fe20008001860 */
[----:B------:R-:W-:Y:S02]  /*112f0*/  UMOV UR49, 0x40000040 ;  /* 0x4000004000317882 */ /* 0x000fe40000000000 */
[----:B0-----:R-:W-:Y:S01]  /*11300*/  IMAD.U32 R21, RZ, RZ, UR49 ;  /* 0x00000031ff157e24 */ /* 0x001fe2000f8e00ff */
[----:B------:R-:W-:Y:S02]  /*11310*/  WARPGROUP.DEPBAR.LE gsb0, 0x0 ;  /* 0x00008000000079c5 */ /* 0x000fe40000010000 */
        /* <DEDUP_REMOVED lines=15> */
[----:B------:R-:W-:Y:S03]  /*11410*/  HGMMA.64x16x16.F32.BF16 R64, gdesc[UR32], R64, gsb0 ;  /* 0x00200000204079f0 */ /* 0x000fe60008001840 */
        /* <DEDUP_REMOVED lines=13> */
[----:B------:R-:W-:-:S03]  /*114f0*/  IMAD.MOV.U32 R9, RZ, RZ, 0x40000040 ;  /* 0x40000040ff097424 */ /* 0x000fc600078e00ff */
        /* <DEDUP_REMOVED lines=32> */
[----:B------:R-:W-:Y:S01]  /*11700*/  R2UR UR42, R14 ;  /* 0x000000000e2a72ca */ /* 0x000fe200000e0000 */
[----:B------:R-:W-:Y:S01]  /*11710*/  VIADD R14, R4, 0x406 ;  /* 0x00000406040e7836 */ /* 0x000fe20000000000 */
[----:B------:R-:W-:Y:S01]  /*11720*/  R2UR UR43, R15 ;  /* 0x000000000f2b72ca */ /* 0x000fe200000e0000 */
[----:B------:R-:W-:Y:S01]  /*11730*/  IMAD.MOV.U32 R15, RZ, RZ, 0x40000040 ;  /* 0x40000040ff0f7424 */ /* 0x000fe200078e00ff */
[----:B------:R-:W-:-:S02]  /*11740*/  WARPGROUP.DEPBAR.LE gsb0, 0x0 ;  /* 0x00008000000079c5 */ /* 0x000fc40000010000 */
[----:B------:R-:W-:-:S06]  /*11750*/  WARPGROUP.ARRIVE ;  /* 0x00000000000079c5 */ /* 0x000fcc0000000000 */
[----:B------:R-:W-:Y:S01]  /*11760*/  HGMMA.64x16x16.F32.BF16 R24, gdesc[UR44], R24, gsb0 ;  /* 0x002000002c1879f0 */ /* 0x000fe20008001818 */
[----:B------:R-:W-:Y:S01]  /*11770*/  R2UR UR46, R6 ;  /* 0x00000000062e72ca */ /* 0x000fe200000e0000 */
[----:B------:R-:W-:Y:S01]  /*11780*/  UMOV UR44, UR40 ;  /* 0x00000028002c7c82 */ /* 0x000fe20008000000 */
[----:B------:R-:W-:Y:S01]  /*11790*/  R2UR UR47, R7 ;  /* 0x00000000072f72ca */ /* 0x000fe200000e0000 */
[----:B------:R-:W-:Y:S01]  /*117a0*/  UMOV UR45, UR41 ;  /* 0x00000029002d7c82 */ /* 0x000fe20008000000 */
[----:B------:R-:W-:Y:S02]  /*117b0*/  VIADD R6, R4, 0x6 ;  /* 0x0000000604067836 */ /* 0x000fe40000000000 */
[----:B------:R-:W-:-:S03]  /*117c0*/  IMAD.MOV.U32 R7, RZ, RZ, 0x40000040 ;  /* 0x40000040ff077424 */ /* 0x000fc600078e00ff */
        /* <DEDUP_REMOVED lines=10> */
[----:B------:R-:W-:Y:S01]  /*11870*/  UIADD3 UR4, UR56, 0x6, URZ ;  /* 0x0000000638047890 */ /* 0x000fe2000fffe03f */
[----:B------:R-:W-:Y:S01]  /*11880*/  R2UR UR6, R6 ;  /* 0x00000000060672ca */ /* 0x000fe200000e0000 */
[----:B------:R-:W-:Y:S01]  /*11890*/  VIADD R6, R4, 0x186 ;  /* 0x0000018604067836 */ /* 0x000fe20000000000 */
[----:B------:R-:W-:Y:S01]  /*118a0*/  R2UR UR7, R7 ;  /* 0x00000000070772ca */ /* 0x000fe200000e0000 */
[----:B------:R-:W-:-:S03]  /*118b0*/  IMAD.MOV.U32 R7, RZ, RZ, 0x40000040 ;  /* 0x40000040ff077424 */ /* 0x000fc600078e00ff */
[----:B------:R-:W-:Y:S02]  /*118c0*/  UMOV UR48, UR4 ;  /* 0x0000000400307c82 */ /* 0x000fe40008000000 */
[----:B------:R-:W-:-:S05]  /*118d0*/  IMAD.U32 R20, RZ, RZ, UR48 ;  /* 0x00000030ff147e24 */ /* 0x000fca000f8e00ff */
[----:B------:R0:W-:Y:S01]  /*118e0*/  STL.64 [R1+0x8], R20 ;  /* 0x0000081401007387 */ /* 0x0001e20000100a00 */
        /* <DEDUP_REMOVED lines=68> */
[----:B------:R-:W-:Y:S01]  /*11d30*/  UMOV UR32, UR44 ;  /* 0x0000002c00207c82 */ /* 0x000fe20008000000 */
[----:B------:R-:W-:Y:S01]  /*11d40*/  UMOV UR33, UR45 ;  /* 0x0000002d00217c82 */ /* 0x000fe20008000000 */
[----:B------:R-:W-:Y:S02]  /*11d50*/  WARPGROUP.DEPBAR.LE gsb0, 0x0 ;  /* 0x00008000000079c5 */ /* 0x000fe40000010000 */
        /* <DEDUP_REMOVED lines=19> */
[----:B------:R-:W-:Y:S01]  /*11e90*/  UMOV UR4, UR44 ;  /* 0x0000002c00047c82 */ /* 0x000fe20008000000 */
[----:B------:R-:W-:Y:S01]  /*11ea0*/  R2UR UR7, R7 ;  /* 0x00000000070772ca */ /* 0x000fe200000e0000 */
[----:B------:R-:W-:Y:S01]  /*11eb0*/  UMOV UR5, UR45 ;  /* 0x0000002d00057c82 */ /* 0x000fe20008000000 */
[----:B------:R-:W-:Y:S01]  /*11ec0*/  UMOV UR45, 0x40000040 ;  /* 0x40000040002d7882 */ /* 0x000fe20000000000 */
[----:B------:R-:W-:Y:S02]  /*11ed0*/  VIADD R6, R4, 0x600 ;  /* 0x0000060004067836 */ /* 0x000fe40000000000 */
[----:B------:R-:W-:Y:S02]  /*11ee0*/  IMAD.MOV.U32 R7, RZ, RZ, 0x40000040 ;  /* 0x40000040ff077424 */ /* 0x000fe400078e00ff */
[----:B------:R-:W-:Y:S01]  /*11ef0*/  IMAD.U32 R237, RZ, RZ, UR45 ;  /* 0x0000002dffed7e24 */ /* 0x000fe2000f8e00ff */
        /* <DEDUP_REMOVED lines=16> */
[----:B------:R-:W-:Y:S01]  /*12000*/  IMAD.U32 R236, RZ, RZ, UR44 ;  /* 0x0000002cffec7e24 */ /* 0x000fe2000f8e00ff */
        /* <DEDUP_REMOVED lines=99> */
[----:B------:R-:W-:Y:S02]  /*12640*/  UMOV UR33, UR41 ;  /* 0x0000002900217c82 */ /* 0x000fe40008000000 */
[----:B------:R-:W-:Y:S01]  /*12650*/  UMOV UR17, UR33 ;  /* 0x0000002100117c82 */ /* 0x000fe20008000000 */
[----:B------:R-:W-:Y:S01]  /*12660*/  UMOV UR21, UR33 ;  /* 0x0000002100157c82 */ /* 0x000fe20008000000 */
[----:B------:R-:W-:Y:S02]  /*12670*/  WARPGROUP.DEPBAR.LE gsb0, 0x0 ;  /* 0x00008000000079c5 */ /* 0x000fe40000010000 */
[----:B------:R-:W-:-:S06]  /*12680*/  WARPGROUP.ARRIVE ;  /* 0x00000000000079c5 */ /* 0x000fcc0000000000 */
[----:B------:R-:W-:Y:S01]  /*12690*/  HGMMA.64x16x16.F32.BF16 R56, gdesc[UR4], R56, gsb0 ;  /* 0x00200000043879f0 */ /* 0x000fe20008001838 */
[----:B------:R-:W-:Y:S01]  /*126a0*/  UIADD3 UR4, UR56, 0x402, URZ ;  /* 0x0000040238047890 */ /* 0x000fe2000fffe03f */
[----:B------:R-:W-:Y:S01]  /*126b0*/  R2UR UR6, R6 ;  /* 0x00000000060672ca */ /* 0x000fe200000e0000 */
[----:B------:R-:W-:Y:S01]  /*126c0*/  UMOV UR5, UR33 ;  /* 0x0000002100057c82 */ /* 0x000fe20008000000 */
[----:B------:R-:W-:Y:S01]  /*126d0*/  R2UR UR7, R7 ;  /* 0x00000000070772ca */ /* 0x000fe200000e0000 */
[----:B------:R-:W-:Y:S02]  /*126e0*/  VIADD R6, R4, 0x682 ;  /* 0x0000068204067836 */ /* 0x000fe40000000000 */
[----:B------:R-:W-:Y:S01]  /*126f0*/  IMAD.MOV.U32 R7, RZ, RZ, 0x40000040 ;  /* 0x40000040ff077424 */ /* 0x000fe200078e00ff */
[----:B------:R-:W-:Y:S02]  /*12700*/  UMOV UR40, UR4 ;  /* 0x0000000400287c82 */ /* 0x000fe40008000000 */
[----:B------:R-:W-:Y:S01]  /*12710*/  UMOV UR32, UR40 ;  /* 0x0000002800207c82 */ /* 0x000fe20008000000 */
[----:B------:R-:W-:Y:S01]  /*12720*/  R2UR UR18, R6 ;  /* 0x00000000061272ca */ /* 0x000fe200000e0000 */
[----:B------:R-:W-:Y:S01]  /*12730*/  UMOV UR4, UR32 ;  /* 0x0000002000047c82 */ /* 0x000fe20008000000 */
[----:B------:R-:W-:Y:S01]  /*12740*/  R2UR UR19, R7 ;  /* 0x00000000071372ca */ /* 0x000fe200000e0000 */
[----:B------:R-:W-:Y:S01]  /*12750*/  UMOV UR16, UR32 ;  /* 0x0000002000107c82 */ /* 0x000fe20008000000 */
[----:B------:R-:W-:Y:S01]  /*12760*/  VIADD R6, R4, 0x782 ;  /* 0x0000078204067836 */ /* 0x000fe20000000000 */
[----:B------:R-:W-:Y:S01]  /*12770*/  UMOV UR20, UR32 ;  /* 0x0000002000147c82 */ /* 0x000fe20008000000 */
[----:B------:R-:W-:-:S02]  /*12780*/  IMAD.MOV.U32 R7, RZ, RZ, 0x40000040 ;  /* 0x40000040ff077424 */ /* 0x000fc400078e00ff */
[----:B------:R-:W-:Y:S01]  /*12790*/  IMAD.U32 R234, RZ, RZ, UR40 ;  /* 0x00000028ffea7e24 */ /* 0x000fe2000f8e00ff */
        /* <DEDUP_REMOVED lines=174> */
[----:B------:R-:W-:Y:S01]  /*13280*/  UIADD3 UR20, UR56, 0x406, URZ ;  /* 0x0000040638147890 */ /* 0x000fe2000fffe03f */
[----:B------:R-:W-:Y:S01]  /*13290*/  R2UR UR23, R9 ;  /* 0x00000000091772ca */ /* 0x000fe200000e0000 */
[----:B------:R-:W-:Y:S01]  /*132a0*/  UMOV UR21, 0x40000040 ;  /* 0x4000004000157882 */ /* 0x000fe20000000000 */
[----:B------:R-:W-:Y:S02]  /*132b0*/  WARPGROUP.DEPBAR.LE gsb0, 0x0 ;  /* 0x00008000000079c5 */ /* 0x000fe40000010000 */
[----:B------:R-:W-:-:S06]  /*132c0*/  WARPGROUP.ARRIVE ;  /* 0x00000000000079c5 */ /* 0x000fcc0000000000 */
[----:B------:R-:W-:Y:S03]  /*132d0*/  HGMMA.64x16x16.F32.BF16 R56, gdesc[UR24], R56, gsb0 ;  /* 0x00200000183879f0 */ /* 0x000fe60008001838 */
[----:B------:R-:W-:Y:S02]  /*132e0*/  WARPGROUP.DEPBAR.LE gsb0, 0x0 ;  /* 0x00008000000079c5 */ /* 0x000fe40000010000 */
[----:B------:R-:W-:-:S06]  /*132f0*/  WARPGROUP.ARRIVE ;  /* 0x00000000000079c5 */ /* 0x000fcc0000000000 */
[----:B------:R-:W-:Y:S01]  /*13300*/  HGMMA.64x16x16.F32.BF16 R48, gdesc[UR4], R48, gsb0 ;  /* 0x00200000043079f0 */ /* 0x000fe20008001830 */
[----:B------:R-:W-:Y:S02]  /*13310*/  ULDC UR6, c[0x0][0x988] ;  /* 0x0002620000067ab9 */ /* 0x000fe40000000800 */
[----:B------:R-:W-:Y:S02]  /*13320*/  WARPGROUP.DEPBAR.LE gsb0, 0x0 ;  /* 0x00008000000079c5 */ /* 0x000fe40000010000 */
[----:B------:R-:W-:-:S06]  /*13330*/  WARPGROUP.ARRIVE ;  /* 0x00000000000079c5 */ /* 0x000fcc0000000000 */
[----:B------:R-:W-:Y:S01]  /*13340*/  HGMMA.64x16x16.F32.BF16 R40, gdesc[UR8], R40, gsb0 ;  /* 0x00200000082879f0 */ /* 0x000fe20008001828 */
[----:B------:R-:W-:Y:S01]  /*13350*/  R2UR UR10, R126 ;  /* 0x000000007e0a72ca */ /* 0x000fe200000e0000 */
[----:B------:R-:W-:Y:S01]  /*13360*/  UMOV UR8, UR20 ;  /* 0x0000001400087c82 */ /* 0x000fe20008000000 */
[----:B------:R-:W-:Y:S01]  /*13370*/  R2UR UR11, R127 ;  /* 0x000000007f0b72ca */ /* 0x000fe200000e0000 */
[----:B------:R-:W-:Y:S01]  /*13380*/  UMOV UR9, UR21 ;  /* 0x0000001500097c82 */ /* 0x000fe20008000000 */
[----:B------:R-:W-:Y:S02]  /*13390*/  WARPGROUP.DEPBAR.LE gsb0, 0x0 ;  /* 0x00008000000079c5 */ /* 0x000fe40000010000 */
[----:B------:R-:W-:-:S06]  /*133a0*/  WARPGROUP.ARRIVE ;  /* 0x00000000000079c5 */ /* 0x000fcc0000000000 */
[----:B------:R-:W-:Y:S01]  /*133b0*/  HGMMA.64x16x16.F32.BF16 R32, gdesc[UR12], R32, gsb0 ;  /* 0x002000000c2079f0 */ /* 0x000fe20008001820 */
[----:B------:R-:W-:Y:S01]  /*133c0*/  UMOV UR12, UR20 ;  /* 0x00000014000c7c82 */ /* 0x000fe20008000000 */
[----:B------:R-:W-:Y:S01]  /*133d0*/  UMOV UR13, UR21 ;  /* 0x00000015000d7c82 */ /* 0x000fe20008000000 */
        /* <DEDUP_REMOVED lines=11> */
[----:B------:R-:W-:-:S09]  /*13490*/  WARPGROUP.ARRIVE ;  /* 0x00000000000079c5 */ /* 0x000fd20000000000 */
[----:B------:R-:W-:Y:S01]  /*134a0*/  HGMMA.64x16x16.F32.BF16 R104, gdesc[UR20], R104, gsb0 ;  /* 0x00200000146879f0 */ /* 0x000fe20008001868 */
[----:B------:R-:W-:Y:S01]  /*134b0*/  R2UR UR22, R6 ;  /* 0x00000000061672ca */ /* 0x000fe200000e0000 */
[----:B------:R-:W-:Y:S01]  /*134c0*/  IMAD.MOV.U32 R6, RZ, RZ, -0x2 ;  /* 0xfffffffeff067424 */ /* 0x000fe200078e00ff */
[----:B------:R-:W-:Y:S01]  /*134d0*/  R2UR UR23, R7 ;  /* 0x00000000071772ca */ /* 0x000fe200000e0000 */
[----:B------:R-:W-:Y:S02]  /*134e0*/  IMAD.MOV.U32 R7, RZ, RZ, 0x40000040 ;  /* 0x40000040ff077424 */ /* 0x000fe400078e00ff */
[----:B------:R-:W-:Y:S02]  /*134f0*/  IMAD R3, R3, R6, 0xb0 ;  /* 0x000000b003037424 */ /* 0x000fe400078e0206 */
[----:B------:R-:W-:Y:S02]  /*13500*/  VIADD R6, R4, 0x706 ;  /* 0x0000070604067836 */ /* 0x000fe40000000000 */
[----:B------:R-:W-:Y:S01]  /*13510*/  IMAD.IADD R3, R3, 0x1, R162 ;  /* 0x0000000103037824 */ /* 0x000fe200078e02a2 */
[----:B------:R-:W-:-:S02]  /*13520*/  WARPGROUP.DEPBAR.LE gsb0, 0x0 ;  /* 0x00008000000079c5 */ /* 0x000fc40000010000 */
[----:B------:R-:W-:-:S06]  /*13530*/  WARPGROUP.ARRIVE ;  /* 0x00000000000079c5 */ /* 0x000fcc0000000000 */
[----:B------:R-:W-:Y:S01]  /*13540*/  HGMMA.64x16x16.F32.BF16 R96, gdesc[UR20], R96, gsb0 ;  /* 0x00200000146079f0 */ /* 0x000fe20008001860 */
[----:B------:R-:W-:Y:S01]  /*13550*/  R2UR UR22, R6 ;  /* 0x00000000061672ca */ /* 0x000fe200000e0000 */
[----:B------:R-:W-:Y:S01]  /*13560*/  IMAD R6, R164, -0xb0, R3 ;  /* 0xffffff50a4067824 */ /* 0x000fe200078e0203 */
[----:B------:R-:W-:-:S04]  /*13570*/  R2UR UR23, R7 ;  /* 0x00000000071772ca */ /* 0x000fc800000e0000 */
[C---:B------:R-:W-:Y:S02]  /*13580*/  ISETP.GT.AND P4, PT, R6.reuse, 0x8, PT ;  /* 0x000000080600780c */ /* 0x040fe40003f84270 */
[----:B------:R-:W-:Y:S02]  /*13590*/  ISETP.GT.AND P5, PT, R6, 0x9, PT ;  /* 0x000000090600780c */ /* 0x000fe40003fa4270 */
[----:B------:R-:W-:Y:S02]  /*135a0*/  FSEL R9, R118, -INF , P4 ;  /* 0xff80000076097808 */ /* 0x000fe40002000000 */
[----:B------:R-:W-:Y:S02]  /*135b0*/  FSEL R83, R116, -INF , P4 ;  /* 0xff80000074537808 */ /* 0x000fe40002000000 */
[----:B------:R-:W-:Y:S02]  /*135c0*/  FSEL R119, R119, -INF , P5 ;  /* 0xff80000077777808 */ /* 0x000fe40002800000 */
[----:B------:R-:W-:-:S02]  /*135d0*/  FSEL R117, R117, -INF , P5 ;  /* 0xff80000075757808 */ /* 0x000fc40002800000 */
[C---:B------:R-:W-:Y:S02]  /*135e0*/  ISETP.GT.AND P4, PT, R6.reuse, 0x18, PT ;  /* 0x000000180600780c */ /* 0x040fe40003f84270 */
[----:B------:R-:W-:Y:S02]  /*135f0*/  ISETP.GT.AND P5, PT, R6, 0x19, PT ;  /* 0x000000190600780c */ /* 0x000fe40003fa4270 */
[----:B------:R-:W-:Y:S02]  /*13600*/  FSEL R13, R110, -INF , P4 ;  /* 0xff8000006e0d7808 */ /* 0x000fe40002000000 */
[----:B------:R-:W-:Y:S02]  /*13610*/  FSEL R121, R108, -INF , P4 ;  /* 0xff8000006c797808 */ /* 0x000fe40002000000 */
[----:B------:R-:W-:Y:S02]  /*13620*/  FSEL R111, R111, -INF , P5 ;  /* 0xff8000006f6f7808 */ /* 0x000fe40002800000 */
[----:B------:R-:W-:-:S02]  /*13630*/  FSEL R109, R109, -INF , P5 ;  /* 0xff8000006d6d7808 */ /* 0x000fc40002800000 */
[C---:B------:R-:W-:Y:S02]  /*13640*/  ISETP.GT.AND P4, PT, R6.reuse, 0x28, PT ;  /* 0x000000280600780c */ /* 0x040fe40003f84270 */
[C---:B------:R-:W-:Y:S02]  /*13650*/  ISETP.GT.AND P5, PT, R6.reuse, 0x29, PT ;  /* 0x000000290600780c */ /* 0x040fe40003fa4270 */
[C---:B------:R-:W-:Y:S02]  /*13660*/  ISETP.GT.AND P2, PT, R6.reuse, RZ, PT ;  /* 0x000000ff0600720c */ /* 0x040fe40003f44270 */
[----:B------:R-:W-:Y:S02]  /*13670*/  ISETP.GT.AND P3, PT, R6, 0x1, PT ;  /* 0x000000010600780c */ /* 0x000fe40003f64270 */
[----:B0-----:R-:W-:Y:S02]  /*13680*/  FSEL R21, R112, -INF , P2 ;  /* 0xff80000070157808 */ /* 0x001fe40001000000 */
[----:B------:R-:W-:-:S02]  /*13690*/  FSEL R113, R113, -INF , P3 ;  /* 0xff80000071717808 */ /* 0x000fc40001800000 */
[----:B------:R-:W-:Y:S02]  /*136a0*/  FSEL R3, R114, -INF , P2 ;  /* 0xff80000072037808 */ /* 0x000fe40001000000 */
[----:B------:R-:W-:Y:S02]  /*136b0*/  FMNMX.FTZ R8, R21, R113, !PT ;  /* 0x0000007115087209 */ /* 0x000fe40007810000 */
[----:B------:R-:W-:Y:S02]  /*136c0*/  ISETP.GT.AND P2, PT, R6, 0x10, PT ;  /* 0x000000100600780c */ /* 0x000fe40003f44270 */
[----:B------:R-:W-:Y:S02]  /*136d0*/  FMNMX.FTZ R8, R83, R8, !PT ;  /* 0x0000000853087209 */ /* 0x000fe40007810000 */
[----:B------:R-:W-:Y:S01]  /*136e0*/  FSEL R115, R115, -INF , P3 ;  /* 0xff80000073737808 */ /* 0x000fe20001800000 */
[----:B------:R-:W-:Y:S02]  /*136f0*/  WARPGROUP.DEPBAR.LE gsb0, 0x0 ;  /* 0x00008000000079c5 */ /* 0x000fe40000010000 */
[----:B------:R-:W-:Y:S01]  /*13700*/  WARPGROUP.ARRIVE ;  /* 0x00000000000079c5 */ /* 0x000fe20000000000 */
[----:B------:R-:W-:Y:S01]  /*13710*/  FSEL R131, R100, -INF , P4 ;  /* 0xff80000064837808 */ /* 0x000fe20002000000 */
[----:B------:R-:W-:Y:S01]  /*13720*/  VIADD R100, R4, 0x906 ;  /* 0x0000090604647836 */ /* 0x000fe20000000000 */
[----:B------:R-:W-:Y:S01]  /*13730*/  FSEL R133, R101, -INF , P5 ;  /* 0xff80000065857808 */ /* 0x000fe20002800000 */
[----:B------:R-:W-:Y:S01]  /*13740*/  IMAD.MOV.U32 R101, RZ, RZ, 0x40000040 ;  /* 0x40000040ff657424 */ /* 0x000fe200078e00ff */
[----:B------:R-:W-:Y:S01]  /*13750*/  FSEL R81, R102, -INF , P4 ;  /* 0xff80000066517808 */ /* 0x000fe20002000000 */
[----:B------:R-:W-:Y:S01]  /*13760*/  HGMMA.64x16x16.F32.BF16 R88, gdesc[UR20], R88, gsb0 ;  /* 0x00200000145879f0 */ /* 0x000fe20008001858 */
[----:B------:R-:W-:-:S02]  /*13770*/  R2UR UR22, R14 ;  /* 0x000000000e1672ca */ /* 0x000fc400000e0000 */
[----:B------:R-:W-:Y:S02]  /*13780*/  R2UR UR23, R15 ;  /* 0x000000000f1772ca */ /* 0x000fe400000e0000 */
[----:B------:R-:W-:Y:S02]  /*13790*/  FSEL R103, R103, -INF , P5 ;  /* 0xff80000067677808 */ /* 0x000fe40002800000 */
[C---:B------:R-:W-:Y:S02]  /*137a0*/  ISETP.GT.AND P4, PT, R6.reuse, 0x38, PT ;  /* 0x000000380600780c */ /* 0x040fe40003f84270 */
[C---:B------:R-:W-:Y:S02]  /*137b0*/  ISETP.GT.AND P5, PT, R6.reuse, 0x39, PT ;  /* 0x000000390600780c */ /* 0x040fe40003fa4270 */
[----:B------:R-:W-:Y:S02]  /*137c0*/  ISETP.GT.AND P3, PT, R6, 0x11, PT ;  /* 0x000000110600780c */ /* 0x000fe40003f64270 */
[----:B------:R-:W-:-:S02]  /*137d0*/  FSEL R85, R104, -INF , P2 ;  /* 0xff80000068557808 */ /* 0x000fc40001000000 */
[----:B------:R-:W-:Y:S02]  /*137e0*/  FMNMX.FTZ R8, R117, R8, !PT ;  /* 0x0000000875087209 */ /* 0x000fe40007810000 */
[----:B------:R-:W-:Y:S02]  /*137f0*/  FSEL R105, R105, -INF , P3 ;  /* 0xff80000069697808 */ /* 0x000fe40001800000 */
[----:B------:R-:W-:Y:S02]  /*13800*/  FMNMX.FTZ R8, R85, R8, !PT ;  /* 0x0000000855087209 */ /* 0x000fe40007810000 */
[----:B------:R-:W-:Y:S02]  /*13810*/  FSEL R11, R106, -INF , P2 ;  /* 0xff8000006a0b7808 */ /* 0x000fe40001000000 */
[----:B------:R-:W-:Y:S02]  /*13820*/  FMNMX.FTZ R8, R105, R8, !PT ;  /* 0x0000000869087209 */ /* 0x000fe40007810000 */
[----:B------:R-:W-:-:S02]  /*13830*/  ISETP.GT.AND P2, PT, R6, 0x20, PT ;  /* 0x000000200600780c */ /* 0x000fc40003f44270 */
[----:B------:R-:W-:Y:S02]  /*13840*/  FMNMX.FTZ R8, R121, R8, !PT ;  /* 0x0000000879087209 */ /* 0x000fe40007810000 */
[----:B------:R-:W-:Y:S02]  /*13850*/  FSEL R107, R107, -INF , P3 ;  /* 0xff8000006b6b7808 */ /* 0x000fe40001800000 */
[----:B------:R-:W-:Y:S02]  /*13860*/  ISETP.GT.AND P3, PT, R6, 0x21, PT ;  /* 0x000000210600780c */ /* 0x000fe40003f64270 */
[----:B------:R-:W-:Y:S02]  /*13870*/  FSEL R123, R96, -INF , P2 ;  /* 0xff800000607b7808 */ /* 0x000fe40001000000 */
[----:B------:R-:W-:Y:S02]  /*13880*/  FMNMX.FTZ R8, R109, R8, !PT ;  /* 0x000000086d087209 */ /* 0x000fe40007810000 */
[----:B------:R-:W-:-:S02]  /*13890*/  FSEL R129, R97, -INF , P3 ;  /* 0xff80000061817808 */ /* 0x000fc40001800000 */
[----:B------:R-:W-:Y:S02]  /*138a0*/  FMNMX.FTZ R8, R123, R8, !PT ;  /* 0x000000087b087209 */ /* 0x000fe40007810000 */
[----:B------:R-:W-:Y:S02]  /*138b0*/  FSEL R15, R98, -INF , P2 ;  /* 0xff800000620f7808 */ /* 0x000fe40001000000 */
[----:B------:R-:W-:Y:S02]  /*138c0*/  FMNMX.FTZ R8, R129, R8, !PT ;  /* 0x0000000881087209 */ /* 0x000fe40007810000 */
[----:B------:R-:W-:Y:S02]  /*138d0*/  ISETP.GT.AND P2, PT, R6, 0x30, PT ;  /* 0x000000300600780c */ /* 0x000fe40003f44270 */
[----:B------:R-:W-:Y:S02]  /*138e0*/  FMNMX.FTZ R8, R131, R8, !PT ;  /* 0x0000000883087209 */ /* 0x000fe40007810000 */
[----:B------:R-:W-:-:S02]  /*138f0*/  FSEL R99, R99, -INF , P3 ;  /* 0xff80000063637808 */ /* 0x000fc40001800000 */
[----:B------:R-:W-:Y:S01]  /*13900*/  ISETP.GT.AND P3, PT, R6, 0x31, PT ;  /* 0x000000310600780c */ /* 0x000fe20003f64270 */
[----:B------:R-:W-:Y:S02]  /*13910*/  WARPGROUP.DEPBAR.LE gsb0, 0x0 ;  /* 0x00008000000079c5 */ /* 0x000fe40000010000 */
[----:B------:R-:W-:Y:S01]  /*13920*/  WARPGROUP.ARRIVE ;  /* 0x00000000000079c5 */ /* 0x000fe20000000000 */
[----:B------:R-:W-:Y:S01]  /*13930*/  FSEL R135, R92, -INF , P4 ;  /* 0xff8000005c877808 */ /* 0x000fe20002000000 */
[----:B------:R-:W-:Y:S01]  /*13940*/  VIADD R92, R4, 0x986 ;  /* 0x00000986045c7836 */ /* 0x000fe20000000000 */
[----:B------:R-:W-:Y:S01]  /*13950*/  FSEL R137, R93, -INF , P5 ;  /* 0xff8000005d897808 */ /* 0x000fe20002800000 */
[----:B------:R-:W-:Y:S01]  /*13960*/  IMAD.MOV.U32 R93, RZ, RZ, 0x40000040 ;  /* 0x40000040ff5d7424 */ /* 0x000fe200078e00ff */
[----:B------:R-:W-:Y:S01]  /*13970*/  FMNMX.FTZ R8, R133, R8, !PT ;  /* 0x0000000885087209 */ /* 0x000fe20007810000 */
[----:B------:R-:W-:Y:S01]  /*13980*/  HGMMA.64x16x16.F32.BF16 R72, gdesc[UR20], R72, gsb0 ;  /* 0x00200000144879f0 */ /* 0x000fe20008001848 */
[----:B------:R-:W-:-:S02]  /*13990*/  R2UR UR22, R124 ;  /* 0x000000007c1672ca */ /* 0x000fc400000e0000 */
[----:B------:R-:W-:Y:S02]  /*139a0*/  R2UR UR23, R125 ;  /* 0x000000007d1772ca */ /* 0x000fe400000e0000 */
[----:B------:R-:W-:Y:S01]  /*139b0*/  R2UR UR14, R92 ;  /* 0x000000005c0e72ca */ /* 0x000fe200000e0000 */
[----:B------:R-:W-:Y:S01]  /*139c0*/  VIADD R92, R4, 0xa06 ;  /* 0x00000a06045c7836 */ /* 0x000fe20000000000 */
[----:B------:R-:W-:Y:S01]  /*139d0*/  R2UR UR15, R93 ;  /* 0x000000005d0f72ca */ /* 0x000fe200000e0000 */
[----:B------:R-:W-:Y:S01]  /*139e0*/  IMAD.MOV.U32 R93, RZ, RZ, 0x40000040 ;  /* 0x40000040ff5d7424 */ /* 0x000fe200078e00ff */
[----:B------:R-:W-:Y:S01]  /*139f0*/  FSEL R125, R88, -INF , P2 ;  /* 0xff800000587d7808 */ /* 0x000fe20001000000 */
[----:B------:R-:W-:Y:S01]  /*13a00*/  VIADD R4, R4, 0xa86 ;  /* 0x00000a8604047836 */ /* 0x000fe20000000000 */
        /* <DEDUP_REMOVED lines=12> */
[C---:B------:R-:W-:Y:S02]  /*13ad0*/  ISETP.GT.AND P5, PT, R6.reuse, 0x49, PT ;  /* 0x000000490600780c */ /* 0x040fe40003fa4270 */
[----:B------:R-:W-:-:S02]  /*13ae0*/  ISETP.GT.AND P1, PT, R6, 0x91, PT ;  /* 0x000000910600780c */ /* 0x000fc40003f24270 */
[C---:B------:R-:W-:Y:S02]  /*13af0*/  ISETP.GT.AND P6, PT, R6.reuse, 0x90, PT ;  /* 0x000000900600780c */ /* 0x040fe40003fc4270 */
[----:B------:R-:W-:Y:S01]  /*13b00*/  ISETP.GT.AND P0, PT, R6, 0x98, PT ;  /* 0x000000980600780c */ /* 0x000fe20003f04270 */
[----:B------:R-:W-:Y:S02]  /*13b10*/  WARPGROUP.DEPBAR.LE gsb0, 0x0 ;  /* 0x00008000000079c5 */ /* 0x000fe40000010000 */
[----:B------:R-:W-:Y:S01]  /*13b20*/  WARPGROUP.ARRIVE ;  /* 0x00000000000079c5 */ /* 0x000fe20000000000 */
[----:B------:R-:W-:Y:S01]  /*13b30*/  FSEL R139, R72, -INF , P2 ;  /* 0xff800000488b7808 */ /* 0x000fe20001000000 */
[--C-:B------:R-:W-:Y:S01]  /*13b40*/  IMAD.MOV.U32 R72, RZ, RZ, R87.reuse ;  /* 0x000000ffff487224 */ /* 0x100fe200078e0057 */
[----:B------:R-:W-:Y:S02]  /*13b50*/  FSEL R141, R73, -INF , P3 ;  /* 0xff800000498d7808 */ /* 0x000fe40001800000 */
[----:B------:R-:W-:Y:S01]  /*13b60*/  FMNMX.FTZ R8, R139, R8, !PT ;  /* 0x000000088b087209 */ /* 0x000fe20007810000 */
[----:B------:R-:W-:Y:S01]  /*13b70*/  HGMMA.64x16x16.F32.BF16 R64, gdesc[UR8], R64, gsb0 ;  /* 0x00200000084079f0 */ /* 0x000fe20008001840 */
[----:B------:R-:W-:Y:S01]  /*13b80*/  R2UR UR10, R100 ;  /* 0x00000000640a72ca */ /* 0x000fe200000e0000 */
[----:B------:R-:W-:Y:S01]  /*13b90*/  UMOV UR8, UR20 ;  /* 0x0000001400087c82 */ /* 0x000fe20008000000 */
[----:B------:R-:W-:Y:S01]  /*13ba0*/  R2UR UR11, R101 ;  /* 0x00000000650b72ca */ /* 0x000fe200000e0000 */
[----:B------:R-:W-:Y:S01]  /*13bb0*/  UMOV UR9, UR21 ;  /* 0x0000001500097c82 */ /* 0x000fe20008000000 */
[----:B------:R-:W-:Y:S01]  /*13bc0*/  FSEL R143, R76, -INF , P4 ;  /* 0xff8000004c8f7808 */ /* 0x000fe20002000000 */
[----:B------:R-:W-:Y:S01]  /*13bd0*/  IMAD.MOV.U32 R76, RZ, RZ, R87 ;  /* 0x000000ffff4c7224 */ /* 0x000fe200078e0057 */
[----:B------:R-:W-:-:S02]  /*13be0*/  FMNMX.FTZ R8, R141, R8, !PT ;  /* 0x000000088d087209 */ /* 0x000fc40007810000 */
[----:B------:R-:W-:Y:S01]  /*13bf0*/  FSEL R101, R74, -INF , P2 ;  /* 0xff8000004a657808 */ /* 0x000fe20001000000 */
[----:B------:R-:W-:Y:S01]  /*13c00*/  IMAD.MOV.U32 R74, RZ, RZ, R87 ;  /* 0x000000ffff4a7224 */ /* 0x000fe200078e0057 */
[----:B------:R-:W-:Y:S02]  /*13c10*/  FSEL R145, R77, -INF , P5 ;  /* 0xff8000004d917808 */ /* 0x000fe40002800000 */
[C---:B------:R-:W-:Y:S02]  /*13c20*/  ISETP.GT.AND P2, PT, R6.reuse, 0x50, PT ;  /* 0x000000500600780c */ /* 0x040fe40003f44270 */
[----:B------:R-:W-:Y:S02]  /*13c30*/  FMNMX.FTZ R8, R143, R8, !PT ;  /* 0x000000088f087209 */ /* 0x000fe40007810000 */
[----:B------:R-:W-:Y:S02]  /*13c40*/  FSEL R75, R75, -INF , P3 ;  /* 0xff8000004b4b7808 */ /* 0x000fe40001800000 */
[----:B------:R-:W-:-:S02]  /*13c50*/  ISETP.GT.AND P3, PT, R6, 0x51, PT ;  /* 0x000000510600780c */ /* 0x000fc40003f64270 */
[----:B------:R-:W-:Y:S02]  /*13c60*/  FMNMX.FTZ R8, R145, R8, !PT ;  /* 0x0000000891087209 */ /* 0x000fe40007810000 */
[----:B------:R-:W-:Y:S01]  /*13c70*/  FSEL R73, R78, -INF , P4 ;  /* 0xff8000004e497808 */ /* 0x000fe20002000000 */
[----:B------:R-:W-:Y:S01]  /*13c80*/  IMAD.MOV.U32 R78, RZ, RZ, R87 ;  /* 0x000000ffff4e7224 */ /* 0x000fe200078e0057 */
[----:B------:R-:W-:Y:S02]  /*13c90*/  FSEL R79, R79, -INF , P5 ;  /* 0xff8000004f4f7808 */ /* 0x000fe40002800000 */
[C---:B------:R-:W-:Y:S02]  /*13ca0*/  ISETP.GT.AND P4, PT, R6.reuse, 0x58, PT ;  /* 0x000000580600780c */ /* 0x040fe40003f84270 */
[----:B------:R-:W-:Y:S01]  /*13cb0*/  ISETP.GT.AND P5, PT, R6, 0x59, PT ;  /* 0x000000590600780c */ /* 0x000fe20003fa4270 */
[----:B------:R-:W-:Y:S02]  /*13cc0*/  WARPGROUP.DEPBAR.LE gsb0, 0x0 ;  /* 0x00008000000079c5 */ /* 0x000fe40000010000 */
[----:B------:R-:W-:Y:S01]  /*13cd0*/  WARPGROUP.ARRIVE ;  /* 0x00000000000079c5 */ /* 0x000fe20000000000 */
[----:B------:R-:W-:-:S02]  /*13ce0*/  FSEL R147, R65, -INF , P3 ;  /* 0xff80000041937808 */ /* 0x000fc40001800000 */
[----:B------:R-:W-:Y:S01]  /*13cf0*/  FSEL R77, R66, -INF , P2 ;  /* 0xff800000424d7808 */ /* 0x000fe20001000000 */
[--C-:B------:R-:W-:Y:S01]  /*13d00*/  IMAD.MOV.U32 R66, RZ, RZ, R87.reuse ;  /* 0x000000ffff427224 */ /* 0x100fe200078e0057 */
[----:B------:R-:W-:Y:S01]  /*13d10*/  FSEL R65, R70, -INF , P4 ;  /* 0xff80000046417808 */ /* 0x000fe20002000000 */
[----:B------:R-:W-:Y:S01]  /*13d20*/  HGMMA.64x16x16.F32.BF16 R56, gdesc[UR20], R56, gsb0 ;  /* 0x00200000143879f0 */ /* 0x000fe20008001838 */
[----:B------:R-:W-:Y:S01]  /*13d30*/  R2UR UR22, R92 ;  /* 0x000000005c1672ca */ /* 0x000fe200000e0000 */
[--C-:B------:R-:W-:Y:S01]  /*13d40*/  IMAD.MOV.U32 R70, RZ, RZ, R87.reuse ;  /* 0x000000ffff467224 */ /* 0x100fe200078e0057 */
[----:B------:R-:W-:Y:S02]  /*13d50*/  R2UR UR23, R93 ;  /* 0x000000005d1772ca */ /* 0x000fe400000e0000 */
[----:B------:R-:W-:Y:S01]  /*13d60*/  FSEL R93, R64, -INF , P2 ;  /* 0xff800000405d7808 */ /* 0x000fe20001000000 */
[--C-:B------:R-:W-:Y:S01]  /*13d70*/  IMAD.MOV.U32 R64, RZ, RZ, R87.reuse ;  /* 0x000000ffff407224 */ /* 0x100fe200078e0057 */
[----:B------:R-:W-:Y:S01]  /*13d80*/  FSEL R149, R68, -INF , P4 ;  /* 0xff80000044957808 */ /* 0x000fe20002000000 */
[----:B------:R-:W-:Y:S01]  /*13d90*/  IMAD.MOV.U32 R68, RZ, RZ, R87 ;  /* 0x000000ffff447224 */ /* 0x000fe200078e0057 */
[----:B------:R-:W-:-:S02]  /*13da0*/  FMNMX.FTZ R8, R93, R8, !PT ;  /* 0x000000085d087209 */ /* 0x000fc40007810000 */
[----:B------:R-:W-:Y:S02]  /*13db0*/  FSEL R67, R67, -INF , P3 ;  /* 0xff80000043437808 */ /* 0x000fe40001800000 */
[----:B------:R-:W-:Y:S02]  /*13dc0*/  FSEL R71, R71, -INF , P5 ;  /* 0xff80000047477808 */ /* 0x000fe40002800000 */
[----:B------:R-:W-:Y:S02]  /*13dd0*/  FSEL R151, R69, -INF , P5 ;  /* 0xff80000045977808 */ /* 0x000fe40002800000 */
[----:B------:R-:W-:Y:S02]  /*13de0*/  FMNMX.FTZ R8, R147, R8, !PT ;  /* 0x0000000893087209 */ /* 0x000fe40007810000 */
[C---:B------:R-:W-:Y:S02]  /*13df0*/  ISETP.GT.AND P4, PT, R6.reuse, 0x61, PT ;  /* 0x000000610600780c */ /* 0x040fe40003f84270 */
[----:B------:R-:W-:-:S02]  /*13e00*/  ISETP.GT.AND P2, PT, R6, 0x69, PT ;  /* 0x000000690600780c */ /* 0x000fc40003f44270 */
[C---:B------:R-:W-:Y:S02]  /*13e10*/  ISETP.GT.AND P5, PT, R6.reuse, 0x60, PT ;  /* 0x000000600600780c */ /* 0x040fe40003fa4270 */
[----:B------:R-:W-:Y:S02]  /*13e20*/  ISETP.GT.AND P3, PT, R6, 0x68, PT ;  /* 0x000000680600780c */ /* 0x000fe40003f64270 */
[----:B------:R-:W-:-:S04]  /*13e30*/  FMNMX.FTZ R8, R149, R8, !PT ;  /* 0x0000000895087209 */ /* 0x000fc80007810000 */
[----:B------:R-:W-:Y:S01]  /*13e40*/  FMNMX.FTZ R8, R151, R8, !PT ;  /* 0x0000000897087209 */ /* 0x000fe20007810000 */
[----:B------:R-:W-:Y:S02]  /*13e50*/  WARPGROUP.DEPBAR.LE gsb0, 0x0 ;  /* 0x00008000000079c5 */ /* 0x000fe40000010000 */
[----:B------:R-:W-:Y:S01]  /*13e60*/  WARPGROUP.ARRIVE ;  /* 0x00000000000079c5 */ /* 0x000fe20000000000 */
[----:B------:R-:W-:Y:S02]  /*13e70*/  FSEL R157, R57, -INF , P4 ;  /* 0xff800000399d7808 */ /* 0x000fe40002000000 */
[----:B------:R-:W-:Y:S02]  /*13e80*/  FSEL R59, R59, -INF , P4 ;  /* 0xff8000003b3b7808 */ /* 0x000fe40002000000 */
[----:B------:R-:W-:Y:S01]  /*13e90*/  FSEL R167, R61, -INF , P2 ;  /* 0xff8000003da77808 */ /* 0x000fe20001000000 */
[----:B------:R-:W-:Y:S01]  /*13ea0*/  HGMMA.64x16x16.F32.BF16 R48, gdesc[UR8], R48, gsb0 ;  /* 0x00200000083079f0 */ /* 0x000fe20008001830 */
[----:B------:R-:W-:-:S02]  /*13eb0*/  FSEL R63, R63, -INF , P2 ;  /* 0xff8000003f3f7808 */ /* 0x000fc40001000000 */
[----:B------:R-:W-:Y:S01]  /*13ec0*/  FSEL R159, R56, -INF , P5 ;  /* 0xff800000389f7808 */ /* 0x000fe20002800000 */
[--C-:B------:R-:W-:Y:S01]  /*13ed0*/  IMAD.MOV.U32 R56, RZ, RZ, R87.reuse ;  /* 0x000000ffff387224 */ /* 0x100fe200078e0057 */
[----:B------:R-:W-:Y:S01]  /*13ee0*/  FSEL R165, R60, -INF , P3 ;  /* 0xff8000003ca57808 */ /* 0x000fe20001800000 */
[--C-:B------:R-:W-:Y:S01]  /*13ef0*/  IMAD.MOV.U32 R60, RZ, RZ, R87.reuse ;  /* 0x000000ffff3c7224 */ /* 0x100fe200078e0057 */
[----:B------:R-:W-:Y:S02]  /*13f00*/  ISETP.GT.AND P4, PT, R6, 0x71, PT ;  /* 0x000000710600780c */ /* 0x000fe40003f84270 */
[----:B------:R-:W-:Y:S01]  /*13f10*/  FSEL R57, R62, -INF , P3 ;  /* 0xff8000003e397808 */ /* 0x000fe20001800000 */
[----:B------:R-:W-:Y:S01]  /*13f20*/  IMAD.MOV.U32 R62, RZ, RZ, R87 ;  /* 0x000000ffff3e7224 */ /* 0x000fe200078e0057 */
[C---:B------:R-:W-:Y:S02]  /*13f30*/  ISETP.GT.AND P2, PT, R6.reuse, 0x79, PT ;  /* 0x000000790600780c */ /* 0x040fe40003f44270 */
[----:B------:R-:W-:-:S02]  /*13f40*/  ISETP.GT.AND P3, PT, R6, 0x78, PT ;  /* 0x000000780600780c */ /* 0x000fc40003f64270 */
[----:B------:R-:W-:-:S04]  /*13f50*/  FMNMX.FTZ R8, R159, R8, !PT ;  /* 0x000000089f087209 */ /* 0x000fc80007810000 */
[----:B------:R-:W-:-:S04]  /*13f60*/  FMNMX.FTZ R8, R157, R8, !PT ;  /* 0x000000089d087209 */ /* 0x000fc80007810000 */
[----:B------:R-:W-:-:S04]  /*13f70*/  FMNMX.FTZ R8, R165, R8, !PT ;  /* 0x00000008a5087209 */ /* 0x000fc80007810000 */
[----:B------:R-:W-:Y:S01]  /*13f80*/  FMNMX.FTZ R8, R167, R8, !PT ;  /* 0x00000008a7087209 */ /* 0x000fe20007810000 */
[----:B------:R-:W-:Y:S02]  /*13f90*/  WARPGROUP.DEPBAR.LE gsb0, 0x0 ;  /* 0x00008000000079c5 */ /* 0x000fe40000010000 */
[----:B------:R-:W-:Y:S01]  /*13fa0*/  WARPGROUP.ARRIVE ;  /* 0x00000000000079c5 */ /* 0x000fe20000000000 */
[----:B-----5:R-:W-:Y:S02]  /*13fb0*/  FSEL R155, R49, -INF , P4 ;  /* 0xff800000319b7808 */ /* 0x020fe40002000000 */
[----:B------:R-:W-:Y:S02]  /*13fc0*/  FSEL R163, R53, -INF , P2 ;  /* 0xff80000035a37808 */ /* 0x000fe40001000000 */
[----:B------:R-:W-:Y:S01]  /*13fd0*/  FSEL R51, R51, -INF , P4 ;  /* 0xff80000033337808 */ /* 0x000fe20002000000 */
[----:B------:R-:W-:Y:S01]  /*13fe0*/  HGMMA.64x16x16.F32.BF16 R40, gdesc[UR12], R40, gsb0 ;  /* 0x002000000c2879f0 */ /* 0x000fe20008001828 */
[----:B------:R-:W-:-:S02]  /*13ff0*/  FSEL R55, R55, -INF , P2 ;  /* 0xff80000037377808 */ /* 0x000fc40001000000 */
[----:B------:R-:W-:Y:S02]  /*14000*/  FSEL R153, R52, -INF , P3 ;  /* 0xff80000034997808 */ /* 0x000fe40001800000 */
[----:B------:R-:W-:Y:S02]  /*14010*/  ISETP.GT.AND P4, PT, R6, 0x81, PT ;  /* 0x000000810600780c */ /* 0x000fe40003f84270 */
[----:B------:R-:W-:Y:S02]  /*14020*/  FSEL R53, R54, -INF , P3 ;  /* 0xff80000036357808 */ /* 0x000fe40001800000 */
[C---:B------:R-:W-:Y:S02]  /*14030*/  ISETP.GT.AND P2, PT, R6.reuse, 0x89, PT ;  /* 0x000000890600780c */ /* 0x040fe40003f44270 */
[----:B------:R-:W-:Y:S01]  /*14040*/  ISETP.GT.AND P3, PT, R6, 0x88, PT ;  /* 0x000000880600780c */ /* 0x000fe20003f64270 */
[----:B------:R-:W-:Y:S02]  /*14050*/  WARPGROUP.DEPBAR.LE gsb0, 0x0 ;  /* 0x00008000000079c5 */ /* 0x000fe40000010000 */
[----:B------:R-:W-:Y:S01]  /*14060*/  WARPGROUP.ARRIVE ;  /* 0x00000000000079c5 */ /* 0x000fe20000000000 */
[----:B------:R-:W-:-:S02]  /*14070*/  FSEL R171, R41, -INF , P4 ;  /* 0xff80000029ab7808 */ /* 0x000fc40002000000 */
[----:B------:R-:W-:Y:S02]  /*14080*/  FSEL R175, R45, -INF , P2 ;  /* 0xff8000002daf7808 */ /* 0x000fe40001000000 */
[----:B------:R-:W-:Y:S01]  /*14090*/  FSEL R173, R44, -INF , P3 ;  /* 0xff8000002cad7808 */ /* 0x000fe20001800000 */
[----:B------:R-:W-:Y:S01]  /*140a0*/  HGMMA.64x16x16.F32.BF16 R32, gdesc[UR20], R32, gsb0 ;  /* 0x00200000142079f0 */ /* 0x000fe20008001820 */
[----:B------:R-:W-:Y:S02]  /*140b0*/  R2UR UR23, R5 ;  /* 0x00000000051772ca */ /* 0x000fe400000e0000 */
[----:B------:R-:W-:Y:S01]  /*140c0*/  FSEL R5, R58, -INF , P5 ;  /* 0xff8000003a057808 */ /* 0x000fe20002800000 */
[----:B------:R-:W-:Y:S01]  /*140d0*/  IMAD.MOV.U32 R58, RZ, RZ, R87 ;  /* 0x000000ffff3a7224 */ /* 0x000fe200078e0057 */
[----:B------:R-:W-:Y:S02]  /*140e0*/  ISETP.GT.AND P5, PT, R6, 0x70, PT ;  /* 0x000000700600780c */ /* 0x000fe40003fa4270 */
[----:B------:R-:W-:-:S02]  /*140f0*/  R2UR UR22, R4 ;  /* 0x00000000041672ca */ /* 0x000fc400000e0000 */
[----:B------:R-:W-:Y:S02]  /*14100*/  FSEL R161, R48, -INF , P5 ;  /* 0xff80000030a17808 */ /* 0x000fe40002800000 */
[----:B------:R-:W-:Y:S02]  /*14110*/  FSEL R49, R50, -INF , P5 ;  /* 0xff80000032317808 */ /* 0x000fe40002800000 */
[----:B------:R-:W-:Y:S02]  /*14120*/  ISETP.GT.AND P5, PT, R6, 0x80, PT ;  /* 0x000000800600780c */ /* 0x000fe40003fa4270 */
[----:B------:R-:W-:Y:S02]  /*14130*/  FSEL R43, R43, -INF , P4 ;  /* 0xff8000002b2b7808 */ /* 0x000fe40002000000 */
[----:B------:R-:W-:Y:S02]  /*14140*/  FSEL R169, R40, -INF , P5 ;  /* 0xff80000028a97808 */ /* 0x000fe40002800000 */
[----:B------:R-:W-:-:S02]  /*14150*/  FSEL R41, R42, -INF , P5 ;  /* 0xff8000002a297808 */ /* 0x000fc40002800000 */
[----:B------:R-:W-:Y:S02]  /*14160*/  FSEL R45, R46, -INF , P3 ;  /* 0xff8000002e2d7808 */ /* 0x000fe40001800000 */
[----:B------:R-:W-:Y:S02]  /*14170*/  FSEL R47, R47, -INF , P2 ;  /* 0xff8000002f2f7808 */ /* 0x000fe40001000000 */
[C---:B------:R-:W-:Y:S02]  /*14180*/  ISETP.GT.AND P2, PT, R6.reuse, 0x99, PT ;  /* 0x000000990600780c */ /* 0x040fe40003f44270 */
[C---:B------:R-:W-:Y:S02]  /*14190*/  ISETP.GT.AND P3, PT, R6.reuse, 0xa0, PT ;  /* 0x000000a00600780c */ /* 0x040fe40003f64270 */
[C---:B------:R-:W-:Y:S02]  /*141a0*/  ISETP.GT.AND P4, PT, R6.reuse, 0xa1, PT ;  /* 0x000000a10600780c */ /* 0x040fe40003f84270 */
[----:B------:R-:W-:-:S02]  /*141b0*/  ISETP.GT.AND P5, PT, R6, 0xa8, PT ;  /* 0x000000a80600780c */ /* 0x000fc40003fa4270 */
[----:B------:R-:W-:-:S04]  /*141c0*/  FMNMX.FTZ R8, R161, R8, !PT ;  /* 0x00000008a1087209 */ /* 0x000fc80007810000 */
[----:B------:R-:W-:-:S04]  /*141d0*/  FMNMX.FTZ R8, R155, R8, !PT ;  /* 0x000000089b087209 */ /* 0x000fc80007810000 */
[----:B------:R-:W-:-:S04]  /*141e0*/  FMNMX.FTZ R8, R153, R8, !PT ;  /* 0x0000000899087209 */ /* 0x000fc80007810000 */
[----:B------:R-:W-:-:S04]  /*141f0*/  FMNMX.FTZ R8, R163, R8, !PT ;  /* 0x00000008a3087209 */ /* 0x000fc80007810000 */
[----:B------:R-:W-:Y:S01]  /*14200*/  FMNMX.FTZ R8, R169, R8, !PT ;  /* 0x00000008a9087209 */ /* 0x000fe20007810000 */
[----:B------:R-:W-:Y:S02]  /*14210*/  WARPGROUP.DEPBAR.LE gsb0, 0x0 ;  /* 0x00008000000079c5 */ /* 0x000fe40000010000 */
[----:B------:R-:W-:Y:S01]  /*14220*/  WARPGROUP.ARRIVE ;  /* 0x00000000000079c5 */ /* 0x000fe20000000000 */
[----:B------:R-:W-:Y:S02]  /*14230*/  FSEL R179, R33, -INF , P1 ;  /* 0xff80000021b37808 */ /* 0x000fe40000800000 */
[----:B------:R-:W-:Y:S02]  /*14240*/  FSEL R177, R32, -INF , P6 ;  /* 0xff80000020b17808 */ /* 0x000fe40003000000 */
[----:B------:R-:W-:Y:S01]  /*14250*/  P2R R33, PR, RZ, 0x2 ;  /* 0x00000002ff217803 */ /* 0x000fe20000000000 */
[----:B------:R-:W-:Y:S01]  /*14260*/  HGMMA.64x16x16.F32.BF16 R24, gdesc[UR20], R24, gsb0 ;  /* 0x00200000141879f0 */ /* 0x000fe20008001818 */
[----:B------:R-:W-:-:S02]  /*14270*/  ISETP.GT.AND P6, PT, R6, 0xa9, PT ;  /* 0x000000a90600780c */ /* 0x000fc40003fc4270 */
[----:B------:R-:W-:Y:S02]  /*14280*/  ISETP.GT.AND P1, PT, R6, 0x90, PT ;  /* 0x000000900600780c */ /* 0x000fe40003f24270 */
        /* <DEDUP_REMOVED lines=9> */
[----:B------:R-:W-:Y:S02]  /*14320*/  FSEL R187, R36, -INF , P0 ;  /* 0xff80000024bb7808 */ /* 0x000fe40000000000 */
[----:B------:R-:W-:-:S02]  /*14330*/  FMNMX.FTZ R6, R13, R6, !PT ;  /* 0x000000060d067209 */ /* 0x000fc40007810000 */
[----:B------:R-:W-:Y:S02]  /*14340*/  FMNMX.FTZ R8, R179, R8, !PT ;  /* 0x00000008b3087209 */ /* 0x000fe40007810000 */
[----:B------:R-:W-:Y:S02]  /*14350*/  FMNMX.FTZ R6, R111, R6, !PT ;  /* 0x000000066f067209 */ /* 0x000fe40007810000 */
[----:B------:R-:W-:Y:S02]  /*14360*/  FSEL R191, R37, -INF , P2 ;  /* 0xff80000025bf7808 */ /* 0x000fe40001000000 */
[----:B------:R-:W-:Y:S02]  /*14370*/  FMNMX.FTZ R6, R15, R6, !PT ;  /* 0x000000060f067209 */ /* 0x000fe40007810000 */
[----:B------:R-:W-:Y:S02]  /*14380*/  FMNMX.FTZ R8, R187, R8, !PT ;  /* 0x00000008bb087209 */ /* 0x000fe40007810000 */
[----:B------:R-:W-:-:S02]  /*14390*/  FMNMX.FTZ R6, R99, R6, !PT ;  /* 0x0000000663067209 */ /* 0x000fc40007810000 */
[----:B------:R-:W-:Y:S02]  /*143a0*/  FMNMX.FTZ R8, R191, R8, !PT ;  /* 0x00000008bf087209 */ /* 0x000fe40007810000 */
[----:B------:R-:W-:Y:S02]  /*143b0*/  FMNMX.FTZ R6, R81, R6, !PT ;  /* 0x0000000651067209 */ /* 0x000fe40007810000 */
[----:B------:R-:W-:Y:S02]  /*143c0*/  P2R R32, PR, RZ, 0x1 ;  /* 0x00000001ff207803 */ /* 0x000fe40000000000 */
[----:B------:R-:W-:Y:S02]  /*143d0*/  FMNMX.FTZ R6, R103, R6, !PT ;  /* 0x0000000667067209 */ /* 0x000fe40007810000 */
[----:B------:R-:W-:Y:S02]  /*143e0*/  FSEL R39, R39, -INF , P2 ;  /* 0xff80000027277808 */ /* 0x000fe40001000000 */
[----:B------:R-:W-:Y:S01]  /*143f0*/  FMNMX.FTZ R6, R97, R6, !PT ;  /* 0x0000000661067209 */ /* 0x000fe20007810000 */
[----:B------:R-:W-:-:S03]  /*14400*/  WARPGROUP.DEPBAR.LE gsb0, 0x0 ;  /* 0x00008000000079c5 */ /* 0x000fc60000010000 */
        /* <DEDUP_REMOVED lines=10> */
[----:B------:R-:W-:Y:S02]  /*144b0*/  FSEL R181, R29, -INF , P6 ;  /* 0xff8000001db57808 */ /* 0x000fe40003000000 */
[----:B------:R-:W-:-:S02]  /*144c0*/  FMNMX.FTZ R8, R183, R8, !PT ;  /* 0x00000008b7087209 */ /* 0x000fc40007810000 */
[----:B------:R-:W-:Y:S02]  /*144d0*/  FMNMX.FTZ R6, R73, R6, !PT ;  /* 0x0000000649067209 */ /* 0x000fe40007810000 */
[----:B------:R-:W-:Y:S01]  /*144e0*/  FMNMX.FTZ R14, R181, R8, !PT ;  /* 0x00000008b50e7209 */ /* 0x000fe20007810000 */
[----:B------:R-:W-:Y:S01]  /*144f0*/  IMAD.U32 R8, RZ, RZ, UR6 ;  /* 0x00000006ff087e24 */ /* 0x000fe2000f8e00ff */
[----:B------:R-:W-:Y:S02]  /*14500*/  FMNMX.FTZ R6, R79, R6, !PT ;  /* 0x000000064f067209 */ /* 0x000fe40007810000 */
[----:B------:R-:W-:Y:S01]  /*14510*/  FSEL R25, R34, -INF , P1 ;  /* 0xff80000022197808 */ /* 0x000fe20000800000 */
[----:B------:R-:W0:Y:S01]  /*14520*/  SHFL.BFLY PT, R7, R14, 0x2, 0x1f ;  /* 0x0c401f000e077f89 */ /* 0x000e2200000e0000 */
[----:B------:R-:W-:Y:S02]  /*14530*/  FMNMX.FTZ R6, R77, R6, !PT ;  /* 0x000000064d067209 */ /* 0x000fe40007810000 */
[----:B------:R-:W-:-:S02]  /*14540*/  ISETP.NE.AND P1, PT, R33, RZ, PT ;  /* 0x000000ff2100720c */ /* 0x000fc40003f25270 */
[----:B------:R-:W-:Y:S02]  /*14550*/  FMNMX.FTZ R6, R67, R6, !PT ;  /* 0x0000000643067209 */ /* 0x000fe40007810000 */
[----:B------:R-:W-:Y:S02]  /*14560*/  FSEL R35, R35, -INF , P1 ;  /* 0xff80000023237808 */ /* 0x000fe40000800000 */
[----:B------:R-:W-:Y:S02]  /*14570*/  FMNMX.FTZ R6, R65, R6, !PT ;  /* 0x0000000641067209 */ /* 0x000fe40007810000 */
[----:B------:R-:W-:Y:S02]  /*14580*/  ISETP.NE.AND P1, PT, R12, RZ, PT ;  /* 0x000000ff0c00720c */ /* 0x000fe40003f25270 */
[----:B------:R-:W-:-:S04]  /*14590*/  FMNMX.FTZ R6, R71, R6, !PT ;  /* 0x0000000647067209 */ /* 0x000fc80007810000 */
[----:B------:R-:W-:-:S04]  /*145a0*/  FMNMX.FTZ R6, R5, R6, !PT ;  /* 0x0000000605067209 */ /* 0x000fc80007810000 */
[----:B------:R-:W-:Y:S02]  /*145b0*/  FMNMX.FTZ R6, R59, R6, !PT ;  /* 0x000000063b067209 */ /* 0x000fe40007810000 */
[----:B0-----:R-:W-:Y:S01]  /*145c0*/  FMNMX.FTZ R20, R14, R7, !PT ;  /* 0x000000070e147209 */ /* 0x001fe20007810000 */
[----:B------:R-:W-:Y:S01]  /*145d0*/  @!P1 VIADD R0, R0, 0x34840 ;  /* 0x0003484000009836 */ /* 0x000fe20000000000 */
        /* <DEDUP_REMOVED lines=15> */
[----:B------:R-:W-:Y:S02]  /*146d0*/  ISETP.NE.AND P0, PT, R32, RZ, PT ;  /* 0x000000ff2000720c */ /* 0x000fe40003f05270 */
        /* <DEDUP_REMOVED lines=31> */
[-CC-:B------:R-:W-:Y:S01]  /*148d0*/  FFMA.FTZ R186, R131, R8.reuse, -R4.reuse ;  /* 0x0000000883ba7223 */ /* 0x180fe20000010804 */
[-CC-:B------:R-:W-:Y:S01]  /*148e0*/  FFMA.FTZ R85, R127, R8.reuse, -R4.reuse ;  /* 0x000000087f557223 */ /* 0x180fe20000010804 */
[----:B------:R-:W0:Y:S01]  /*148f0*/  SHFL.BFLY PT, R137, R6, 0x2, 0x1f ;  /* 0x0c401f0006897f89 */ /* 0x000e2200000e0000 */
        /* <DEDUP_REMOVED lines=23> */
[----:B0-----:R-:W-:Y:S01]  /*14a70*/  FMNMX.FTZ R10, R6, R137, !PT ;  /* 0x00000089060a7209 */ /* 0x001fe20007810000 */
[----:B------:R-:W0:Y:S01]  /*14a80*/  MUFU.EX2 R180, R180 ;  /* 0x000000b400b47308 */ /* 0x000e220000000800 */
[-CC-:B------:R-:W-:Y:S01]  /*14a90*/  FFMA.FTZ R137, R179, R8.reuse, -R4.reuse ;  /* 0x00000008b3897223 */ /* 0x180fe20000010804 */
[-CC-:B------:R-:W-:Y:S01]  /*14aa0*/  FFMA.FTZ R139, R191, R8.reuse, -R4.reuse ;  /* 0x00000008bf8b7223 */ /* 0x180fe20000010804 */
[-CC-:B------:R-:W-:Y:S01]  /*14ab0*/  FFMA.FTZ R216, R185, R8.reuse, -R4.reuse ;  /* 0x00000008b9d87223 */ /* 0x180fe20000010804 */
[----:B------:R-:W4:Y:S01]  /*14ac0*/  SHFL.BFLY PT, R141, R10, 0x1, 0x1f ;  /* 0x0c201f000a8d7f89 */ /* 0x000f2200000e0000 */
[-CC-:B------:R-:W-:Y:S01]  /*14ad0*/  FFMA.FTZ R189, R189, R8.reuse, -R4.reuse ;  /* 0x00000008bdbd7223 */ /* 0x180fe20000010804 */
[-CC-:B------:R-:W-:Y:S01]  /*14ae0*/  FFMA.FTZ R218, R183, R8.reuse, -R4.reuse ;  /* 0x00000008b7da7223 */ /* 0x180fe20000010804 */
[----:B------:R-:W-:Y:S01]  /*14af0*/  FFMA.FTZ R143, R181, R8, -R4 ;  /* 0x00000008b58f7223 */ /* 0x000fe20000010804 */
[----:B------:R-:W0:Y:S08]  /*14b00*/  MUFU.EX2 R37, R37 ;  /* 0x0000002500257308 */ /* 0x000e300000000800 */
[----:B------:R-:W0:Y:S08]  /*14b10*/  MUFU.EX2 R182, R182 ;  /* 0x000000b600b67308 */ /* 0x000e300000000800 */
[----:B------:R-:W0:Y:S01]  /*14b20*/  MUFU.EX2 R61, R61 ;  /* 0x0000003d003d7308 */ /* 0x000e220000000800 */
[----:B----4-:R-:W-:-:S04]  /*14b30*/  FMNMX.FTZ R92, R10, R141, !PT ;  /* 0x0000008d0a5c7209 */ /* 0x010fc80007810000 */
[C---:B------:R-:W-:Y:S01]  /*14b40*/  FSETP.NEU.FTZ.AND P2, PT, R92.reuse, -INF , PT ;  /* 0xff8000005c00780b */ /* 0x040fe20003f5d000 */
[----:B------:R-:W-:Y:S02]  /*14b50*/  FMUL.FTZ R30, R92, R8 ;  /* 0x000000085c1e7220 */ /* 0x000fe40000410000 */
[----:B------:R-:W4:Y:S03]  /*14b60*/  MUFU.EX2 R184, R184 ;  /* 0x000000b800b87308 */ /* 0x000f260000000800 */
[----:B------:R-:W-:Y:S02]  /*14b70*/  FSEL R30, R30, RZ, P2 ;  /* 0x000000ff1e1e7208 */ /* 0x000fe40001000000 */
[----:B------:R-:W-:-:S03]  /*14b80*/  ISETP.GE.AND P2, PT, R162, 0xb1, PT ;  /* 0x000000b1a200780c */ /* 0x000fc60003f46270 */
[----:B------:R-:W-:Y:S01]  /*14b90*/  MUFU.EX2 R69, R69 ;  /* 0x0000004500457308 */ /* 0x000fe20000000800 */
[-CC-:B------:R-:W-:Y:S01]  /*14ba0*/  FFMA.FTZ R177, R3, R8.reuse, -R30.reuse ;  /* 0x0000000803b17223 */ /* 0x180fe2000001081e */
[----:B-1----:R-:W-:Y:S01]  /*14bb0*/  FADD.FTZ R3, R176, R21 ;  /* 0x00000015b0037221 */ /* 0x002fe20000010000 */
[-CC-:B------:R-:W-:Y:S01]  /*14bc0*/  FFMA.FTZ R4, R115, R8.reuse, -R30.reuse ;  /* 0x0000000873047223 */ /* 0x180fe2000001081e */
[-CC-:B------:R-:W-:Y:S01]  /*14bd0*/  FFMA.FTZ R179, R9, R8.reuse, -R30.reuse ;  /* 0x0000000809b37223 */ /* 0x180fe2000001081e */
[-CC-:B------:R-:W-:Y:S01]  /*14be0*/  FFMA.FTZ R6, R119, R8.reuse, -R30.reuse ;  /* 0x0000000877067223 */ /* 0x180fe2000001081e */
[----:B--2---:R-:W-:Y:S01]  /*14bf0*/  FADD.FTZ R36, R178, R3 ;  /* 0x00000003b2247221 */ /* 0x004fe20000010000 */
[-CC-:B------:R-:W-:Y:S01]  /*14c00*/  FFMA.FTZ R181, R11, R8.reuse, -R30.reuse ;  /* 0x000000080bb57223 */ /* 0x180fe2000001081e */
[----:B------:R-:W-:Y:S01]  /*14c10*/  MUFU.EX2 R177, R177 ;  /* 0x000000b100b17308 */ /* 0x000fe20000000800 */
[-C--:B------:R-:W-:Y:S01]  /*14c20*/  FFMA.FTZ R10, R107, R8.reuse, -R30 ;  /* 0x000000086b0a7223 */ /* 0x080fe2000001081e */
[----:B---3--:R-:W-:Y:S01]  /*14c30*/  FADD.FTZ R3, R33, R36 ;  /* 0x0000002421037221 */ /* 0x008fe20000010000 */
[-CC-:B------:R-:W-:Y:S01]  /*14c40*/  FFMA.FTZ R183, R13, R8.reuse, -R30.reuse ;  /* 0x000000080db77223 */ /* 0x180fe2000001081e */
[-CC-:B------:R-:W-:Y:S01]  /*14c50*/  FFMA.FTZ R12, R111, R8.reuse, -R30.reuse ;  /* 0x000000086f0c7223 */ /* 0x180fe2000001081e */
[-CC-:B------:R-:W-:Y:S01]  /*14c60*/  FFMA.FTZ R201, R5, R8.reuse, -R30.reuse ;  /* 0x0000000805c97223 */ /* 0x180fe2000001081e */
[----:B0-----:R-:W-:Y:S01]  /*14c70*/  FADD.FTZ R36, R180, R3 ;  /* 0x00000003b4247221 */ /* 0x001fe20000010000 */
[-CC-:B------:R-:W-:Y:S01]  /*14c80*/  FFMA.FTZ R185, R15, R8.reuse, -R30.reuse ;  /* 0x000000080fb97223 */ /* 0x180fe2000001081e */
[----:B------:R-:W0:Y:S01]  /*14c90*/  MUFU.EX2 R4, R4 ;  /* 0x0000000400047308 */ /* 0x000e220000000800 */
[-C--:B------:R-:W-:Y:S01]  /*14ca0*/  FFMA.FTZ R14, R99, R8.reuse, -R30 ;  /* 0x00000008630e7223 */ /* 0x080fe2000001081e */
[----:B------:R-:W-:Y:S01]  /*14cb0*/  FADD.FTZ R3, R37, R36 ;  /* 0x0000002425037221 */ /* 0x000fe20000010000 */
[-CC-:B------:R-:W-:Y:S01]  /*14cc0*/  FFMA.FTZ R187, R81, R8.reuse, -R30.reuse ;  /* 0x0000000851bb7223 */ /* 0x180fe2000001081e */
[-CC-:B------:R-:W-:Y:S01]  /*14cd0*/  FFMA.FTZ R20, R103, R8.reuse, -R30.reuse ;  /* 0x0000000867147223 */ /* 0x180fe2000001081e */
[-CC-:B------:R-:W-:Y:S01]  /*14ce0*/  FFMA.FTZ R24, R91, R8.reuse, -R30.reuse ;  /* 0x000000085b187223 */ /* 0x180fe2000001081e */
[----:B------:R-:W-:Y:S01]  /*14cf0*/  FADD.FTZ R38, R182, R3 ;  /* 0x00000003b6267221 */ /* 0x000fe20000010000 */
[-CC-:B------:R-:W-:Y:S01]  /*14d00*/  FFMA.FTZ R191, R89, R8.reuse, -R30.reuse ;  /* 0x0000000859bf7223 */ /* 0x180fe2000001081e */
[----:B------:R-:W1:Y:S01]  /*14d10*/  MUFU.EX2 R179, R179 ;  /* 0x000000b300b37308 */ /* 0x000e620000000800 */
[-C--:B------:R-:W-:Y:S01]  /*14d20*/  FFMA.FTZ R26, R95, R8.reuse, -R30 ;  /* 0x000000085f1a7223 */ /* 0x080fe2000001081e */
[----:B------:R-:W-:Y:S01]  /*14d30*/  FADD.FTZ R3, R61, R38 ;  /* 0x000000263d037221 */ /* 0x000fe20000010000 */
[-CC-:B------:R-:W-:Y:S01]  /*14d40*/  FFMA.FTZ R193, R101, R8.reuse, -R30.reuse ;  /* 0x0000000865c17223 */ /* 0x180fe2000001081e */
[-CC-:B------:R-:W-:Y:S01]  /*14d50*/  FFMA.FTZ R28, R75, R8.reuse, -R30.reuse ;  /* 0x000000084b1c7223 */ /* 0x180fe2000001081e */
[-CC-:B------:R-:W-:Y:S01]  /*14d60*/  FFMA.FTZ R195, R73, R8.reuse, -R30.reuse ;  /* 0x0000000849c37223 */ /* 0x180fe2000001081e */
[----:B----4-:R-:W-:Y:S01]  /*14d70*/  FADD.FTZ R38, R184, R3 ;  /* 0x00000003b8267221 */ /* 0x010fe20000010000 */
[-C--:B------:R-:W-:Y:S01]  /*14d80*/  FFMA.FTZ R32, R79, R8.reuse, -R30 ;  /* 0x000000084f207223 */ /* 0x080fe2000001081e */
[----:B------:R-:W2:Y:S01]  /*14d90*/  MUFU.EX2 R186, R186 ;  /* 0x000000ba00ba7308 */ /* 0x000ea20000000800 */
[----:B0-----:R-:W-:Y:S01]  /*14da0*/  FADD.FTZ R40, R177, R4 ;  /* 0x00000004b1287221 */ /* 0x001fe20000010000 */
[----:B------:R-:W-:Y:S01]  /*14db0*/  FADD.FTZ R5, R69, R38 ;  /* 0x0000002645057221 */ /* 0x000fe20000010000 */
[-CC-:B------:R-:W-:Y:S01]  /*14dc0*/  FFMA.FTZ R197, R77, R8.reuse, -R30.reuse ;  /* 0x000000084dc57223 */ /* 0x180fe2000001081e */
[-CC-:B------:R-:W-:Y:S01]  /*14dd0*/  FFMA.FTZ R34, R67, R8.reuse, -R30.reuse ;  /* 0x0000000843227223 */ /* 0x180fe2000001081e */
[-CC-:B------:R-:W-:Y:S01]  /*14de0*/  FFMA.FTZ R199, R65, R8.reuse, -R30.reuse ;  /* 0x0000000841c77223 */ /* 0x180fe2000001081e */
[-CC-:B------:R-:W-:Y:S01]  /*14df0*/  FFMA.FTZ R36, R71, R8.reuse, -R30.reuse ;  /* 0x0000000847247223 */ /* 0x180fe2000001081e */
[-C--:B------:R-:W-:Y:S01]  /*14e00*/  FFMA.FTZ R38, R59, R8.reuse, -R30 ;  /* 0x000000083b267223 */ /* 0x080fe2000001081e */
[----:B------:R-:W0:Y:S01]  /*14e10*/  MUFU.EX2 R6, R6 ;  /* 0x0000000600067308 */ /* 0x000e220000000800 */
[----:B-1----:R-:W-:Y:S01]  /*14e20*/  FADD.FTZ R3, R179, R40 ;  /* 0x00000028b3037221 */ /* 0x002fe20000010000 */
        /* <DEDUP_REMOVED lines=13> */
[-CC-:B------:R-:W-:Y:S01]  /*14f00*/  FFMA.FTZ R125, R125, R8.reuse, -R30.reuse ;  /* 0x000000087d7d7223 */ /* 0x180fe2000001081e */
[----:B------:R-:W2:Y:S01]  /*14f10*/  MUFU.EX2 R181, R181 ;  /* 0x000000b500b57308 */ /* 0x000ea20000000800 */
[----:B0-----:R-:W-:Y:S01]  /*14f20*/  FADD.FTZ R40, R6, R3 ;  /* 0x0000000306287221 */ /* 0x001fe20000010000 */
[-CC-:B------:R-:W-:Y:S01]  /*14f30*/  FFMA.FTZ R129, R129, R8.reuse, -R30.reuse ;  /* 0x0000000881817223 */ /* 0x180fe2000001081e */
[-CC-:B------:R-:W-:Y:S01]  /*14f40*/  FFMA.FTZ R133, R133, R8.reuse, -R30.reuse ;  /* 0x0000000885857223 */ /* 0x180fe2000001081e */
[----:B------:R-:W-:Y:S01]  /*14f50*/  FFMA.FTZ R135, R135, R8, -R30 ;  /* 0x0000000887877223 */ /* 0x000fe2000001081e */
[----:B------:R-:W-:Y:S01]  /*14f60*/  F2FP.BF16.F32.PACK_AB R177, R4, R177 ;  /* 0x000000b104b1723e */ /* 0x000fe200000010ff */
[--C-:B------:R-:W-:Y:S01]  /*14f70*/  IMAD.MOV.U32 R81, RZ, RZ, R87.reuse ;  /* 0x000000ffff517224 */ /* 0x100fe200078e0057 */
[----:B------:R-:W-:Y:S01]  /*14f80*/  F2FP.BF16.F32.PACK_AB R179, R6, R179 ;  /* 0x000000b306b3723e */ /* 0x000fe200000010ff */
[----:B------:R-:W0:Y:S01]  /*14f90*/  MUFU.EX2 R188, R188 ;  /* 0x000000bc00bc7308 */ /* 0x000e220000000800 */
[----:B-1----:R-:W-:Y:S01]  /*14fa0*/  FADD.FTZ R5, R83, R42 ;  /* 0x0000002a53057221 */ /* 0x002fe20000010000 */
[----:B------:R-:W-:Y:S01]  /*14fb0*/  F2FP.BF16.F32.PACK_AB R178, R33, R178 ;  /* 0x000000b221b2723e */ /* 0x000fe200000010ff */
[--C-:B------:R-:W-:Y:S01]  /*14fc0*/  IMAD.MOV.U32 R79, RZ, RZ, R87.reuse ;  /* 0x000000ffff4f7224 */ /* 0x100fe200078e0057 */
[----:B------:R-:W-:Y:S01]  /*14fd0*/  F2FP.BF16.F32.PACK_AB R180, R37, R180 ;  /* 0x000000b425b4723e */ /* 0x000fe200000010ff */
[--C-:B------:R-:W-:Y:S01]  /*14fe0*/  IMAD.MOV.U32 R77, RZ, RZ, R87.reuse ;  /* 0x000000ffff4d7224 */ /* 0x100fe200078e0057 */
[----:B------:R-:W-:Y:S01]  /*14ff0*/  F2FP.BF16.F32.PACK_AB R182, R61, R182 ;  /* 0x000000b63db6723e */ /* 0x000fe200000010ff */
[--C-:B------:R-:W-:Y:S01]  /*15000*/  IMAD.MOV.U32 R75, RZ, RZ, R87.reuse ;  /* 0x000000ffff4b7224 */ /* 0x100fe200078e0057 */
[----:B------:R-:W1:Y:S01]  /*15010*/  MUFU.EX2 R10, R10 ;  /* 0x0000000a000a7308 */ /* 0x000e620000000800 */
[----:B--2---:R-:W-:Y:S01]  /*15020*/  FADD.FTZ R3, R181, R40 ;  /* 0x00000028b5037221 */ /* 0x004fe20000010000 */
[----:B------:R-:W-:Y:S01]  /*15030*/  F2FP.BF16.F32.PACK_AB R184, R69, R184 ;  /* 0x000000b845b8723e */ /* 0x000fe200000010ff */
[--C-:B------:R-:W-:Y:S01]  /*15040*/  IMAD.MOV.U32 R73, RZ, RZ, R87.reuse ;  /* 0x000000ffff497224 */ /* 0x100fe200078e0057 */
[----:B------:R-:W-:Y:S01]  /*15050*/  F2FP.BF16.F32.PACK_AB R186, R83, R186 ;  /* 0x000000ba53ba723e */ /* 0x000fe200000010ff */
[--C-:B------:R-:W-:Y:S01]  /*15060*/  IMAD.MOV.U32 R83, RZ, RZ, R87.reuse ;  /* 0x000000ffff537224 */ /* 0x100fe200078e0057 */
[----:B------:R-:W-:Y:S01]  /*15070*/  F2FP.BF16.F32.PACK_AB R176, R21, R176 ;  /* 0x000000b015b0723e */ /* 0x000fe200000010ff */
[----:B------:R-:W-:Y:S01]  /*15080*/  IMAD.MOV.U32 R71, RZ, RZ, R87 ;  /* 0x000000ffff477224 */ /* 0x000fe200078e0057 */
[----:B------:R-:W2:Y:S01]  /*15090*/  MUFU.EX2 R85, R85 ;  /* 0x0000005500557308 */ /* 0x000ea20000000800 */
[----:B0-----:R-:W-:Y:S01]  /*150a0*/  FADD.FTZ R40, R188, R5 ;  /* 0x00000005bc287221 */ /* 0x001fe20000010000 */
[----:B------:R-:W-:-:S02]  /*150b0*/  IMAD.MOV.U32 R69, RZ, RZ, R87 ;  /* 0x000000ffff457224 */ /* 0x000fc400078e0057 */
[--C-:B------:R-:W-:Y:S02]  /*150c0*/  IMAD.MOV.U32 R67, RZ, RZ, R87.reuse ;  /* 0x000000ffff437224 */ /* 0x100fe400078e0057 */
[----:B------:R-:W-:Y:S02]  /*150d0*/  IMAD.MOV.U32 R65, RZ, RZ, R87 ;  /* 0x000000ffff417224 */ /* 0x000fe400078e0057 */
[----:B------:R-:W0:Y:S01]  /*150e0*/  MUFU.EX2 R183, R183 ;  /* 0x000000b700b77308 */ /* 0x000e220000000800 */
[C---:B-1----:R-:W-:Y:S01]  /*150f0*/  FADD.FTZ R42, R10.reuse, R3 ;  /* 0x000000030a2a7221 */ /* 0x042fe20000010000 */
[----:B------:R-:W-:Y:S01]  /*15100*/  F2FP.BF16.F32.PACK_AB R181, R10, R181 ;  /* 0x000000b50ab5723e */ /* 0x000fe200000010ff */
[--C-:B------:R-:W-:Y:S02]  /*15110*/  IMAD.MOV.U32 R61, RZ, RZ, R87.reuse ;  /* 0x000000ffff3d7224 */ /* 0x100fe400078e0057 */
[--C-:B------:R-:W-:Y:S02]  /*15120*/  IMAD.MOV.U32 R59, RZ, RZ, R87.reuse ;  /* 0x000000ffff3b7224 */ /* 0x100fe400078e0057 */
[--C-:B------:R-:W-:Y:S01]  /*15130*/  IMAD.MOV.U32 R57, RZ, RZ, R87.reuse ;  /* 0x000000ffff397224 */ /* 0x100fe200078e0057 */
[----:B------:R-:W1:Y:S01]  /*15140*/  MUFU.EX2 R190, R190 ;  /* 0x000000be00be7308 */ /* 0x000e620000000800 */
[----:B--2---:R-:W-:Y:S01]  /*15150*/  FADD.FTZ R5, R85, R40 ;  /* 0x0000002855057221 */ /* 0x004fe20000010000 */
[----:B------:R-:W-:Y:S01]  /*15160*/  FFMA.FTZ R40, R63, R8, -R30 ;  /* 0x000000083f287223 */ /* 0x000fe2000001081e */
[----:B------:R-:W-:Y:S01]  /*15170*/  F2FP.BF16.F32.PACK_AB R188, R85, R188 ;  /* 0x000000bc55bc723e */ /* 0x000fe200000010ff */
[----:B------:R-:W-:-:S02]  /*15180*/  IMAD.MOV.U32 R85, RZ, RZ, R87 ;  /* 0x000000ffff557224 */ /* 0x000fc400078e0057 */
[--C-:B------:R-:W-:Y:S02]  /*15190*/  IMAD.MOV.U32 R63, RZ, RZ, R87.reuse ;  /* 0x000000ffff3f7224 */ /* 0x100fe400078e0057 */
[----:B------:R-:W2:Y:S01]  /*151a0*/  MUFU.EX2 R12, R12 ;  /* 0x0000000c000c7308 */ /* 0x000ea20000000800 */
[----:B0-----:R-:W-:Y:S01]  /*151b0*/  FADD.FTZ R3, R183, R42 ;  /* 0x0000002ab7037221 */ /* 0x001fe20000010000 */
[--C-:B------:R-:W-:Y:S02]  /*151c0*/  IMAD.MOV.U32 R53, RZ, RZ, R87.reuse ;  /* 0x000000ffff357224 */ /* 0x100fe400078e0057 */
[--C-:B------:R-:W-:Y:S02]  /*151d0*/  IMAD.MOV.U32 R49, RZ, RZ, R87.reuse ;  /* 0x000000ffff317224 */ /* 0x100fe400078e0057 */
[----:B------:R-:W-:Y:S02]  /*151e0*/  IMAD.MOV.U32 R45, RZ, RZ, R87 ;  /* 0x000000ffff2d7224 */ /* 0x000fe400078e0057 */
[----:B------:R-:W0:Y:S01]  /*151f0*/  MUFU.EX2 R105, R105 ;  /* 0x0000006900697308 */ /* 0x000e220000000800 */
[----:B-1----:R-:W-:Y:S01]  /*15200*/  FADD.FTZ R44, R190, R5 ;  /* 0x00000005be2c7221 */ /* 0x002fe20000010000 */
[----:B------:R-:W-:-:S02]  /*15210*/  IMAD.MOV.U32 R41, RZ, RZ, R87 ;  /* 0x000000ffff297224 */ /* 0x000fc400078e0057 */
[--C-:B------:R-:W-:Y:S02]  /*15220*/  IMAD.MOV.U32 R37, RZ, RZ, R87.reuse ;  /* 0x000000ffff257224 */ /* 0x100fe400078e0057 */
[----:B------:R-:W-:Y:S02]  /*15230*/  IMAD.MOV.U32 R33, RZ, RZ, R87 ;  /* 0x000000ffff217224 */ /* 0x000fe400078e0057 */
[----:B------:R-:W1:Y:S01]  /*15240*/  MUFU.EX2 R185, R185 ;  /* 0x000000b900b97308 */ /* 0x000e620000000800 */
[C---:B--2---:R-:W-:Y:S01]  /*15250*/  FADD.FTZ R42, R12.reuse, R3 ;  /* 0x000000030c2a7221 */ /* 0x044fe20000010000 */
[----:B------:R-:W-:-:S06]  /*15260*/  F2FP.BF16.F32.PACK_AB R183, R12, R183 ;  /* 0x000000b70cb7723e */ /* 0x000fcc00000010ff */
[----:B------:R-:W2:Y:S01]  /*15270*/  MUFU.EX2 R192, R192 ;  /* 0x000000c000c07308 */ /* 0x000ea20000000800 */
[C---:B0-----:R-:W-:Y:S01]  /*15280*/  FADD.FTZ R5, R105.reuse, R44 ;  /* 0x0000002c69057221 */ /* 0x041fe20000010000 */
[----:B------:R-:W-:-:S06]  /*15290*/  F2FP.BF16.F32.PACK_AB R190, R105, R190 ;  /* 0x000000be69be723e */ /* 0x000fcc00000010ff */
[----:B------:R-:W0:Y:S01]  /*152a0*/  MUFU.EX2 R14, R14 ;  /* 0x0000000e000e7308 */ /* 0x000e220000000800 */
[----:B-1----:R-:W-:-:S07]  /*152b0*/  FADD.FTZ R3, R185, R42 ;  /* 0x0000002ab9037221 */ /* 0x002fce0000010000 */
[----:B------:R-:W1:Y:S01]  /*152c0*/  MUFU.EX2 R109, R109 ;  /* 0x0000006d006d7308 */ /* 0x000e620000000800 */
[----:B--2---:R-:W-:-:S07]  /*152d0*/  FADD.FTZ R44, R192, R5 ;  /* 0x00000005c02c7221 */ /* 0x004fce0000010000 */
[----:B------:R-:W2:Y:S01]  /*152e0*/  MUFU.EX2 R187, R187 ;  /* 0x000000bb00bb7308 */ /* 0x000ea20000000800 */
[C---:B0-----:R-:W-:Y:S01]  /*152f0*/  FADD.FTZ R42, R14.reuse, R3 ;  /* 0x000000030e2a7221 */ /* 0x041fe20000010000 */
[----:B------:R-:W-:-:S06]  /*15300*/  F2FP.BF16.F32.PACK_AB R185, R14, R185 ;  /* 0x000000b90eb9723e */ /* 0x000fcc00000010ff */
[----:B------:R0:W-:Y:S01]  /*15310*/  MUFU.EX2 R141, R189 ;  /* 0x000000bd008d7308 */ /* 0x0001e20000000800 */
[C---:B-1----:R-:W-:Y:S01]  /*15320*/  FADD.FTZ R3, R109.reuse, R44 ;  /* 0x0000002c6d037221 */ /* 0x042fe20000010000 */
[----:B------:R-:W-:-:S06]  /*15330*/  F2FP.BF16.F32.PACK_AB R192, R109, R192 ;  /* 0x000000c06dc0723e */ /* 0x000fcc00000010ff */
[----:B------:R-:W1:Y:S01]  /*15340*/  MUFU.EX2 R194, R194 ;  /* 0x000000c200c27308 */ /* 0x000e620000000800 */
[----:B0-----:R-:W-:Y:S01]  /*15350*/  FFMA.FTZ R189, R97, R8, -R30 ;  /* 0x0000000861bd7223 */ /* 0x001fe2000001081e */
[----:B--2---:R-:W-:-:S06]  /*15360*/  FADD.FTZ R5, R187, R42 ;  /* 0x0000002abb057221 */ /* 0x004fcc0000010000 */
[----:B------:R-:W0:Y:S08]  /*15370*/  MUFU.EX2 R20, R20 ;  /* 0x0000001400147308 */ /* 0x000e300000000800 */
[----:B------:R-:W2:Y:S01]  /*15380*/  MUFU.EX2 R189, R189 ;  /* 0x000000bd00bd7308 */ /* 0x000ea20000000800 */
[----:B-1----:R-:W-:Y:S01]  /*15390*/  FADD.FTZ R44, R194, R3 ;  /* 0x00000003c22c7221 */ /* 0x002fe20000010000 */
[----:B------:R-:W-:-:S04]  /*153a0*/  @!P1 PRMT R3, RZ, 0x654, R0 ;  /* 0x00000654ff039816 */ /* 0x000fc80000000000 */
[----:B------:R2:W-:Y:S02]  /*153b0*/  @!P1 SYNCS.ARRIVE.TRANS64.RED.A1T0 RZ, [R3+URZ], RZ ;  /* 0x000000ff03ff99a7 */ /* 0x0005e4000810043f */
[----:B------:R-:W1:Y:S01]  /*153c0*/  MUFU.EX2 R113, R113 ;  /* 0x0000007100717308 */ /* 0x000e620000000800 */
[C---:B0-----:R-:W-:Y:S01]  /*153d0*/  FADD.FTZ R42, R20.reuse, R5 ;  /* 0x00000005142a7221 */ /* 0x041fe20000010000 */
[----:B------:R-:W-:-:S06]  /*153e0*/  F2FP.BF16.F32.PACK_AB R187, R20, R187 ;  /* 0x000000bb14bb723e */ /* 0x000fcc00000010ff */
[----:B------:R-:W0:Y:S01]  /*153f0*/  MUFU.EX2 R24, R24 ;  /* 0x0000001800187308 */ /* 0x000e220000000800 */
[----:B--2---:R-:W-:Y:S01]  /*15400*/  FADD.FTZ R3, R189, R42 ;  /* 0x0000002abd037221 */ /* 0x004fe20000010000 */
[----:B------:R-:W-:Y:S01]  /*15410*/  FFMA.FTZ R42, R55, R8, -R30 ;  /* 0x00000008372a7223 */ /* 0x000fe2000001081e */
[----:B------:R-:W-:-:S05]  /*15420*/  IMAD.MOV.U32 R55, RZ, RZ, R87 ;  /* 0x000000ffff377224 */ /* 0x000fca00078e0057 */
        /* <DEDUP_REMOVED lines=12> */
[----:B0-----:R-:W-:Y:S01]  /*154f0*/  FADD.FTZ R5, R93, R44 ;  /* 0x0000002c5d057221 */ /* 0x001fe20000010000 */
[----:B------:R-:W-:Y:S01]  /*15500*/  FFMA.FTZ R44, R43, R8, -R30 ;  /* 0x000000082b2c7223 */ /* 0x000fe2000001081e */
[----:B------:R-:W-:Y:S01]  /*15510*/  F2FP.BF16.F32.PACK_AB R196, R93, R196 ;  /* 0x000000c45dc4723e */ /* 0x000fe200000010ff */
[----:B------:R-:W-:-:S04]  /*15520*/  IMAD.MOV.U32 R43, RZ, RZ, R87 ;  /* 0x000000ffff2b7224 */ /* 0x000fc800078e0057 */
        /* <DEDUP_REMOVED lines=43> */
[----:B------:R-:W-:Y:S01]  /*157e0*/  F2FP.BF16.F32.PACK_AB R204, R27, R204 ;  /* 0x000000cc1bcc723e */ /* 0x000fe200000010ff */
[----:B------:R-:W-:-:S05]  /*157f0*/  IMAD.MOV.U32 R27, RZ, RZ, R87 ;  /* 0x000000ffff1b7224 */ /* 0x000fca00078e0057 */
        /* <DEDUP_REMOVED lines=37> */
[----:B------:R-:W-:-:S06]  /*15a50*/  F2FP.BF16.F32.PACK_AB R205, R0, R205 ;  /* 0x000000cd00cd723e */ /* 0x000fcc00000010ff */
[----:B------:R-:W2:Y:S01]  /*15a60*/  MUFU.EX2 R137, R137 ;  /* 0x0000008900897308 */ /* 0x000ea20000000800 */
[----:B0-----:R-:W-:-:S07]  /*15a70*/  FADD.FTZ R50, R212, R5 ;  /* 0x00000005d4327221 */ /* 0x001fce0000010000 */
[----:B------:R-:W0:Y:S01]  /*15a80*/  MUFU.EX2 R42, R42 ;  /* 0x0000002a002a7308 */ /* 0x000e220000000800 */
[----:B-1----:R-:W-:-:S07]  /*15a90*/  FADD.FTZ R3, R207, R48 ;  /* 0x00000030cf037221 */ /* 0x002fce0000010000 */
[----:B------:R-:W1:Y:S01]  /*15aa0*/  MUFU.EX2 R214, R214 ;  /* 0x000000d600d67308 */ /* 0x000e620000000800 */
[C---:B--2---:R-:W-:Y:S01]  /*15ab0*/  FADD.FTZ R5, R137.reuse, R50 ;  /* 0x0000003289057221 */ /* 0x044fe20000010000 */
[----:B------:R-:W-:-:S06]  /*15ac0*/  F2FP.BF16.F32.PACK_AB R212, R137, R212 ;  /* 0x000000d489d4723e */ /* 0x000fcc00000010ff */
[----:B------:R-:W2:Y:S01]  /*15ad0*/  MUFU.EX2 R209, R209 ;  /* 0x000000d100d17308 */ /* 0x000ea20000000800 */
[C---:B0-----:R-:W-:Y:S01]  /*15ae0*/  FADD.FTZ R50, R42.reuse, R3 ;  /* 0x000000032a327221 */ /* 0x041fe20000010000 */
[----:B------:R-:W-:Y:S01]  /*15af0*/  F2FP.BF16.F32.PACK_AB R207, R42, R207 ;  /* 0x000000cf2acf723e */ /* 0x000fe200000010ff */
[----:B------:R-:W-:-:S05]  /*15b00*/  IMAD.MOV.U32 R42, RZ, RZ, R87 ;  /* 0x000000ffff2a7224 */ /* 0x000fca00078e0057 */
[----:B------:R-:W0:Y:S01]  /*15b10*/  MUFU.EX2 R139, R139 ;  /* 0x0000008b008b7308 */ /* 0x000e220000000800 */
[----:B-1----:R-:W-:-:S07]  /*15b20*/  FADD.FTZ R52, R214, R5 ;  /* 0x00000005d6347221 */ /* 0x002fce0000010000 */
[----:B------:R-:W1:Y:S01]  /*15b30*/  MUFU.EX2 R44, R44 ;  /* 0x0000002c002c7308 */ /* 0x000e620000000800 */
[----:B--2---:R-:W-:-:S07]  /*15b40*/  FADD.FTZ R3, R209, R50 ;  /* 0x00000032d1037221 */ /* 0x004fce0000010000 */
[----:B------:R-:W2:Y:S01]  /*15b50*/  MUFU.EX2 R216, R216 ;  /* 0x000000d800d87308 */ /* 0x000ea20000000800 */
[C---:B0-----:R-:W-:Y:S01]  /*15b60*/  FADD.FTZ R5, R139.reuse, R52 ;  /* 0x000000348b057221 */ /* 0x041fe20000010000 */
[----:B------:R-:W-:-:S06]  /*15b70*/  F2FP.BF16.F32.PACK_AB R214, R139, R214 ;  /* 0x000000d68bd6723e */ /* 0x000fcc00000010ff */
[----:B------:R-:W0:Y:S01]  /*15b80*/  MUFU.EX2 R211, R211 ;  /* 0x000000d300d37308 */ /* 0x000e220000000800 */
[C---:B-1----:R-:W-:Y:S01]  /*15b90*/  FADD.FTZ R50, R44.reuse, R3 ;  /* 0x000000032c327221 */ /* 0x042fe20000010000 */
[----:B------:R-:W-:Y:S01]  /*15ba0*/  F2FP.BF16.F32.PACK_AB R209, R44, R209 ;  /* 0x000000d12cd1723e */ /* 0x000fe200000010ff */
[----:B------:R-:W-:-:S05]  /*15bb0*/  IMAD.MOV.U32 R44, RZ, RZ, R87 ;  /* 0x000000ffff2c7224 */ /* 0x000fca00078e0057 */
[----:B------:R1:W3:Y:S01]  /*15bc0*/  MUFU.EX2 R30, R47 ;  /* 0x0000002f001e7308 */ /* 0x0002e20000000800 */
[----:B--2---:R-:W-:Y:S01]  /*15bd0*/  FADD.FTZ R52, R216, R5 ;  /* 0x00000005d8347221 */ /* 0x004fe20000010000 */
[----:B------:R-:W-:-:S03]  /*15be0*/  F2FP.BF16.F32.PACK_AB R216, R141, R216 ;  /* 0x000000d88dd8723e */ /* 0x000fc600000010ff */
[----:B------:R-:W-:-:S03]  /*15bf0*/  FADD.FTZ R5, R141, R52 ;  /* 0x000000348d057221 */ /* 0x000fc60000010000 */
[----:B------:R-:W2:Y:S01]  /*15c00*/  MUFU.EX2 R25, R25 ;  /* 0x0000001900197308 */ /* 0x000ea20000000800 */
[----:B0-----:R-:W-:Y:S01]  /*15c10*/  FADD.FTZ R3, R211, R50 ;  /* 0x00000032d3037221 */ /* 0x001fe20000010000 */
[----:B-1----:R-:W-:-:S06]  /*15c20*/  IMAD.MOV.U32 R47, RZ, RZ, R87 ;  /* 0x000000ffff2f7224 */ /* 0x002fcc00078e0057 */
[----:B------:R0:W1:Y:S01]  /*15c30*/  MUFU.EX2 R46, R35 ;  /* 0x00000023002e7308 */ /* 0x0000620000000800 */
[C---:B---3--:R-:W-:Y:S01]  /*15c40*/  FADD.FTZ R52, R30.reuse, R3 ;  /* 0x000000031e347221 */ /* 0x048fe20000010000 */
[----:B------:R-:W-:Y:S01]  /*15c50*/  F2FP.BF16.F32.PACK_AB R211, R30, R211 ;  /* 0x000000d31ed3723e */ /* 0x000fe200000010ff */
[----:B------:R-:W-:-:S05]  /*15c60*/  IMAD.MOV.U32 R30, RZ, RZ, R87 ;  /* 0x000000ffff1e7224 */ /* 0x000fca00078e0057 */
[----:B------:R-:W3:Y:S01]  /*15c70*/  MUFU.EX2 R29, R29 ;  /* 0x0000001d001d7308 */ /* 0x000ee20000000800 */
[----:B--2---:R-:W-:Y:S01]  /*15c80*/  FADD.FTZ R3, R25, R52 ;  /* 0x0000003419037221 */ /* 0x004fe20000010000 */
[--C-:B------:R-:W-:Y:S02]  /*15c90*/  IMAD.MOV.U32 R52, RZ, RZ, R87.reuse ;  /* 0x000000ffff347224 */ /* 0x100fe400078e0057 */
[----:B0-----:R-:W-:-:S04]  /*15ca0*/  IMAD.MOV.U32 R35, RZ, RZ, R87 ;  /* 0x000000ffff237224 */ /* 0x001fc800078e0057 */
[----:B------:R0:W2:Y:S01]  /*15cb0*/  MUFU.EX2 R48, R39 ;  /* 0x0000002700307308 */ /* 0x0000a20000000800 */
[C---:B-1----:R-:W-:Y:S01]  /*15cc0*/  FADD.FTZ R4, R46.reuse, R3 ;  /* 0x000000032e047221 */ /* 0x042fe20000010000 */
[----:B------:R-:W-:Y:S01]  /*15cd0*/  F2FP.BF16.F32.PACK_AB R213, R46, R25 ;  /* 0x000000192ed5723e */ /* 0x000fe200000010ff */
[--C-:B------:R-:W-:Y:S02]  /*15ce0*/  IMAD.MOV.U32 R46, RZ, RZ, R87.reuse ;  /* 0x000000ffff2e7224 */ /* 0x100fe400078e0057 */
[----:B------:R-:W-:-:S03]  /*15cf0*/  IMAD.MOV.U32 R25, RZ, RZ, R87 ;  /* 0x000000ffff197224 */ /* 0x000fc600078e0057 */
[----:B------:R-:W1:Y:S01]  /*15d00*/  MUFU.EX2 R125, R125 ;  /* 0x0000007d007d7308 */ /* 0x000e620000000800 */
[----:B---3--:R-:W-:Y:S01]  /*15d10*/  FADD.FTZ R3, R29, R4 ;  /* 0x000000041d037221 */ /* 0x008fe20000010000 */
[----:B0-----:R-:W-:-:S06]  /*15d20*/  IMAD.MOV.U32 R39, RZ, RZ, R87 ;  /* 0x000000ffff277224 */ /* 0x001fcc00078e0057 */
[----:B------:R-:W0:Y:S01]  /*15d30*/  MUFU.EX2 R50, R129 ;  /* 0x0000008100327308 */ /* 0x000e220000000800 */
[C---:B--2---:R-:W-:Y:S01]  /*15d40*/  FADD.FTZ R6, R48.reuse, R3 ;  /* 0x0000000330067221 */ /* 0x044fe20000010000 */
[----:B------:R-:W-:Y:S01]  /*15d50*/  F2FP.BF16.F32.PACK_AB R215, R48, R29 ;  /* 0x0000001d30d7723e */ /* 0x000fe200000010ff */
[--C-:B------:R-:W-:Y:S02]  /*15d60*/  IMAD.MOV.U32 R48, RZ, RZ, R87.reuse ;  /* 0x000000ffff307224 */ /* 0x100fe400078e0057 */
[----:B------:R-:W-:-:S03]  /*15d70*/  IMAD.MOV.U32 R29, RZ, RZ, R87 ;  /* 0x000000ffff1d7224 */ /* 0x000fc600078e0057 */
[----:B------:R-:W2:Y:S01]  /*15d80*/  MUFU.EX2 R218, R218 ;  /* 0x000000da00da7308 */ /* 0x000ea20000000800 */
[----:B-1----:R-:W-:-:S07]  /*15d90*/  FADD.FTZ R3, R125, R6 ;  /* 0x000000067d037221 */ /* 0x002fce0000010000 */
[----:B------:R-:W1:Y:S01]  /*15da0*/  MUFU.EX2 R133, R133 ;  /* 0x0000008500857308 */ /* 0x000e620000000800 */
[C---:B0-----:R-:W-:Y:S01]  /*15db0*/  FADD.FTZ R0, R50.reuse, R3 ;  /* 0x0000000332007221 */ /* 0x041fe20000010000 */
[----:B------:R-:W-:Y:S01]  /*15dc0*/  F2FP.BF16.F32.PACK_AB R217, R50, R125 ;  /* 0x0000007d32d9723e */ /* 0x000fe200000010ff */
[----:B------:R-:W-:-:S05]  /*15dd0*/  IMAD.MOV.U32 R50, RZ, RZ, R87 ;  /* 0x000000ffff327224 */ /* 0x000fca00078e0057 */
[----:B------:R-:W0:Y:S01]  /*15de0*/  MUFU.EX2 R143, R143 ;  /* 0x0000008f008f7308 */ /* 0x000e220000000800 */
[----:B--2---:R-:W-:-:S07]  /*15df0*/  FADD.FTZ R54, R218, R5 ;  /* 0x00000005da367221 */ /* 0x004fce0000010000 */
[----:B------:R-:W2:Y:S01]  /*15e00*/  MUFU.EX2 R4, R135 ;  /* 0x0000008700047308 */ /* 0x000ea20000000800 */
[----:B-1----:R-:W-:Y:S01]  /*15e10*/  FADD.FTZ R3, R133, R0 ;  /* 0x0000000085037221 */ /* 0x002fe20000010000 */
[C---:B0-----:R-:W-:Y:S01]  /*15e20*/  FADD.FTZ R15, R143.reuse, R54 ;  /* 0x000000368f0f7221 */ /* 0x041fe20000010000 */
[----:B------:R-:W-:Y:S01]  /*15e30*/  F2FP.BF16.F32.PACK_AB R218, R143, R218 ;  /* 0x000000da8fda723e */ /* 0x000fe200000010ff */
[----:B------:R-:W-:Y:S02]  /*15e40*/  IMAD.MOV.U32 R54, RZ, RZ, R87 ;  /* 0x000000ffff367224 */ /* 0x000fe400078e0057 */
[C---:B--2---:R-:W-:Y:S01]  /*15e50*/  FADD.FTZ R12, R4.reuse, R3 ;  /* 0x00000003040c7221 */ /* 0x044fe20000010000 */
[----:B------:R-:W-:Y:S01]  /*15e60*/  F2FP.BF16.F32.PACK_AB R219, R4, R133 ;  /* 0x0000008504db723e */ /* 0x000fe200000010ff */
[----:B------:R-:W-:Y:S06]  /*15e70*/  @!P2 BRA `(.L_x_629) ;  /* 0x0000005c0050a947 */ /* 0x000fec0003800000 */
[----:B------:R0:W5:Y:S01]  /*15e80*/  LDL.LU R4, [R1+0x4] ;  /* 0x0000040001047983 */ /* 0x0001620000300800 */
        /* <DEDUP_REMOVED lines=35> */
[----:B0-----:R-:W-:-:S07]  /*160c0*/  CS2R R24, SRZ ;  /* 0x0000000000187805 */ /* 0x001fce000001ff00 */
.L_x_639:
[----:B------:R-:W2:Y:S01]  /*160d0*/  LDL R6, [R1+0x28] ;  /* 0x0000280001067983 */ /* 0x000ea20000100800 */
[----:B------:R-:W-:Y:S01]  /*160e0*/  VIADD R228, R5, 0x1 ;  /* 0x0000000105e47836 */ /* 0x000fe20000000000 */
[----:B------:R-:W-:Y:S05]  /*160f0*/  YIELD ;  /* 0x0000000000007946 */ /* 0x000fea0003800000 */
[----:B------:R-:W-:-:S04]  /*16100*/  ISETP.NE.AND P3, PT, R228, 0x2, PT ;  /* 0x00000002e400780c */ /* 0x000fc80003f65270 */
[----:B------:R-:W-:Y:S02]  /*16110*/  SEL R7, RZ, 0x1, P3 ;  /* 0x00000001ff077807 */ /* 0x000fe40001800000 */
[----:B------:R-:W-:Y:S02]  /*16120*/  SEL R228, R228, RZ, P3 ;  /* 0x000000ffe4e47207 */ /* 0x000fe40001800000 */
[----:B-----5:R-:W-:-:S05]  /*16130*/  LOP3.LUT R7, R4, R7, RZ, 0x3c, !PT ;  /* 0x0000000704077212 */ /* 0x020fca00078e3cff */
[----:B------:R0:W-:Y:S01]  /*16140*/  STL [R1+0x4], R7 ;  /* 0x0000040701007387 */ /* 0x0001e20000100800 */
[----:B--2---:R-:W-:-:S13]  /*16150*/  ISETP.NE.AND P2, PT, R6, RZ, PT ;  /* 0x000000ff0600720c */ /* 0x004fda0003f45270 */
[----:B0-----:R-:W-:Y:S05]  /*16160*/  @P2 BRA `(.L_x_630) ;  /* 0x0000000000302947 */ /* 0x001fea0003800000 */
[----:B------:R-:W-:Y:S05]  /*16170*/  @!P0 BRA `(.L_x_631) ;  /* 0x0000000000048947 */ /* 0x000fea0003800000 */
[----:B------:R-:W-:Y:S01]  /*16180*/  BPT.TRAP 0x1 ;  /* 0x000000040000795c */ /* 0x000fe20000300000 */
.L_x_631:
[----:B------:R-:W-:Y:S01]  /*16190*/  IMAD R6, R228, 0x8, R2 ;  /* 0x00000008e4067824 */ /* 0x000fe200078e0202 */
[----:B------:R-:W-:-:S04]  /*161a0*/  SHF.L.U32 R7, R7, 0x1f, RZ ;  /* 0x0000001f07077819 */ /* 0x000fc800000006ff */
[----:B------:R0:W1:Y:S01]  /*161b0*/  SYNCS.PHASECHK.TRANS64.TRYWAIT P3, [R6+URZ+0x34830], R7 ;  /* 0x03483007060075a7 */ /* 0x000062000806017f */
[----:B------:R-:W-:Y:S05]  /*161c0*/  @!P0 BRA `(.L_x_632) ;  /* 0x0000000000048947 */ /* 0x000fea0003800000 */
[----:B------:R-:W-:Y:S01]  /*161d0*/  BPT.TRAP 0x1 ;  /* 0x000000040000795c */ /* 0x000fe20000300000 */
.L_x_632:
[----:B------:R-:W-:Y:S04]  /*161e0*/  BSSY B0, `(.L_x_630) ;  /* 0x0000004000007945 */ /* 0x000fe80003800000 */
[----:B-1----:R-:W-:Y:S05]  /*161f0*/  @P3 BRA `(.L_x_633) ;  /* 0x0000000000083947 */ /* 0x002fea0003800000 */
[----:B------:R-:W1:Y:S02]  /*16200*/  SYNCS.PHASECHK.TRANS64.TRYWAIT P3, [R6+URZ+0x34830], R7 ;  /* 0x03483007060075a7 */ /* 0x000e64000806017f */
[----:B-1----:R-:W-:Y:S05]  /*16210*/  @!P3 BRA `(.L_x_634) ;  /* 0x000000e400e8b947 */ /* 0x002fea0003800000 */
.L_x_633:
[----:B------:R-:W-:Y:S05]  /*16220*/  BSYNC B0 ;  /* 0x0000000000007941 */ /* 0x000fea0003800000 */
.L_x_630:
[----:B01----:R-:W2:Y:S04]  /*16230*/  LDL R6, [R1+0x2c] ;  /* 0x00002c0001067983 */ /* 0x003ea80000100800 */
[----:B------:R-:W3:Y:S01]  /*16240*/  LDL.64 R20, [R1+0x20] ;  /* 0x0000200001147983 */ /* 0x000ee20000100a00 */
[----:B------:R-:W0:Y:S01]  /*16250*/  S2R R8, SR_TID.X ;  /* 0x0000000000087919 */ /* 0x000e220000002100 */
[----:B------:R-:W-:Y:S05]  /*16260*/  WARPSYNC.ALL ;  /* 0x0000000000007948 */ /* 0x000fea0003800000 */
[----:B------:R-:W-:Y:S01]  /*16270*/  IMAD.MOV.U32 R7, RZ, RZ, 0x40000040 ;  /* 0x40000040ff077424 */ /* 0x000fe200078e00ff */
[----:B0-----:R-:W-:-:S05]  /*16280*/  SHF.R.U32.HI R8, RZ, 0x7, R8 ;  /* 0x00000007ff087819 */ /* 0x001fca0000011608 */
[----:B------:R-:W-:-:S05]  /*16290*/  VIADD R11, R8, 0x8 ;  /* 0x00000008080b7836 */ /* 0x000fca0000000000 */
[----:B------:R0:W-:Y:S01]  /*162a0*/  BAR.SYNC.DEFER_BLOCKING R11, 0x100 ;  /* 0x0004000b0000751d */ /* 0x0001e20000010000 */
[----:B------:R-:W-:-:S05]  /*162b0*/  R2UR UR55, R7 ;  /* 0x00000000073772ca */ /* 0x000fca00000e0000 */
[----:B------:R-:W-:Y:S01]  /*162c0*/  WARPGROUP.ARRIVE ;  /* 0x00000000000079c5 */ /* 0x000fe20000000000 */
[----:B------:R-:W-:Y:S02]  /*162d0*/  IMAD.MOV.U32 R89, RZ, RZ, 0x40000040 ;  /* 0x40000040ff597424 */ /* 0x000fe400078e00ff */
[----:B------:R-:W-:-:S03]  /*162e0*/  IMAD.MOV.U32 R9, RZ, RZ, 0x40000040 ;  /* 0x40000040ff097424 */ /* 0x000fc600078e00ff */
[----:B------:R-:W-:Y:S02]  /*162f0*/  R2UR UR59, R89 ;  /* 0x00000000593b72ca */ /* 0x000fe400000e0000 */
[----:B------:R-:W-:-:S11]  /*16300*/  R2UR UR7, R9 ;  /* 0x00000000090772ca */ /* 0x000fd600000e0000 */
[----:B------:R-:W-:Y:S02]  /*16310*/  MOV R7, UR59 ;  /* 0x0000003b00077c02 */ /* 0x000fe40008000f00 */
[----:B------:R-:W-:Y:S01]  /*16320*/  UMOV UR59, UR7 ;  /* 0x00000007003b7c82 */ /* 0x000fe20008000000 */
[C---:B------:R-:W-:Y:S02]  /*16330*/  R2UR UR7, R9.reuse ;  /* 0x00000000090772ca */ /* 0x040fe400000e0000 */
[C---:B------:R-:W-:Y:S02]  /*16340*/  R2UR UR19, R9.reuse ;  /* 0x00000000091372ca */ /* 0x040fe400000e0000 */
[C---:B------:R-:W-:Y:S02]  /*16350*/  R2UR UR31, R9.reuse ;  /* 0x00000000091f72ca */ /* 0x040fe400000e0000 */
[----:B------:R-:W-:Y:S01]  /*16360*/  R2UR UR43, R9 ;  /* 0x00000000092b72ca */ /* 0x000fe200000e0000 */
[----:B--2---:R-:W-:Y:S01]  /*16370*/  IMAD R6, R228, 0xb00, R6 ;  /* 0x00000b00e4067824 */ /* 0x004fe200078e0206 */
[----:B---3--:R-:W-:-:S02]  /*16380*/  R2UR UR22, R20 ;  /* 0x00000000141672ca */ /* 0x008fc400000e0000 */
[----:B------:R-:W-:Y:S02]  /*16390*/  R2UR UR23, R21 ;  /* 0x00000000151772ca */ /* 0x000fe400000e0000 */
[----:B------:R-:W-:-:S09]  /*163a0*/  R2UR UR54, R6 ;  /* 0x00000000063672ca */ /* 0x000fd200000e0000 */
[----:B------:R-:W-:Y:S02]  /*163b0*/  UMOV UR52, UR22 ;  /* 0x0000001600347c82 */ /* 0x000fe40008000000 */
[----:B------:R-:W-:Y:S02]  /*163c0*/  UMOV UR53, UR23 ;  /* 0x0000001700357c82 */ /* 0x000fe40008000000 */
[----:B------:R-:W-:Y:S01]  /*163d0*/  HGMMA.64x16x16.F32.BF16 R168, gdesc[UR52], RZ, !UPT, gsb0 ;  /* 0x0020000034a879f0 */ /* 0x000fe2000c0018ff */
[C---:B------:R-:W-:Y:S02]  /*163e0*/  VIADD R88, R6.reuse, 0x100 ;  /* 0x0000010006587836 */ /* 0x040fe40000000000 */
[----:B------:R-:W-:-:S03]  /*163f0*/  VIADD R8, R6, 0x80 ;  /* 0x0000008006087836 */ /* 0x000fc60000000000 */
[----:B------:R-:W-:Y:S02]  /*16400*/  R2UR UR58, R88 ;  /* 0x00000000583a72ca */ /* 0x000fe400000e0000 */
[----:B------:R-:W-:Y:S01]  /*16410*/  R2UR UR6, R8 ;  /* 0x00000000080672ca */ /* 0x000fe200000e0000 */
[----:B------:R-:W-:Y:S01]  /*16420*/  UMOV UR56, UR22 ;  /* 0x0000001600387c82 */ /* 0x000fe20008000000 */
[----:B------:R-:W-:-:S09]  /*16430*/  UMOV UR57, UR23 ;  /* 0x0000001700397c82 */ /* 0x000fd20008000000 */
[----:B0-----:R-:W-:Y:S02]  /*16440*/  MOV R11, UR58 ;  /* 0x0000003a000b7c02 */ /* 0x001fe40008000f00 */
[----:B------:R-:W-:Y:S01]  /*16450*/  UMOV UR58, UR6 ;  /* 0x00000006003a7c82 */ /* 0x000fe20008000000 */
[----:B------:R-:W-:Y:S02]  /*16460*/  WARPGROUP.DEPBAR.LE gsb0, 0x0 ;  /* 0x00008000000079c5 */ /* 0x000fe40000010000 */
[----:B------:R-:W-:-:S06]  /*16470*/  WARPGROUP.ARRIVE ;  /* 0x00000000000079c5 */ /* 0x000fcc0000000000 */
[----:B------:R-:W-:Y:S01]  /*16480*/  HGMMA.64x16x16.F32.BF16 R160, gdesc[UR56], RZ, !UPT, gsb0 ;  /* 0x0020000038a079f0 */ /* 0x000fe2000c0018ff */
[----:B------:R-:W-:Y:S02]  /*16490*/  R2UR UR59, R7 ;  /* 0x00000000073b72ca */ /* 0x000fe400000e0000 */
[----:B------:R-:W-:Y:S01]  /*164a0*/  R2UR UR58, R11 ;  /* 0x000000000b3a72ca */ /* 0x000fe200000e0000 */
[----:B------:R-:W-:Y:S01]  /*164b0*/  UMOV UR56, UR22 ;  /* 0x0000001600387c82 */ /* 0x000fe20008000000 */
[----:B------:R-:W-:Y:S01]  /*164c0*/  UMOV UR57, UR23 ;  /* 0x0000001700397c82 */ /* 0x000fe20008000000 */
[----:B------:R-:W-:-:S05]  /*164d0*/  VIADD R8, R6, 0x180 ;  /* 0x0000018006087836 */ /* 0x000fca0000000000 */
[----:B------:R-:W-:Y:S01]  /*164e0*/  R2UR UR6, R8 ;  /* 0x00000000080672ca */ /* 0x000fe200000e0000 */
[----:B------:R-:W-:-:S05]  /*164f0*/  VIADD R8, R6, 0x300 ;  /* 0x0000030006087836 */ /* 0x000fca0000000000 */
[----:B------:R-:W-:Y:S01]  /*16500*/  R2UR UR18, R8 ;  /* 0x00000000081272ca */ /* 0x000fe200000e0000 */
[----:B------:R-:W-:Y:S01]  /*16510*/  VIADD R8, R6, 0x480 ;  /* 0x0000048006087836 */ /* 0x000fe20000000000 */
[----:B------:R-:W-:Y:S02]  /*16520*/  WARPGROUP.DEPBAR.LE gsb0, 0x0 ;  /* 0x00008000000079c5 */ /* 0x000fe40000010000 */
[----:B------:R-:W-:-:S06]  /*16530*/  WARPGROUP.ARRIVE ;  /* 0x00000000000079c5 */ /* 0x000fcc0000000000 */
[----:B------:R-:W-:Y:S01]  /*16540*/  HGMMA.64x16x16.F32.BF16 R152, gdesc[UR56], RZ, !UPT, gsb0 ;  /* 0x00200000389879f0 */ /* 0x000fe2000c0018ff */
[----:B------:R-:W-:Y:S01]  /*16550*/  R2UR UR30, R8 ;  /* 0x00000000081e72ca */ /* 0x000fe200000e0000 */
[----:B------:R-:W-:-:S05]  /*16560*/  VIADD R8, R6, 0x2 ;  /* 0x0000000206087836 */ /* 0x000fca0000000000 */
[----:B------:R-:W-:Y:S01]  /*16570*/  R2UR UR42, R8 ;  /* 0x00000000082a72ca */ /* 0x000fe200000e0000 */
[----:B------:R-:W-:Y:S01]  /*16580*/  VIADD R8, R6, 0x182 ;  /* 0x0000018206087836 */ /* 0x000fe20000000000 */
[----:B------:R-:W-:Y:S01]  /*16590*/  R2UR UR55, R9 ;  /* 0x00000000093772ca */ /* 0x000fe200000e0000 */
[----:B------:R-:W-:-:S03]  /*165a0*/  IMAD.MOV.U32 R9, RZ, RZ, 0x40000040 ;  /* 0x40000040ff097424 */ /* 0x000fc600078e00ff */
[----:B------:R-:W-:Y:S01]  /*165b0*/  R2UR UR54, R8 ;  /* 0x00000000083672ca */ /* 0x000fe200000e0000 */
[----:B------:R-:W-:Y:S01]  /*165c0*/  VIADD R8, R6, 0x282 ;  /* 0x0000028206087836 */ /* 0x000fe20000000000 */
[----:B------:R-:W-:-:S04]  /*165d0*/  R2UR UR59, R9 ;  /* 0x00000000093b72ca */ /* 0x000fc800000e0000 */
[----:B------:R-:W-:Y:S01]  /*165e0*/  R2UR UR58, R8 ;  /* 0x00000000083a72ca */ /* 0x000fe200000e0000 */
[----:B------:R-:W-:Y:S01]  /*165f0*/  UMOV UR56, UR22 ;  /* 0x0000001600387c82 */ /* 0x000fe20008000000 */
[----:B------:R-:W-:-:S07]  /*16600*/  UMOV UR57, UR23 ;  /* 0x0000001700397c82 */ /* 0x000fce0008000000 */
[----:B------:R-:W-:Y:S01]  /*16610*/  MOV R7, UR59 ;  /* 0x0000003b00077c02 */ /* 0x000fe20008000f00 */
[----:B------:R-:W-:-:S03]  /*16620*/  UMOV UR59, UR7 ;  /* 0x00000007003b7c82 */ /* 0x000fc60008000000 */
[----:B------:R-:W-:Y:S01]  /*16630*/  MOV R11, UR58 ;  /* 0x0000003a000b7c02 */ /* 0x000fe20008000f00 */
[----:B------:R-:W-:Y:S01]  /*16640*/  UMOV UR58, UR6 ;  /* 0x00000006003a7c82 */ /* 0x000fe20008000000 */
[----:B------:R-:W-:Y:S02]  /*16650*/  WARPGROUP.DEPBAR.LE gsb0, 0x0 ;  /* 0x00008000000079c5 */ /* 0x000fe40000010000 */
[----:B------:R-:W-:-:S06]  /*16660*/  WARPGROUP.ARRIVE ;  /* 0x00000000000079c5 */ /* 0x000fcc0000000000 */
[----:B------:R-:W-:Y:S01]  /*16670*/  HGMMA.64x16x16.F32.BF16 R144, gdesc[UR56], RZ, !UPT, gsb0 ;  /* 0x00200000389079f0 */ /* 0x000fe2000c0018ff */
[----:B------:R-:W-:Y:S02]  /*16680*/  VIADD R90, R6, 0x200 ;  /* 0x00000200065a7836 */ /* 0x000fe40000000000 */
[----:B------:R-:W-:-:S03]  /*16690*/  IMAD.MOV.U32 R91, RZ, RZ, 0x40000040 ;  /* 0x40000040ff5b7424 */ /* 0x000fc600078e00ff */
[----:B------:R-:W-:Y:S02]  /*166a0*/  R2UR UR10, R90 ;  /* 0x000000005a0a72ca */ /* 0x000fe400000e0000 */
[----:B------:R-:W-:Y:S01]  /*166b0*/  R2UR UR11, R91 ;  /* 0x000000005b0b72ca */ /* 0x000fe200000e0000 */
[----:B------:R-:W-:Y:S01]  /*166c0*/  UMOV UR8, UR22 ;  /* 0x0000001600087c82 */ /* 0x000fe20008000000 */
[----:B------:R-:W-:Y:S01]  /*166d0*/  UMOV UR9, UR23 ;  /* 0x0000001700097c82 */ /* 0x000fe20008000000 */
[----:B------:R-:W-:Y:S02]  /*166e0*/  WARPGROUP.DEPBAR.LE gsb0, 0x0 ;  /* 0x00008000000079c5 */ /* 0x000fe40000010000 */
[----:B------:R-:W-:-:S08]  /*166f0*/  WARPGROUP.ARRIVE ;  /* 0x00000000000079c5 */ /* 0x000fd00000000000 */
[----:B------:R-:W-:Y:S01]  /*16700*/  HGMMA.64x16x16.F32.BF16 R136, gdesc[UR8], RZ, !UPT, gsb0 ;  /* 0x00200000088879f0 */ /* 0x000fe2000c0018ff */
[----:B------:R-:W-:Y:S01]  /*16710*/  VIADD R88, R6, 0x280 ;  /* 0x0000028006587836 */ /* 0x000fe20000000000 */
[----:B------:R-:W-:-:S04]  /*16720*/  R2UR UR15, R89 ;  /* 0x00000000590f72ca */ /* 0x000fc800000e0000 */
[----:B------:R-:W-:Y:S01]  /*16730*/  R2UR UR14, R88 ;  /* 0x00000000580e72ca */ /* 0x000fe200000e0000 */
[----:B------:R-:W-:Y:S01]  /*16740*/  UMOV UR12, UR22 ;  /* 0x00000016000c7c82 */ /* 0x000fe20008000000 */
[----:B------:R-:W-:Y:S01]  /*16750*/  UMOV UR13, UR23 ;  /* 0x00000017000d7c82 */ /* 0x000fe20008000000 */
[----:B------:R-:W-:Y:S02]  /*16760*/  WARPGROUP.DEPBAR.LE gsb0, 0x0 ;  /* 0x00008000000079c5 */ /* 0x000fe40000010000 */
[----:B------:R-:W-:-:S08]  /*16770*/  WARPGROUP.ARRIVE ;  /* 0x00000000000079c5 */ /* 0x000fd00000000000 */
[----:B------:R-:W-:Y:S01]  /*16780*/  HGMMA.64x16x16.F32.BF16 R128, gdesc[UR12], RZ, !UPT, gsb0 ;  /* 0x002000000c8079f0 */ /* 0x000fe2000c0018ff */
[----:B------:R0:W-:Y:S04]  /*16790*/  STL.64 [R1+0x90], R2 ;  /* 0x0000900201007387 */ /* 0x0001e80000100a00 */
[----:B0-----:R-:W2:Y:S01]  /*167a0*/  LDL.64 R2, [R1+0x18] ;  /* 0x0000180001027983 */ /* 0x001ea20000100a00 */
[----:B------:R-:W-:Y:S01]  /*167b0*/  UMOV UR16, UR22 ;  /* 0x0000001600107c82 */ /* 0x000fe20008000000 */
[----:B------:R-:W-:Y:S01]  /*167c0*/  UMOV UR17, UR23 ;  /* 0x0000001700117c82 */ /* 0x000fe20008000000 */
[----:B------:R-:W-:Y:S02]  /*167d0*/  WARPGROUP.DEPBAR.LE gsb0, 0x0 ;  /* 0x00008000000079c5 */ /* 0x000fe40000010000 */
[----:B------:R-:W-:-:S06]  /*167e0*/  WARPGROUP.ARRIVE ;  /* 0x00000000000079c5 */ /* 0x000fcc0000000000 */
[----:B------:R-:W-:Y:S01]  /*167f0*/  HGMMA.64x16x16.F32.BF16 R120, gdesc[UR16], RZ, !UPT, gsb0 ;  /* 0x00200000107879f0 */ /* 0x000fe2000c0018ff */
[----:B------:R-:W-:Y:S01]  /*16800*/  VIADD R88, R6, 0x380 ;  /* 0x0000038006587836 */ /* 0x000fe20000000000 */
[----:B------:R-:W-:Y:S02]  /*16810*/  MOV R233, UR39 ;  /* 0x0000002700e97c02 */ /* 0x000fe40008000f00 */
[----:B------:R-:W-:Y:S02]  /*16820*/  MOV R232, UR38 ;  /* 0x0000002600e87c02 */ /* 0x000fe40008000f00 */
[----:B------:R-:W-:Y:S02]  /*16830*/  R2UR UR38, R88 ;  /* 0x00000000582672ca */ /* 0x000fe400000e0000 */
[----:B------:R-:W-:Y:S02]  /*16840*/  R2UR UR39, R89 ;  /* 0x00000000592772ca */ /* 0x000fe400000e0000 */
[----:B------:R-:W-:Y:S01]  /*16850*/  MOV R231, UR37 ;  /* 0x0000002500e77c02 */ /* 0x000fe20008000f00 */
[----:B------:R-:W-:Y:S01]  /*16860*/  UMOV UR37, UR23 ;  /* 0x0000001700257c82 */ /* 0x000fe20008000000 */
[----:B------:R-:W-:Y:S01]  /*16870*/  MOV R230, UR36 ;  /* 0x0000002400e67c02 */ /* 0x000fe20008000f00 */
[----:B------:R-:W-:Y:S01]  /*16880*/  UMOV UR36, UR22 ;  /* 0x0000001600247c82 */ /* 0x000fe20008000000 */
[----:B------:R-:W-:-:S02]  /*16890*/  WARPGROUP.DEPBAR.LE gsb0, 0x0 ;  /* 0x00008000000079c5 */ /* 0x000fc40000010000 */
[----:B------:R-:W-:-:S06]  /*168a0*/  WARPGROUP.ARRIVE ;  /* 0x00000000000079c5 */ /* 0x000fcc0000000000 */
        /* <DEDUP_REMOVED lines=9> */
[----:B------:R-:W-:Y:S01]  /*16940*/  UMOV UR28, UR22 ;  /* 0x00000016001c7c82 */ /* 0x000fe20008000000 */
[----:B------:R-:W-:Y:S01]  /*16950*/  UMOV UR29, UR23 ;  /* 0x00000017001d7c82 */ /* 0x000fe20008000000 */
[----:B------:R-:W-:-:S05]  /*16960*/  VIADD R88, R6, 0x500 ;  /* 0x0000050006587836 */ /* 0x000fca0000000000 */
[----:B------:R-:W-:Y:S01]  /*16970*/  R2UR UR34, R88 ;  /* 0x00000000582272ca */ /* 0x000fe200000e0000 */
[----:B------:R-:W-:Y:S01]  /*16980*/  VIADD R88, R6, 0x102 ;  /* 0x0000010206587836 */ /* 0x000fe20000000000 */
[C---:B------:R-:W-:Y:S02]  /*16990*/  R2UR UR35, R89.reuse ;  /* 0x00000000592372ca */ /* 0x040fe400000e0000 */
[----:B------:R-:W-:Y:S01]  /*169a0*/  R2UR UR51, R89 ;  /* 0x00000000593372ca */ /* 0x000fe200000e0000 */
[----:B------:R-:W-:Y:S01]  /*169b0*/  IMAD.MOV.U32 R89, RZ, RZ, 0x40000040 ;  /* 0x40000040ff597424 */ /* 0x000fe200078e00ff */
[----:B------:R-:W-:Y:S01]  /*169c0*/  R2UR UR50, R88 ;  /* 0x00000000583272ca */ /* 0x000fe200000e0000 */
[----:B------:R-:W-:Y:S01]  /*169d0*/  VIADD R88, R6, 0x202 ;  /* 0x0000020206587836 */ /* 0x000fe20000000000 */
[----:B------:R-:W-:Y:S02]  /*169e0*/  WARPGROUP.DEPBAR.LE gsb0, 0x0 ;  /* 0x00008000000079c5 */ /* 0x000fe40000010000 */
[----:B------:R-:W-:-:S06]  /*169f0*/  WARPGROUP.ARRIVE ;  /* 0x00000000000079c5 */ /* 0x000fcc0000000000 */
[----:B------:R-:W-:Y:S01]  /*16a00*/  HGMMA.64x16x16.F32.BF16 R96, gdesc[UR28], RZ, !UPT, gsb0 ;  /* 0x002000001c6079f0 */ /* 0x000fe2000c0018ff */
[----:B------:R-:W-:Y:S02]  /*16a10*/  MOV R14, UR5 ;  /* 0x00000005000e7c02 */ /* 0x000fe40008000f00 */
[----:B------:R-:W-:Y:S02]  /*16a20*/  MOV R13, UR4 ;  /* 0x00000004000d7c02 */ /* 0x000fe40008000f00 */
[----:B------:R-:W-:Y:S01]  /*16a30*/  R2UR UR4, R88 ;  /* 0x00000000580472ca */ /* 0x000fe200000e0000 */
[----:B------:R-:W-:Y:S01]  /*16a40*/  VIADD R88, R6, 0x302 ;  /* 0x0000030206587836 */ /* 0x000fe20000000000 */
[----:B------:R-:W-:Y:S01]  /*16a50*/  R2UR UR5, R89 ;  /* 0x00000000590572ca */ /* 0x000fe200000e0000 */
[----:B------:R-:W-:-:S03]  /*16a60*/  IMAD.MOV.U32 R89, RZ, RZ, 0x40000040 ;  /* 0x40000040ff597424 */ /* 0x000fc600078e00ff */
[----:B------:R-:W-:Y:S01]  /*16a70*/  R2UR UR6, R88 ;  /* 0x00000000580672ca */ /* 0x000fe200000e0000 */
[C---:B------:R-:W-:Y:S01]  /*16a80*/  VIADD R88, R6.reuse, 0x402 ;  /* 0x0000040206587836 */ /* 0x040fe20000000000 */
[----:B------:R-:W-:Y:S01]  /*16a90*/  R2UR UR7, R89 ;  /* 0x00000000590772ca */ /* 0x000fe200000e0000 */
[----:B------:R-:W-:Y:S02]  /*16aa0*/  IMAD.MOV.U32 R89, RZ, RZ, 0x40000040 ;  /* 0x40000040ff597424 */ /* 0x000fe400078e00ff */
[----:B------:R-:W-:Y:S01]  /*16ab0*/  VIADD R90, R6, 0x82 ;  /* 0x00000082065a7836 */ /* 0x000fe20000000000 */
[----:B------:R-:W-:Y:S01]  /*16ac0*/  R2UR UR14, R88 ;  /* 0x00000000580e72ca */ /* 0x000fe200000e0000 */
[----:B------:R-:W-:Y:S01]  /*16ad0*/  VIADD R88, R6, 0x502 ;  /* 0x0000050206587836 */ /* 0x000fe20000000000 */
[----:B------:R-:W-:Y:S01]  /*16ae0*/  R2UR UR15, R89 ;  /* 0x00000000590f72ca */ /* 0x000fe200000e0000 */
[----:B------:R-:W-:Y:S01]  /*16af0*/  IMAD.MOV.U32 R89, RZ, RZ, 0x40000040 ;  /* 0x40000040ff597424 */ /* 0x000fe200078e00ff */
[----:B------:R-:W-:-:S02]  /*16b00*/  R2UR UR46, R90 ;  /* 0x000000005a2e72ca */ /* 0x000fc400000e0000 */
[----:B------:R-:W-:Y:S02]  /*16b10*/  R2UR UR47, R91 ;  /* 0x000000005b2f72ca */ /* 0x000fe400000e0000 */
[----:B------:R-:W-:Y:S02]  /*16b20*/  R2UR UR38, R88 ;  /* 0x00000000582672ca */ /* 0x000fe400000e0000 */
[----:B------:R-:W-:Y:S01]  /*16b30*/  R2UR UR39, R89 ;  /* 0x00000000592772ca */ /* 0x000fe200000e0000 */
[----:B------:R-:W-:Y:S01]  /*16b40*/  UMOV UR32, UR22 ;  /* 0x0000001600207c82 */ /* 0x000fe20008000000 */
[----:B------:R-:W-:Y:S01]  /*16b50*/  UMOV UR33, UR23 ;  /* 0x0000001700217c82 */ /* 0x000fe20008000000 */
[----:B------:R-:W-:Y:S02]  /*16b60*/  WARPGROUP.DEPBAR.LE gsb0, 0x0 ;  /* 0x00008000000079c5 */ /* 0x000fe40000010000 */
[----:B------:R-:W-:-:S06]  /*16b70*/  WARPGROUP.ARRIVE ;  /* 0x00000000000079c5 */ /* 0x000fcc0000000000 */
[----:B------:R-:W-:Y:S01]  /*16b80*/  HGMMA.64x16x16.F32.BF16 R88, gdesc[UR32], RZ, !UPT, gsb0 ;  /* 0x00200000205879f0 */ /* 0x000fe2000c0018ff */
[----:B------:R-:W-:Y:S02]  /*16b90*/  MOV R21, UR21 ;  /* 0x0000001500157c02 */ /* 0x000fe40008000f00 */
[----:B------:R-:W-:Y:S02]  /*16ba0*/  MOV R20, UR20 ;  /* 0x0000001400147c02 */ /* 0x000fe40008000f00 */
[----:B--2---:R-:W-:Y:S02]  /*16bb0*/  R2UR UR20, R2 ;  /* 0x00000000021472ca */ /* 0x004fe400000e0000 */
[----:B------:R-:W-:Y:S01]  /*16bc0*/  R2UR UR21, R3 ;  /* 0x00000000031572ca */ /* 0x000fe200000e0000 */
[----:B------:R-:W-:Y:S01]  /*16bd0*/  UMOV UR58, UR4 ;  /* 0x00000004003a7c82 */ /* 0x000fe20008000000 */
[----:B------:R-:W-:Y:S01]  /*16be0*/  UMOV UR59, UR5 ;  /* 0x00000005003b7c82 */ /* 0x000fe20008000000 */
[----:B------:R-:W2:Y:S08]  /*16bf0*/  LDL.64 R2, [R1+0x10] ;  /* 0x0000100001027983 */ /* 0x000eb00000100a00 */
[----:B------:R-:W-:-:S02]  /*16c00*/  UMOV UR40, UR20 ;  /* 0x0000001400287c82 */ /* 0x000fc40008000000 */
        /* <DEDUP_REMOVED lines=24> */
[----:B------:R-:W-:Y:S02]  /*16d90*/  R2UR UR59, R7 ;  /* 0x00000000073b72ca */ /* 0x000fe400000e0000 */
[----:B------:R-:W-:Y:S01]  /*16da0*/  R2UR UR58, R11 ;  /* 0x000000000b3a72ca */ /* 0x000fe200000e0000 */
[----:B------:R-:W-:Y:S01]  /*16db0*/  UMOV UR56, UR20 ;  /* 0x0000001400387c82 */ /* 0x000fe20008000000 */
[----:B------:R-:W-:Y:S01]  /*16dc0*/  UMOV UR57, UR21 ;  /* 0x0000001500397c82 */ /* 0x000fe20008000000 */
[----:B------:R-:W-:Y:S02]  /*16dd0*/  WARPGROUP.DEPBAR.LE gsb0, 0x0 ;  /* 0x00008000000079c5 */ /* 0x000fe40000010000 */
[----:B------:R-:W-:-:S08]  /*16de0*/  WARPGROUP.ARRIVE ;  /* 0x00000000000079c5 */ /* 0x000fd00000000000 */
[----:B------:R-:W-:Y:S01]  /*16df0*/  HGMMA.64x16x16.F32.BF16 R128, gdesc[UR56], R128, gsb0 ;  /* 0x00200000388079f0 */ /* 0x000fe20008001880 */
[----:B------:R-:W-:Y:S01]  /*16e00*/  UMOV UR4, UR20 ;  /* 0x0000001400047c82 */ /* 0x000fe20008000000 */
[----:B------:R-:W-:Y:S01]  /*16e10*/  UMOV UR5, UR21 ;  /* 0x0000001500057c82 */ /* 0x000fe20008000000 */
[----:B------:R-:W-:Y:S01]  /*16e20*/  VIADD R8, R6, 0x382 ;  /* 0x0000038206087836 */ /* 0x000fe20000000000 */
[----:B------:R-:W-:Y:S02]  /*16e30*/  WARPGROUP.DEPBAR.LE gsb0, 0x0 ;  /* 0x00008000000079c5 */ /* 0x000fe40000010000 */
[----:B------:R-:W-:-:S06]  /*16e40*/  WARPGROUP.ARRIVE ;  /* 0x00000000000079c5 */ /* 0x000fcc0000000000 */
[----:B------:R-:W-:Y:S01]  /*16e50*/  HGMMA.64x16x16.F32.BF16 R120, gdesc[UR4], R120, gsb0 ;  /* 0x00200000047879f0 */ /* 0x000fe20008001878 */
[----:B------:R-:W-:Y:S01]  /*16e60*/  IMAD.MOV.U32 R9, RZ, RZ, 0x40000040 ;  /* 0x40000040ff097424 */ /* 0x000fe200078e00ff */
[----:B------:R-:W-:-:S04]  /*16e70*/  R2UR UR10, R8 ;  /* 0x00000000080a72ca */ /* 0x000fc800000e0000 */
        /* <DEDUP_REMOVED lines=27> */
[----:B--2---:R-:W-:Y:S02]  /*17030*/  R2UR UR4, R2 ;  /* 0x00000000020472ca */ /* 0x004fe400000e0000 */
[----:B------:R-:W-:Y:S02]  /*17040*/  R2UR UR5, R3 ;  /* 0x00000000030572ca */ /* 0x000fe400000e0000 */
[----:B------:R-:W-:Y:S01]  /*17050*/  R2UR UR26, R8 ;  /* 0x00000000081a72ca */ /* 0x000fe200000e0000 */
[----:B------:R-:W2:Y:S01]  /*17060*/  LDL.64 R2, [R1+0x8] ;  /* 0x0000080001027983 */ /* 0x000ea20000100a00 */
[----:B------:R-:W-:-:S07]  /*17070*/  R2UR UR27, R9 ;  /* 0x00000000091b72ca */ /* 0x000fce00000e0000 */
[----:B------:R-:W-:Y:S02]  /*17080*/  UMOV UR24, UR4 ;  /* 0x0000000400187c82 */ /* 0x000fe40008000000 */
[----:B------:R-:W-:Y:S01]  /*17090*/  UMOV UR25, UR5 ;  /* 0x0000000500197c82 */ /* 0x000fe20008000000 */
[----:B------:R-:W-:Y:S02]  /*170a0*/  WARPGROUP.DEPBAR.LE gsb0, 0x0 ;  /* 0x00008000000079c5 */ /* 0x000fe40000010000 */
[----:B------:R-:W-:-:S06]  /*170b0*/  WARPGROUP.ARRIVE ;  /* 0x00000000000079c5 */ /* 0x000fcc0000000000 */
[----:B------:R-:W-:Y:S01]  /*170c0*/  HGMMA.64x16x16.F32.BF16 R168, gdesc[UR24], R168, gsb0 ;  /* 0x0020000018a879f0 */ /* 0x000fe200080018a8 */
        /* <DEDUP_REMOVED lines=78> */
[----:B------:R-:W-:Y:S02]  /*175b0*/  R2UR UR10, R8 ;  /* 0x00000000080a72ca */ /* 0x000fe400000e0000 */
[----:B------:R-:W-:Y:S01]  /*175c0*/  R2UR UR11, R9 ;  /* 0x00000000090b72ca */ /* 0x000fe200000e0000 */
[----:B------:R-:W-:Y:S01]  /*175d0*/  UMOV UR8, UR4 ;  /* 0x0000000400087c82 */ /* 0x000fe20008000000 */
[----:B------:R-:W-:-:S09]  /*175e0*/  UMOV UR9, UR5 ;  /* 0x0000000500097c82 */ /* 0x000fd20008000000 */
[----:B------:R-:W-:Y:S01]  /*175f0*/  MOV R7, UR10 ;  /* 0x0000000a00077c02 */ /* 0x000fe20008000f00 */
[----:B------:R-:W-:Y:S01]  /*17600*/  UMOV UR10, UR6 ;  /* 0x00000006000a7c82 */ /* 0x000fe20008000000 */
[----:B------:R-:W-:Y:S01]  /*17610*/  MOV R11, UR11 ;  /* 0x0000000b000b7c02 */ /* 0x000fe20008000f00 */
        /* <DEDUP_REMOVED lines=12> */
[----:B------:R-:W-:Y:S01]  /*176e0*/  IMAD.MOV.U32 R9, RZ, RZ, 0x40000040 ;  /* 0x40000040ff097424 */ /* 0x000fe200078e00ff */
[----:B--2---:R-:W-:Y:S02]  /*176f0*/  R2UR UR20, R2 ;  /* 0x00000000021472ca */ /* 0x004fe400000e0000 */
[----:B------:R-:W-:Y:S02]  /*17700*/  R2UR UR21, R3 ;  /* 0x00000000031572ca */ /* 0x000fe400000e0000 */
[----:B------:R-:W-:Y:S01]  /*17710*/  R2UR UR14, R8 ;  /* 0x00000000080e72ca */ /* 0x000fe200000e0000 */
[----:B------:R0:W5:Y:S01]  /*17720*/  LDL.LU.64 R2, [R1+0x90] ;  /* 0x0000900001027983 */ /* 0x0001620000300a00 */
        /* <DEDUP_REMOVED lines=91> */
[----:B------:R-:W-:Y:S02]  /*17ce0*/  VIADD R8, R6, 0x580 ;  /* 0x0000058006087836 */ /* 0x000fe40000000000 */
[----:B------:R-:W-:-:S03]  /*17cf0*/  IMAD.MOV.U32 R9, RZ, RZ, 0x40000040 ;  /* 0x40000040ff097424 */ /* 0x000fc600078e00ff */
[----:B------:R-:W-:Y:S01]  /*17d00*/  R2UR UR58, R8 ;  /* 0x00000000083a72ca */ /* 0x000fe200000e0000 */
[----:B------:R-:W-:Y:S01]  /*17d10*/  VIADD R8, R6, 0x600 ;  /* 0x0000060006087836 */ /* 0x000fe20000000000 */
[----:B------:R-:W-:Y:S01]  /*17d20*/  R2UR UR59, R9 ;  /* 0x00000000093b72ca */ /* 0x000fe200000e0000 */
[----:B------:R-:W-:-:S03]  /*17d30*/  IMAD.MOV.U32 R9, RZ, RZ, 0x40000040 ;  /* 0x40000040ff097424 */ /* 0x000fc600078e00ff */
[----:B------:R-:W-:Y:S01]  /*17d40*/  R2UR UR6, R8 ;  /* 0x00000000080672ca */ /* 0x000fe200000e0000 */
[----:B------:R-:W-:Y:S02]  /*17d50*/  WARPGROUP.DEPBAR.LE gsb0, 0x0 ;  /* 0x00008000000079c5 */ /* 0x000fe40000010000 */
[----:B------:R-:W-:-:S06]  /*17d60*/  WARPGROUP.ARRIVE ;  /* 0x00000000000079c5 */ /* 0x000fcc0000000000 */
[----:B------:R-:W-:Y:S01]  /*17d70*/  HGMMA.64x16x16.F32.BF16 R88, gdesc[UR20], R88, gsb0 ;  /* 0x00200000145879f0 */ /* 0x000fe20008001858 */
        /* <DEDUP_REMOVED lines=11> */
[----:B------:R-:W-:Y:S02]  /*17e30*/  R2UR UR4, R236 ;  /* 0x00000000ec0472ca */ /* 0x000fe400000e0000 */
[----:B------:R-:W-:Y:S01]  /*17e40*/  R2UR UR18, R8 ;  /* 0x00000000081272ca */ /* 0x000fe200000e0000 */
[----:B------:R-:W-:Y:S01]  /*17e50*/  VIADD R8, R6, 0x800 ;  /* 0x0000080006087836 */ /* 0x000fe20000000000 */
[----:B------:R-:W-:Y:S01]  /*17e60*/  R2UR UR19, R9 ;  /* 0x00000000091372ca */ /* 0x000fe200000e0000 */
[----:B------:R-:W-:Y:S01]  /*17e70*/  IMAD.MOV.U32 R9, RZ, RZ, 0x40000040 ;  /* 0x40000040ff097424 */ /* 0x000fe200078e00ff */
[----:B------:R-:W-:-:S02]  /*17e80*/  R2UR UR5, R237 ;  /* 0x00000000ed0572ca */ /* 0x000fc400000e0000 */
        /* <DEDUP_REMOVED lines=41> */
[----:B------:R-:W-:Y:S02]  /*18120*/  R2UR UR58, R8 ;  /* 0x00000000083a72ca */ /* 0x000fe400000e0000 */
[----:B------:R-:W-:Y:S01]  /*18130*/  R2UR UR59, R9 ;  /* 0x00000000093b72ca */ /* 0x000fe200000e0000 */
[----:B------:R-:W-:Y:S01]  /*18140*/  UMOV UR56, UR4 ;  /* 0x0000000400387c82 */ /* 0x000fe20008000000 */
[----:B------:R-:W-:Y:S01]  /*18150*/  UMOV UR57, UR5 ;  /* 0x0000000500397c82 */ /* 0x000fe20008000000 */
[----:B------:R-:W-:Y:S02]  /*18160*/  WARPGROUP.DEPBAR.LE gsb0, 0x0 ;  /* 0x00008000000079c5 */ /* 0x000fe40000010000 */
[----:B------:R-:W-:-:S08]  /*18170*/  WARPGROUP.ARRIVE ;  /* 0x00000000000079c5 */ /* 0x000fd00000000000 */
[----:B------:R-:W-:Y:S01]  /*18180*/  MOV R11, UR59 ;  /* 0x0000003b000b7c02 */ /* 0x000fe20008000f00 */
[----:B------:R-:W-:Y:S01]  /*18190*/  UMOV UR59, UR7 ;  /* 0x00000007003b7c82 */ /* 0x000fe20008000000 */
[----:B------:R-:W-:Y:S01]  /*181a0*/  MOV R7, UR58 ;  /* 0x0000003a00077c02 */ /* 0x000fe20008000f00 */
[----:B------:R-:W-:Y:S02]  /*181b0*/  UMOV UR58, UR6 ;  /* 0x00000006003a7c82 */ /* 0x000fe40008000000 */
        /* <DEDUP_REMOVED lines=47> */
[----:B------:R-:W-:-:S11]  /*184b0*/  R2UR UR37, R235 ;  /* 0x00000000eb2572ca */ /* 0x000fd600000e0000 */
[----:B------:R-:W-:Y:S02]  /*184c0*/  UMOV UR48, UR36 ;  /* 0x0000002400307c82 */ /* 0x000fe40008000000 */
        /* <DEDUP_REMOVED lines=88> */
[----:B------:R-:W-:Y:S02]  /*18a50*/  R2UR UR5, R14 ;  /* 0x000000000e0572ca */ /* 0x000fe400000e0000 */
[----:B------:R-:W-:Y:S02]  /*18a60*/  R2UR UR4, R13 ;  /* 0x000000000d0472ca */ /* 0x000fe400000e0000 */
[----:B------:R-:W-:Y:S02]  /*18a70*/  R2UR UR34, R8 ;  /* 0x00000000082272ca */ /* 0x000fe400000e0000 */
        /* <DEDUP_REMOVED lines=64> */
[----:B------:R-:W-:Y:S02]  /*18e80*/  WARPGROUP.DEPBAR.LE gsb0, 0x0 ;  /* 0x00008000000079c5 */ /* 0x000fe40000010000 */
[----:B------:R-:W-:-:S10]  /*18e90*/  WARPGROUP.ARRIVE ;  /* 0x00000000000079c5 */ /* 0x000fd40000000000 */
        /* <DEDUP_REMOVED lines=33> */
[----:B------:R-:W-:Y:S01]  /*190b0*/  R2UR UR23, R9 ;  /* 0x00000000091772ca */ /* 0x000fe200000e0000 */
[----:B------:R-:W-:-:S02]  /*190c0*/  WARPGROUP.DEPBAR.LE gsb0, 0x0 ;  /* 0x00008000000079c5 */ /* 0x000fc40000010000 */
        /* <DEDUP_REMOVED lines=92> */
[----:B------:R-:W-:Y:S02]  /*19690*/  R2UR UR39, R233 ;  /* 0x00000000e92772ca */ /* 0x000fe400000e0000 */
[----:B------:R-:W-:Y:S02]  /*196a0*/  R2UR UR38, R232 ;  /* 0x00000000e82672ca */ /* 0x000fe400000e0000 */
[----:B------:R-:W-:Y:S02]  /*196b0*/  R2UR UR37, R231 ;  /* 0x00000000e72572ca */ /* 0x000fe400000e0000 */
[----:B------:R-:W-:Y:S01]  /*196c0*/  R2UR UR36, R230 ;  /* 0x00000000e62472ca */ /* 0x000fe200000e0000 */
[----:B------:R-:W-:Y:S02]  /*196d0*/  WARPGROUP.DEPBAR.LE gsb0, 0x0 ;  /* 0x00008000000079c5 */ /* 0x000fe40000010000 */
[----:B0-----:R-:W-:-:S12]  /*196e0*/  @P2 BRA `(.L_x_635) ;  /* 0x0000000000282947 */ /* 0x001fd80003800000 */
[----:B------:R-:W-:Y:S05]  /*196f0*/  @!P0 BRA `(.L_x_636) ;  /* 0x0000000000048947 */ /* 0x000fea0003800000 */
[----:B------:R-:W-:Y:S01]  /*19700*/  BPT.TRAP 0x1 ;  /* 0x000000040000795c */ /* 0x000fe20000300000 */
.L_x_636:
[----:B------:R-:W-:Y:S01]  /*19710*/  SHF.L.U32 R4, R4, 0x1f, RZ ;  /* 0x0000001f04047819 */ /* 0x000fe200000006ff */
[----:B-----5:R-:W-:-:S04]  /*19720*/  IMAD R6, R5, 0x8, R2 ;  /* 0x0000000805067824 */ /* 0x020fc800078e0202 */
[----:B------:R0:W1:Y:S01]  /*19730*/  SYNCS.PHASECHK.TRANS64.TRYWAIT P2, [R6+URZ+0x34850], R4 ;  /* 0x03485004060075a7 */ /* 0x000062000804017f */
[----:B------:R-:W-:Y:S05]  /*19740*/  @!P0 BRA `(.L_x_637) ;  /* 0x0000000000048947 */ /* 0x000fea0003800000 */
[----:B------:R-:W-:Y:S01]  /*19750*/  BPT.TRAP 0x1 ;  /* 0x000000040000795c */ /* 0x000fe20000300000 */
.L_x_637:
[----:B-1----:R-:W-:Y:S05]  /*19760*/  @P2 BRA `(.L_x_635) ;  /* 0x0000000000082947 */ /* 0x002fea0003800000 */
[----:B------:R-:W1:Y:S02]  /*19770*/  SYNCS.PHASECHK.TRANS64.TRYWAIT P2, [R6+URZ+0x34850], R4 ;  /* 0x03485004060075a7 */ /* 0x000e64000804017f */
[----:B-1----:R-:W-:Y:S05]  /*19780*/  @!P2 BRA `(.L_x_638) ;  /* 0x000000b000a0a947 */ /* 0x002fea0003800000 */
.L_x_635:
[----:B01---5:R-:W-:Y:S01]  /*19790*/  VIADD R4, R2, 0x400 ;  /* 0x0000040002047836 */ /* 0x023fe20000000000 */
[----:B------:R-:W-:Y:S05]  /*197a0*/  WARPSYNC.ALL ;  /* 0x0000000000007948 */ /* 0x000fea0003800000 */
[----:B------:R-:W-:Y:S01]  /*197b0*/  SHF.R.U32.HI R4, RZ, 0x4, R4 ;  /* 0x00000004ff047819 */ /* 0x000fe20000011604 */
[----:B------:R-:W-:Y:S01]  /*197c0*/  IMAD.MOV.U32 R7, RZ, RZ, 0x40000040 ;  /* 0x40000040ff077424 */ /* 0x000fe200078e00ff */
[----:B------:R-:W-:Y:S01]  /*197d0*/  WARPGROUP.ARRIVE ;  /* 0x00000000000079c5 */ /* 0x000fe20000000000 */
[----:B------:R-:W-:Y:S01]  /*197e0*/  IMAD.MOV.U32 R9, RZ, RZ, 0x40000040 ;  /* 0x40000040ff097424 */ /* 0x000fe200078e00ff */
[----:B------:R-:W-:Y:S01]  /*197f0*/  LOP3.LUT R4, R4, 0x3fff, RZ, 0xc0, !PT ;  /* 0x00003fff04047812 */ /* 0x000fe200078ec0ff */
[----:B------:R-:W-:Y:S01]  /*19800*/  IMAD.MOV.U32 R21, RZ, RZ, 0x40000040 ;  /* 0x40000040ff157424 */ /* 0x000fe200078e00ff */
[----:B------:R-:W-:Y:S01]  /*19810*/  R2UR UR7, R7 ;  /* 0x00000000070772ca */ /* 0x000fe200000e0000 */
[----:B------:R-:W-:Y:S01]  /*19820*/  ULDC UR8, c[0x0][0x988] ;  /* 0x0002620000087ab9 */ /* 0x000fe20000000800 */
[----:B------:R-:W-:Y:S01]  /*19830*/  LOP3.LUT R4, R4, 0x5800000, RZ, 0xfc, !PT ;  /* 0x0580000004047812 */ /* 0x000fe200078efcff */
[----:B------:R-:W0:Y:S01]  /*19840*/  S2R R230, SR_TID.X ;  /* 0x0000000000e67919 */ /* 0x000e220000002100 */
[----:B------:R-:W-:-:S02]  /*19850*/  FMNMX.FTZ R14, R170, R0, !PT ;  /* 0x00000000aa0e7209 */ /* 0x000fc40007810000 */
[----:B------:R-:W-:Y:S01]  /*19860*/  ISETP.GT.AND P2, PT, R10, RZ, PT ;  /* 0x000000ff0a00720c */ /* 0x000fe20003f44270 */
[----:B------:R-:W-:Y:S01]  /*19870*/  IMAD R6, R5, 0xb00, R4 ;  /* 0x00000b0005067824 */ /* 0x000fe200078e0204 */
[----:B------:R-:W-:Y:S01]  /*19880*/  FMNMX.FTZ R4, R168, R3, !PT ;  /* 0x00000003a8047209 */ /* 0x000fe20007810000 */
[----:B------:R-:W-:Y:S01]  /*19890*/  VIADD R10, R10, 0xffffffff ;  /* 0xffffffff0a0a7836 */ /* 0x000fe20000000000 */
[----:B------:R-:W-:Y:S01]  /*198a0*/  FMNMX.FTZ R14, R171, R14, !PT ;  /* 0x0000000eab0e7209 */ /* 0x000fe20007810000 */
[C---:B------:R-:W-:Y:S01]  /*198b0*/  VIADD R8, R6.reuse, 0x80 ;  /* 0x0000008006087836 */ /* 0x040fe20000000000 */
[C---:B------:R-:W-:Y:S01]  /*198c0*/  R2UR UR6, R6.reuse ;  /* 0x00000000060672ca */ /* 0x040fe200000e0000 */
[----:B------:R-:W-:Y:S01]  /*198d0*/  VIADD R20, R6, 0x300 ;  /* 0x0000030006147836 */ /* 0x000fe20000000000 */
[----:B------:R-:W-:Y:S02]  /*198e0*/  FMNMX.FTZ R4, R169, R4, !PT ;  /* 0x00000004a9047209 */ /* 0x000fe40007810000 */
[----:B------:R-:W-:-:S02]  /*198f0*/  FMNMX.FTZ R14, R174, R14, !PT ;  /* 0x0000000eae0e7209 */ /* 0x000fc40007810000 */
[----:B------:R-:W-:-:S04]  /*19900*/  FMNMX.FTZ R4, R172, R4, !PT ;  /* 0x00000004ac047209 */ /* 0x000fc80007810000 */
[----:B------:R-:W-:-:S03]  /*19910*/  FMNMX.FTZ R4, R173, R4, !PT ;  /* 0x00000004ad047209 */ /* 0x000fc60007810000 */
[----:B------:R-:W-:Y:S01]  /*19920*/  HGMMA.64x128x16.F32.BF16 R24, R176, gdesc[UR4].tnspB, R24, gsb0 ;  /* 0x41e00004b0187df0 */ /* 0x000fe20008001818 */
[----:B------:R-:W-:Y:S01]  /*19930*/  R2UR UR6, R8 ;  /* 0x00000000080672ca */ /* 0x000fe200000e0000 */
[----:B------:R-:W-:Y:S01]  /*19940*/  VIADD R8, R6, 0x100 ;  /* 0x0000010006087836 */ /* 0x000fe20000000000 */
[----:B------:R-:W-:Y:S01]  /*19950*/  R2UR UR7, R9 ;  /* 0x00000000090772ca */ /* 0x000fe200000e0000 */
[----:B------:R-:W-:Y:S01]  /*19960*/  IMAD.MOV.U32 R9, RZ, RZ, 0x40000040 ;  /* 0x40000040ff097424 */ /* 0x000fe200078e00ff */
[----:B------:R-:W-:-:S04]  /*19970*/  FMNMX.FTZ R4, R160, R4, !PT ;  /* 0x00000004a0047209 */ /* 0x000fc80007810000 */
[----:B------:R-:W-:Y:S02]  /*19980*/  FMNMX.FTZ R4, R161, R4, !PT ;  /* 0x00000004a1047209 */ /* 0x000fe40007810000 */
[----:B0-----:R-:W-:Y:S02]  /*19990*/  SHF.R.U32.HI R230, RZ, 0x7, R230 ;  /* 0x00000007ffe67819 */ /* 0x001fe400000116e6 */
        /* <DEDUP_REMOVED lines=38> */
[----:B------:R-:W-:Y:S01]  /*19c00*/  R2UR UR6, R8 ;  /* 0x00000000080672ca */ /* 0x000fe200000e0000 */
[----:B------:R-:W-:Y:S01]  /*19c10*/  VIADD R8, R6, 0x180 ;  /* 0x0000018006087836 */ /* 0x000fe20000000000 */
[----:B------:R-:W-:Y:S01]  /*19c20*/  R2UR UR7, R9 ;  /* 0x00000000090772ca */ /* 0x000fe200000e0000 */
[----:B------:R-:W-:Y:S01]  /*19c30*/  IMAD.MOV.U32 R9, RZ, RZ, 0x40000040 ;  /* 0x40000040ff097424 */ /* 0x000fe200078e00ff */
[----:B------:R-:W-:-:S04]  /*19c40*/  FMNMX.FTZ R4, R89, R4, !PT ;  /* 0x0000000459047209 */ /* 0x000fc80007810000 */
[----:B------:R-:W-:-:S04]  /*19c50*/  FMNMX.FTZ R4, R92, R4, !PT ;  /* 0x000000045c047209 */ /* 0x000fc80007810000 */
[----:B------:R-:W-:-:S05]  /*19c60*/  FMNMX.FTZ R4, R93, R4, !PT ;  /* 0x000000045d047209 */ /* 0x000fca0007810000 */
[----:B------:R-:W0:Y:S02]  /*19c70*/  SHFL.BFLY PT, R7, R4, 0x2, 0x1f ;  /* 0x0c401f0004077f89 */ /* 0x000e2400000e0000 */
[----:B0-----:R-:W-:-:S05]  /*19c80*/  FMNMX.FTZ R7, R4, R7, !PT ;  /* 0x0000000704077209 */ /* 0x001fca0007810000 */
[----:B------:R-:W0:Y:S02]  /*19c90*/  SHFL.BFLY PT, R4, R7, 0x1, 0x1f ;  /* 0x0c201f0007047f89 */ /* 0x000e2400000e0000 */
[----:B0-----:R-:W-:-:S05]  /*19ca0*/  FMNMX.FTZ R7, R7, R4, !PT ;  /* 0x0000000407077209 */ /* 0x001fca0007810000 */
[----:B------:R-:W-:Y:S01]  /*19cb0*/  FADD.FTZ R3, -R7, R3 ;  /* 0x0000000307037221 */ /* 0x000fe20000010100 */
        /* <DEDUP_REMOVED lines=18> */
[----:B------:R-:W-:Y:S01]  /*19de0*/  IMAD.U32 R8, RZ, RZ, UR8 ;  /* 0x00000008ff087e24 */ /* 0x000fe2000f8e00ff */
[----:B------:R-:W-:-:S03]  /*19df0*/  R2UR UR7, R9 ;  /* 0x00000000090772ca */ /* 0x000fc600000e0000 */
[-C--:B------:R-:W-:Y:S01]  /*19e00*/  FMUL.FTZ R9, R7, R8.reuse ;  /* 0x0000000807097220 */ /* 0x080fe20000410000 */
[----:B------:R-:W-:-:S03]  /*19e10*/  FMUL.FTZ R3, R3, R8 ;  /* 0x0000000803037220 */ /* 0x000fc60000410000 */
        /* <DEDUP_REMOVED lines=28> */
[----:B------:R-:W2:Y:S01]  /*19fe0*/  MUFU.EX2 R178, R178 ;  /* 0x000000b200b27308 */ /* 0x000ea20000000800 */
[----:B0-----:R-:W-:-:S07]  /*19ff0*/  FFMA.FTZ R15, R3, R15, R176 ;  /* 0x0000000f030f7223 */ /* 0x001fce00000100b0 */
[----:B------:R-:W0:Y:S01]  /*1a000*/  MUFU.EX2 R11, R11 ;  /* 0x0000000b000b7308 */ /* 0x000e220000000800 */
[C---:B-1----:R-:W-:Y:S01]  /*1a010*/  FADD.FTZ R15, R4.reuse, R15 ;  /* 0x0000000f040f7221 */ /* 0x042fe20000010000 */
[----:B------:R-:W-:-:S06]  /*1a020*/  F2FP.BF16.F32.PACK_AB R176, R4, R176 ;  /* 0x000000b004b0723e */ /* 0x000fcc00000010ff */
[----:B------:R-:W1:Y:S08]  /*1a030*/  MUFU.EX2 R180, R180 ;  /* 0x000000b400b47308 */ /* 0x000e700000000800 */
[----:B------:R-:W3:Y:S08]  /*1a040*/  MUFU.EX2 R13, R13 ;  /* 0x0000000d000d7308 */ /* 0x000ef00000000800 */
        /* <DEDUP_REMOVED lines=10> */
[----:B------:R-:W-:-:S03]  /*1a0f0*/  FFMA.FTZ R194, R140, R8, -R9 ;  /* 0x000000088cc27223 */ /* 0x000fc60000010809 */
[----:B------:R-:W-:Y:S01]  /*1a100*/  MUFU.EX2 R190, R190 ;  /* 0x000000be00be7308 */ /* 0x000fe20000000800 */
[----:B------:R-:W-:Y:S01]  /*1a110*/  HGMMA.64x128x16.F32.BF16 R24, R196, gdesc[UR4].tnspB, R24, gsb0 ;  /* 0x41e00004c4187df0 */ /* 0x000fe20008001818 */
[----:B------:R-:W-:Y:S02]  /*1a120*/  R2UR UR6, R20 ;  /* 0x00000000140672ca */ /* 0x000fe400000e0000 */
[----:B------:R-:W-:Y:S02]  /*1a130*/  R2UR UR7, R21 ;  /* 0x00000000150772ca */ /* 0x000fe400000e0000 */
        /* <DEDUP_REMOVED lines=15> */
[----:B------:R-:W-:Y:S01]  /*1a230*/  FMNMX.FTZ R21, R147, R20, !PT ;  /* 0x0000001493157209 */ /* 0x000fe20007810000 */
[----:B------:R-:W-:Y:S01]  /*1a240*/  VIADD R20, R6, 0x380 ;  /* 0x0000038006147836 */ /* 0x000fe20000000000 */
[----:B------:R-:W-:Y:S02]  /*1a250*/  MUFU.EX2 R96, R96 ;  /* 0x0000006000607308 */ /* 0x000fe40000000800 */
[----:B------:R-:W-:-:S04]  /*1a260*/  FMNMX.FTZ R21, R150, R21, !PT ;  /* 0x0000001596157209 */ /* 0x000fc80007810000 */
[----:B------:R-:W-:Y:S01]  /*1a270*/  FMNMX.FTZ R136, R151, R21, !PT ;  /* 0x0000001597887209 */ /* 0x000fe20007810000 */
[----:B------:R-:W-:Y:S01]  /*1a280*/  IMAD.MOV.U32 R21, RZ, RZ, 0x40000040 ;  /* 0x40000040ff157424 */ /* 0x000fe200078e00ff */
        /* <DEDUP_REMOVED lines=9> */
[-CC-:B------:R-:W-:Y:S01]  /*1a320*/  FFMA.FTZ R128, R129, R8.reuse, -R9.reuse ;  /* 0x0000000881807223 */ /* 0x180fe20000010809 */
[----:B------:R-:W-:-:S03]  /*1a330*/  FFMA.FTZ R198, R132, R8, -R9 ;  /* 0x0000000884c67223 */ /* 0x000fc60000010809 */
[----:B------:R-:W-:Y:S01]  /*1a340*/  HGMMA.64x128x16.F32.BF16 R24, R200, gdesc[UR4].tnspB, R24, gsb0 ;  /* 0x41e00004c8187df0 */ /* 0x000fe20008001818 */
[----:B------:R-:W-:Y:S01]  /*1a350*/  R2UR UR6, R20 ;  /* 0x00000000140672ca */ /* 0x000fe200000e0000 */
[----:B------:R-:W-:Y:S01]  /*1a360*/  MUFU.EX2 R196, R196 ;  /* 0x000000c400c47308 */ /* 0x000fe20000000800 */
[----:B------:R-:W-:Y:S02]  /*1a370*/  R2UR UR7, R21 ;  /* 0x00000000150772ca */ /* 0x000fe400000e0000 */
        /* <DEDUP_REMOVED lines=30> */
[----:B------:R-:W-:Y:S01]  /*1a560*/  FMNMX.FTZ R120, R102, R120, !PT ;  /* 0x0000007866787209 */ /* 0x000fe20007810000 */
[----:B------:R-:W-:Y:S03]  /*1a570*/  MUFU.EX2 R200, R200 ;  /* 0x000000c800c87308 */ /* 0x000fe60000000800 */
[----:B------:R-:W-:-:S04]  /*1a580*/  FMNMX.FTZ R125, R103, R120, !PT ;  /* 0x00000078677d7209 */ /* 0x000fc80007810000 */
[----:B------:R-:W-:Y:S01]  /*1a590*/  FMNMX.FTZ R125, R90, R125, !PT ;  /* 0x0000007d5a7d7209 */ /* 0x000fe20007810000 */
[----:B------:R4:W-:Y:S03]  /*1a5a0*/  MUFU.EX2 R120, R113 ;  /* 0x0000007100787308 */ /* 0x0009e60000000800 */
[----:B------:R-:W-:-:S05]  /*1a5b0*/  FMNMX.FTZ R125, R91, R125, !PT ;  /* 0x0000007d5b7d7209 */ /* 0x000fca0007810000 */
[----:B------:R-:W-:Y:S01]  /*1a5c0*/  MUFU.EX2 R202, R202 ;  /* 0x000000ca00ca7308 */ /* 0x000fe20000000800 */
[----:B----4-:R-:W-:-:S05]  /*1a5d0*/  IMAD.MOV.U32 R113, RZ, RZ, 0x40000040 ;  /* 0x40000040ff717424 */ /* 0x010fca00078e00ff */
[----:B------:R-:W-:Y:S02]  /*1a5e0*/  R2UR UR7, R113 ;  /* 0x00000000710772ca */ /* 0x000fe400000e0000 */
[----:B------:R-:W-:Y:S01]  /*1a5f0*/  FMNMX.FTZ R113, R94, R125, !PT ;  /* 0x0000007d5e717209 */ /* 0x000fe20007810000 */
[----:B------:R-:W-:Y:S03]  /*1a600*/  MUFU.EX2 R124, R124 ;  /* 0x0000007c007c7308 */ /* 0x000fe60000000800 */
[----:B------:R-:W-:Y:S01]  /*1a610*/  FMNMX.FTZ R113, R95, R113, !PT ;  /* 0x000000715f717209 */ /* 0x000fe20007810000 */
[----:B------:R-:W-:Y:S02]  /*1a620*/  WARPGROUP.DEPBAR.LE gsb0, 0x0 ;  /* 0x00008000000079c5 */ /* 0x000fe40000010000 */
[-CC-:B------:R-:W-:Y:S01]  /*1a630*/  FFMA.FTZ R204, R112, R8.reuse, -R9.reuse ;  /* 0x0000000870cc7223 */ /* 0x180fe20000010809 */
[----:B------:R-:W-:Y:S01]  /*1a640*/  VIADD R112, R6, 0x400 ;  /* 0x0000040006707836 */ /* 0x000fe20000000000 */
[----:B------:R-:W-:Y:S01]  /*1a650*/  WARPGROUP.ARRIVE ;  /* 0x00000000000079c5 */ /* 0x000fe20000000000 */
[----:B------:R-:W-:-:S02]  /*1a660*/  FFMA.FTZ R206, R116, R8, -R9 ;  /* 0x0000000874ce7223 */ /* 0x000fc40000010809 */
[----:B------:R-:W4:Y:S01]  /*1a670*/  SHFL.BFLY PT, R116, R113, 0x2, 0x1f ;  /* 0x0c401f0071747f89 */ /* 0x000f2200000e0000 */
[----:B------:R-:W-:Y:S01]  /*1a680*/  R2UR UR6, R112 ;  /* 0x00000000700672ca */ /* 0x000fe200000e0000 */
[-CC-:B------:R-:W-:Y:S01]  /*1a690*/  FFMA.FTZ R112, R117, R8.reuse, -R9.reuse ;  /* 0x0000000875707223 */ /* 0x180fe20000010809 */
[----:B------:R-:W-:Y:S01]  /*1a6a0*/  FFMA.FTZ R117, R93, R8, -R9 ;  /* 0x000000085d757223 */ /* 0x000fe20000010809 */
[----:B------:R-:W-:Y:S08]  /*1a6b0*/  MUFU.EX2 R204, R204 ;  /* 0x000000cc00cc7308 */ /* 0x000ff00000000800 */
[----:B------:R-:W-:Y:S02]  /*1a6c0*/  MUFU.EX2 R206, R206 ;  /* 0x000000ce00ce7308 */ /* 0x000fe40000000800 */
[----:B------:R-:W-:Y:S06]  /*1a6d0*/  HGMMA.64x128x16.F32.BF16 R24, R208, gdesc[UR4].tnspB, R24, gsb0 ;  /* 0x41e00004d0187df0 */ /* 0x000fec0008001818 */
[----:B------:R-:W-:Y:S01]  /*1a6e0*/  MUFU.EX2 R112, R112 ;  /* 0x0000007000707308 */ /* 0x000fe20000000800 */
[----:B----4-:R-:W-:-:S05]  /*1a6f0*/  FMNMX.FTZ R113, R113, R116, !PT ;  /* 0x0000007471717209 */ /* 0x010fca0007810000 */
[----:B------:R-:W4:Y:S01]  /*1a700*/  SHFL.BFLY PT, R116, R113, 0x1, 0x1f ;  /* 0x0c201f0071747f89 */ /* 0x000f2200000e0000 */
[----:B------:R-:W-:Y:S02]  /*1a710*/  WARPGROUP.DEPBAR.LE gsb0, 0x0 ;  /* 0x00008000000079c5 */ /* 0x000fe40000010000 */
[-CC-:B------:R-:W-:Y:S01]  /*1a720*/  FFMA.FTZ R210, R108, R8.reuse, -R9.reuse ;  /* 0x000000086cd27223 */ /* 0x180fe20000010809 */
[-CC-:B------:R-:W-:Y:S01]  /*1a730*/  FFMA.FTZ R108, R88, R8.reuse, -R9.reuse ;  /* 0x00000008586c7223 */ /* 0x180fe20000010809 */
[-CC-:B------:R-:W-:Y:S01]  /*1a740*/  FFMA.FTZ R88, R92, R8.reuse, -R9.reuse ;  /* 0x000000085c587223 */ /* 0x180fe20000010809 */
[-CC-:B------:R-:W-:Y:S01]  /*1a750*/  FFMA.FTZ R208, R104, R8.reuse, -R9.reuse ;  /* 0x0000000868d07223 */ /* 0x180fe20000010809 */
[-CC-:B------:R-:W-:Y:S01]  /*1a760*/  FFMA.FTZ R104, R105, R8.reuse, -R9.reuse ;  /* 0x0000000869687223 */ /* 0x180fe20000010809 */
[--C-:B------:R-:W-:Y:S01]  /*1a770*/  FFMA.FTZ R105, R109, R8, -R9.reuse ;  /* 0x000000086d697223 */ /* 0x100fe20000010809 */
[----:B----4-:R-:W-:Y:S01]  /*1a780*/  FMNMX.FTZ R92, R113, R116, !PT ;  /* 0x00000074715c7209 */ /* 0x010fe20007810000 */
[-C--:B------:R-:W-:Y:S01]  /*1a790*/  FFMA.FTZ R109, R89, R8.reuse, -R9 ;  /* 0x00000008596d7223 */ /* 0x080fe20000010809 */
[----:B------:R4:W-:Y:S01]  /*1a7a0*/  MUFU.EX2 R113, R88 ;  /* 0x0000005800717308 */ /* 0x0009e20000000800 */
[----:B------:R-:W-:Y:S01]  /*1a7b0*/  IMAD.MOV.U32 R89, RZ, RZ, 0x40000040 ;  /* 0x40000040ff597424 */ /* 0x000fe200078e00ff */
[----:B------:R-:W-:Y:S01]  /*1a7c0*/  WARPGROUP.ARRIVE ;  /* 0x00000000000079c5 */ /* 0x000fe20000000000 */
[C---:B------:R-:W-:Y:S01]  /*1a7d0*/  FADD.FTZ R9, -R92.reuse, R0 ;  /* 0x000000005c097221 */ /* 0x040fe20000010100 */
[----:B------:R-:W-:-:S02]  /*1a7e0*/  FMUL.FTZ R93, R92, R8 ;  /* 0x000000085c5d7220 */ /* 0x000fc40000410000 */
[----:B------:R-:W-:Y:S01]  /*1a7f0*/  R2UR UR7, R89 ;  /* 0x00000000590772ca */ /* 0x000fe200000e0000 */
[----:B------:R-:W-:Y:S02]  /*1a800*/  IMAD.MOV.U32 R89, RZ, RZ, 0x40000040 ;  /* 0x40000040ff597424 */ /* 0x000fe400078e00ff */
[-C--:B------:R-:W-:Y:S01]  /*1a810*/  FMUL.FTZ R9, R9, R8.reuse ;  /* 0x0000000809097220 */ /* 0x080fe20000410000 */
[----:B----4-:R-:W-:Y:S02]  /*1a820*/  VIADD R88, R6, 0x480 ;  /* 0x0000048006587836 */ /* 0x010fe40000000000 */
[-CC-:B------:R-:W-:Y:S01]  /*1a830*/  FFMA.FTZ R177, R170, R8.reuse, -R93.reuse ;  /* 0x00000008aab17223 */ /* 0x180fe2000001085d */
[-CC-:B------:R-:W-:Y:S01]  /*1a840*/  FFMA.FTZ R116, R171, R8.reuse, -R93.reuse ;  /* 0x00000008ab747223 */ /* 0x180fe2000001085d */
[----:B------:R-:W-:Y:S01]  /*1a850*/  FFMA.FTZ R179, R174, R8, -R93 ;  /* 0x00000008aeb37223 */ /* 0x000fe2000001085d */
[----:B------:R4:W-:Y:S01]  /*1a860*/  MUFU.EX2 R0, R117 ;  /* 0x0000007500007308 */ /* 0x0009e20000000800 */
[----:B------:R-:W-:Y:S01]  /*1a870*/  R2UR UR6, R88 ;  /* 0x00000000580672ca */ /* 0x000fe200000e0000 */
[----:B------:R-:W-:-:S02]  /*1a880*/  VIADD R88, R6, 0x500 ;  /* 0x0000050006587836 */ /* 0x000fc40000000000 */
[-CC-:B------:R-:W-:Y:S01]  /*1a890*/  FFMA.FTZ R181, R162, R8.reuse, -R93.reuse ;  /* 0x00000008a2b57223 */ /* 0x180fe2000001085d */
[-CC-:B------:R-:W-:Y:S01]  /*1a8a0*/  FFMA.FTZ R125, R163, R8.reuse, -R93.reuse ;  /* 0x00000008a37d7223 */ /* 0x180fe2000001085d */
[-CC-:B------:R-:W-:Y:S01]  /*1a8b0*/  FFMA.FTZ R6, R131, R8.reuse, -R93.reuse ;  /* 0x0000000883067223 */ /* 0x180fe2000001085d */
[-CC-:B------:R-:W-:Y:S01]  /*1a8c0*/  FFMA.FTZ R183, R166, R8.reuse, -R93.reuse ;  /* 0x00000008a6b77223 */ /* 0x180fe2000001085d */
[-CC-:B------:R-:W-:Y:S01]  /*1a8d0*/  FFMA.FTZ R141, R167, R8.reuse, -R93.reuse ;  /* 0x00000008a78d7223 */ /* 0x180fe2000001085d */
[----:B------:R-:W-:Y:S01]  /*1a8e0*/  MUFU.EX2 R9, R9 ;  /* 0x0000000900097308 */ /* 0x000fe20000000800 */
[-CC-:B----4-:R-:W-:Y:S01]  /*1a8f0*/  FFMA.FTZ R117, R175, R8.reuse, -R93.reuse ;  /* 0x00000008af757223 */ /* 0x190fe2000001085d */
[-CC-:B------:R-:W-:Y:S01]  /*1a900*/  FFMA.FTZ R185, R154, R8.reuse, -R93.reuse ;  /* 0x000000089ab97223 */ /* 0x180fe2000001085d */
[-C--:B------:R-:W-:Y:S01]  /*1a910*/  FFMA.FTZ R201, R122, R8.reuse, -R93 ;  /* 0x000000087ac97223 */ /* 0x080fe2000001085d */
[----:B--2---:R-:W-:Y:S01]  /*1a920*/  FADD.FTZ R122, R178, R15 ;  /* 0x0000000fb27a7221 */ /* 0x004fe20000010000 */
[-CC-:B------:R-:W-:Y:S01]  /*1a930*/  FFMA.FTZ R129, R155, R8.reuse, -R93.reuse ;  /* 0x000000089b817223 */ /* 0x180fe2000001085d */
[----:B------:R-:W-:Y:S01]  /*1a940*/  HGMMA.64x128x16.F32.BF16 R24, R212, gdesc[UR4].tnspB, R24, gsb0 ;  /* 0x41e00004d4187df0 */ /* 0x000fe20008001818 */
[----:B------:R-:W-:Y:S01]  /*1a950*/  R2UR UR6, R88 ;  /* 0x00000000580672ca */ /* 0x000fe200000e0000 */
[----:B------:R-:W2:Y:S01]  /*1a960*/  MUFU.EX2 R177, R177 ;  /* 0x000000b100b17308 */ /* 0x000ea20000000800 */
[----:B------:R-:W-:Y:S01]  /*1a970*/  R2UR UR7, R89 ;  /* 0x00000000590772ca */ /* 0x000fe200000e0000 */
[----:B0-----:R-:W-:Y:S01]  /*1a980*/  FADD.FTZ R15, R11, R122 ;  /* 0x0000007a0b0f7221 */ /* 0x001fe20000010000 */
[-CC-:B------:R-:W-:Y:S01]  /*1a990*/  FFMA.FTZ R203, R126, R8.reuse, -R93.reuse ;  /* 0x000000087ecb7223 */ /* 0x180fe2000001085d */
[-CC-:B------:R-:W-:Y:S01]  /*1a9a0*/  FFMA.FTZ R187, R158, R8.reuse, -R93.reuse ;  /* 0x000000089ebb7223 */ /* 0x180fe2000001085d */
[-C--:B------:R-:W-:Y:S01]  /*1a9b0*/  FFMA.FTZ R132, R159, R8.reuse, -R93 ;  /* 0x000000089f847223 */ /* 0x080fe2000001085d */
[----:B-1----:R-:W-:Y:S01]  /*1a9c0*/  FADD.FTZ R122, R180, R15 ;  /* 0x0000000fb47a7221 */ /* 0x002fe20000010000 */
[----:B------:R-:W-:Y:S01]  /*1a9d0*/  IADD3 R89, -R230, 0xb, RZ ;  /* 0x0000000be6597810 */ /* 0x000fe20007ffe1ff */
[----:B------:R-:W0:Y:S01]  /*1a9e0*/  MUFU.EX2 R116, R116 ;  /* 0x0000007400747308 */ /* 0x000e220000000800 */
[-CC-:B------:R-:W-:Y:S01]  /*1a9f0*/  FFMA.FTZ R189, R146, R8.reuse, -R93.reuse ;  /* 0x0000000892bd7223 */ /* 0x180fe2000001085d */
[----:B---3--:R-:W-:Y:S01]  /*1aa00*/  FADD.FTZ R15, R13, R122 ;  /* 0x0000007a0d0f7221 */ /* 0x008fe20000010000 */
[-CC-:B------:R-:W-:Y:S01]  /*1aa10*/  FFMA.FTZ R140, R147, R8.reuse, -R93.reuse ;  /* 0x00000008938c7223 */ /* 0x180fe2000001085d */
[-CC-:B------:R-:W-:Y:S01]  /*1aa20*/  FFMA.FTZ R191, R150, R8.reuse, -R93.reuse ;  /* 0x0000000896bf7223 */ /* 0x180fe2000001085d */
[-CC-:B------:R-:W-:Y:S01]  /*1aa30*/  FFMA.FTZ R133, R151, R8.reuse, -R93.reuse ;  /* 0x0000000897857223 */ /* 0x180fe2000001085d */
[-CC-:B------:R-:W-:Y:S01]  /*1aa40*/  FFMA.FTZ R193, R138, R8.reuse, -R93.reuse ;  /* 0x000000088ac17223 */ /* 0x180fe2000001085d */
[----:B------:R-:W-:Y:S01]  /*1aa50*/  FFMA.FTZ R209, R106, R8, -R93 ;  /* 0x000000086ad17223 */ /* 0x000fe2000001085d */
[----:B------:R-:W1:Y:S01]  /*1aa60*/  MUFU.EX2 R179, R179 ;  /* 0x000000b300b37308 */ /* 0x000e620000000800 */
[----:B--2---:R-:W-:Y:S01]  /*1aa70*/  FFMA.FTZ R131, R9, R12, R177 ;  /* 0x0000000c09837223 */ /* 0x004fe200000100b1 */
[-CC-:B------:R-:W-:Y:S01]  /*1aa80*/  FFMA.FTZ R137, R139, R8.reuse, -R93.reuse ;  /* 0x000000088b897223 */ /* 0x180fe2000001085d */
[-CC-:B------:R-:W-:Y:S01]  /*1aa90*/  FFMA.FTZ R195, R142, R8.reuse, -R93.reuse ;  /* 0x000000088ec37223 */ /* 0x180fe2000001085d */
[-CC-:B------:R-:W-:Y:S01]  /*1aaa0*/  FFMA.FTZ R138, R143, R8.reuse, -R93.reuse ;  /* 0x000000088f8a7223 */ /* 0x180fe2000001085d */
[-CC-:B------:R-:W-:Y:S01]  /*1aab0*/  FFMA.FTZ R197, R130, R8.reuse, -R93.reuse ;  /* 0x0000000882c57223 */ /* 0x180fe2000001085d */
[-C--:B------:R-:W-:Y:S01]  /*1aac0*/  FFMA.FTZ R211, R110, R8.reuse, -R93 ;  /* 0x000000086ed37223 */ /* 0x080fe2000001085d */
[----:B------:R-:W-:Y:S01]  /*1aad0*/  @!P1 IMAD R88, R228, 0x8, R2 ;  /* 0x00000008e4589824 */ /* 0x000fe200078e0202 */
[----:B------:R-:W2:Y:S01]  /*1aae0*/  MUFU.EX2 R117, R117 ;  /* 0x0000007500757308 */ /* 0x000ea20000000800 */
[----:B0-----:R-:W-:Y:S01]  /*1aaf0*/  FADD.FTZ R12, R116, R131 ;  /* 0x00000083740c7221 */ /* 0x001fe20000010000 */
[----:B------:R-:W-:Y:S01]  /*1ab00*/  FFMA.FTZ R199, R134, R8, -R93 ;  /* 0x0000000886c77223 */ /* 0x000fe2000001085d */
[----:B------:R-:W-:-:S02]  /*1ab10*/  @!P1 VIADD R88, R88, 0x34840 ;  /* 0x0003484058589836 */ /* 0x000fc40000000000 */
[--C-:B------:R-:W-:Y:S01]  /*1ab20*/  FFMA.FTZ R135, R135, R8, -R93.reuse ;  /* 0x0000000887877223 */ /* 0x100fe2000001085d */
[----:B------:R-:W-:Y:S01]  /*1ab30*/  F2FP.BF16.F32.PACK_AB R178, R11, R178 ;  /* 0x000000b20bb2723e */ /* 0x000fe200000010ff */
[--C-:B------:R-:W-:Y:S01]  /*1ab40*/  FFMA.FTZ R205, R114, R8, -R93.reuse ;  /* 0x0000000872cd7223 */ /* 0x100fe2000001085d */
[----:B------:R-:W-:Y:S01]  /*1ab50*/  F2FP.BF16.F32.PACK_AB R180, R13, R180 ;  /* 0x000000b40db4723e */ /* 0x000fe200000010ff */
[----:B------:R-:W0:Y:S01]  /*1ab60*/  MUFU.EX2 R181, R181 ;  /* 0x000000b500b57308 */ /* 0x000e220000000800 */
[----:B-1----:R-:W-:Y:S01]  /*1ab70*/  FADD.FTZ R12, R179, R12 ;  /* 0x0000000cb30c7221 */ /* 0x002fe20000010000 */
[----:B------:R-:W-:Y:S01]  /*1ab80*/  @!P1 PRMT R130, RZ, 0x654, R88 ;  /* 0x00000654ff829816 */ /* 0x000fe20000000058 */
        /* <DEDUP_REMOVED lines=12> */
[----:B------:R-:W-:Y:S01]  /*1ac50*/  F2FP.BF16.F32.PACK_AB R177, R116, R177 ;  /* 0x000000b174b1723e */ /* 0x000fe200000010ff */
[----:B------:R-:W2:Y:S01]  /*1ac60*/  MUFU.EX2 R183, R183 ;  /* 0x000000b700b77308 */ /* 0x000ea20000000800 */
[----:B0-----:R-:W-:Y:S01]  /*1ac70*/  FADD.FTZ R126, R181, R12 ;  /* 0x0000000cb57e7221 */ /* 0x001fe20000010000 */
[----:B------:R-:W-:Y:S01]  /*1ac80*/  FFMA.FTZ R12, R127, R8, -R93 ;  /* 0x000000087f0c7223 */ /* 0x000fe2000001085d */
[----:B------:R-:W-:-:S05]  /*1ac90*/  F2FP.BF16.F32.PACK_AB R179, R117, R179 ;  /* 0x000000b375b3723e */ /* 0x000fca00000010ff */
[----:B------:R-:W0:Y:S01]  /*1aca0*/  MUFU.EX2 R141, R141 ;  /* 0x0000008d008d7308 */ /* 0x000e220000000800 */
[C---:B-1----:R-:W-:Y:S01]  /*1acb0*/  FADD.FTZ R126, R125.reuse, R126 ;  /* 0x0000007e7d7e7221 */ /* 0x042fe20000010000 */
[----:B------:R-:W-:-:S06]  /*1acc0*/  F2FP.BF16.F32.PACK_AB R181, R125, R181 ;  /* 0x000000b57db5723e */ /* 0x000fcc00000010ff */
[----:B------:R-:W1:Y:S01]  /*1acd0*/  MUFU.EX2 R185, R185 ;  /* 0x000000b900b97308 */ /* 0x000e620000000800 */
[----:B--2---:R-:W-:-:S07]  /*1ace0*/  FADD.FTZ R126, R183, R126 ;  /* 0x0000007eb77e7221 */ /* 0x004fce0000010000 */
[----:B------:R-:W2:Y:S01]  /*1acf0*/  MUFU.EX2 R129, R129 ;  /* 0x0000008100817308 */ /* 0x000ea20000000800 */
[C---:B0-----:R-:W-:Y:S01]  /*1ad00*/  FADD.FTZ R126, R141.reuse, R126 ;  /* 0x0000007e8d7e7221 */ /* 0x041fe20000010000 */
[----:B------:R-:W-:-:S06]  /*1ad10*/  F2FP.BF16.F32.PACK_AB R183, R141, R183 ;  /* 0x000000b78db7723e */ /* 0x000fcc00000010ff */
[----:B------:R-:W0:Y:S01]  /*1ad20*/  MUFU.EX2 R187, R187 ;  /* 0x000000bb00bb7308 */ /* 0x000e220000000800 */
[----:B-1----:R-:W-:-:S07]  /*1ad30*/  FADD.FTZ R126, R185, R126 ;  /* 0x0000007eb97e7221 */ /* 0x002fce0000010000 */
[----:B------:R-:W1:Y:S01]  /*1ad40*/  MUFU.EX2 R132, R132 ;  /* 0x0000008400847308 */ /* 0x000e620000000800 */
[C---:B--2---:R-:W-:Y:S01]  /*1ad50*/  FADD.FTZ R126, R129.reuse, R126 ;  /* 0x0000007e817e7221 */ /* 0x044fe20000010000 */
[----:B------:R-:W-:-:S06]  /*1ad60*/  F2FP.BF16.F32.PACK_AB R185, R129, R185 ;  /* 0x000000b981b9723e */ /* 0x000fcc00000010ff */
[----:B------:R-:W2:Y:S08]  /*1ad70*/  MUFU.EX2 R189, R189 ;  /* 0x000000bd00bd7308 */ /* 0x000eb00000000800 */
[----:B------:R-:W3:Y:S08]  /*1ad80*/  MUFU.EX2 R140, R140 ;  /* 0x0000008c008c7308 */ /* 0x000ef00000000800 */
[----:B------:R-:W4:Y:S08]  /*1ad90*/  MUFU.EX2 R191, R191 ;  /* 0x000000bf00bf7308 */ /* 0x000f300000000800 */
[----:B------:R-:W4:Y:S08]  /*1ada0*/  MUFU.EX2 R133, R133 ;  /* 0x0000008500857308 */ /* 0x000f300000000800 */
[----:B------:R-:W4:Y:S08]  /*1adb0*/  MUFU.EX2 R193, R193 ;  /* 0x000000c100c17308 */ /* 0x000f300000000800 */
[----:B------:R-:W4:Y:S01]  /*1adc0*/  MUFU.EX2 R137, R137 ;  /* 0x0000008900897308 */ /* 0x000f220000000800 */
[----:B------:R-:W-:-:S02]  /*1add0*/  WARPGROUP.DEPBAR.LE gsb0, 0x0 ;  /* 0x00008000000079c5 */ /* 0x000fc40000010000 */
[----:B------:R-:W-:Y:S01]  /*1ade0*/  WARPGROUP.ARRIVE ;  /* 0x00000000000079c5 */ /* 0x000fe20000000000 */
[----:B------:R-:W-:-:S04]  /*1adf0*/  F2FP.BF16.F32.PACK_AB R212, R97, R96 ;  /* 0x0000006061d4723e */ /* 0x000fc800000010ff */
[----:B------:R-:W4:Y:S01]  /*1ae00*/  MUFU.EX2 R195, R195 ;  /* 0x000000c300c37308 */ /* 0x000f220000000800 */
[----:B------:R-:W-:Y:S01]  /*1ae10*/  F2FP.BF16.F32.PACK_AB R214, R101, R100 ;  /* 0x0000006465d6723e */ /* 0x000fe200000010ff */
[----:B------:R-:W-:Y:S06]  /*1ae20*/  HGMMA.64x128x16.F32.BF16 R24, R216, gdesc[UR4].tnspB, R24, gsb0 ;  /* 0x41e00004d8187df0 */ /* 0x000fec0008001818 */
[----:B------:R-:W4:Y:S08]  /*1ae30*/  MUFU.EX2 R138, R138 ;  /* 0x0000008a008a7308 */ /* 0x000f300000000800 */
[----:B------:R-:W4:Y:S08]  /*1ae40*/  MUFU.EX2 R197, R197 ;  /* 0x000000c500c57308 */ /* 0x000f300000000800 */
[----:B------:R-:W4:Y:S08]  /*1ae50*/  MUFU.EX2 R6, R6 ;  /* 0x0000000600067308 */ /* 0x000f300000000800 */
[----:B------:R-:W4:Y:S08]  /*1ae60*/  MUFU.EX2 R199, R199 ;  /* 0x000000c700c77308 */ /* 0x000f300000000800 */
[----:B------:R-:W4:Y:S08]  /*1ae70*/  MUFU.EX2 R88, R135 ;  /* 0x0000008700587308 */ /* 0x000f300000000800 */
[----:B------:R-:W4:Y:S08]  /*1ae80*/  MUFU.EX2 R201, R201 ;  /* 0x000000c900c97308 */ /* 0x000f300000000800 */
        /* <DEDUP_REMOVED lines=16> */
[----:B0-----:R-:W-:Y:S01]  /*1af90*/  FADD.FTZ R89, R182, R15 ;  /* 0x0000000fb6597221 */ /* 0x001fe20000010000 */
[-C--:B------:R-:W-:Y:S01]  /*1afa0*/  FFMA.FTZ R15, R115, R8.reuse, -R93 ;  /* 0x00000008730f7223 */ /* 0x080fe2000001085d */
[----:B------:R-:W-:Y:S01]  /*1afb0*/  F2FP.BF16.F32.PACK_AB R218, R0, R113 ;  /* 0x0000007100da723e */ /* 0x000fe200000010ff */
[----:B------:R-:W-:Y:S01]  /*1afc0*/  FMUL.FTZ R24, R24, R3 ;  /* 0x0000000318187220 */ /* 0x000fe20000410000 */
[----:B------:R-:W-:Y:S01]  /*1afd0*/  FADD.FTZ R115, R160, R89 ;  /* 0x00000059a0737221 */ /* 0x000fe20000010000 */
[----:B------:R-:W-:Y:S01]  /*1afe0*/  FFMA.FTZ R89, R119, R8, -R93 ;  /* 0x0000000877597223 */ /* 0x000fe2000001085d */
[----:B------:R-:W-:Y:S01]  /*1aff0*/  FADD.FTZ R119, R187, R126 ;  /* 0x0000007ebb777221 */ /* 0x000fe20000010000 */
[----:B-1----:R-:W-:-:S02]  /*1b000*/  @!P1 IMAD R130, R5, 0x8, R2 ;  /* 0x0000000805829824 */ /* 0x002fc400078e0202 */
[----:B------:R-:W-:Y:S01]  /*1b010*/  FADD.FTZ R115, R184, R115 ;  /* 0x00000073b8737221 */ /* 0x000fe20000010000 */
[-C--:B------:R-:W-:Y:S01]  /*1b020*/  FFMA.FTZ R5, R123, R8.reuse, -R93 ;  /* 0x000000087b057223 */ /* 0x080fe2000001085d */
[----:B------:R-:W-:Y:S01]  /*1b030*/  FADD.FTZ R106, R132, R119 ;  /* 0x00000077846a7221 */ /* 0x000fe20000010000 */
[----:B------:R-:W-:Y:S01]  /*1b040*/  MUFU.EX2 R15, R15 ;  /* 0x0000000f000f7308 */ /* 0x000fe20000000800 */
[----:B------:R-:W-:Y:S01]  /*1b050*/  FADD.FTZ R115, R152, R115 ;  /* 0x0000007398737221 */ /* 0x000fe20000010000 */
[----:B------:R-:W-:Y:S01]  /*1b060*/  FFMA.FTZ R93, R95, R8, -R93 ;  /* 0x000000085f5d7223 */ /* 0x000fe2000001085d */
[----:B--2---:R-:W-:Y:S01]  /*1b070*/  FADD.FTZ R119, R189, R106 ;  /* 0x0000006abd777221 */ /* 0x004fe20000010000 */
[----:B------:R-:W-:Y:S02]  /*1b080*/  @!P1 VIADD R130, R130, 0x34860 ;  /* 0x0003486082829836 */ /* 0x000fe40000000000 */
[----:B------:R-:W-:Y:S01]  /*1b090*/  FADD.FTZ R115, R186, R115 ;  /* 0x00000073ba737221 */ /* 0x000fe20000010000 */
[----:B------:R-:W-:Y:S01]  /*1b0a0*/  F2FP.BF16.F32.PACK_AB R186, R14, R186 ;  /* 0x000000ba0eba723e */ /* 0x000fe200000010ff */
[----:B---3--:R-:W-:Y:S01]  /*1b0b0*/  FADD.FTZ R106, R140, R119 ;  /* 0x000000778c6a7221 */ /* 0x008fe20000010000 */
[----:B------:R-:W0:Y:S01]  /*1b0c0*/  MUFU.EX2 R5, R5 ;  /* 0x0000000500057308 */ /* 0x000e220000000800 */
[----:B------:R-:W-:Y:S01]  /*1b0d0*/  FADD.FTZ R115, R14, R115 ;  /* 0x000000730e737221 */ /* 0x000fe20000010000 */
[----:B------:R-:W-:Y:S01]  /*1b0e0*/  @!P1 PRMT R130, RZ, 0x654, R130 ;  /* 0x00000654ff829816 */ /* 0x000fe20000000082 */
[----:B----4-:R-:W-:Y:S01]  /*1b0f0*/  FADD.FTZ R106, R191, R106 ;  /* 0x0000006abf6a7221 */ /* 0x010fe20000010000 */
[-C--:B------:R-:W-:Y:S01]  /*1b100*/  FMUL.FTZ R25, R25, R3.reuse ;  /* 0x0000000319197220 */ /* 0x080fe20000410000 */
[----:B------:R-:W-:Y:S01]  /*1b110*/  FADD.FTZ R115, R188, R115 ;  /* 0x00000073bc737221 */ /* 0x000fe20000010000 */
[----:B------:R1:W-:Y:S01]  /*1b120*/  @!P1 SYNCS.ARRIVE.TRANS64.RED.A1T0 RZ, [R130+URZ], RZ ;  /* 0x000000ff82ff99a7 */ /* 0x0003e2000810043f */
[----:B------:R-:W-:Y:S01]  /*1b130*/  FADD.FTZ R106, R133, R106 ;  /* 0x0000006a856a7221 */ /* 0x000fe20000010000 */
[----:B------:R-:W2:Y:S01]  /*1b140*/  MUFU.EX2 R89, R89 ;  /* 0x0000005900597308 */ /* 0x000ea20000000800 */
[----:B------:R-:W-:Y:S01]  /*1b150*/  FADD.FTZ R115, R144, R115 ;  /* 0x0000007390737221 */ /* 0x000fe20000010000 */
[-C--:B------:R-:W-:Y:S01]  /*1b160*/  FMUL.FTZ R28, R28, R3.reuse ;  /* 0x000000031c1c7220 */ /* 0x080fe20000410000 */
[----:B------:R-:W-:Y:S01]  /*1b170*/  FADD.FTZ R106, R193, R106 ;  /* 0x0000006ac16a7221 */ /* 0x000fe20000010000 */
[-C--:B------:R-:W-:Y:S01]  /*1b180*/  FMUL.FTZ R29, R29, R3.reuse ;  /* 0x000000031d1d7220 */ /* 0x080fe20000410000 */
[----:B------:R-:W-:Y:S01]  /*1b190*/  FADD.FTZ R110, R190, R115 ;  /* 0x00000073be6e7221 */ /* 0x000fe20000010000 */
[-C--:B------:R-:W-:Y:S01]  /*1b1a0*/  FMUL.FTZ R32, R32, R3.reuse ;  /* 0x0000000320207220 */ /* 0x080fe20000410000 */
[----:B------:R-:W-:Y:S01]  /*1b1b0*/  FADD.FTZ R106, R137, R106 ;  /* 0x0000006a896a7221 */ /* 0x000fe20000010000 */
[----:B------:R-:W3:Y:S01]  /*1b1c0*/  MUFU.EX2 R14, R111 ;  /* 0x0000006f000e7308 */ /* 0x000ee20000000800 */
[----:B------:R-:W-:Y:S01]  /*1b1d0*/  FADD.FTZ R115, R145, R110 ;  /* 0x0000006e91737221 */ /* 0x000fe20000010000 */
[-C--:B------:R-:W-:Y:S01]  /*1b1e0*/  FMUL.FTZ R33, R33, R3.reuse ;  /* 0x0000000321217220 */ /* 0x080fe20000410000 */
[----:B------:R-:W-:Y:S01]  /*1b1f0*/  FADD.FTZ R11, R195, R106 ;  /* 0x0000006ac30b7221 */ /* 0x000fe20000010000 */
[-C--:B------:R-:W-:Y:S01]  /*1b200*/  FMUL.FTZ R36, R36, R3.reuse ;  /* 0x0000000324247220 */ /* 0x080fe20000410000 */
[----:B------:R-:W-:Y:S01]  /*1b210*/  FADD.FTZ R115, R192, R115 ;  /* 0x00000073c0737221 */ /* 0x000fe20000010000 */
[----:B------:R-:W-:Y:S01]  /*1b220*/  F2FP.BF16.F32.PACK_AB R192, R20, R192 ;  /* 0x000000c014c0723e */ /* 0x000fe200000010ff */
[----:B------:R-:W-:Y:S01]  /*1b230*/  FADD.FTZ R106, R138, R11 ;  /* 0x0000000b8a6a7221 */ /* 0x000fe20000010000 */
[----:B------:R-:W4:Y:S01]  /*1b240*/  MUFU.EX2 R102, R102 ;  /* 0x0000006600667308 */ /* 0x000f220000000800 */
[----:B------:R-:W-:Y:S01]  /*1b250*/  FADD.FTZ R115, R20, R115 ;  /* 0x0000007314737221 */ /* 0x000fe20000010000 */
[----:B------:R-:W-:Y:S01]  /*1b260*/  FMUL.FTZ R37, R37, R3 ;  /* 0x0000000325257220 */ /* 0x000fe20000410000 */
[----:B------:R-:W-:Y:S01]  /*1b270*/  FADD.FTZ R11, R197, R106 ;  /* 0x0000006ac50b7221 */ /* 0x000fe20000010000 */
[----:B------:R-:W-:Y:S01]  /*1b280*/  F2FP.BF16.F32.PACK_AB R197, R6, R197 ;  /* 0x000000c506c5723e */ /* 0x000fe200000010ff */
[----:B------:R-:W-:Y:S01]  /*1b290*/  FADD.FTZ R115, R194, R115 ;  /* 0x00000073c2737221 */ /* 0x000fe20000010000 */
[-C--:B------:R-:W-:Y:S01]  /*1b2a0*/  FMUL.FTZ R40, R40, R3.reuse ;  /* 0x0000000328287220 */ /* 0x080fe20000410000 */
[----:B------:R-:W-:Y:S01]  /*1b2b0*/  FADD.FTZ R106, R6, R11 ;  /* 0x0000000b066a7221 */ /* 0x000fe20000010000 */
[----:B------:R-:W1:Y:S01]  /*1b2c0*/  MUFU.EX2 R103, R103 ;  /* 0x0000006700677308 */ /* 0x000e620000000800 */
[----:B------:R-:W-:Y:S01]  /*1b2d0*/  FADD.FTZ R115, R136, R115 ;  /* 0x0000007388737221 */ /* 0x000fe20000010000 */
[-C--:B------:R-:W-:Y:S01]  /*1b2e0*/  FMUL.FTZ R41, R41, R3.reuse ;  /* 0x0000000329297220 */ /* 0x080fe20000410000 */
[----:B------:R-:W-:Y:S01]  /*1b2f0*/  FADD.FTZ R11, R199, R106 ;  /* 0x0000006ac70b7221 */ /* 0x000fe20000010000 */
[-C--:B------:R-:W-:Y:S01]  /*1b300*/  FMUL.FTZ R44, R44, R3.reuse ;  /* 0x000000032c2c7220 */ /* 0x080fe20000410000 */
[----:B------:R-:W-:Y:S01]  /*1b310*/  FADD.FTZ R115, R196, R115 ;  /* 0x00000073c4737221 */ /* 0x000fe20000010000 */
[-C--:B------:R-:W-:Y:S01]  /*1b320*/  FMUL.FTZ R45, R45, R3.reuse ;  /* 0x000000032d2d7220 */ /* 0x080fe20000410000 */
[----:B------:R-:W-:Y:S01]  /*1b330*/  FADD.FTZ R106, R88, R11 ;  /* 0x0000000b586a7221 */ /* 0x000fe20000010000 */
[----:B------:R-:W1:Y:S01]  /*1b340*/  MUFU.EX2 R217, R90 ;  /* 0x0000005a00d97308 */ /* 0x000e620000000800 */
[----:B------:R-:W-:Y:S01]  /*1b350*/  FADD.FTZ R115, R128, R115 ;  /* 0x0000007380737221 */ /* 0x000fe20000010000 */
[----:B------:R-:W-:Y:S01]  /*1b360*/  FMUL.FTZ R48, R48, R3 ;  /* 0x0000000330307220 */ /* 0x000fe20000410000 */
[----:B------:R-:W-:Y:S01]  /*1b370*/  FADD.FTZ R106, R201, R106 ;  /* 0x0000006ac96a7221 */ /* 0x000fe20000010000 */
[----:B0-----:R-:W-:Y:S01]  /*1b380*/  F2FP.BF16.F32.PACK_AB R201, R5, R201 ;  /* 0x000000c905c9723e */ /* 0x001fe200000010ff */
[----:B------:R-:W-:Y:S01]  /*1b390*/  FADD.FTZ R110, R198, R115 ;  /* 0x00000073c66e7221 */ /* 0x000fe20000010000 */
[-C--:B------:R-:W-:Y:S01]  /*1b3a0*/  FMUL.FTZ R49, R49, R3.reuse ;  /* 0x0000000331317220 */ /* 0x080fe20000410000 */
[----:B------:R-:W-:Y:S01]  /*1b3b0*/  FADD.FTZ R106, R5, R106 ;  /* 0x0000006a056a7221 */ /* 0x000fe20000010000 */
[----:B------:R-:W-:Y:S01]  /*1b3c0*/  MUFU.EX2 R91, R91 ;  /* 0x0000005b005b7308 */ /* 0x000fe20000000800 */
[----:B------:R-:W-:Y:S01]  /*1b3d0*/  FADD.FTZ R13, R21, R110 ;  /* 0x0000006e150d7221 */ /* 0x000fe20000010000 */
[-C--:B------:R-:W-:Y:S01]  /*1b3e0*/  FMUL.FTZ R52, R52, R3.reuse ;  /* 0x0000000334347220 */ /* 0x080fe20000410000 */
[-C--:B------:R-:W-:Y:S01]  /*1b3f0*/  FMUL.FTZ R53, R53, R3.reuse ;  /* 0x0000000335357220 */ /* 0x080fe20000410000 */
[----:B------:R-:W-:Y:S01]  /*1b400*/  FMUL.FTZ R56, R56, R3 ;  /* 0x0000000338387220 */ /* 0x000fe20000410000 */
[----:B------:R-:W-:Y:S01]  /*1b410*/  FADD.FTZ R110, R200, R13 ;  /* 0x0000000dc86e7221 */ /* 0x000fe20000010000 */
[----:B------:R-:W-:Y:S01]  /*1b420*/  FADD.FTZ R13, R203, R106 ;  /* 0x0000006acb0d7221 */ /* 0x000fe20000010000 */
[C---:B------:R-:W-:Y:S01]  /*1b430*/  F2FP.BF16.F32.PACK_AB R203, R12.reuse, R203 ;  /* 0x000000cb0ccb723e */ /* 0x040fe200000010ff */
[----:B------:R-:W-:Y:S01]  /*1b440*/  MUFU.EX2 R219, R94 ;  /* 0x0000005e00db7308 */ /* 0x000fe20000000800 */
[----:B------:R-:W-:Y:S01]  /*1b450*/  FADD.FTZ R11, R121, R110 ;  /* 0x0000006e790b7221 */ /* 0x000fe20000010000 */
[----:B------:R-:W-:Y:S01]  /*1b460*/  FADD.FTZ R20, R12, R13 ;  /* 0x0000000d0c147221 */ /* 0x000fe20000010000 */
        /* <DEDUP_REMOVED lines=13> */
[----:B------:R-:W0:Y:S01]  /*1b540*/  MUFU.EX2 R108, R108 ;  /* 0x0000006c006c7308 */ /* 0x000e220000000800 */
[----:B------:R-:W-:Y:S01]  /*1b550*/  FADD.FTZ R11, R120, R11 ;  /* 0x0000000b780b7221 */ /* 0x000fe20000010000 */
[----:B--2---:R-:W-:Y:S01]  /*1b560*/  FADD.FTZ R20, R89, R20 ;  /* 0x0000001459147221 */ /* 0x004fe20000010000 */
[-C--:B------:R-:W-:Y:S01]  /*1b570*/  FMUL.FTZ R68, R68, R3.reuse ;  /* 0x0000000344447220 */ /* 0x080fe20000410000 */
[----:B------:R-:W-:Y:S01]  /*1b580*/  FMUL.FTZ R69, R69, R3 ;  /* 0x0000000345457220 */ /* 0x000fe20000410000 */
[----:B------:R-:W-:Y:S01]  /*1b590*/  FADD.FTZ R11, R206, R11 ;  /* 0x0000000bce0b7221 */ /* 0x000fe20000010000 */
[----:B------:R-:W-:Y:S01]  /*1b5a0*/  FADD.FTZ R13, R209, R20 ;  /* 0x00000014d10d7221 */ /* 0x000fe20000010000 */
[----:B------:R-:W-:Y:S01]  /*1b5b0*/  F2FP.BF16.F32.PACK_AB R209, R4, R209 ;  /* 0x000000d104d1723e */ /* 0x000fe200000010ff */
[----:B------:R-:W2:Y:S01]  /*1b5c0*/  MUFU.EX2 R109, R109 ;  /* 0x0000006d006d7308 */ /* 0x000ea20000000800 */
        /* <DEDUP_REMOVED lines=15> */
[----:B------:R-:W-:Y:S01]  /*1b6c0*/  FMUL.FTZ R85, R85, R3 ;  /* 0x0000000355557220 */ /* 0x000fe20000410000 */
[----:B------:R-:W-:Y:S01]  /*1b6d0*/  FADD.FTZ R11, R105, R20 ;  /* 0x00000014690b7221 */ /* 0x000fe20000010000 */
[----:B------:R-:W-:Y:S01]  /*1b6e0*/  F2FP.BF16.F32.PACK_AB R182, R160, R182 ;  /* 0x000000b6a0b6723e */ /* 0x000fe200000010ff */
[----:B------:R-:W-:Y:S01]  /*1b6f0*/  FMUL.FTZ R26, R26, R9 ;  /* 0x000000091a1a7220 */ /* 0x000fe20000410000 */
[----:B------:R-:W-:Y:S01]  /*1b700*/  F2FP.BF16.F32.PACK_AB R184, R152, R184 ;  /* 0x000000b898b8723e */ /* 0x000fe200000010ff */
[----:B------:R-:W-:Y:S01]  /*1b710*/  FADD.FTZ R6, R96, R11 ;  /* 0x0000000b60067221 */ /* 0x000fe20000010000 */
[----:B------:R-:W-:Y:S01]  /*1b720*/  FADD.FTZ R11, R99, R12 ;  /* 0x0000000c630b7221 */ /* 0x000fe20000010000 */
[----:B------:R-:W-:Y:S01]  /*1b730*/  F2FP.BF16.F32.PACK_AB R187, R132, R187 ;  /* 0x000000bb84bb723e */ /* 0x000fe200000010ff */
[-C--:B------:R-:W-:Y:S01]  /*1b740*/  FMUL.FTZ R27, R27, R9.reuse ;  /* 0x000000091b1b7220 */ /* 0x080fe20000410000 */
[----:B------:R-:W-:Y:S01]  /*1b750*/  FADD.FTZ R5, R97, R6 ;  /* 0x0000000661057221 */ /* 0x000fe20000010000 */
[----:B----4-:R-:W-:Y:S01]  /*1b760*/  FADD.FTZ R4, R102, R11 ;  /* 0x0000000b66047221 */ /* 0x010fe20000010000 */
[----:B------:R-:W-:Y:S01]  /*1b770*/  F2FP.BF16.F32.PACK_AB R188, R144, R188 ;  /* 0x000000bc90bc723e */ /* 0x000fe200000010ff */
[----:B------:R-:W-:Y:S01]  /*1b780*/  FMUL.FTZ R30, R30, R9 ;  /* 0x000000091e1e7220 */ /* 0x000fe20000410000 */
[----:B------:R-:W-:Y:S01]  /*1b790*/  FADD.FTZ R6, R100, R5 ;  /* 0x0000000564067221 */ /* 0x000fe20000010000 */
[----:B-1----:R-:W-:Y:S01]  /*1b7a0*/  FADD.FTZ R4, R103, R4 ;  /* 0x0000000467047221 */ /* 0x002fe20000010000 */
[----:B------:R-:W-:Y:S01]  /*1b7b0*/  F2FP.BF16.F32.PACK_AB R189, R140, R189 ;  /* 0x000000bd8cbd723e */ /* 0x000fe200000010ff */
[-C--:B------:R-:W-:Y:S01]  /*1b7c0*/  FMUL.FTZ R31, R31, R9.reuse ;  /* 0x000000091f1f7220 */ /* 0x080fe20000410000 */
[----:B------:R-:W-:Y:S01]  /*1b7d0*/  FADD.FTZ R5, R101, R6 ;  /* 0x0000000665057221 */ /* 0x000fe20000010000 */
[----:B------:R-:W-:Y:S01]  /*1b7e0*/  FADD.FTZ R4, R217, R4 ;  /* 0x00000004d9047221 */ /* 0x000fe20000010000 */
[----:B------:R-:W-:Y:S01]  /*1b7f0*/  F2FP.BF16.F32.PACK_AB R190, R145, R190 ;  /* 0x000000be91be723e */ /* 0x000fe200000010ff */
[----:B------:R-:W-:Y:S01]  /*1b800*/  FMUL.FTZ R34, R34, R9 ;  /* 0x0000000922227220 */ /* 0x000fe20000410000 */
[----:B0-----:R-:W-:Y:S01]  /*1b810*/  FADD.FTZ R6, R108, R5 ;  /* 0x000000056c067221 */ /* 0x001fe20000010000 */
[----:B------:R-:W-:Y:S01]  /*1b820*/  FADD.FTZ R4, R91, R4 ;  /* 0x000000045b047221 */ /* 0x000fe20000010000 */
[----:B------:R-:W-:Y:S01]  /*1b830*/  F2FP.BF16.F32.PACK_AB R191, R133, R191 ;  /* 0x000000bf85bf723e */ /* 0x000fe200000010ff */
[----:B------:R-:W-:Y:S01]  /*1b840*/  FMUL.FTZ R35, R35, R9 ;  /* 0x0000000923237220 */ /* 0x000fe20000410000 */
[----:B--2---:R-:W-:Y:S01]  /*1b850*/  FADD.FTZ R6, R109, R6 ;  /* 0x000000066d067221 */ /* 0x004fe20000010000 */
[----:B------:R-:W-:Y:S01]  /*1b860*/  FADD.FTZ R4, R219, R4 ;  /* 0x00000004db047221 */ /* 0x000fe20000010000 */
[----:B------:R-:W-:Y:S01]  /*1b870*/  F2FP.BF16.F32.PACK_AB R193, R137, R193 ;  /* 0x000000c189c1723e */ /* 0x000fe200000010ff */
[----:B------:R-:W-:Y:S01]  /*1b880*/  FMUL.FTZ R38, R38, R9 ;  /* 0x0000000926267220 */ /* 0x000fe20000410000 */
[----:B------:R-:W-:Y:S01]  /*1b890*/  FADD.FTZ R15, R113, R6 ;  /* 0x00000006710f7221 */ /* 0x000fe20000010000 */
[----:B------:R-:W-:Y:S01]  /*1b8a0*/  FADD.FTZ R12, R93, R4 ;  /* 0x000000045d0c7221 */ /* 0x000fe20000010000 */
[----:B------:R-:W-:Y:S01]  /*1b8b0*/  F2FP.BF16.F32.PACK_AB R194, R136, R194 ;  /* 0x000000c288c2723e */ /* 0x000fe200000010ff */
[----:B------:R0:W5:Y:S01]  /*1b8c0*/  LDL R4, [R1+0x4] ;  /* 0x0000040001047983 */ /* 0x0001620000100800 */
[----:B------:R-:W-:Y:S01]  /*1b8d0*/  FADD.FTZ R15, R0, R15 ;  /* 0x0000000f000f7221 */ /* 0x000fe20000010000 */
[----:B------:R-:W-:Y:S01]  /*1b8e0*/  F2FP.BF16.F32.PACK_AB R195, R138, R195 ;  /* 0x000000c38ac3723e */ /* 0x000fe200000010ff */
[-C--:B------:R-:W-:Y:S01]  /*1b8f0*/  FMUL.FTZ R39, R39, R9.reuse ;  /* 0x0000000927277220 */ /* 0x080fe20000410000 */
[----:B------:R-:W-:Y:S01]  /*1b900*/  F2FP.BF16.F32.PACK_AB R196, R128, R196 ;  /* 0x000000c480c4723e */ /* 0x000fe200000010ff */
[-C--:B------:R-:W-:Y:S01]  /*1b910*/  FMUL.FTZ R42, R42, R9.reuse ;  /* 0x000000092a2a7220 */ /* 0x080fe20000410000 */
[----:B------:R-:W-:Y:S01]  /*1b920*/  F2FP.BF16.F32.PACK_AB R198, R21, R198 ;  /* 0x000000c615c6723e */ /* 0x000fe200000010ff */
[----:B------:R-:W-:Y:S01]  /*1b930*/  FMUL.FTZ R43, R43, R9 ;  /* 0x000000092b2b7220 */ /* 0x000fe20000410000 */
[----:B------:R-:W-:Y:S01]  /*1b940*/  F2FP.BF16.F32.PACK_AB R199, R88, R199 ;  /* 0x000000c758c7723e */ /* 0x000fe200000010ff */
[-C--:B------:R-:W-:Y:S01]  /*1b950*/  FMUL.FTZ R46, R46, R9.reuse ;  /* 0x000000092e2e7220 */ /* 0x080fe20000410000 */
[----:B------:R-:W-:Y:S01]  /*1b960*/  F2FP.BF16.F32.PACK_AB R200, R121, R200 ;  /* 0x000000c879c8723e */ /* 0x000fe200000010ff */
[-C--:B------:R-:W-:Y:S01]  /*1b970*/  FMUL.FTZ R47, R47, R9.reuse ;  /* 0x000000092f2f7220 */ /* 0x080fe20000410000 */
        /* <DEDUP_REMOVED lines=33> */
[----:B------:R-:W-:Y:S02]  /*1bb90*/  IMAD.MOV.U32 R0, RZ, RZ, R92 ;  /* 0x000000ffff007224 */ /* 0x000fe400078e005c */
[----:B------:R-:W-:Y:S01]  /*1bba0*/  IMAD.MOV.U32 R3, RZ, RZ, R7 ;  /* 0x000000ffff037224 */ /* 0x000fe200078e0007 */
[----:B0-----:R-:W-:Y:S06]  /*1bbb0*/  @P2 BRA `(.L_x_639) ;  /* 0xffffffa400442947 */ /* 0x001fec000383ffff */
.L_x_629:
[----:B------:R-:W-:Y:S05]  /*1bbc0*/  WARPSYNC.ALL ;  /* 0x0000000000007948 */ /* 0x000fea0003800000 */
[----:B------:R-:W-:Y:S06]  /*1bbd0*/  BAR.ARV 0x8, 0x120 ;  /* 0x0204800000007b1d */ /* 0x000fec0000002000 */
[----:B------:R-:W-:Y:S05]  /*1bbe0*/  @!P0 BRA `(.L_x_640) ;  /* 0x0000000000048947 */ /* 0x000fea0003800000 */
[----:B------:R-:W-:Y:S01]  /*1bbf0*/  BPT.TRAP 0x1 ;  /* 0x000000040000795c */ /* 0x000fe20000300000 */
.L_x_640:
[----:B------:R-:W2:Y:S01]  /*1bc00*/  LDL R0, [R1+0x4] ;  /* 0x0000040001007983 */ /* 0x000ea20000100800 */
[----:B------:R-:W-:Y:S01]  /*1bc10*/  IMAD R9, R228, 0x8, R2 ;  /* 0x00000008e4097824 */ /* 0x000fe200078e0202 */
[----:B--2---:R-:W-:-:S04]  /*1bc20*/  SHF.L.U32 R0, R0, 0x1f, RZ ;  /* 0x0000001f00007819 */ /* 0x004fc800000006ff */
[----:B------:R0:W1:Y:S01]  /*1bc30*/  SYNCS.PHASECHK.TRANS64.TRYWAIT P2, [R9+URZ+0x34850], R0 ;  /* 0x03485000090075a7 */ /* 0x000062000804017f */
[----:B------:R-:W-:Y:S05]  /*1bc40*/  @!P0 BRA `(.L_x_641) ;  /* 0x0000000000048947 */ /* 0x000fea0003800000 */
[----:B------:R-:W-:Y:S01]  /*1bc50*/  BPT.TRAP 0x1 ;  /* 0x000000040000795c */ /* 0x000fe20000300000 */
.L_x_641:
[----:B------:R-:W-:-:S05]  /*1bc60*/  VIADD R2, R2, 0x400 ;  /* 0x0000040002027836 */ /* 0x000fca0000000000 */
[----:B------:R-:W-:-:S04]  /*1bc70*/  SHF.R.U32.HI R2, RZ, 0x4, R2 ;  /* 0x00000004ff027819 */ /* 0x000fc80000011602 */
[----:B------:R-:W-:-:S04]  /*1bc80*/  LOP3.LUT R2, R2, 0x3fff, RZ, 0xc0, !PT ;  /* 0x00003fff02027812 */ /* 0x000fc800078ec0ff */
[----:B------:R-:W-:Y:S01]  /*1bc90*/  LOP3.LUT R3, R2, 0x5800000, RZ, 0xfc, !PT ;  /* 0x0580000002037812 */ /* 0x000fe200078efcff */
[----:B-1----:R-:W-:Y:S06]  /*1bca0*/  @P2 BRA `(.L_x_642) ;  /* 0x0000000000082947 */ /* 0x002fec0003800000 */
[----:B------:R-:W1:Y:S02]  /*1bcb0*/  SYNCS.PHASECHK.TRANS64.TRYWAIT P0, [R9+URZ+0x34850], R0 ;  /* 0x03485000090075a7 */ /* 0x000e64000800017f */
[----:B-1----:R-:W-:Y:S05]  /*1bcc0*/  @!P0 BRA `(.L_x_643) ;  /* 0x0000008c00648947 */ /* 0x002fea0003800000 */
.L_x_642:
[----:B------:R-:W-:Y:S01]  /*1bcd0*/  IMAD R2, R228, 0xb00, R3 ;  /* 0x00000b00e4027824 */ /* 0x000fe200078e0203 */
[----:B------:R-:W2:Y:S01]  /*1bce0*/  LDL.LU R10, [R1+0x4] ;  /* 0x00000400010a7983 */ /* 0x000ea20000300800 */
[----:B------:R-:W-:Y:S01]  /*1bcf0*/  IMAD.MOV.U32 R3, RZ, RZ, 0x40000040 ;  /* 0x40000040ff037424 */ /* 0x000fe200078e00ff */
[----:B------:R-:W-:Y:S05]  /*1bd00*/  WARPSYNC.ALL ;  /* 0x0000000000007948 */ /* 0x000fea0003800000 */
[C---:B------:R-:W-:Y:S01]  /*1bd10*/  R2UR UR6, R2.reuse ;  /* 0x00000000020672ca */ /* 0x040fe200000e0000 */
[----:B------:R-:W-:Y:S01]  /*1bd20*/  WARPGROUP.ARRIVE ;  /* 0x00000000000079c5 */ /* 0x000fe20000000000 */
[----:B------:R-:W-:Y:S01]  /*1bd30*/  R2UR UR7, R3 ;  /* 0x00000000030772ca */ /* 0x000fe200000e0000 */
[----:B-----5:R-:W-:Y:S01]  /*1bd40*/  VIADD R4, R2, 0x80 ;  /* 0x0000008002047836 */ /* 0x020fe20000000000 */
[----:B01----:R-:W0:Y:S01]  /*1bd50*/  SHFL.BFLY PT, R0, R15, 0x2, 0x1f ;  /* 0x0c401f000f007f89 */ /* 0x003e2200000e0000 */
[----:B------:R-:W-:-:S02]  /*1bd60*/  IMAD.MOV.U32 R5, RZ, RZ, 0x40000040 ;  /* 0x40000040ff057424 */ /* 0x000fc400078e00ff */
[----:B------:R-:W-:Y:S02]  /*1bd70*/  IMAD.MOV.U32 R3, RZ, RZ, 0x40000040 ;  /* 0x40000040ff037424 */ /* 0x000fe400078e00ff */
[----:B------:R-:W-:-:S05]  /*1bd80*/  VIADD R228, R228, 0x1 ;  /* 0x00000001e4e47836 */ /* 0x000fca0000000000 */
[----:B------:R-:W-:Y:S01]  /*1bd90*/  ISETP.NE.AND P0, PT, R228, 0x2, PT ;  /* 0x00000002e400780c */ /* 0x000fe20003f05270 */
[----:B------:R-:W-:Y:S01]  /*1bda0*/  HGMMA.64x128x16.F32.BF16 R24, R176, gdesc[UR4].tnspB, R24, gsb0 ;  /* 0x41e00004b0187df0 */ /* 0x000fe20008001818 */
[----:B------:R-:W-:Y:S01]  /*1bdb0*/  R2UR UR6, R4 ;  /* 0x00000000040672ca */ /* 0x000fe200000e0000 */
[----:B------:R-:W-:Y:S01]  /*1bdc0*/  VIADD R4, R2, 0x100 ;  /* 0x0000010002047836 */ /* 0x000fe20000000000 */
[----:B------:R-:W-:Y:S01]  /*1bdd0*/  R2UR UR7, R5 ;  /* 0x00000000050772ca */ /* 0x000fe200000e0000 */
[----:B------:R-:W-:Y:S02]  /*1bde0*/  IMAD.MOV.U32 R5, RZ, RZ, 0x40000040 ;  /* 0x40000040ff057424 */ /* 0x000fe400078e00ff */
[----:B0-----:R-:W-:Y:S01]  /*1bdf0*/  FADD.FTZ R0, R0, R15 ;  /* 0x0000000f00007221 */ /* 0x001fe20000010000 */
[----:B------:R-:W-:Y:S02]  /*1be00*/  WARPGROUP.DEPBAR.LE gsb0, 0x0 ;  /* 0x00008000000079c5 */ /* 0x000fe40000010000 */
[----:B------:R-:W-:-:S07]  /*1be10*/  WARPGROUP.ARRIVE ;  /* 0x00000000000079c5 */ /* 0x000fce0000000000 */
        /* <DEDUP_REMOVED lines=51> */
[----:B------:R-:W-:Y:S01]  /*1c150*/  R2UR UR6, R4 ;  /* 0x00000000040672ca */ /* 0x000fe200000e0000 */
[----:B------:R-:W-:Y:S01]  /*1c160*/  IMAD.MOV.U32 R4, RZ, RZ, RZ ;  /* 0x000000ffff047224 */ /* 0x000fe200078e00ff */
[----:B------:R-:W-:Y:S01]  /*1c170*/  R2UR UR7, R5 ;  /* 0x00000000050772ca */ /* 0x000fe200000e0000 */
[----:B------:R-:W-:Y:S02]  /*1c180*/  WARPGROUP.DEPBAR.LE gsb0, 0x0 ;  /* 0x00008000000079c5 */ /* 0x000fe40000010000 */
[----:B------:R-:W-:-:S10]  /*1c190*/  WARPGROUP.ARRIVE ;  /* 0x00000000000079c5 */ /* 0x000fd40000000000 */
[----:B------:R-:W-:Y:S01]  /*1c1a0*/  HGMMA.64x128x16.F32.BF16 R24, R212, gdesc[UR4].tnspB, R24, gsb0 ;  /* 0x41e00004d4187df0 */ /* 0x000fe20008001818 */
[----:B------:R-:W-:Y:S02]  /*1c1b0*/  R2UR UR7, R3 ;  /* 0x00000000030772ca */ /* 0x000fe400000e0000 */
[----:B------:R-:W0:Y:S01]  /*1c1c0*/  SHFL.BFLY PT, R3, R12, 0x2, 0x1f ;  /* 0x0c401f000c037f89 */ /* 0x000e2200000e0000 */
[----:B------:R-:W-:Y:S01]  /*1c1d0*/  R2UR UR6, R2 ;  /* 0x00000000020672ca */ /* 0x000fe200000e0000 */
[----:B0-----:R-:W-:Y:S02]  /*1c1e0*/  FADD.FTZ R2, R3, R12 ;  /* 0x0000000c03027221 */ /* 0x001fe40000010000 */
[----:B------:R-:W3:Y:S04]  /*1c1f0*/  LDL.LU R12, [R1+0x84] ;  /* 0x00008400010c7983 */ /* 0x000ee80000300800 */
[----:B------:R-:W0:Y:S04]  /*1c200*/  SHFL.BFLY PT, R5, R2, 0x1, 0x1f ;  /* 0x0c201f0002057f89 */ /* 0x000e2800000e0000 */
[----:B------:R-:W1:Y:S01]  /*1c210*/  SHFL.BFLY PT, R3, R0, 0x1, 0x1f ;  /* 0x0c201f0000037f89 */ /* 0x000e6200000e0000 */
[----:B0-----:R-:W-:Y:S01]  /*1c220*/  FADD.FTZ R14, R2, R5 ;  /* 0x00000005020e7221 */ /* 0x001fe20000010000 */
[----:B-1----:R-:W-:-:S04]  /*1c230*/  FADD.FTZ R13, R0, R3 ;  /* 0x00000003000d7221 */ /* 0x002fc80000010000 */
[----:B------:R-:W-:Y:S02]  /*1c240*/  FSETP.NE.FTZ.AND P3, PT, R14, RZ, PT ;  /* 0x000000ff0e00720b */ /* 0x000fe40003f75000 */
[----:B------:R-:W-:Y:S02]  /*1c250*/  SEL R0, RZ, 0x1, P0 ;  /* 0x00000001ff007807 */ /* 0x000fe40000000000 */
[----:B------:R-:W-:Y:S02]  /*1c260*/  FSETP.NE.FTZ.AND P2, PT, R13, RZ, PT ;  /* 0x000000ff0d00720b */ /* 0x000fe40003f55000 */
[----:B--2---:R-:W-:Y:S01]  /*1c270*/  LOP3.LUT R10, R10, R0, RZ, 0x3c, !PT ;  /* 0x000000000a0a7212 */ /* 0x004fe200078e3cff */
[----:B------:R-:W-:Y:S02]  /*1c280*/  WARPGROUP.DEPBAR.LE gsb0, 0x0 ;  /* 0x00008000000079c5 */ /* 0x000fe40000010000 */
[----:B------:R-:W-:-:S04]  /*1c290*/  WARPGROUP.ARRIVE ;  /* 0x00000000000079c5 */ /* 0x000fc80000000000 */
[----:B------:R-:W0:Y:S02]  /*1c2a0*/  @P3 MUFU.LG2 R6, R14 ;  /* 0x0000000e00063308 */ /* 0x000e240000000c00 */
[----:B------:R-:W-:Y:S01]  /*1c2b0*/  HGMMA.64x128x16.F32.BF16 R24, R216, gdesc[UR4].tnspB, R24, gsb0 ;  /* 0x41e00004d8187df0 */ /* 0x000fe20008001818 */
[----:B------:R1:W-:Y:S05]  /*1c2c0*/  STL [R1+0x4], R10 ;  /* 0x0000040a01007387 */ /* 0x0003ea0000100800 */
[----:B------:R-:W2:Y:S01]  /*1c2d0*/  @P2 MUFU.LG2 R5, R13 ;  /* 0x0000000d00052308 */ /* 0x000ea20000000c00 */
[----:B-1----:R-:W-:-:S07]  /*1c2e0*/  @!P1 VIADD R10, R9, 0x34860 ;  /* 0x00034860090a9836 */ /* 0x002fce0000000000 */
[----:B------:R-:W1:Y:S01]  /*1c2f0*/  @P2 MUFU.RCP R4, R13 ;  /* 0x0000000d00042308 */ /* 0x000e620000001000 */
[----:B------:R-:W-:-:S07]  /*1c300*/  IMAD.MOV.U32 R9, RZ, RZ, RZ ;  /* 0x000000ffff097224 */ /* 0x000fce00078e00ff */
[----:B------:R-:W4:Y:S01]  /*1c310*/  @P3 MUFU.RCP R9, R14 ;  /* 0x0000000e00093308 */ /* 0x000f220000001000 */
[C---:B------:R-:W-:Y:S01]  /*1c320*/  @P2 FMUL.FTZ R2, R8.reuse, 0.69314718246459960938 ;  /* 0x3f31721808022820 */ /* 0x040fe20000410000 */
[----:B------:R-:W-:Y:S01]  /*1c330*/  @P3 FMUL.FTZ R8, R8, 0.69314718246459960938 ;  /* 0x3f31721808083820 */ /* 0x000fe20000410000 */
[----:B0-----:R-:W-:Y:S01]  /*1c340*/  @P3 FMUL.FTZ R11, R6, 0.69314718246459960938 ;  /* 0x3f317218060b3820 */ /* 0x001fe20000410000 */
[----:B--2---:R-:W-:Y:S01]  /*1c350*/  @P2 FMUL.FTZ R5, R5, 0.69314718246459960938 ;  /* 0x3f31721805052820 */ /* 0x004fe20000410000 */
[----:B------:R-:W-:Y:S01]  /*1c360*/  @!P1 PRMT R10, RZ, 0x654, R10 ;  /* 0x00000654ff0a9816 */ /* 0x000fe2000000000a */
[----:B------:R-:W-:Y:S02]  /*1c370*/  IMAD.MOV.U32 R0, RZ, RZ, -0x800000 ;  /* 0xff800000ff007424 */ /* 0x000fe400078e00ff */
[----:B------:R-:W-:Y:S01]  /*1c380*/  @P3 FFMA.FTZ R0, R8, R92, R11 ;  /* 0x0000005c08003223 */ /* 0x000fe2000001000b */
[----:B------:R-:W-:Y:S02]  /*1c390*/  IMAD.MOV.U32 R3, RZ, RZ, -0x800000 ;  /* 0xff800000ff037424 */ /* 0x000fe400078e00ff */
[----:B------:R-:W-:Y:S01]  /*1c3a0*/  @P2 FFMA.FTZ R3, R2, R7, R5 ;  /* 0x0000000702032223 */ /* 0x000fe20000010005 */
[----:B------:R-:W-:Y:S01]  /*1c3b0*/  SEL R228, R228, RZ, P0 ;  /* 0x000000ffe4e47207 */ /* 0x000fe20000000000 */
[----:B------:R-:W-:-:S02]  /*1c3c0*/  WARPGROUP.DEPBAR.LE gsb0, 0x0 ;  /* 0x00008000000079c5 */ /* 0x000fc40000010000 */
        /* <DEDUP_REMOVED lines=13> */
[----:B---3--:R-:W-:-:S02]  /*1c4a0*/  VIADD R12, R12, 0x1 ;  /* 0x000000010c0c7836 */ /* 0x008fc40000000000 */
[-C--:B------:R-:W-:Y:S01]  /*1c4b0*/  FMUL.FTZ R92, R40, R4.reuse ;  /* 0x00000004285c7220 */ /* 0x080fe20000410000 */
[----:B------:R0:W-:Y:S02]  /*1c4c0*/  @!P1 SYNCS.ARRIVE.TRANS64.RED.A1T0 RZ, [R10+URZ], RZ ;  /* 0x000000ff0aff99a7 */ /* 0x0001e4000810043f */
[----:B------:R0:W-:Y:S01]  /*1c4d0*/  STL [R1+0x84], R12 ;  /* 0x0000840c01007387 */ /* 0x0001e20000100800 */
        /* <DEDUP_REMOVED lines=14> */
[-C--:B----4-:R-:W-:Y:S01]  /*1c5c0*/  FMUL.FTZ R104, R30, R9.reuse ;  /* 0x000000091e687220 */ /* 0x090fe20000410000 */
        /* <DEDUP_REMOVED lines=17> */
[----:B------:R-:W-:Y:S01]  /*1c6e0*/  PLOP3.LUT P1, PT, PT, PT, PT, 0x8, 0x0 ;  /* 0x000000000000781c */ /* 0x000fe20003f2e170 */
        /* <DEDUP_REMOVED lines=17> */
[----:B0-----:R-:W-:-:S07]  /*1c800*/  FMUL.FTZ R87, R87, R9 ;  /* 0x0000000957577220 */ /* 0x001fce0000410000 */
.L_x_579:
[----:B------:R-:W2:Y:S01]  /*1c810*/  LDL R86, [R1+0x7c] ;  /* 0x00007c0001567983 */ /* 0x000ea20000100800 */
[----:B------:R-:W-:Y:S05]  /*1c820*/  WARPSYNC.ALL ;  /* 0x0000000000007948 */ /* 0x000fea0003800000 */
[----:B------:R-:W0:Y:S01]  /*1c830*/  S2UR UR5, SR_CgaCtaId ;  /* 0x00000000000579c3 */ /* 0x000e220000008800 */
[----:B------:R-:W-:Y:S01]  /*1c840*/  UMOV UR4, 0x400 ;  /* 0x0000040000047882 */ /* 0x000fe20000000000 */
[----:B------:R-:W-:Y:S01]  /*1c850*/  BSSY B0, `(.L_x_644) ;  /* 0x0000201000007945 */ /* 0x000fe20003800000 */
[----:B0-----:R-:W-:-:S06]  /*1c860*/  ULEA UR4, UR5, UR4, 0x18 ;  /* 0x0000000405047291 */ /* 0x001fcc000f8ec03f */
[----:B------:R-:W-:Y:S01]  /*1c870*/  IMAD.U32 R2, RZ, RZ, UR4 ;  /* 0x00000004ff027e24 */ /* 0x000fe2000f8e00ff */
[----:B------:R-:W-:Y:S06]  /*1c880*/  BAR.SYNC.DEFER_BLOCKING 0x5, 0x120 ;  /* 0x0144800000007b1d */ /* 0x000fec0000010000 */
[----:B------:R0:W1:Y:S02]  /*1c890*/  LDS.128 R156, [R2+0x348d0] ;  /* 0x0348d000029c7984 */ /* 0x0000640000000c00 */
[----:B------:R-:W-:Y:S06]  /*1c8a0*/  BAR.ARV 0x4, 0x120 ;  /* 0x0104800000007b1d */ /* 0x000fec0000002000 */
[----:B--2---:R-:W-:Y:S01]  /*1c8b0*/  SHF.R.S32.HI R38, RZ, 0x1f, R86 ;  /* 0x0000001fff267819 */ /* 0x004fe20000011456 */
[----:B------:R-:W-:-:S03]  /*1c8c0*/  IMAD.SHL.U32 R74, R86, 0x4, RZ ;  /* 0x00000004564a7824 */ /* 0x000fc600078e00ff */
[----:B------:R-:W-:Y:S01]  /*1c8d0*/  SHF.L.U64.HI R78, R86, 0x2, R38 ;  /* 0x00000002564e7819 */ /* 0x000fe20000010226 */
[----:B01----:R-:W-:Y:S06]  /*1c8e0*/  @P1 BRA `(.L_x_645) ;  /* 0x0000001400541947 */ /* 0x003fec0003800000 */
[----:B------:R-:W0:Y:S01]  /*1c8f0*/  S2R R107, SR_TID.X ;  /* 0x00000000006b7919 */ /* 0x000e220000002100 */
[----:B------:R-:W-:Y:S05]  /*1c900*/  WARPSYNC.ALL ;  /* 0x0000000000007948 */ /* 0x000fea0003800000 */
[----:B------:R-:W1:Y:S01]  /*1c910*/  S2R R5, SR_SWINHI ;  /* 0x0000000000057919 */ /* 0x000e620000002f00 */
[----:B------:R-:W-:Y:S01]  /*1c920*/  ULDC.64 UR4, c[0x0][0xbd8] ;  /* 0x0002f60000047ab9 */ /* 0x000fe20000000a00 */
[----:B------:R-:W-:Y:S01]  /*1c930*/  F2FP.BF16.F32.PACK_AB R31, R31, R54 ;  /* 0x000000361f1f723e */ /* 0x000fe200000010ff */
[----:B------:R-:W-:Y:S01]  /*1c940*/  ULDC.64 UR6, c[0x0][0x208] ;  /* 0x0000820000067ab9 */ /* 0x000fe20000000a00 */
[----:B------:R-:W-:-:S02]  /*1c950*/  F2FP.BF16.F32.PACK_AB R32, R49, R32 ;  /* 0x000000203120723e */ /* 0x000fc400000010ff */
[----:B------:R-:W-:Y:S01]  /*1c960*/  F2FP.BF16.F32.PACK_AB R35, R35, R50 ;  /* 0x000000322323723e */ /* 0x000fe200000010ff */
[----:B0-----:R-:W-:-:S05]  /*1c970*/  VIADD R107, R107, 0xffffff80 ;  /* 0xffffff806b6b7836 */ /* 0x001fca0000000000 */
[----:B------:R-:W-:Y:S02]  /*1c980*/  SHF.R.S32.HI R82, RZ, 0x1f, R107 ;  /* 0x0000001fff527819 */ /* 0x000fe4000001146b */
[----:B------:R-:W-:Y:S02]  /*1c990*/  MOV R20, R2 ;  /* 0x0000000200147202 */ /* 0x000fe40000000f00 */
[----:B-1----:R-:W-:Y:S02]  /*1c9a0*/  MOV R21, R5 ;  /* 0x0000000500157202 */ /* 0x002fe40000000f00 */
[CC--:B------:R-:W-:Y:S02]  /*1c9b0*/  LEA.HI R4, R82.reuse, R107.reuse, RZ, 0x4 ;  /* 0x0000006b52047211 */ /* 0x0c0fe400078f20ff */
[----:B------:R-:W-:Y:S02]  /*1c9c0*/  LEA.HI R8, R82, R107, RZ, 0x5 ;  /* 0x0000006b52087211 */ /* 0x000fe400078f28ff */
[----:B------:R-:W-:-:S03]  /*1c9d0*/  SHF.R.S32.HI R9, RZ, 0x4, R4 ;  /* 0x00000004ff097819 */ /* 0x000fc60000011404 */
[----:B------:R-:W-:Y:S01]  /*1c9e0*/  IMAD.SHL.U32 R10, R8, 0x20, RZ ;  /* 0x00000020080a7824 */ /* 0x000fe200078e00ff */
[C---:B------:R-:W-:Y:S02]  /*1c9f0*/  LOP3.LUT R8, R4.reuse, 0x3fffff0, RZ, 0xc0, !PT ;  /* 0x03fffff004087812 */ /* 0x040fe400078ec0ff */
[----:B------:R-:W-:Y:S02]  /*1ca00*/  LEA.HI R4, R4, R9, RZ, 0x1 ;  /* 0x0000000904047211 */ /* 0x000fe400078f08ff */
[----:B------:R-:W-:Y:S01]  /*1ca10*/  LOP3.LUT R11, R10, 0xfffffc00, RZ, 0xc0, !PT ;  /* 0xfffffc000a0b7812 */ /* 0x000fe200078ec0ff */
[----:B------:R-:W-:Y:S01]  /*1ca20*/  IMAD.IADD R8, R107, 0x1, -R8 ;  /* 0x000000016b087824 */ /* 0x000fe200078e0a08 */
[----:B------:R-:W-:-:S03]  /*1ca30*/  LOP3.LUT R4, R4, 0x1ffffffe, RZ, 0xc0, !PT ;  /* 0x1ffffffe04047812 */ /* 0x000fc600078ec0ff */
[----:B------:R-:W-:Y:S02]  /*1ca40*/  IMAD R11, R8, 0x40, R11 ;  /* 0x00000040080b7824 */ /* 0x000fe400078e020b */
[----:B------:R-:W-:-:S04]  /*1ca50*/  IMAD.IADD R4, R9, 0x1, -R4 ;  /* 0x0000000109047824 */ /* 0x000fc800078e0a04 */
[----:B------:R-:W-:-:S04]  /*1ca60*/  IMAD R5, R4, 0x8, R11 ;  /* 0x0000000804057824 */ /* 0x000fc800078e020b */
[----:B------:R-:W-:-:S03]  /*1ca70*/  IMAD.WIDE R4, R5, 0x2, R20 ;  /* 0x0000000205047825 */ /* 0x000fc600078e0214 */
[C---:B------:R-:W-:Y:S02]  /*1ca80*/  IADD3 R71, P2, R4.reuse, 0x4000, RZ ;  /* 0x0000400004477810 */ /* 0x040fe40007f5e0ff */
[C---:B------:R-:W-:Y:S02]  /*1ca90*/  LOP3.LUT R29, R4.reuse, 0x380, RZ, 0xc0, !PT ;  /* 0x00000380041d7812 */ /* 0x040fe400078ec0ff */
[C---:B------:R-:W-:Y:S01]  /*1caa0*/  IADD3 R59, P5, R4.reuse, 0x20, RZ ;  /* 0x00000020043b7810 */ /* 0x040fe20007fbe0ff */
[--C-:B------:R-:W-:Y:S01]  /*1cab0*/  IMAD.X R15, RZ, RZ, R5.reuse, P2 ;  /* 0x000000ffff0f7224 */ /* 0x100fe200010e0605 */
[C---:B------:R-:W-:Y:S02]  /*1cac0*/  IADD3 R63, P0, R4.reuse, 0x40, RZ ;  /* 0x00000040043f7810 */ /* 0x040fe40007f1e0ff */
[----:B------:R-:W-:Y:S01]  /*1cad0*/  LOP3.LUT R14, R71, 0x380, RZ, 0xc0, !PT ;  /* 0x00000380470e7812 */ /* 0x000fe200078ec0ff */
[--C-:B------:R-:W-:Y:S01]  /*1cae0*/  IMAD.X R9, RZ, RZ, R5.reuse, P5 ;  /* 0x000000ffff097224 */ /* 0x100fe200028e0605 */
[C---:B------:R-:W-:Y:S01]  /*1caf0*/  IADD3 R67, P1, R4.reuse, 0x60, RZ ;  /* 0x0000006004437810 */ /* 0x040fe20007f3e0ff */
[----:B------:R-:W-:Y:S01]  /*1cb00*/  IMAD.X R11, RZ, RZ, R5, P0 ;  /* 0x000000ffff0b7224 */ /* 0x000fe200000e0605 */
[----:B------:R-:W-:-:S02]  /*1cb10*/  IADD3 R79, P4, R4, 0x4040, RZ ;  /* 0x00004040044f7810 */ /* 0x000fc40007f9e0ff */
[----:B------:R-:W-:Y:S01]  /*1cb20*/  SHF.R.U64 R29, R29, 0x3, RZ ;  /* 0x000000031d1d7819 */ /* 0x000fe200000012ff */
[--C-:B------:R-:W-:Y:S01]  /*1cb30*/  IMAD.X R13, RZ, RZ, R5.reuse, P1 ;  /* 0x000000ffff0d7224 */ /* 0x100fe200008e0605 */
[----:B------:R-:W-:Y:S01]  /*1cb40*/  LOP3.LUT R8, R59, 0x380, RZ, 0xc0, !PT ;  /* 0x000003803b087812 */ /* 0x000fe200078ec0ff */
[----:B------:R-:W-:Y:S01]  /*1cb50*/  IMAD.X R27, RZ, RZ, R5, P4 ;  /* 0x000000ffff1b7224 */ /* 0x000fe200020e0605 */
[----:B------:R-:W-:Y:S02]  /*1cb60*/  LOP3.LUT R10, R63, 0x380, RZ, 0xc0, !PT ;  /* 0x000003803f0a7812 */ /* 0x000fe400078ec0ff */
[C---:B------:R-:W-:Y:S02]  /*1cb70*/  IADD3 R83, P5, R4.reuse, 0x4060, RZ ;  /* 0x0000406004537810 */ /* 0x040fe40007fbe0ff */
[----:B------:R-:W-:Y:S02]  /*1cb80*/  IADD3 R75, P3, R4, 0x4020, RZ ;  /* 0x00004020044b7810 */ /* 0x000fe40007f7e0ff */
[----:B------:R-:W-:-:S02]  /*1cb90*/  SHF.R.U64 R14, R14, 0x3, RZ ;  /* 0x000000030e0e7819 */ /* 0x000fc400000012ff */
[----:B------:R-:W-:Y:S01]  /*1cba0*/  LOP3.LUT R12, R67, 0x380, RZ, 0xc0, !PT ;  /* 0x00000380430c7812 */ /* 0x000fe200078ec0ff */
[--C-:B------:R-:W-:Y:S01]  /*1cbb0*/  IMAD.X R25, RZ, RZ, R5.reuse, P3 ;  /* 0x000000ffff197224 */ /* 0x100fe200018e0605 */
[----:B------:R-:W-:Y:S01]  /*1cbc0*/  LOP3.LUT R4, R29, R4, RZ, 0x3c, !PT ;  /* 0x000000041d047212 */ /* 0x000fe200078e3cff */
[----:B------:R-:W-:Y:S01]  /*1cbd0*/  IMAD.X R29, RZ, RZ, R5, P5 ;  /* 0x000000ffff1d7224 */ /* 0x000fe200028e0605 */
[----:B------:R-:W-:Y:S02]  /*1cbe0*/  LOP3.LUT R26, R79, 0x380, RZ, 0xc0, !PT ;  /* 0x000003804f1a7812 */ /* 0x000fe400078ec0ff */
[----:B------:R-:W-:Y:S02]  /*1cbf0*/  SHF.R.U64 R8, R8, 0x3, RZ ;  /* 0x0000000308087819 */ /* 0x000fe400000012ff */
[----:B------:R-:W-:Y:S02]  /*1cc00*/  SHF.R.U64 R10, R10, 0x3, RZ ;  /* 0x000000030a0a7819 */ /* 0x000fe400000012ff */
[----:B------:R-:W-:-:S02]  /*1cc10*/  LOP3.LUT R28, R83, 0x380, RZ, 0xc0, !PT ;  /* 0x00000380531c7812 */ /* 0x000fc400078ec0ff */
[----:B------:R-:W-:Y:S02]  /*1cc20*/  LOP3.LUT R24, R75, 0x380, RZ, 0xc0, !PT ;  /* 0x000003804b187812 */ /* 0x000fe400078ec0ff */
[----:B------:R-:W-:Y:S02]  /*1cc30*/  LOP3.LUT R14, R14, R71, RZ, 0x3c, !PT ;  /* 0x000000470e0e7212 */ /* 0x000fe400078e3cff */
[----:B------:R-:W-:Y:S02]  /*1cc40*/  SHF.R.U64 R12, R12, 0x3, RZ ;  /* 0x000000030c0c7819 */ /* 0x000fe400000012ff */
[----:B------:R-:W-:Y:S02]  /*1cc50*/  SHF.R.U64 R26, R26, 0x3, RZ ;  /* 0x000000031a1a7819 */ /* 0x000fe400000012ff */
[----:B------:R-:W-:Y:S02]  /*1cc60*/  MOV R71, R4 ;  /* 0x0000000400477202 */ /* 0x000fe40000000f00 */
[----:B------:R-:W-:-:S02]  /*1cc70*/  LOP3.LUT R8, R8, R59, RZ, 0x3c, !PT ;  /* 0x0000003b08087212 */ /* 0x000fc400078e3cff */
[----:B------:R-:W-:Y:S02]  /*1cc80*/  LOP3.LUT R10, R10, R63, RZ, 0x3c, !PT ;  /* 0x0000003f0a0a7212 */ /* 0x000fe400078e3cff */
[----:B------:R-:W-:Y:S02]  /*1cc90*/  F2FP.BF16.F32.PACK_AB R4, R103, R6 ;  /* 0x000000066704723e */ /* 0x000fe400000010ff */
[----:B------:R-:W-:Y:S02]  /*1cca0*/  SHF.R.U64 R28, R28, 0x3, RZ ;  /* 0x000000031c1c7819 */ /* 0x000fe400000012ff */
[----:B------:R-:W-:Y:S02]  /*1ccb0*/  F2FP.BF16.F32.PACK_AB R6, R102, R7 ;  /* 0x000000076606723e */ /* 0x000fe400000010ff */
[----:B------:R-:W-:Y:S02]  /*1ccc0*/  SHF.R.U64 R24, R24, 0x3, RZ ;  /* 0x0000000318187819 */ /* 0x000fe400000012ff */
[----:B------:R-:W-:-:S02]  /*1ccd0*/  F2FP.BF16.F32.PACK_AB R5, R105, R106 ;  /* 0x0000006a6905723e */ /* 0x000fc400000010ff */
[----:B------:R-:W-:Y:S01]  /*1cce0*/  F2FP.BF16.F32.PACK_AB R7, R85, R104 ;  /* 0x000000685507723e */ /* 0x000fe200000010ff */
[----:B------:R-:W-:Y:S01]  /*1ccf0*/  BAR.SYNC.DEFER_BLOCKING 0x1, 0x100 ;  /* 0x0044000000007b1d */ /* 0x000fe20000010000 */
[----:B------:R-:W-:Y:S02]  /*1cd00*/  LOP3.LUT R12, R12, R67, RZ, 0x3c, !PT ;  /* 0x000000430c0c7212 */ /* 0x000fe400078e3cff */
[----:B------:R-:W-:Y:S02]  /*1cd10*/  LOP3.LUT R26, R26, R79, RZ, 0x3c, !PT ;  /* 0x0000004f1a1a7212 */ /* 0x000fe400078e3cff */
[----:B------:R-:W-:Y:S02]  /*1cd20*/  MOV R70, R8 ;  /* 0x0000000800467202 */ /* 0x000fe40000000f00 */
[----:B------:R-:W-:Y:S02]  /*1cd30*/  MOV R67, R10 ;  /* 0x0000000a00437202 */ /* 0x000fe40000000f00 */
[----:B------:R-:W-:-:S02]  /*1cd40*/  LOP3.LUT R28, R28, R83, RZ, 0x3c, !PT ;  /* 0x000000531c1c7212 */ /* 0x000fc400078e3cff */
[----:B------:R-:W-:Y:S02]  /*1cd50*/  F2FP.BF16.F32.PACK_AB R8, R95, R94 ;  /* 0x0000005e5f08723e */ /* 0x000fe400000010ff */
[----:B------:R-:W-:Y:S02]  /*1cd60*/  F2FP.BF16.F32.PACK_AB R9, R81, R84 ;  /* 0x000000545109723e */ /* 0x000fe400000010ff */
[----:B------:R-:W-:Y:S02]  /*1cd70*/  F2FP.BF16.F32.PACK_AB R10, R100, R93 ;  /* 0x0000005d640a723e */ /* 0x000fe400000010ff */
[----:B------:R-:W-:Y:S02]  /*1cd80*/  F2FP.BF16.F32.PACK_AB R11, R77, R80 ;  /* 0x000000504d0b723e */ /* 0x000fe400000010ff */
[----:B------:R-:W-:Y:S02]  /*1cd90*/  LOP3.LUT R24, R24, R75, RZ, 0x3c, !PT ;  /* 0x0000004b18187212 */ /* 0x000fe400078e3cff */
[----:B------:R-:W-:-:S02]  /*1cda0*/  MOV R59, R26 ;  /* 0x0000001a003b7202 */ /* 0x000fc40000000f00 */
[----:B------:R-:W-:Y:S01]  /*1cdb0*/  F2FP.BF16.F32.PACK_AB R27, R51, R58 ;  /* 0x0000003a331b723e */ /* 0x000fe200000010ff */
[----:B------:R0:W-:Y:S01]  /*1cdc0*/  STSM.16.M88.4 [R71], R4 ;  /* 0x0000000447007844 */ /* 0x0001e20000000200 */
[----:B------:R-:W-:Y:S02]  /*1cdd0*/  MOV R66, R12 ;  /* 0x0000000c00427202 */ /* 0x000fe40000000f00 */
[----:B------:R-:W-:Y:S01]  /*1cde0*/  MOV R63, R14 ;  /* 0x0000000e003f7202 */ /* 0x000fe20000000f00 */
[----:B------:R1:W-:Y:S01]  /*1cdf0*/  STSM.16.M88.4 [R70], R8 ;  /* 0x0000000846007844 */ /* 0x0003e20000000200 */
[----:B------:R-:W-:Y:S02]  /*1ce00*/  MOV R51, R28 ;  /* 0x0000001c00337202 */ /* 0x000fe40000000f00 */
[----:B------:R-:W-:Y:S02]  /*1ce10*/  MOV R62, R24 ;  /* 0x00000018003e7202 */ /* 0x000fe40000000f00 */
[----:B------:R-:W-:-:S02]  /*1ce20*/  F2FP.BF16.F32.PACK_AB R12, R99, R90 ;  /* 0x0000005a630c723e */ /* 0x000fc400000010ff */
[----:B------:R-:W-:Y:S02]  /*1ce30*/  F2FP.BF16.F32.PACK_AB R13, R65, R68 ;  /* 0x00000044410d723e */ /* 0x000fe400000010ff */
[----:B------:R-:W-:Y:S02]  /*1ce40*/  F2FP.BF16.F32.PACK_AB R14, R96, R89 ;  /* 0x00000059600e723e */ /* 0x000fe400000010ff */
[----:B------:R-:W-:Y:S02]  /*1ce50*/  F2FP.BF16.F32.PACK_AB R15, R61, R64 ;  /* 0x000000403d0f723e */ /* 0x000fe400000010ff */
[----:B0-----:R-:W-:Y:S02]  /*1ce60*/  F2FP.BF16.F32.PACK_AB R4, R101, R92 ;  /* 0x0000005c6504723e */ /* 0x001fe400000010ff */
[----:B------:R-:W-:Y:S02]  /*1ce70*/  F2FP.BF16.F32.PACK_AB R5, R73, R76 ;  /* 0x0000004c4905723e */ /* 0x000fe400000010ff */
[----:B------:R-:W-:-:S02]  /*1ce80*/  F2FP.BF16.F32.PACK_AB R6, R98, R91 ;  /* 0x0000005b6206723e */ /* 0x000fc400000010ff */
[----:B------:R-:W-:Y:S02]  /*1ce90*/  F2FP.BF16.F32.PACK_AB R7, R69, R72 ;  /* 0x000000484507723e */ /* 0x000fe400000010ff */
[----:B------:R-:W-:Y:S02]  /*1cea0*/  F2FP.BF16.F32.PACK_AB R29, R30, R47 ;  /* 0x0000002f1e1d723e */ /* 0x000fe400000010ff */
[----:B------:R-:W-:Y:S01]  /*1ceb0*/  F2FP.BF16.F32.PACK_AB R24, R97, R88 ;  /* 0x000000586118723e */ /* 0x000fe200000010ff */
[----:B------:R0:W-:Y:S01]  /*1cec0*/  STSM.16.M88.4 [R67], R4 ;  /* 0x0000000443007844 */ /* 0x0001e20000000200 */
[----:B------:R-:W-:Y:S02]  /*1ced0*/  F2FP.BF16.F32.PACK_AB R25, R55, R60 ;  /* 0x0000003c3719723e */ /* 0x000fe400000010ff */
[----:B------:R-:W-:Y:S01]  /*1cee0*/  F2FP.BF16.F32.PACK_AB R26, R57, R56 ;  /* 0x00000038391a723e */ /* 0x000fe200000010ff */
[----:B------:R2:W-:Y:S01]  /*1cef0*/  STSM.16.M88.4 [R66], R12 ;  /* 0x0000000c42007844 */ /* 0x0005e20000000200 */
[----:B------:R-:W-:-:S02]  /*1cf00*/  F2FP.BF16.F32.PACK_AB R30, R52, R33 ;  /* 0x00000021341e723e */ /* 0x000fc400000010ff */
[----:B------:R-:W-:Y:S01]  /*1cf10*/  ISETP.NE.U32.AND P0, PT, RZ, UR4, PT ;  /* 0x00000004ff007c0c */ /* 0x000fe2000bf05070 */
[----:B------:R-:W-:Y:S01]  /*1cf20*/  STSM.16.M88.4 [R63], R24 ;  /* 0x000000183f007844 */ /* 0x000fe20000000200 */
[----:B-1----:R-:W-:Y:S02]  /*1cf30*/  IADD3 R10, P1, R74, UR4, RZ ;  /* 0x000000044a0a7c10 */ /* 0x002fe4000ff3e0ff */
[----:B------:R-:W-:Y:S01]  /*1cf40*/  F2FP.BF16.F32.PACK_AB R28, R53, R44 ;  /* 0x0000002c351c723e */ /* 0x000fe200000010ff */
[----:B------:R-:W-:Y:S01]  /*1cf50*/  IMAD.MOV.U32 R44, RZ, RZ, RZ ;  /* 0x000000ffff2c7224 */ /* 0x000fe200078e00ff */
[----:B------:R-:W-:Y:S02]  /*1cf60*/  F2FP.BF16.F32.PACK_AB R33, R34, R43 ;  /* 0x0000002b2221723e */ /* 0x000fe400000010ff */
[----:B------:R-:W-:Y:S01]  /*1cf70*/  F2FP.BF16.F32.PACK_AB R34, R48, R41 ;  /* 0x000000293022723e */ /* 0x000fe200000010ff */
[----:B------:R-:W-:Y:S01]  /*1cf80*/  STSM.16.M88.4 [R62], R28 ;  /* 0x0000001c3e007844 */ /* 0x000fe20000000200 */
[----:B0-----:R-:W-:-:S02]  /*1cf90*/  F2FP.BF16.F32.PACK_AB R4, R45, R40 ;  /* 0x000000282d04723e */ /* 0x001fc400000010ff */
[----:B------:R-:W-:Y:S01]  /*1cfa0*/  F2FP.BF16.F32.PACK_AB R5, R39, R46 ;  /* 0x0000002e2705723e */ /* 0x000fe200000010ff */
[----:B------:R-:W-:Y:S01]  /*1cfb0*/  STSM.16.M88.4 [R59], R32 ;  /* 0x000000203b007844 */ /* 0x000fe20000000200 */
[----:B------:R-:W-:Y:S02]  /*1cfc0*/  F2FP.BF16.F32.PACK_AB R6, R37, R36 ;  /* 0x000000242506723e */ /* 0x000fe400000010ff */
[----:B------:R-:W-:Y:S02]  /*1cfd0*/  F2FP.BF16.F32.PACK_AB R7, R87, R42 ;  /* 0x0000002a5707723e */ /* 0x000fe400000010ff */
[----:B------:R-:W-:Y:S02]  /*1cfe0*/  ISETP.NE.AND.EX P0, PT, RZ, UR5, PT, P0 ;  /* 0x00000005ff007c0c */ /* 0x000fe4000bf05300 */
[----:B------:R-:W-:Y:S01]  /*1cff0*/  IADD3.X R11, R78, UR5, RZ, P1, !PT ;  /* 0x000000054e0b7c10 */ /* 0x000fe20008ffe4ff */
[----:B------:R-:W-:Y:S01]  /*1d000*/  ULDC.64 UR4, c[0x0][0xbe0] ;  /* 0x0002f80000047ab9 */ /* 0x000fe20000000a00 */
[----:B------:R0:W-:Y:S01]  /*1d010*/  STSM.16.M88.4 [R51], R4 ;  /* 0x0000000433007844 */ /* 0x0001e20000000200 */
[----:B------:R-:W-:Y:S01]  /*1d020*/  BAR.SYNC.DEFER_BLOCKING 0x1, 0x100 ;  /* 0x0044000000007b1d */ /* 0x000fe20000010000 */
[----:B------:R-:W-:-:S02]  /*1d030*/  ISETP.NE.U32.AND P1, PT, RZ, UR4, PT ;  /* 0x00000004ff007c0c */ /* 0x000fc4000bf25070 */
[----:B------:R-:W-:Y:S02]  /*1d040*/  LEA.HI R82, R82, R107, RZ, 0x7 ;  /* 0x0000006b52527211 */ /* 0x000fe400078f38ff */
[----:B------:R-:W-:Y:S02]  /*1d050*/  ISETP.NE.AND.EX P1, PT, RZ, UR5, PT, P1 ;  /* 0x00000005ff007c0c */ /* 0x000fe4000bf25310 */
[----:B------:R-:W-:-:S05]  /*1d060*/  LOP3.LUT R8, R82, 0xffffff80, RZ, 0xc0, !PT ;  /* 0xffffff8052087812 */ /* 0x000fca00078ec0ff */
[----:B--2---:R-:W-:-:S05]  /*1d070*/  IMAD.IADD R12, R107, 0x1, -R8 ;  /* 0x000000016b0c7824 */ /* 0x004fca00078e0a08 */
[----:B------:R-:W-:Y:S02]  /*1d080*/  SHF.R.S32.HI R13, RZ, 0x1f, R12 ;  /* 0x0000001fff0d7819 */ /* 0x000fe4000001140c */
[----:B------:R-:W-:Y:S01]  /*1d090*/  @P1 IADD3 R8, P2, R74, UR4, RZ ;  /* 0x000000044a081c10 */ /* 0x000fe2000ff5e0ff */
[----:B------:R-:W-:Y:S01]  /*1d0a0*/  ULDC UR4, c[0x0][0xa88] ;  /* 0x0002a20000047ab9 */ /* 0x000fe20000000800 */
[----:B0-----:R-:W-:Y:S01]  /*1d0b0*/  LEA.HI R4, R13, R12, RZ, 0x2 ;  /* 0x0000000c0d047211 */ /* 0x001fe200078f10ff */
[----:B------:R-:W-:Y:S01]  /*1d0c0*/  IMAD.U32 R48, RZ, RZ, UR4 ;  /* 0x00000004ff307e24 */ /* 0x000fe2000f8e00ff */
[----:B------:R-:W-:Y:S01]  /*1d0d0*/  @P1 IADD3.X R9, R78, UR5, RZ, P2, !PT ;  /* 0x000000054e091c10 */ /* 0x000fe200097fe4ff */
[----:B------:R0:W5:Y:S01]  /*1d0e0*/  @P0 LDG.E R44, desc[UR6][R10.64] ;  /* 0x000000060a2c0981 */ /* 0x000162000c1e1900 */
[--C-:B------:R-:W-:Y:S02]  /*1d0f0*/  SHF.R.S32.HI R6, RZ, 0x2, R4.reuse ;  /* 0x00000002ff067819 */ /* 0x100fe40000011404 */
[----:B------:R-:W-:Y:S01]  /*1d100*/  SHF.R.S32.HI R5, RZ, 0x1f, R4 ;  /* 0x0000001fff057819 */ /* 0x000fe20000011404 */
[----:B------:R0:W5:Y:S03]  /*1d110*/  @P1 LDG.E R48, desc[UR6][R8.64] ;  /* 0x0000000608301981 */ /* 0x000166000c1e1900 */
[----:B------:R-:W-:Y:S01]  /*1d120*/  LEA.HI R4, R5, R6, RZ, 0x3 ;  /* 0x0000000605047211 */ /* 0x000fe200078f18ff */
[----:B------:R-:W-:Y:S06]  /*1d130*/  @P1 BRA `(.L_x_646) ;  /* 0x0000000000141947 */ /* 0x000fec0003800000 */
[----:B------:R-:W-:Y:S05]  /*1d140*/  @!P0 BRA `(.L_x_646) ;  /* 0x0000000000108947 */ /* 0x000fea0003800000 */
[----:B------:R-:W-:Y:S02]  /*1d150*/  ULDC.64 UR4, c[0x0][0x208] ;  /* 0x0000820000047ab9 */ /* 0x000fe40000000a00 */
[----:B------:R-:W2:Y:S04]  /*1d160*/  LDG.E R5, desc[UR4][R10.64] ;  /* 0x000000040a057981 */ /* 0x000ea8000c1e1900 */
[----:B-----5:R-:W2:Y:S02]  /*1d170*/  LDG.E R48, desc[UR4][R10.64+0x4] ;  /* 0x000004040a307981 */ /* 0x020ea4000c1e1900 */
[----:B--2---:R-:W-:-:S07]  /*1d180*/  IMAD.IADD R48, R48, 0x1, -R5 ;  /* 0x0000000130307824 */ /* 0x004fce00078e0a05 */
.L_x_646:
[----:B------:R-:W2:Y:S01]  /*1d190*/  LDL R7, [R1+0x3c] ;  /* 0x00003c0001077983 */ /* 0x000ea20000100800 */
[----:B0-----:R-:W-:Y:S01]  /*1d1a0*/  SHF.R.S32.HI R11, RZ, 0x7, R82 ;  /* 0x00000007ff0b7819 */ /* 0x001fe20000011452 */
[----:B------:R-:W-:Y:S02]  /*1d1b0*/  ULDC.64 UR4, c[0x0][0xb70] ;  /* 0x0002dc0000047ab9 */ /* 0x000fe40000000a00 */
[----:B------:R-:W3:Y:S04]  /*1d1c0*/  LDL.LU R53, [R1+0x80] ;  /* 0x0000800001357983 */ /* 0x000ee80000300800 */
[----:B------:R-:W4:Y:S01]  /*1d1d0*/  LDL.LU R52, [R1+0x88] ;  /* 0x0000880001347983 */ /* 0x000f220000300800 */
[----:B------:R-:W-:Y:S01]  /*1d1e0*/  LOP3.LUT R5, R4, 0xfffffff8, RZ, 0xc0, !PT ;  /* 0xfffffff804057812 */ /* 0x000fe200078ec0ff */
[----:B------:R-:W-:Y:S01]  /*1d1f0*/  ULDC.64 UR6, c[0x0][0x208] ;  /* 0x0000820000067ab9 */ /* 0x000fe20000000a00 */
[----:B------:R-:W-:-:S02]  /*1d200*/  LEA.HI R82, R82, R11, RZ, 0x1 ;  /* 0x0000000b52527211 */ /* 0x000fc400078f08ff */
[----:B------:R-:W-:Y:S01]  /*1d210*/  LEA.HI R13, R13, R12, RZ, 0x5 ;  /* 0x0000000c0d0d7211 */ /* 0x000fe200078f28ff */
[----:B------:R-:W-:Y:S01]  /*1d220*/  IMAD.IADD R6, R6, 0x1, -R5 ;  /* 0x0000000106067824 */ /* 0x000fe200078e0a05 */
[----:B-----5:R-:W-:Y:S02]  /*1d230*/  SHF.R.S32.HI R45, RZ, 0x1f, R44 ;  /* 0x0000001fff2d7819 */ /* 0x020fe4000001142c */
[----:B------:R-:W-:Y:S02]  /*1d240*/  LOP3.LUT R82, R82, 0x3fffffe, RZ, 0xc0, !PT ;  /* 0x03fffffe52527812 */ /* 0x000fe400078ec0ff */
[----:B------:R-:W-:Y:S02]  /*1d250*/  SHF.R.S32.HI R13, RZ, 0x5, R13 ;  /* 0x00000005ff0d7819 */ /* 0x000fe4000001140d */
[----:B------:R-:W-:Y:S01]  /*1d260*/  SEL R50, R38, RZ, !P0 ;  /* 0x000000ff26327207 */ /* 0x000fe20004000000 */
[----:B------:R-:W-:Y:S01]  /*1d270*/  IMAD.IADD R82, R11, 0x1, -R82 ;  /* 0x000000010b527824 */ /* 0x000fe200078e0a52 */
[----:B------:R-:W-:Y:S01]  /*1d280*/  SEL R51, R86, RZ, !P0 ;  /* 0x000000ff56337207 */ /* 0x000fe20004000000 */
[----:B------:R-:W-:Y:S01]  /*1d290*/  IMAD R13, R13, 0x10, R6 ;  /* 0x000000100d0d7824 */ /* 0x000fe200078e0206 */
[----:B------:R-:W-:-:S03]  /*1d2a0*/  LOP3.LUT P0, RZ, R12, 0x3, RZ, 0xc0, !PT ;  /* 0x000000030cff7812 */ /* 0x000fc6000780c0ff */
[----:B------:R-:W-:Y:S01]  /*1d2b0*/  IMAD R11, R82, 0x40, R13 ;  /* 0x00000040520b7824 */ /* 0x000fe200078e020d */
[----:B------:R-:W-:Y:S01]  /*1d2c0*/  BSSY B1, `(.L_x_647) ;  /* 0x0000077000017945 */ /* 0x000fe20003800000 */
[----:B--2---:R-:W-:Y:S01]  /*1d2d0*/  IMAD.IADD R7, R16, 0x1, R7 ;  /* 0x0000000110077824 */ /* 0x004fe200078e0207 */
[----:B---3--:R-:W-:-:S03]  /*1d2e0*/  SHF.R.S32.HI R49, RZ, 0x1f, R53 ;  /* 0x0000001fff317819 */ /* 0x008fc60000011435 */
[----:B------:R-:W-:-:S04]  /*1d2f0*/  IMAD.WIDE R20, R7, 0x2, R20 ;  /* 0x0000000207147825 */ /* 0x000fc800078e0214 */
[----:B------:R-:W-:Y:S01]  /*1d300*/  IMAD R4, R49, UR4, RZ ;  /* 0x0000000431047c24 */ /* 0x000fe2000f8e02ff */
[----:B------:R-:W-:Y:S01]  /*1d310*/  IADD3 R25, P2, R20, 0x3000, RZ ;  /* 0x0000300014197810 */ /* 0x000fe20007f5e0ff */
[----:B----4-:R-:W-:Y:S01]  /*1d320*/  IMAD R11, R52, 0x80, R11 ;  /* 0x00000080340b7824 */ /* 0x010fe200078e020b */
[C---:B------:R-:W-:Y:S01]  /*1d330*/  IADD3 R29, P5, R20.reuse, 0x4000, RZ ;  /* 0x00004000141d7810 */ /* 0x040fe20007fbe0ff */
[----:B------:R-:W-:Y:S01]  /*1d340*/  IMAD R9, R53, UR5, R4 ;  /* 0x0000000535097c24 */ /* 0x000fe2000f8e0204 */
[----:B------:R-:W-:Y:S01]  /*1d350*/  LOP3.LUT R24, R25, 0x380, RZ, 0xc0, !PT ;  /* 0x0000038019187812 */ /* 0x000fe200078ec0ff */
[----:B------:R-:W-:Y:S01]  /*1d360*/  IMAD.WIDE.U32 R4, R53, UR4, R44 ;  /* 0x0000000435047c25 */ /* 0x000fe2000f8e002c */
[----:B------:R-:W-:Y:S01]  /*1d370*/  ULDC.64 UR4, c[0x0][0xb78] ;  /* 0x0002de0000047ab9 */ /* 0x000fe20000000a00 */
[----:B------:R-:W-:Y:S02]  /*1d380*/  SHF.R.S32.HI R7, RZ, 0x1f, R11 ;  /* 0x0000001fff077819 */ /* 0x000fe4000001140b */
[----:B------:R-:W-:Y:S01]  /*1d390*/  IMAD.IADD R5, R5, 0x1, R9 ;  /* 0x0000000105057824 */ /* 0x000fe200078e0209 */
[----:B------:R-:W-:Y:S01]  /*1d3a0*/  IADD3 R9, P3, R20, 0x1000, RZ ;  /* 0x0000100014097810 */ /* 0x000fe20007f7e0ff */
[----:B------:R-:W-:Y:S01]  /*1d3b0*/  IMAD R6, R50, UR4, RZ ;  /* 0x0000000432067c24 */ /* 0x000fe2000f8e02ff */
[----:B------:R-:W-:Y:S01]  /*1d3c0*/  SHF.R.U64 R24, R24, 0x3, RZ ;  /* 0x0000000318187819 */ /* 0x000fe200000012ff */
[----:B------:R-:W-:Y:S01]  /*1d3d0*/  IMAD.WIDE.U32 R4, R51, UR4, R4 ;  /* 0x0000000433047c25 */ /* 0x000fe2000f8e0004 */
[----:B------:R-:W-:-:S02]  /*1d3e0*/  LOP3.LUT R8, R9, 0x380, RZ, 0xc0, !PT ;  /* 0x0000038009087812 */ /* 0x000fc400078ec0ff */
[----:B------:R-:W-:Y:S01]  /*1d3f0*/  LOP3.LUT R24, R24, R25, RZ, 0x3c, !PT ;  /* 0x0000001918187212 */ /* 0x000fe200078e3cff */
[----:B------:R-:W-:Y:S01]  /*1d400*/  IMAD R6, R51, UR5, R6 ;  /* 0x0000000533067c24 */ /* 0x000fe2000f8e0206 */
[----:B------:R-:W-:Y:S01]  /*1d410*/  IADD3 R4, P1, R11, R4, RZ ;  /* 0x000000040b047210 */ /* 0x000fe20007f3e0ff */
[----:B------:R-:W-:Y:S01]  /*1d420*/  ULDC.64 UR4, c[0x0][0xb40] ;  /* 0x0002d00000047ab9 */ /* 0x000fe20000000a00 */
[----:B------:R-:W-:Y:S01]  /*1d430*/  SHF.R.U64 R8, R8, 0x3, RZ ;  /* 0x0000000308087819 */ /* 0x000fe200000012ff */
[----:B------:R-:W-:Y:S01]  /*1d440*/  IMAD.X R25, RZ, RZ, R21, P2 ;  /* 0x000000ffff197224 */ /* 0x000fe200010e0615 */
[----:B------:R-:W-:Y:S01]  /*1d450*/  IADD3.X R7, R7, R5, R6, P1, !PT ;  /* 0x0000000507077210 */ /* 0x000fe20000ffe406 */
[----:B------:R-:W-:Y:S01]  /*1d460*/  VIADD R5, R11, 0x8 ;  /* 0x000000080b057836 */ /* 0x000fe20000000000 */
[----:B------:R-:W-:Y:S02]  /*1d470*/  IADD3 R13, P1, R20, 0x2000, RZ ;  /* 0x00002000140d7810 */ /* 0x000fe40007f3e0ff */
[----:B------:R-:W-:-:S02]  /*1d480*/  LEA R46, P4, R4, UR4, 0x2 ;  /* 0x00000004042e7c11 */ /* 0x000fc4000f8810ff */
[----:B------:R-:W-:Y:S02]  /*1d490*/  LOP3.LUT R12, R13, 0x380, RZ, 0xc0, !PT ;  /* 0x000003800d0c7812 */ /* 0x000fe400078ec0ff */
[----:B------:R-:W-:Y:S01]  /*1d4a0*/  LOP3.LUT R8, R8, R9, RZ, 0x3c, !PT ;  /* 0x0000000908087212 */ /* 0x000fe200078e3cff */
[----:B------:R-:W-:Y:S01]  /*1d4b0*/  IMAD.X R9, RZ, RZ, R21, P3 ;  /* 0x000000ffff097224 */ /* 0x000fe200018e0615 */
[----:B------:R-:W-:Y:S02]  /*1d4c0*/  SHF.R.U64 R12, R12, 0x3, RZ ;  /* 0x000000030c0c7819 */ /* 0x000fe400000012ff */
[----:B------:R-:W-:Y:S01]  /*1d4d0*/  LEA.HI.X R47, R4, UR5, R7, 0x2, P4 ;  /* 0x00000005042f7c11 */ /* 0x000fe2000a0f1407 */
[----:B------:R-:W-:Y:S01]  /*1d4e0*/  ULDC.64 UR4, c[0x0][0xaa0] ;  /* 0x0002a80000047ab9 */ /* 0x000fe20000000a00 */
[----:B------:R-:W-:Y:S02]  /*1d4f0*/  IADD3 R33, P4, R20, 0x5000, RZ ;  /* 0x0000500014217810 */ /* 0x000fe40007f9e0ff */
[----:B------:R-:W-:Y:S01]  /*1d500*/  LOP3.LUT R12, R12, R13, RZ, 0x3c, !PT ;  /* 0x0000000d0c0c7212 */ /* 0x000fe200078e3cff */
[----:B------:R-:W-:Y:S01]  /*1d510*/  IMAD.X R13, RZ, RZ, R21, P1 ;  /* 0x000000ffff0d7224 */ /* 0x000fe200008e0615 */
[----:B------:R-:W-:-:S02]  /*1d520*/  IADD3 R37, P3, R20, 0x6000, RZ ;  /* 0x0000600014257810 */ /* 0x000fc40007f7e0ff */
[C---:B------:R-:W-:Y:S02]  /*1d530*/  LOP3.LUT R4, R20.reuse, 0x380, RZ, 0xc0, !PT ;  /* 0x0000038014047812 */ /* 0x040fe400078ec0ff */
[----:B------:R-:W-:Y:S02]  /*1d540*/  IADD3 R7, P2, R20, 0x7000, RZ ;  /* 0x0000700014077810 */ /* 0x000fe40007f5e0ff */
[-C--:B------:R-:W-:Y:S02]  /*1d550*/  ISETP.GE.OR P1, PT, R11, R48.reuse, P0 ;  /* 0x000000300b00720c */ /* 0x080fe40000726670 */
[----:B------:R-:W-:Y:S01]  /*1d560*/  ISETP.GE.OR P0, PT, R5, R48, P0 ;  /* 0x000000300500720c */ /* 0x000fe20000706670 */
[----:B------:R-:W-:Y:S01]  /*1d570*/  IMAD.X R41, RZ, RZ, R21, P2 ;  /* 0x000000ffff297224 */ /* 0x000fe200010e0615 */
[----:B------:R-:W-:Y:S02]  /*1d580*/  LOP3.LUT R28, R29, 0x380, RZ, 0xc0, !PT ;  /* 0x000003801d1c7812 */ /* 0x000fe400078ec0ff */
[----:B------:R-:W-:-:S02]  /*1d590*/  LOP3.LUT R32, R33, 0x380, RZ, 0xc0, !PT ;  /* 0x0000038021207812 */ /* 0x000fc400078ec0ff */
[----:B------:R-:W-:Y:S02]  /*1d5a0*/  LOP3.LUT R36, R37, 0x380, RZ, 0xc0, !PT ;  /* 0x0000038025247812 */ /* 0x000fe400078ec0ff */
[----:B------:R-:W-:Y:S02]  /*1d5b0*/  SHF.R.U64 R5, R4, 0x3, RZ ;  /* 0x0000000304057819 */ /* 0x000fe400000012ff */
[----:B------:R-:W-:Y:S01]  /*1d5c0*/  LOP3.LUT R4, R7, 0x380, RZ, 0xc0, !PT ;  /* 0x0000038007047812 */ /* 0x000fe200078ec0ff */
[----:B------:R0:W-:Y:S01]  /*1d5d0*/  @!P1 STG.E desc[UR6][R46.64], R3 ;  /* 0x000000032e009986 */ /* 0x0001e2000c101906 */
[----:B------:R-:W-:Y:S02]  /*1d5e0*/  SHF.R.U64 R28, R28, 0x3, RZ ;  /* 0x000000031c1c7819 */ /* 0x000fe400000012ff */
[----:B------:R-:W-:Y:S01]  /*1d5f0*/  SHF.R.U64 R32, R32, 0x3, RZ ;  /* 0x0000000320207819 */ /* 0x000fe200000012ff */
[----:B------:R1:W-:Y:S01]  /*1d600*/  @!P0 STG.E desc[UR6][R46.64+0x20], R0 ;  /* 0x000020002e008986 */ /* 0x0003e2000c101906 */
[----:B------:R-:W-:-:S02]  /*1d610*/  SHF.R.U64 R36, R36, 0x3, RZ ;  /* 0x0000000324247819 */ /* 0x000fc400000012ff */
[----:B------:R-:W-:Y:S01]  /*1d620*/  SHF.R.U64 R4, R4, 0x3, RZ ;  /* 0x0000000304047819 */ /* 0x000fe200000012ff */
[----:B------:R-:W5:Y:S01]  /*1d630*/  LD.E.128 R8, desc[UR6][R8.64] ;  /* 0x0000000608087980 */ /* 0x000f62000c101d00 */
        /* <DEDUP_REMOVED lines=8> */
[----:B------:R-:W-:-:S03]  /*1d6c0*/  LOP3.LUT R20, R5, R20, RZ, 0x3c, !PT ;  /* 0x0000001405147212 */ /* 0x000fc600078e3cff */
[----:B------:R-:W5:Y:S04]  /*1d6d0*/  LD.E.128 R24, desc[UR6][R24.64] ;  /* 0x0000000618187980 */ /* 0x000f68000c101d00 */
[----:B------:R2:W5:Y:S04]  /*1d6e0*/  LD.E.128 R4, desc[UR6][R20.64] ;  /* 0x0000000614047980 */ /* 0x000568000c101d00 */
[----:B------:R-:W5:Y:S04]  /*1d6f0*/  LD.E.128 R28, desc[UR6][R28.64] ;  /* 0x000000061c1c7980 */ /* 0x000f68000c101d00 */
[----:B------:R-:W5:Y:S04]  /*1d700*/  LD.E.128 R32, desc[UR6][R32.64] ;  /* 0x0000000620207980 */ /* 0x000f68000c101d00 */
[----:B------:R-:W5:Y:S04]  /*1d710*/  LD.E.128 R36, desc[UR6][R36.64] ;  /* 0x0000000624247980 */ /* 0x000f68000c101d00 */
[----:B------:R-:W5:Y:S01]  /*1d720*/  LD.E.128 R40, desc[UR6][R40.64] ;  /* 0x0000000628287980 */ /* 0x000f62000c101d00 */
[----:B0-----:R-:W-:Y:S01]  /*1d730*/  IMAD R3, R45, UR4, RZ ;  /* 0x000000042d037c24 */ /* 0x001fe2000f8e02ff */
[----:B------:R-:W-:Y:S01]  /*1d740*/  @!PT LDS RZ, [RZ] ;  /* 0x00000000fffff984 */ /* 0x000fe20000000800 */
[----:B------:R-:W-:Y:S01]  /*1d750*/  @!PT LDS RZ, [RZ] ;  /* 0x00000000fffff984 */ /* 0x000fe20000000800 */
[----:B------:R-:W-:Y:S01]  /*1d760*/  @!PT LDS RZ, [RZ] ;  /* 0x00000000fffff984 */ /* 0x000fe20000000800 */
[----:B------:R-:W-:Y:S01]  /*1d770*/  @!PT LDS RZ, [RZ] ;  /* 0x00000000fffff984 */ /* 0x000fe20000000800 */
[----:B------:R0:W-:Y:S06]  /*1d780*/  MEMBAR.ALL.CTA ;  /* 0x0000000000007992 */ /* 0x0001ec0000008000 */
[----:B0-----:R-:W0:Y:S01]  /*1d790*/  FENCE.VIEW.ASYNC.S ;  /* 0x00000000000073c6 */ /* 0x001e220000000000 */
[----:B--2---:R-:W-:-:S02]  /*1d7a0*/  IMAD.MOV.U32 R20, RZ, RZ, R16 ;  /* 0x000000ffff147224 */ /* 0x004fc400078e0010 */
[----:B------:R-:W-:Y:S02]  /*1d7b0*/  IMAD.MOV.U32 R21, RZ, RZ, R17 ;  /* 0x000000ffff157224 */ /* 0x000fe400078e0011 */
[C---:B------:R-:W-:Y:S02]  /*1d7c0*/  IMAD R3, R44.reuse, UR5, R3 ;  /* 0x000000052c037c24 */ /* 0x040fe4000f8e0203 */
[----:B------:R-:W-:Y:S01]  /*1d7d0*/  IMAD.WIDE.U32 R20, R44, UR4, R20 ;  /* 0x000000042c147c25 */ /* 0x000fe2000f8e0014 */
[----:B------:R-:W-:-:S03]  /*1d7e0*/  ULDC.64 UR4, c[0x0][0xae0] ;  /* 0x0002b80000047ab9 */ /* 0x000fc60000000a00 */
[----:B------:R-:W-:Y:S02]  /*1d7f0*/  IMAD R45, R52, -0x80, R48 ;  /* 0xffffff80342d7824 */ /* 0x000fe400078e0230 */
[----:B-1----:R-:W-:Y:S02]  /*1d800*/  IMAD R0, R49, UR4, RZ ;  /* 0x0000000431007c24 */ /* 0x002fe4000f8e02ff */
[----:B------:R-:W-:Y:S01]  /*1d810*/  IMAD.IADD R21, R21, 0x1, R3 ;  /* 0x0000000115157824 */ /* 0x000fe200078e0203 */
[----:B------:R-:W-:Y:S01]  /*1d820*/  ISETP.GE.AND P3, PT, R22, R45, PT ;  /* 0x0000002d1600720c */ /* 0x000fe20003f66270 */
[C---:B------:R-:W-:Y:S02]  /*1d830*/  IMAD R3, R53.reuse, UR5, R0 ;  /* 0x0000000535037c24 */ /* 0x040fe4000f8e0200 */
[----:B------:R-:W-:Y:S01]  /*1d840*/  IMAD.WIDE.U32 R20, R53, UR4, R20 ;  /* 0x0000000435147c25 */ /* 0x000fe2000f8e0014 */
[----:B------:R-:W-:-:S03]  /*1d850*/  ULDC.64 UR4, c[0x0][0xae8] ;  /* 0x0002ba0000047ab9 */ /* 0x000fc60000000a00 */
[----:B------:R-:W-:Y:S02]  /*1d860*/  VIADD R0, R2, 0x34820 ;  /* 0x0003482002007836 */ /* 0x000fe40000000000 */
[----:B------:R-:W-:Y:S02]  /*1d870*/  IMAD R44, R50, UR4, RZ ;  /* 0x00000004322c7c24 */ /* 0x000fe4000f8e02ff */
[----:B------:R-:W-:Y:S01]  /*1d880*/  IMAD.IADD R21, R21, 0x1, R3 ;  /* 0x0000000115157824 */ /* 0x000fe200078e0203 */
[----:B------:R-:W-:Y:S01]  /*1d890*/  PRMT R0, RZ, 0x654, R0 ;  /* 0x00000654ff007816 */ /* 0x000fe20000000000 */
[C---:B------:R-:W-:Y:S02]  /*1d8a0*/  IMAD R3, R51.reuse, UR5, R44 ;  /* 0x0000000533037c24 */ /* 0x040fe4000f8e022c */
[----:B------:R-:W-:Y:S01]  /*1d8b0*/  IMAD.WIDE.U32 R46, R51, UR4, R20 ;  /* 0x00000004332e7c25 */ /* 0x000fe2000f8e0014 */
[----:B0-----:R0:W-:Y:S01]  /*1d8c0*/  SYNCS.ARRIVE.TRANS64.RED.A1T0 RZ, [R0+URZ], RZ ;  /* 0x000000ff00ff79a7 */ /* 0x0011e2000810043f */
[----:B------:R-:W-:-:S02]  /*1d8d0*/  ISETP.GE.AND P0, PT, R223, R45, PT ;  /* 0x0000002ddf00720c */ /* 0x000fc40003f06270 */
[-C--:B------:R-:W-:Y:S01]  /*1d8e0*/  ISETP.GE.AND P1, PT, R222, R45.reuse, PT ;  /* 0x0000002dde00720c */ /* 0x080fe20003f26270 */
[----:B------:R-:W-:Y:S01]  /*1d8f0*/  IMAD.IADD R51, R47, 0x1, R3 ;  /* 0x000000012f337824 */ /* 0x000fe200078e0203 */
[----:B------:R-:W-:Y:S01]  /*1d900*/  ISETP.GE.AND P2, PT, R224, R45, PT ;  /* 0x0000002de000720c */ /* 0x000fe20003f46270 */
[----:B------:R-:W-:Y:S01]  /*1d910*/  IMAD.WIDE R44, R52, 0x80, R22 ;  /* 0x00000080342c7825 */ /* 0x000fe200078e0216 */
[----:B------:R-:W-:Y:S11]  /*1d920*/  @P3 BRA `(.L_x_648) ;  /* 0x0000000000403947 */ /* 0x000ff60003800000 */
[----:B------:R-:W-:Y:S01]  /*1d930*/  ULDC.64 UR6, c[0x0][0xad8] ;  /* 0x0002b60000067ab9 */ /* 0x000fe20000000a00 */
[----:B------:R-:W-:Y:S01]  /*1d940*/  IMAD.MOV.U32 R20, RZ, RZ, R46 ;  /* 0x000000ffff147224 */ /* 0x000fe200078e002e */
[----:B------:R-:W-:Y:S01]  /*1d950*/  ULDC UR4, c[0x0][0xa8c] ;  /* 0x0002a30000047ab9 */ /* 0x000fe20000000800 */
[----:B------:R-:W-:Y:S01]  /*1d960*/  IMAD R3, R45, UR6, RZ ;  /* 0x000000062d037c24 */ /* 0x000fe2000f8e02ff */
[----:B------:R-:W-:Y:S01]  /*1d970*/  ISETP.GE.AND P3, PT, R16, UR4, PT ;  /* 0x0000000410007c0c */ /* 0x000fe2000bf66270 */
[----:B------:R-:W-:Y:S01]  /*1d980*/  IMAD.MOV.U32 R21, RZ, RZ, R51 ;  /* 0x000000ffff157224 */ /* 0x000fe200078e0033 */
[----:B------:R-:W-:Y:S01]  /*1d990*/  ISETP.GE.AND P4, PT, R227, UR4, PT ;  /* 0x00000004e3007c0c */ /* 0x000fe2000bf86270 */
[C---:B------:R-:W-:Y:S01]  /*1d9a0*/  IMAD R3, R44.reuse, UR7, R3 ;  /* 0x000000072c037c24 */ /* 0x040fe2000f8e0203 */
[----:B------:R-:W-:Y:S01]  /*1d9b0*/  ULDC.64 UR8, c[0x0][0x208] ;  /* 0x0000820000087ab9 */ /* 0x000fe20000000a00 */
[----:B------:R-:W-:Y:S01]  /*1d9c0*/  IMAD.WIDE.U32 R20, R44, UR6, R20 ;  /* 0x000000062c147c25 */ /* 0x000fe2000f8e0014 */
[----:B------:R-:W-:-:S03]  /*1d9d0*/  ULDC.64 UR6, c[0x0][0xa80] ;  /* 0x0002a00000067ab9 */ /* 0x000fc60000000a00 */
[----:B------:R-:W-:Y:S01]  /*1d9e0*/  IMAD.IADD R3, R21, 0x1, R3 ;  /* 0x0000000115037824 */ /* 0x000fe200078e0203 */
[----:B------:R-:W-:-:S04]  /*1d9f0*/  LEA R48, P5, R20, UR6, 0x1 ;  /* 0x0000000614307c11 */ /* 0x000fc8000f8a08ff */
[----:B------:R-:W-:-:S05]  /*1da00*/  LEA.HI.X R49, R20, UR7, R3, 0x1, P5 ;  /* 0x0000000714317c11 */ /* 0x000fca000a8f0c03 */
[----:B-----5:R1:W-:Y:S04]  /*1da10*/  @!P3 STG.E.128 desc[UR8][R48.64], R4 ;  /* 0x000000043000b986 */ /* 0x0203e8000c101d08 */
[----:B------:R1:W-:Y:S02]  /*1da20*/  @!P4 STG.E.128 desc[UR8][R48.64+0x80], R28 ;  /* 0x0000801c3000c986 */ /* 0x0003e4000c101d08 */
.L_x_648:
[----:B------:R-:W-:Y:S05]  /*1da30*/  BSYNC B1 ;  /* 0x0000000000017941 */ /* 0x000fea0003800000 */
.L_x_647:
[----:B------:R-:W-:Y:S04]  /*1da40*/  BSSY B1, `(.L_x_649) ;  /* 0x0000014000017945 */ /* 0x000fe80003800000 */
[----:B------:R-:W-:Y:S05]  /*1da50*/  @P0 BRA `(.L_x_650) ;  /* 0x0000000000480947 */ /* 0x000fea0003800000 */
[----:B------:R-:W-:Y:S01]  /*1da60*/  IADD3 R3, P0, R44, 0x20, RZ ;  /* 0x000000202c037810 */ /* 0x000fe20007f1e0ff */
[----:B------:R-:W-:Y:S01]  /*1da70*/  ULDC.64 UR6, c[0x0][0xad8] ;  /* 0x0002b60000067ab9 */ /* 0x000fe20000000a00 */
[----:B-1---5:R-:W-:Y:S01]  /*1da80*/  IMAD.MOV.U32 R4, RZ, RZ, R46 ;  /* 0x000000ffff047224 */ /* 0x022fe200078e002e */
[----:B------:R-:W-:Y:S01]  /*1da90*/  ULDC UR4, c[0x0][0xa8c] ;  /* 0x0002a30000047ab9 */ /* 0x000fe20000000800 */
[----:B------:R-:W-:Y:S01]  /*1daa0*/  IMAD.MOV.U32 R5, RZ, RZ, R51 ;  /* 0x000000ffff057224 */ /* 0x000fe200078e0033 */
[----:B------:R-:W-:Y:S01]  /*1dab0*/  ISETP.GE.AND P3, PT, R16, UR4, PT ;  /* 0x0000000410007c0c */ /* 0x000fe2000bf66270 */
[----:B0-----:R-:W-:Y:S01]  /*1dac0*/  IMAD.X R0, RZ, RZ, R45, P0 ;  /* 0x000000ffff007224 */ /* 0x001fe200000e062d */
[----:B------:R-:W-:Y:S01]  /*1dad0*/  ISETP.GE.AND P4, PT, R227, UR4, PT ;  /* 0x00000004e3007c0c */ /* 0x000fe2000bf86270 */
[----:B------:R-:W-:Y:S01]  /*1dae0*/  IMAD.WIDE.U32 R4, R3, UR6, R4 ;  /* 0x0000000603047c25 */ /* 0x000fe2000f8e0004 */
[----:B------:R-:W-:-:S03]  /*1daf0*/  ULDC.64 UR8, c[0x0][0x208] ;  /* 0x0000820000087ab9 */ /* 0x000fc60000000a00 */
[----:B------:R-:W-:-:S04]  /*1db00*/  IMAD R0, R0, UR6, RZ ;  /* 0x0000000600007c24 */ /* 0x000fc8000f8e02ff */
[----:B------:R-:W-:Y:S01]  /*1db10*/  IMAD R3, R3, UR7, R0 ;  /* 0x0000000703037c24 */ /* 0x000fe2000f8e0200 */
[----:B------:R-:W-:Y:S02]  /*1db20*/  ULDC.64 UR6, c[0x0][0xa80] ;  /* 0x0002a00000067ab9 */ /* 0x000fe40000000a00 */
[----:B------:R-:W-:Y:S01]  /*1db30*/  LEA R6, P0, R4, UR6, 0x1 ;  /* 0x0000000604067c11 */ /* 0x000fe2000f8008ff */
[----:B------:R-:W-:-:S05]  /*1db40*/  IMAD.IADD R3, R5, 0x1, R3 ;  /* 0x0000000105037824 */ /* 0x000fca00078e0203 */
[----:B------:R-:W-:-:S05]  /*1db50*/  LEA.HI.X R7, R4, UR7, R3, 0x1, P0 ;  /* 0x0000000704077c11 */ /* 0x000fca00080f0c03 */
[----:B------:R2:W-:Y:S04]  /*1db60*/  @!P3 STG.E.128 desc[UR8][R6.64], R8 ;  /* 0x000000080600b986 */ /* 0x0005e8000c101d08 */
[----:B------:R2:W-:Y:S02]  /*1db70*/  @!P4 STG.E.128 desc[UR8][R6.64+0x80], R32 ;  /* 0x000080200600c986 */ /* 0x0005e4000c101d08 */
.L_x_650:
[----:B------:R-:W-:Y:S05]  /*1db80*/  BSYNC B1 ;  /* 0x0000000000017941 */ /* 0x000fea0003800000 */
.L_x_649:
        /* <DEDUP_REMOVED lines=15> */
[----:B--2---:R-:W-:Y:S01]  /*1dc80*/  LEA R6, P0, R4, UR6, 0x1 ;  /* 0x0000000604067c11 */ /* 0x004fe2000f8008ff */
[----:B------:R-:W-:-:S05]  /*1dc90*/  IMAD.IADD R3, R5, 0x1, R3 ;  /* 0x0000000105037824 */ /* 0x000fca00078e0203 */
[----:B------:R-:W-:-:S05]  /*1dca0*/  LEA.HI.X R7, R4, UR7, R3, 0x1, P0 ;  /* 0x0000000704077c11 */ /* 0x000fca00080f0c03 */
[----:B------:R3:W-:Y:S04]  /*1dcb0*/  @!P1 STG.E.128 desc[UR8][R6.64], R12 ;  /* 0x0000000c06009986 */ /* 0x0007e8000c101d08 */
[----:B------:R3:W-:Y:S02]  /*1dcc0*/  @!P3 STG.E.128 desc[UR8][R6.64+0x80], R36 ;  /* 0x000080240600b986 */ /* 0x0007e4000c101d08 */
.L_x_652:
[----:B------:R-:W-:Y:S05]  /*1dcd0*/  BSYNC B1 ;  /* 0x0000000000017941 */ /* 0x000fea0003800000 */
.L_x_651:
[----:B------:R-:W-:Y:S05]  /*1dce0*/  @P2 BRA `(.L_x_653) ;  /* 0x0000000800dc2947 */ /* 0x000fea0003800000 */
[----:B------:R-:W-:Y:S01]  /*1dcf0*/  IADD3 R3, P0, R44, 0x60, RZ ;  /* 0x000000602c037810 */ /* 0x000fe20007f1e0ff */
[----:B------:R-:W-:Y:S01]  /*1dd00*/  ULDC.64 UR6, c[0x0][0xad8] ;  /* 0x0002b60000067ab9 */ /* 0x000fe20000000a00 */
[----:B-1---5:R-:W-:Y:S01]  /*1dd10*/  IMAD.MOV.U32 R4, RZ, RZ, R46 ;  /* 0x000000ffff047224 */ /* 0x022fe200078e002e */
[----:B------:R-:W-:Y:S01]  /*1dd20*/  ULDC UR4, c[0x0][0xa8c] ;  /* 0x0002a30000047ab9 */ /* 0x000fe20000000800 */
[----:B------:R-:W-:Y:S01]  /*1dd30*/  IMAD.MOV.U32 R5, RZ, RZ, R51 ;  /* 0x000000ffff057224 */ /* 0x000fe200078e0033 */
[----:B------:R-:W-:Y:S01]  /*1dd40*/  ISETP.GE.AND P1, PT, R16, UR4, PT ;  /* 0x0000000410007c0c */ /* 0x000fe2000bf26270 */
[----:B------:R-:W-:Y:S01]  /*1dd50*/  IMAD.X R44, RZ, RZ, R45, P0 ;  /* 0x000000ffff2c7224 */ /* 0x000fe200000e062d */
[----:B------:R-:W-:Y:S01]  /*1dd60*/  ULDC.64 UR8, c[0x0][0x208] ;  /* 0x0000820000087ab9 */ /* 0x000fe20000000a00 */
[----:B------:R-:W-:-:S04]  /*1dd70*/  IMAD.WIDE.U32 R4, R3, UR6, R4 ;  /* 0x0000000603047c25 */ /* 0x000fc8000f8e0004 */
[----:B------:R-:W-:-:S04]  /*1dd80*/  IMAD R44, R44, UR6, RZ ;  /* 0x000000062c2c7c24 */ /* 0x000fc8000f8e02ff */
[----:B------:R-:W-:Y:S01]  /*1dd90*/  IMAD R3, R3, UR7, R44 ;  /* 0x0000000703037c24 */ /* 0x000fe2000f8e022c */
[----:B------:R-:W-:Y:S02]  /*1dda0*/  ULDC.64 UR6, c[0x0][0xa80] ;  /* 0x0002a00000067ab9 */ /* 0x000fe40000000a00 */
[----:B--23--:R-:W-:Y:S01]  /*1ddb0*/  LEA R6, P0, R4, UR6, 0x1 ;  /* 0x0000000604067c11 */ /* 0x00cfe2000f8008ff */
[----:B------:R-:W-:-:S05]  /*1ddc0*/  IMAD.IADD R3, R5, 0x1, R3 ;  /* 0x0000000105037824 */ /* 0x000fca00078e0203 */
[----:B------:R-:W-:Y:S02]  /*1ddd0*/  LEA.HI.X R7, R4, UR7, R3, 0x1, P0 ;  /* 0x0000000704077c11 */ /* 0x000fe400080f0c03 */
[----:B------:R-:W-:-:S03]  /*1dde0*/  ISETP.GE.AND P0, PT, R227, UR4, PT ;  /* 0x00000004e3007c0c */ /* 0x000fc6000bf06270 */
[----:B------:R4:W-:Y:S10]  /*1ddf0*/  @!P1 STG.E.128 desc[UR8][R6.64], R24 ;  /* 0x0000001806009986 */ /* 0x0009f4000c101d08 */
[----:B------:R-:W-:Y:S05]  /*1de00*/  @P0 BRA `(.L_x_653) ;  /* 0x0000000800940947 */ /* 0x000fea0003800000 */
[----:B------:R-:W-:Y:S02]  /*1de10*/  ULDC.64 UR4, c[0x0][0x208] ;  /* 0x0000820000047ab9 */ /* 0x000fe40000000a00 */
[----:B------:R1:W-:Y:S01]  /*1de20*/  STG.E.128 desc[UR4][R6.64+0x80], R40 ;  /* 0x0000802806007986 */ /* 0x0003e2000c101d04 */
[----:B------:R-:W-:Y:S05]  /*1de30*/  BRA `(.L_x_653) ;  /* 0x0000000800887947 */ /* 0x000fea0003800000 */
.L_x_645:
[----:B------:R-:W-:Y:S01]  /*1de40*/  ULDC.64 UR4, c[0x0][0xbd8] ;  /* 0x0002f60000047ab9 */ /* 0x000fe20000000a00 */
[----:B------:R-:W0:Y:S01]  /*1de50*/  S2R R8, SR_TID.X ;  /* 0x0000000000087919 */ /* 0x000e220000002100 */
[----:B------:R-:W-:Y:S01]  /*1de60*/  ISETP.NE.U32.AND P0, PT, RZ, UR4, PT ;  /* 0x00000004ff007c0c */ /* 0x000fe2000bf05070 */
[----:B------:R-:W-:Y:S01]  /*1de70*/  IMAD.MOV.U32 R3, RZ, RZ, RZ ;  /* 0x000000ffff037224 */ /* 0x000fe200078e00ff */
[----:B------:R-:W-:Y:S01]  /*1de80*/  IADD3 R4, P1, R74, UR4, RZ ;  /* 0x000000044a047c10 */ /* 0x000fe2000ff3e0ff */
[----:B------:R-:W-:Y:S01]  /*1de90*/  ULDC.64 UR6, c[0x0][0x208] ;  /* 0x0000820000067ab9 */ /* 0x000fe20000000a00 */
[----:B------:R-:W-:Y:S02]  /*1dea0*/  ISETP.NE.AND.EX P0, PT, RZ, UR5, PT, P0 ;  /* 0x00000005ff007c0c */ /* 0x000fe4000bf05300 */
[----:B------:R-:W-:Y:S01]  /*1deb0*/  IADD3.X R5, R78, UR5, RZ, P1, !PT ;  /* 0x000000054e057c10 */ /* 0x000fe20008ffe4ff */
[----:B------:R-:W-:Y:S02]  /*1dec0*/  ULDC.64 UR4, c[0x0][0xbe0] ;  /* 0x0002f80000047ab9 */ /* 0x000fe40000000a00 */
[----:B------:R-:W-:-:S04]  /*1ded0*/  ISETP.NE.U32.AND P1, PT, RZ, UR4, PT ;  /* 0x00000004ff007c0c */ /* 0x000fc8000bf25070 */
[----:B------:R-:W-:-:S04]  /*1dee0*/  ISETP.NE.AND.EX P1, PT, RZ, UR5, PT, P1 ;  /* 0x00000005ff007c0c */ /* 0x000fc8000bf25310 */
[----:B------:R1:W5:Y:S09]  /*1def0*/  @P0 LDG.E R3, desc[UR6][R4.64] ;  /* 0x0000000604030981 */ /* 0x000372000c1e1900 */
[----:B------:R-:W-:Y:S01]  /*1df00*/  @P1 IADD3 R6, P2, R74, UR4, RZ ;  /* 0x000000044a061c10 */ /* 0x000fe2000ff5e0ff */
[----:B------:R-:W-:-:S02]  /*1df10*/  ULDC UR4, c[0x0][0xa88] ;  /* 0x0002a20000047ab9 */ /* 0x000fc40000000800 */
[----:B------:R-:W-:Y:S01]  /*1df20*/  IMAD.U32 R0, RZ, RZ, UR4 ;  /* 0x00000004ff007e24 */ /* 0x000fe2000f8e00ff */
[----:B------:R-:W-:Y:S01]  /*1df30*/  @P1 IADD3.X R7, R78, UR5, RZ, P2, !PT ;  /* 0x000000054e071c10 */ /* 0x000fe200097fe4ff */
[----:B0-----:R-:W-:-:S04]  /*1df40*/  VIADD R8, R8, 0xffffff80 ;  /* 0xffffff8008087836 */ /* 0x001fc80000000000 */
[----:B------:R1:W5:Y:S01]  /*1df50*/  @P1 LDG.E R0, desc[UR6][R6.64] ;  /* 0x0000000606001981 */ /* 0x000362000c1e1900 */
[----:B------:R-:W-:Y:S01]  /*1df60*/  ISETP.GE.AND P2, PT, R8, 0x80, PT ;  /* 0x000000800800780c */ /* 0x000fe20003f46270 */
[----:B------:R-:W-:-:S12]  /*1df70*/  @P1 BRA `(.L_x_654) ;  /* 0x0000000000141947 */ /* 0x000fd80003800000 */
[----:B------:R-:W-:Y:S05]  /*1df80*/  @!P0 BRA `(.L_x_654) ;  /* 0x0000000000108947 */ /* 0x000fea0003800000 */
[----:B------:R-:W-:Y:S02]  /*1df90*/  ULDC.64 UR4, c[0x0][0x208] ;  /* 0x0000820000047ab9 */ /* 0x000fe40000000a00 */
[----:B-1----:R-:W2:Y:S04]  /*1dfa0*/  LDG.E R7, desc[UR4][R4.64] ;  /* 0x0000000404077981 */ /* 0x002ea8000c1e1900 */
[----:B-----5:R-:W2:Y:S02]  /*1dfb0*/  LDG.E R0, desc[UR4][R4.64+0x4] ;  /* 0x0000040404007981 */ /* 0x020ea4000c1e1900 */
[----:B--2---:R-:W-:-:S07]  /*1dfc0*/  IMAD.IADD R0, R0, 0x1, -R7 ;  /* 0x0000000100007824 */ /* 0x004fce00078e0a07 */
.L_x_654:
[----:B------:R-:W2:Y:S04]  /*1dfd0*/  LDL R12, [R1+0x80] ;  /* 0x00008000010c7983 */ /* 0x000ea80000100800 */
[----:B------:R0:W5:Y:S01]  /*1dfe0*/  LDL R10, [R1+0x88] ;  /* 0x00008800010a7983 */ /* 0x0001620000100800 */
[----:B------:R-:W-:Y:S01]  /*1dff0*/  BSSY B1, `(.L_x_655) ;  /* 0x000001d000017945 */ /* 0x000fe20003800000 */
[----:B------:R-:W-:Y:S02]  /*1e000*/  SEL R11, R86, RZ, !P0 ;  /* 0x000000ff560b7207 */ /* 0x000fe40004000000 */
[----:B------:R-:W-:Y:S02]  /*1e010*/  SEL R38, R38, RZ, !P0 ;  /* 0x000000ff26267207 */ /* 0x000fe40004000000 */
[----:B-----5:R-:W-:-:S02]  /*1e020*/  SHF.R.S32.HI R8, RZ, 0x1f, R3 ;  /* 0x0000001fff087819 */ /* 0x020fc40000011403 */
[----:B--2---:R-:W-:Y:S01]  /*1e030*/  SHF.R.S32.HI R9, RZ, 0x1f, R12 ;  /* 0x0000001fff097819 */ /* 0x004fe2000001140c */
[----:B0-----:R-:W-:Y:S06]  /*1e040*/  @P2 BRA `(.L_x_656) ;  /* 0x00000000005c2947 */ /* 0x001fec0003800000 */
[----:B-1----:R-:W0:Y:S02]  /*1e050*/  S2R R4, SR_TID.X ;  /* 0x0000000000047919 */ /* 0x002e240000002100 */
[----:B0-----:R-:W-:-:S04]  /*1e060*/  IMAD R4, R10, 0x80, R4 ;  /* 0x000000800a047824 */ /* 0x001fc800078e0204 */
[----:B------:R-:W-:-:S05]  /*1e070*/  VIADD R5, R4, 0xffffff80 ;  /* 0xffffff8004057836 */ /* 0x000fca0000000000 */
[----:B------:R-:W-:-:S13]  /*1e080*/  ISETP.GE.AND P0, PT, R5, R0, PT ;  /* 0x000000000500720c */ /* 0x000fda0003f06270 */
[----:B------:R-:W-:Y:S05]  /*1e090*/  @P0 BRA `(.L_x_656) ;  /* 0x0000000000480947 */ /* 0x000fea0003800000 */
[----:B------:R-:W-:Y:S01]  /*1e0a0*/  IADD3 R4, P0, R5, R3, RZ ;  /* 0x0000000305047210 */ /* 0x000fe20007f1e0ff */
[----:B------:R-:W-:Y:S01]  /*1e0b0*/  ULDC.64 UR4, c[0x0][0xb70] ;  /* 0x0002dc0000047ab9 */ /* 0x000fe20000000a00 */
[----:B------:R-:W-:Y:S01]  /*1e0c0*/  ULDC.64 UR6, c[0x0][0x208] ;  /* 0x0000820000067ab9 */ /* 0x000fe20000000a00 */
[----:B------:R-:W-:Y:S01]  /*1e0d0*/  IMAD R6, R9, UR4, RZ ;  /* 0x0000000409067c24 */ /* 0x000fe2000f8e02ff */
[----:B------:R-:W-:-:S03]  /*1e0e0*/  LEA.HI.X.SX32 R5, R5, R8, 0x1, P0 ;  /* 0x0000000805057211 */ /* 0x000fc600000f0eff */
        /* <DEDUP_REMOVED lines=13> */
.L_x_656:
[----:B------:R-:W-:Y:S05]  /*1e1c0*/  BSYNC B1 ;  /* 0x0000000000017941 */ /* 0x000fea0003800000 */
.L_x_655:
[----:B------:R-:W-:Y:S01]  /*1e1d0*/  ULDC.64 UR4, c[0x0][0xaa0] ;  /* 0x0002a80000047ab9 */ /* 0x000fe20000000a00 */
[----:B-1----:R-:W-:Y:S01]  /*1e1e0*/  IMAD.MOV.U32 R4, RZ, RZ, R16 ;  /* 0x000000ffff047224 */ /* 0x002fe200078e0010 */
[----:B------:R-:W-:Y:S01]  /*1e1f0*/  BSSY B1, `(.L_x_657) ;  /* 0x0000029000017945 */ /* 0x000fe20003800000 */
[----:B0-----:R-:W-:Y:S02]  /*1e200*/  IMAD.MOV.U32 R5, RZ, RZ, R17 ;  /* 0x000000ffff057224 */ /* 0x001fe400078e0011 */
[----:B------:R-:W-:Y:S02]  /*1e210*/  IMAD R6, R8, UR4, RZ ;  /* 0x0000000408067c24 */ /* 0x000fe4000f8e02ff */
[----:B------:R-:W-:-:S04]  /*1e220*/  IMAD.WIDE.U32 R4, R3, UR4, R4 ;  /* 0x0000000403047c25 */ /* 0x000fc8000f8e0004 */
[----:B------:R-:W-:Y:S01]  /*1e230*/  IMAD R3, R3, UR5, R6 ;  /* 0x0000000503037c24 */ /* 0x000fe2000f8e0206 */
[----:B------:R-:W-:Y:S01]  /*1e240*/  ULDC.64 UR4, c[0x0][0xae0] ;  /* 0x0002b80000047ab9 */ /* 0x000fe20000000a00 */
[----:B------:R-:W-:Y:S02]  /*1e250*/  IMAD R7, R10, -0x80, R0 ;  /* 0xffffff800a077824 */ /* 0x000fe400078e0200 */
[----:B------:R-:W-:Y:S02]  /*1e260*/  IMAD R6, R9, UR4, RZ ;  /* 0x0000000409067c24 */ /* 0x000fe4000f8e02ff */
[----:B------:R-:W-:Y:S01]  /*1e270*/  IMAD.IADD R5, R5, 0x1, R3 ;  /* 0x0000000105057824 */ /* 0x000fe200078e0203 */
[-C--:B------:R-:W-:Y:S01]  /*1e280*/  ISETP.GE.AND P3, PT, R22, R7.reuse, PT ;  /* 0x000000071600720c */ /* 0x080fe20003f66270 */
[C---:B------:R-:W-:Y:S01]  /*1e290*/  IMAD R3, R12.reuse, UR5, R6 ;  /* 0x000000050c037c24 */ /* 0x040fe2000f8e0206 */
[-C--:B------:R-:W-:Y:S01]  /*1e2a0*/  ISETP.GE.AND P2, PT, R223, R7.reuse, PT ;  /* 0x00000007df00720c */ /* 0x080fe20003f46270 */
[----:B------:R-:W-:Y:S01]  /*1e2b0*/  IMAD.WIDE.U32 R4, R12, UR4, R4 ;  /* 0x000000040c047c25 */ /* 0x000fe2000f8e0004 */
[----:B------:R-:W-:Y:S01]  /*1e2c0*/  ULDC.64 UR4, c[0x0][0xae8] ;  /* 0x0002ba0000047ab9 */ /* 0x000fe20000000a00 */
[----:B------:R-:W-:-:S02]  /*1e2d0*/  ISETP.GE.AND P0, PT, R222, R7, PT ;  /* 0x00000007de00720c */ /* 0x000fc40003f06270 */
[----:B------:R-:W-:Y:S01]  /*1e2e0*/  IMAD.IADD R5, R5, 0x1, R3 ;  /* 0x0000000105057824 */ /* 0x000fe200078e0203 */
[----:B------:R-:W-:Y:S01]  /*1e2f0*/  ISETP.GE.AND P1, PT, R224, R7, PT ;  /* 0x00000007e000720c */ /* 0x000fe20003f26270 */
[----:B------:R-:W-:Y:S02]  /*1e300*/  IMAD R0, R38, UR4, RZ ;  /* 0x0000000426007c24 */ /* 0x000fe4000f8e02ff */
[----:B------:R-:W-:-:S04]  /*1e310*/  IMAD.WIDE.U32 R6, R11, UR4, R4 ;  /* 0x000000040b067c25 */ /* 0x000fc8000f8e0004 */
[----:B------:R-:W-:Y:S02]  /*1e320*/  IMAD R3, R11, UR5, R0 ;  /* 0x000000050b037c24 */ /* 0x000fe4000f8e0200 */
[----:B------:R-:W-:Y:S02]  /*1e330*/  IMAD.MOV.U32 R4, RZ, RZ, R22 ;  /* 0x000000ffff047224 */ /* 0x000fe400078e0016 */
[----:B------:R-:W-:Y:S02]  /*1e340*/  IMAD.MOV.U32 R5, RZ, RZ, R23 ;  /* 0x000000ffff057224 */ /* 0x000fe400078e0017 */
[----:B------:R-:W-:Y:S02]  /*1e350*/  IMAD.IADD R11, R7, 0x1, R3 ;  /* 0x00000001070b7824 */ /* 0x000fe400078e0203 */
[----:B------:R-:W-:Y:S01]  /*1e360*/  IMAD.WIDE R8, R10, 0x80, R4 ;  /* 0x000000800a087825 */ /* 0x000fe200078e0204 */
[----:B------:R-:W-:Y:S06]  /*1e370*/  @P3 BRA `(.L_x_658) ;  /* 0x0000000000403947 */ /* 0x000fec0003800000 */
        /* <DEDUP_REMOVED lines=14> */
[----:B------:R0:W-:Y:S04]  /*1e460*/  @!P4 STG.E.128 desc[UR8][R12.64], RZ ;  /* 0x000000ff0c00c986 */ /* 0x0001e8000c101d08 */
[----:B------:R0:W-:Y:S02]  /*1e470*/  @!P5 STG.E.128 desc[UR8][R12.64+0x80], RZ ;  /* 0x000080ff0c00d986 */ /* 0x0001e4000c101d08 */
.L_x_658:
[----:B------:R-:W-:Y:S05]  /*1e480*/  BSYNC B1 ;  /* 0x0000000000017941 */ /* 0x000fea0003800000 */
.L_x_657:
[----:B------:R-:W-:Y:S04]  /*1e490*/  BSSY B1, `(.L_x_659) ;  /* 0x0000014000017945 */ /* 0x000fe80003800000 */
[----:B------:R-:W-:Y:S05]  /*1e4a0*/  @P2 BRA `(.L_x_660) ;  /* 0x0000000000482947 */ /* 0x000fea0003800000 */
[----:B------:R-:W-:Y:S01]  /*1e4b0*/  IADD3 R3, P2, R8, 0x20, RZ ;  /* 0x0000002008037810 */ /* 0x000fe20007f5e0ff */
[----:B------:R-:W-:Y:S01]  /*1e4c0*/  ULDC.64 UR6, c[0x0][0xad8] ;  /* 0x0002b60000067ab9 */ /* 0x000fe20000000a00 */
[----:B------:R-:W-:Y:S01]  /*1e4d0*/  IMAD.MOV.U32 R4, RZ, RZ, R6 ;  /* 0x000000ffff047224 */ /* 0x000fe200078e0006 */
[----:B------:R-:W-:Y:S01]  /*1e4e0*/  ULDC UR4, c[0x0][0xa8c] ;  /* 0x0002a30000047ab9 */ /* 0x000fe20000000800 */
[----:B------:R-:W-:Y:S01]  /*1e4f0*/  IMAD.MOV.U32 R5, RZ, RZ, R11 ;  /* 0x000000ffff057224 */ /* 0x000fe200078e000b */
[----:B------:R-:W-:Y:S01]  /*1e500*/  ISETP.GE.AND P3, PT, R16, UR4, PT ;  /* 0x0000000410007c0c */ /* 0x000fe2000bf66270 */
[----:B------:R-:W-:Y:S01]  /*1e510*/  IMAD.X R0, RZ, RZ, R9, P2 ;  /* 0x000000ffff007224 */ /* 0x000fe200010e0609 */
[----:B------:R-:W-:Y:S01]  /*1e520*/  ISETP.GE.AND P4, PT, R227, UR4, PT ;  /* 0x00000004e3007c0c */ /* 0x000fe2000bf86270 */
[----:B------:R-:W-:Y:S01]  /*1e530*/  IMAD.WIDE.U32 R4, R3, UR6, R4 ;  /* 0x0000000603047c25 */ /* 0x000fe2000f8e0004 */
[----:B------:R-:W-:-:S03]  /*1e540*/  ULDC.64 UR8, c[0x0][0x208] ;  /* 0x0000820000087ab9 */ /* 0x000fc60000000a00 */
[----:B------:R-:W-:-:S04]  /*1e550*/  IMAD R0, R0, UR6, RZ ;  /* 0x0000000600007c24 */ /* 0x000fc8000f8e02ff */
[----:B------:R-:W-:Y:S01]  /*1e560*/  IMAD R3, R3, UR7, R0 ;  /* 0x0000000703037c24 */ /* 0x000fe2000f8e0200 */
[----:B------:R-:W-:Y:S02]  /*1e570*/  ULDC.64 UR6, c[0x0][0xa80] ;  /* 0x0002a00000067ab9 */ /* 0x000fe40000000a00 */
[----:B0-----:R-:W-:Y:S01]  /*1e580*/  LEA R12, P2, R4, UR6, 0x1 ;  /* 0x00000006040c7c11 */ /* 0x001fe2000f8408ff */
[----:B------:R-:W-:-:S05]  /*1e590*/  IMAD.IADD R3, R5, 0x1, R3 ;  /* 0x0000000105037824 */ /* 0x000fca00078e0203 */
[----:B------:R-:W-:-:S05]  /*1e5a0*/  LEA.HI.X R13, R4, UR7, R3, 0x1, P2 ;  /* 0x00000007040d7c11 */ /* 0x000fca00090f0c03 */
[----:B------:R1:W-:Y:S04]  /*1e5b0*/  @!P3 STG.E.128 desc[UR8][R12.64], RZ ;  /* 0x000000ff0c00b986 */ /* 0x0003e8000c101d08 */
[----:B------:R1:W-:Y:S02]  /*1e5c0*/  @!P4 STG.E.128 desc[UR8][R12.64+0x80], RZ ;  /* 0x000080ff0c00c986 */ /* 0x0003e4000c101d08 */
.L_x_660:
[----:B------:R-:W-:Y:S05]  /*1e5d0*/  BSYNC B1 ;  /* 0x0000000000017941 */ /* 0x000fea0003800000 */
.L_x_659:
        /* <DEDUP_REMOVED lines=15> */
[----:B01----:R-:W-:Y:S01]  /*1e6d0*/  LEA R12, P0, R4, UR6, 0x1 ;  /* 0x00000006040c7c11 */ /* 0x003fe2000f8008ff */
[----:B------:R-:W-:-:S05]  /*1e6e0*/  IMAD.IADD R3, R5, 0x1, R3 ;  /* 0x0000000105037824 */ /* 0x000fca00078e0203 */
[----:B------:R-:W-:-:S05]  /*1e6f0*/  LEA.HI.X R13, R4, UR7, R3, 0x1, P0 ;  /* 0x00000007040d7c11 */ /* 0x000fca00080f0c03 */
[----:B------:R2:W-:Y:S04]  /*1e700*/  @!P2 STG.E.128 desc[UR8][R12.64], RZ ;  /* 0x000000ff0c00a986 */ /* 0x0005e8000c101d08 */
[----:B------:R2:W-:Y:S02]  /*1e710*/  @!P3 STG.E.128 desc[UR8][R12.64+0x80], RZ ;  /* 0x000080ff0c00b986 */ /* 0x0005e4000c101d08 */
.L_x_662:
[----:B------:R-:W-:Y:S05]  /*1e720*/  BSYNC B1 ;  /* 0x0000000000017941 */ /* 0x000fea0003800000 */
.L_x_661:
        /* <DEDUP_REMOVED lines=17> */
[----:B------:R3:W-:Y:S04]  /*1e840*/  @!P1 STG.E.128 desc[UR8][R6.64], RZ ;  /* 0x000000ff06009986 */ /* 0x0007e8000c101d08 */
[----:B------:R3:W-:Y:S02]  /*1e850*/  @!P2 STG.E.128 desc[UR8][R6.64+0x80], RZ ;  /* 0x000080ff0600a986 */ /* 0x0007e4000c101d08 */
.L_x_653:
[----:B------:R-:W-:Y:S05]  /*1e860*/  BSYNC B0 ;  /* 0x0000000000007941 */ /* 0x000fea0003800000 */
.L_x_644:
[----:B------:R-:W-:Y:S02]  /*1e870*/  ULDC UR4, c[0x0][0xc14] ;  /* 0x0003050000047ab9 */ /* 0x000fe40000000800 */
[----:B------:R-:W-:-:S13]  /*1e880*/  ISETP.GE.AND P0, PT, R159, UR4, PT ;  /* 0x000000049f007c0c */ /* 0x000fda000bf06270 */
[----:B------:R-:W-:Y:S05]  /*1e890*/  @!P0 BRA `(.L_x_663) ;  /* 0xfffffe2800188947 */ /* 0x000fea000383ffff */
[----:B------:R-:W-:Y:S05]  /*1e8a0*/  BRA `(.L_x_445) ;  /* 0x0000005800487947 */ /* 0x000fea0003800000 */
.L_x_443:
[----:B------:R-:W-:-:S08]  /*1e8b0*/  NOP ;  /* 0x0000000000007918 */ /* 0x000fd00000000000 */
[----:B------:R-:W0:-:S00]  /*1e8c0*/  USETMAXREG.DEALLOC.CTAPOOL 0x18 ;  /* 0x00000018000079c8 */ /* 0x000e0000080e0500 */
[----:B0-----:R-:W-:-:S06]  /*1e8d0*/  LOP3.LUT R0, R0, 0x3, RZ, 0xc0, !PT ;  /* 0x0000000300007812 */ /* 0x001fcc00078ec0ff */
[----:B------:R-:W0:Y:S02]  /*1e8e0*/  SHFL.IDX PT, R0, R0, RZ, 0x1f ;  /* 0x00001fff00007589 */ /* 0x000e2400000e0000 */
[----:B0-----:R-:W-:-:S13]  /*1e8f0*/  ISETP.NE.AND P0, PT, R0, RZ, PT ;  /* 0x000000ff0000720c */ /* 0x001fda0003f05270 */
[----:B------:R-:W-:Y:S05]  /*1e900*/  @P0 BRA `(.L_x_445) ;  /* 0x0000005800300947 */ /* 0x000fea0003800000 */
[----:B------:R-:W2:Y:S01]  /*1e910*/  LDL.LU R7, [R1] ;  /* 0x0000000001077983 */ /* 0x000ea20000300800 */
[----:B------:R-:W-:Y:S01]  /*1e920*/  LOP3.LUT R8, R3, 0x1f, RZ, 0xc0, !PT ;  /* 0x0000001f03087812 */ /* 0x000fe200078ec0ff */
[----:B------:R-:W-:Y:S01]  /*1e930*/  ULDC UR5, c[0x0][0xc14] ;  /* 0x0003050000057ab9 */ /* 0x000fe20000000800 */
[----:B------:R-:W-:Y:S01]  /*1e940*/  IMAD.MOV.U32 R0, RZ, RZ, RZ ;  /* 0x000000ffff007224 */ /* 0x000fe200078e00ff */
[----:B------:R-:W-:Y:S01]  /*1e950*/  ULDC.64 UR6, c[0x0][0x208] ;  /* 0x0000820000067ab9 */ /* 0x000fe20000000a00 */
[----:B------:R-:W-:Y:S01]  /*1e960*/  ISETP.NE.AND P0, PT, R8, 0x1f, PT ;  /* 0x0000001f0800780c */ /* 0x000fe20003f05270 */
[----:B------:R-:W-:Y:S01]  /*1e970*/  ULDC UR4, c[0x0][0xc10] ;  /* 0x0003040000047ab9 */ /* 0x000fe20000000800 */
[----:B--2---:R-:W-:-:S11]  /*1e980*/  LOP3.LUT R7, R7, 0xffffffdf, RZ, 0xc0, !PT ;  /* 0xffffffdf07077812 */ /* 0x004fd600078ec0ff */
[----:B------:R-:W-:Y:S02]  /*1e990*/  @P0 LOP3.LUT R7, R7, 0x20, RZ, 0xfc, !PT ;  /* 0x0000002007070812 */ /* 0x000fe400078efcff */
[----:B------:R-:W-:-:S13]  /*1e9a0*/  ISETP.GE.OR P0, PT, R8, UR5, !P0 ;  /* 0x0000000508007c0c */ /* 0x000fda000c706670 */
[----:B------:R-:W0:Y:S02]  /*1e9b0*/  @!P0 LDC.64 R2, c[0x0][0xc58] ;  /* 0x00031600ff028b82 */ /* 0x000e240000000a00 */
[----:B0-----:R-:W-:-:S05]  /*1e9c0*/  @!P0 IMAD.WIDE.U32 R2, R8, 0x4, R2 ;  /* 0x0000000408028825 */ /* 0x001fca00078e0002 */
[----:B------:R-:W2:Y:S01]  /*1e9d0*/  @!P0 LDG.E R0, desc[UR6][R2.64] ;  /* 0x0000000602008981 */ /* 0x000ea2000c1e1900 */
[C---:B------:R-:W-:Y:S01]  /*1e9e0*/  ISETP.NE.AND P1, PT, R8.reuse, RZ, PT ;  /* 0x000000ff0800720c */ /* 0x040fe20003f25270 */
[----:B------:R-:W0:Y:S01]  /*1e9f0*/  S2UR UR6, SR_CTAID.X ;  /* 0x00000000000679c3 */ /* 0x000e220000002500 */
[----:B------:R-:W-:Y:S01]  /*1ea00*/  ISETP.GE.U32.AND P0, PT, R8, 0x2, PT ;  /* 0x000000020800780c */ /* 0x000fe20003f06070 */
[----:B------:R-:W-:Y:S01]  /*1ea10*/  IMAD.MOV.U32 R16, RZ, RZ, RZ ;  /* 0x000000ffff107224 */ /* 0x000fe200078e00ff */
[----:B------:R-:W-:Y:S01]  /*1ea20*/  LOP3.LUT R7, R7, 0xfffffffe, RZ, 0xc0, !PT ;  /* 0xfffffffe07077812 */ /* 0x000fe200078ec0ff */
[----:B------:R-:W-:-:S08]  /*1ea30*/  IMAD.MOV.U32 R19, RZ, RZ, RZ ;  /* 0x000000ffff137224 */ /* 0x000fd000078e00ff */
[----:B------:R-:W-:-:S04]  /*1ea40*/  @P1 LOP3.LUT R7, R7, 0x1, RZ, 0xfc, !PT ;  /* 0x0000000107071812 */ /* 0x000fc800078efcff */
[----:B------:R-:W-:-:S04]  /*1ea50*/  LOP3.LUT R7, R7, 0xffffffef, RZ, 0xc0, !PT ;  /* 0xffffffef07077812 */ /* 0x000fc800078ec0ff */
[----:B------:R-:W-:-:S04]  /*1ea60*/  @P0 LOP3.LUT R7, R7, 0x10, RZ, 0xfc, !PT ;  /* 0x0000001007070812 */ /* 0x000fc800078efcff */
[----:B------:R-:W-:Y:S01]  /*1ea70*/  LOP3.LUT R7, R7, 0xfffffff7, RZ, 0xc0, !PT ;  /* 0xfffffff707077812 */ /* 0x000fe200078ec0ff */
[----:B--2---:R-:W1:Y:S02]  /*1ea80*/  SHFL.UP PT, R4, R0, 0x1, RZ ;  /* 0x0420000000047989 */ /* 0x004e6400000e00ff */
[----:B-1----:R-:W-:-:S05]  /*1ea90*/  SEL R5, R4, RZ, P1 ;  /* 0x000000ff04057207 */ /* 0x002fca0000800000 */
[----:B------:R-:W-:-:S05]  /*1eaa0*/  IMAD.IADD R5, R0, 0x1, R5 ;  /* 0x0000000100057824 */ /* 0x000fca00078e0205 */
[----:B------:R-:W1:Y:S02]  /*1eab0*/  SHFL.UP PT, R4, R5, 0x2, RZ ;  /* 0x0440000005047989 */ /* 0x000e6400000e00ff */
[----:B-1----:R-:W-:Y:S02]  /*1eac0*/  SEL R4, R4, RZ, P0 ;  /* 0x000000ff04047207 */ /* 0x002fe40000000000 */
[----:B------:R-:W-:-:S03]  /*1ead0*/  ISETP.GE.U32.AND P0, PT, R8, 0x4, PT ;  /* 0x000000040800780c */ /* 0x000fc60003f06070 */
[----:B------:R-:W-:-:S05]  /*1eae0*/  IMAD.IADD R4, R5, 0x1, R4 ;  /* 0x0000000105047824 */ /* 0x000fca00078e0204 */
[----:B------:R-:W1:Y:S05]  /*1eaf0*/  SHFL.UP PT, R6, R4, 0x4, RZ ;  /* 0x0480000004067989 */ /* 0x000e6a00000e00ff */
[----:B------:R-:W-:-:S04]  /*1eb00*/  @P0 LOP3.LUT R7, R7, 0x8, RZ, 0xfc, !PT ;  /* 0x0000000807070812 */ /* 0x000fc800078efcff */
[----:B------:R-:W-:Y:S02]  /*1eb10*/  LOP3.LUT R7, R7, 0xfffffffb, RZ, 0xc0, !PT ;  /* 0xfffffffb07077812 */ /* 0x000fe400078ec0ff */
        /* <DEDUP_REMOVED lines=10> */
[----:B------:R-:W-:-:S05]  /*1ebc0*/  @P0 LOP3.LUT R7, R7, 0x2, RZ, 0xfc, !PT ;  /* 0x0000000207070812 */ /* 0x000fca00078efcff */
[----:B------:R-:W-:Y:S01]  /*1ebd0*/  STL [R1], R7 ;  /* 0x0000000701007387 */ /* 0x000fe20000100800 */
[----:B-1----:R-:W-:-:S05]  /*1ebe0*/  SEL R2, R2, RZ, P0 ;  /* 0x000000ff02027207 */ /* 0x002fca0000000000 */
[----:B------:R-:W-:-:S05]  /*1ebf0*/  IMAD.IADD R2, R5, 0x1, R2 ;  /* 0x0000000105027824 */ /* 0x000fca00078e0202 */
[----:B------:R-:W1:Y:S02]  /*1ec00*/  SHFL.IDX PT, R4, R2, 0x1f, 0x1f ;  /* 0x03e01f0002047f89 */ /* 0x000e6400000e0000 */
[----:B-1----:R-:W-:-:S04]  /*1ec10*/  IMAD R4, R4, UR4, RZ ;  /* 0x0000000404047c24 */ /* 0x002fc8000f8e02ff */
[----:B------:R-:W-:Y:S01]  /*1ec20*/  IMAD.MOV.U32 R7, RZ, RZ, R4 ;  /* 0x000000ffff077224 */ /* 0x000fe200078e0004 */
[----:B0-----:R-:W-:-:S13]  /*1ec30*/  ISETP.GT.AND P0, PT, R4, UR6, PT ;  /* 0x0000000604007c0c */ /* 0x001fda000bf04270 */
[----:B------:R-:W-:Y:S05]  /*1ec40*/  @P0 BRA `(.L_x_664) ;  /* 0x0000000000c80947 */ /* 0x000fea0003800000 */
[----:B------:R-:W-:Y:S01]  /*1ec50*/  IMAD.MOV.U32 R4, RZ, RZ, R7 ;  /* 0x000000ffff047224 */ /* 0x000fe200078e0007 */
[----:B------:R-:W-:Y:S01]  /*1ec60*/  ULDC UR5, c[0x0][0xc14] ;  /* 0x0003050000057ab9 */ /* 0x000fe20000000800 */
[----:B------:R-:W-:Y:S01]  /*1ec70*/  IMAD.MOV.U32 R19, RZ, RZ, RZ ;  /* 0x000000ffff137224 */ /* 0x000fe200078e00ff */
[----:B------:R-:W-:Y:S01]  /*1ec80*/  ULDC UR7, c[0x0][0xc14] ;  /* 0x0003050000077ab9 */ /* 0x000fe20000000800 */
[----:B------:R-:W-:-:S05]  /*1ec90*/  ULDC UR4, c[0x0][0xc10] ;  /* 0x0003040000047ab9 */ /* 0x000fca0000000800 */
.L_x_668:
        /* <DEDUP_REMOVED lines=13> */
[----:B------:R-:W0:Y:S01]  /*1ed70*/  LDC.64 R2, c[0x0][0xc58] ;  /* 0x00031600ff027b82 */ /* 0x000e220000000a00 */
[----:B------:R-:W-:Y:S01]  /*1ed80*/  ULDC.64 UR8, c[0x0][0x208] ;  /* 0x0000820000087ab9 */ /* 0x000fe20000000a00 */
[----:B0-----:R-:W-:-:S05]  /*1ed90*/  IMAD.WIDE R2, R5, 0x4, R2 ;  /* 0x0000000405027825 */ /* 0x001fca00078e0202 */
[----:B------:R0:W5:Y:S02]  /*1eda0*/  LDG.E R0, desc[UR8][R2.64] ;  /* 0x0000000802007981 */ /* 0x000164000c1e1900 */
.L_x_667:
[----:B------:R-:W-:Y:S05]  /*1edb0*/  BSYNC B0 ;  /* 0x0000000000007941 */ /* 0x000fea0003800000 */
.L_x_666:
[----:B0----5:R-:W0:Y:S01]  /*1edc0*/  SHFL.UP PT, R2, R0, 0x1, RZ ;  /* 0x0420000000027989 */ /* 0x021e2200000e00ff */
[C---:B------:R-:W-:Y:S02]  /*1edd0*/  ISETP.NE.AND P0, PT, R7.reuse, RZ, PT ;  /* 0x000000ff0700720c */ /* 0x040fe40003f05270 */
[C---:B------:R-:W-:Y:S02]  /*1ede0*/  ISETP.GE.U32.AND P1, PT, R7.reuse, 0x2, PT ;  /* 0x000000020700780c */ /* 0x040fe40003f26070 */
        /* <DEDUP_REMOVED lines=22> */
[----:B------:R-:W-:Y:S02]  /*1ef50*/  IMAD.MOV.U32 R2, RZ, RZ, R7 ;  /* 0x000000ffff027224 */ /* 0x000fe400078e0007 */
[----:B------:R-:W-:-:S07]  /*1ef60*/  IMAD.MOV.U32 R7, RZ, RZ, R3 ;  /* 0x000000ffff077224 */ /* 0x000fce00078e0003 */
.L_x_664:
        /* <DEDUP_REMOVED lines=16> */
.L_x_669:
[----:B-1----:R-:W-:Y:S01]  /*1f070*/  IMAD R16, R16, UR4, R7 ;  /* 0x0000000410107c24 */ /* 0x002fe2000f8e0207 */
[----:B------:R-:W-:Y:S01]  /*1f080*/  IABS R6, R0 ;  /* 0x0000000000067213 */ /* 0x000fe20000000000 */
[----:B------:R-:W-:Y:S02]  /*1f090*/  IMAD R7, R10, R5, RZ ;  /* 0x000000050a077224 */ /* 0x000fe400078e02ff */
[----:B0-----:R-:W-:Y:S02]  /*1f0a0*/  IMAD.MOV.U32 R2, RZ, RZ, RZ ;  /* 0x000000ffff027224 */ /* 0x001fe400078e00ff */
[----:B------:R-:W-:Y:S02]  /*1f0b0*/  IMAD.MOV R6, RZ, RZ, -R6 ;  /* 0x000000ffff067224 */ /* 0x000fe400078e0a06 */
[----:B------:R-:W-:Y:S01]  /*1f0c0*/  IMAD.HI.U32 R2, R3, R7, R2 ;  /* 0x0000000703027227 */ /* 0x000fe200078e0002 */
[----:B------:R-:W-:-:S03]  /*1f0d0*/  IADD3 R7, -R16, UR6, RZ ;  /* 0x0000000610077c10 */ /* 0x000fc6000fffe1ff */
[----:B------:R-:W-:Y:S01]  /*1f0e0*/  IMAD.IADD R19, R4, 0x1, R19 ;  /* 0x0000000104137824 */ /* 0x000fe200078e0213 */
[----:B------:R-:W-:-:S05]  /*1f0f0*/  IABS R3, R7 ;  /* 0x0000000700037213 */ /* 0x000fca0000000000 */
[----:B------:R-:W-:-:S04]  /*1f100*/  IMAD.HI.U32 R2, R2, R3, RZ ;  /* 0x0000000302027227 */ /* 0x000fc800078e00ff */
[----:B------:R-:W-:Y:S01]  /*1f110*/  IMAD R6, R2, R6, R3 ;  /* 0x0000000602067224 */ /* 0x000fe200078e0203 */
[----:B------:R-:W-:-:S04]  /*1f120*/  LOP3.LUT R3, R7, R0, RZ, 0x3c, !PT ;  /* 0x0000000007037212 */ /* 0x000fc800078e3cff */
[----:B------:R-:W-:-:S13]  /*1f130*/  ISETP.GT.U32.AND P0, PT, R5, R6, PT ;  /* 0x000000060500720c */ /* 0x000fda0003f04070 */
[----:B------:R-:W-:Y:S02]  /*1f140*/  @!P0 IMAD.IADD R6, R6, 0x1, -R5 ;  /* 0x0000000106068824 */ /* 0x000fe400078e0a05 */
[----:B------:R-:W-:-:S03]  /*1f150*/  @!P0 VIADD R2, R2, 0x1 ;  /* 0x0000000102028836 */ /* 0x000fc60000000000 */
[----:B------:R-:W-:-:S13]  /*1f160*/  ISETP.GE.U32.AND P0, PT, R6, R5, PT ;  /* 0x000000050600720c */ /* 0x000fda0003f06070 */
        /* <DEDUP_REMOVED lines=9> */
.L_x_665:
[----:B------:R-:W-:Y:S02]  /*1f200*/  IMAD.MOV.U32 R17, RZ, RZ, RZ ;  /* 0x000000ffff117224 */ /* 0x000fe400078e00ff */
[----:B------:R-:W-:Y:S02]  /*1f210*/  IMAD.U32 R16, RZ, RZ, UR6 ;  /* 0x00000006ff107e24 */ /* 0x000fe4000f8e00ff */
[----:B------:R-:W-:-:S07]  /*1f220*/  IMAD.MOV.U32 R18, RZ, RZ, RZ ;  /* 0x000000ffff127224 */ /* 0x000fce00078e00ff */
.L_x_670:
        /* <DEDUP_REMOVED lines=16> */
[----:B------:R-:W-:Y:S01]  /*1f330*/  ULDC.64 UR38, c[0x0][0x198] ;  /* 0x0000660000267ab9 */ /* 0x000fe20000000a00 */
[----:B------:R-:W-:Y:S02]  /*1f340*/  ULDC UR36, c[0x0][0xc] ;  /* 0x0000030000247ab9 */ /* 0x000fe40000000800 */
[----:B------:R0:W-:Y:S04]  /*1f350*/  STL [R1+0x8], R0 ;  /* 0x0000080001007387 */ /* 0x0001e80000100800 */
[----:B------:R0:W-:Y:S04]  /*1f360*/  STL [R1+0x10], RZ ;  /* 0x000010ff01007387 */ /* 0x0001e80000100800 */
[----:B------:R0:W-:Y:S04]  /*1f370*/  STL [R1+0x14], R0 ;  /* 0x0000140001007387 */ /* 0x0001e80000100800 */
[----:B------:R0:W-:Y:S02]  /*1f380*/  STL [R1+0x30], RZ ;  /* 0x000030ff01007387 */ /* 0x0001e40000100800 */
.L_x_754:
[----:B-12---:R-:W1:Y:S01]  /*1f390*/  LDC.64 R2, c[0x0][0xc60] ;  /* 0x00031800ff027b82 */ /* 0x006e620000000a00 */
[----:B------:R-:W-:Y:S01]  /*1f3a0*/  ULDC.64 UR4, c[0x0][0x208] ;  /* 0x0000820000047ab9 */ /* 0x000fe20000000a00 */
[----:B-1----:R-:W-:-:S05]  /*1f3b0*/  IMAD.WIDE R2, R19, 0x4, R2 ;  /* 0x0000000413027825 */ /* 0x002fca00078e0202 */
[----:B------:R-:W0:Y:S01]  /*1f3c0*/  LDG.E R11, desc[UR4][R2.64] ;  /* 0x00000004020b7981 */ /* 0x000e22000c1e1900 */
[----:B------:R-:W-:Y:S05]  /*1f3d0*/  YIELD ;  /* 0x0000000000007946 */ /* 0x000fea0003800000 */
[----:B------:R-:W-:Y:S01]  /*1f3e0*/  ULDC.64 UR4, c[0x0][0xa28] ;  /* 0x00028a0000047ab9 */ /* 0x000fe20000000a00 */
[----:B------:R-:W-:Y:S01]  /*1f3f0*/  IMAD.MOV.U32 R6, RZ, RZ, RZ ;  /* 0x000000ffff067224 */ /* 0x000fe200078e00ff */
[----:B------:R-:W-:Y:S01]  /*1f400*/  ISETP.NE.U32.AND P0, PT, RZ, UR4, PT ;  /* 0x00000004ff007c0c */ /* 0x000fe2000bf05070 */
[----:B------:R-:W-:Y:S01]  /*1f410*/  ULDC.64 UR8, c[0x0][0x208] ;  /* 0x0000820000087ab9 */ /* 0x000fe20000000a00 */
[----:B------:R-:W-:Y:S01]  /*1f420*/  IMAD.MOV.U32 R4, RZ, RZ, RZ ;  /* 0x000000ffff047224 */ /* 0x000fe200078e00ff */
[----:B------:R-:W-:Y:S01]  /*1f430*/  ULDC.64 UR6, c[0x0][0xa10] ;  /* 0x0002840000067ab9 */ /* 0x000fe20000000a00 */
[----:B------:R-:W-:-:S02]  /*1f440*/  ISETP.NE.AND.EX P0, PT, RZ, UR5, PT, P0 ;  /* 0x00000005ff007c0c */ /* 0x000fc4000bf05300 */
[----:B0-----:R-:W-:Y:S01]  /*1f450*/  SHF.R.S32.HI R0, RZ, 0x1f, R11 ;  /* 0x0000001fff007819 */ /* 0x001fe2000001140b */
[----:B------:R-:W-:Y:S10]  /*1f460*/  STL [R1+0x20], R11 ;  /* 0x0000200b01007387 */ /* 0x000ff40000100800 */
[----:B------:R-:W-:-:S04]  /*1f470*/  @P0 LEA R2, P1, R11, UR4, 0x2 ;  /* 0x000000040b020c11 */ /* 0x000fc8000f8210ff */
        /* <DEDUP_REMOVED lines=9> */
[----:B------:R-:W-:Y:S01]  /*1f510*/  ISETP.NE.U32.AND P1, PT, RZ, UR4, PT ;  /* 0x00000004ff007c0c */ /* 0x000fe2000bf25070 */
[----:B------:R-:W-:Y:S01]  /*1f520*/  IMAD.MOV.U32 R10, RZ, RZ, RZ ;  /* 0x000000ffff0a7224 */ /* 0x000fe200078e00ff */
[C---:B------:R-:W-:Y:S02]  /*1f530*/  SHF.L.U64.HI R0, R11.reuse, 0x2, R0 ;  /* 0x000000020b007819 */ /* 0x040fe40000010200 */
[----:B------:R-:W-:Y:S01]  /*1f540*/  ISETP.NE.AND.EX P1, PT, RZ, UR5, PT, P1 ;  /* 0x00000005ff007c0c */ /* 0x000fe2000bf25310 */
[----:B--2---:R0:W-:Y:S02]  /*1f550*/  STL [R1+0x38], R4 ;  /* 0x0000380401007387 */ /* 0x0041e40000100800 */
[----:B0-----:R-:W-:-:S10]  /*1f560*/  IMAD.SHL.U32 R4, R11, 0x4, RZ ;  /* 0x000000040b047824 */ /* 0x001fd400078e00ff */
[----:B------:R-:W-:Y:S01]  /*1f570*/  @P1 IADD3 R8, P0, R4, UR4, RZ ;  /* 0x0000000404081c10 */ /* 0x000fe2000ff1e0ff */
[----:B------:R0:W-:Y:S03]  /*1f580*/  STL [R1+0x28], R4 ;  /* 0x0000280401007387 */ /* 0x0001e60000100800 */
[----:B------:R-:W-:Y:S01]  /*1f590*/  @P1 IADD3.X R9, R0, UR5, RZ, P0, !PT ;  /* 0x0000000500091c10 */ /* 0x000fe200087fe4ff */
[----:B------:R-:W-:Y:S01]  /*1f5a0*/  ULDC.64 UR4, c[0x0][0xa08] ;  /* 0x0002820000047ab9 */ /* 0x000fe20000000a00 */
[----:B------:R1:W-:Y:S01]  /*1f5b0*/  STL [R1+0x2c], R0 ;  /* 0x00002c0001007387 */ /* 0x0003e20000100800 */
[----:B------:R-:W-:Y:S02]  /*1f5c0*/  IADD3 R2, P0, R4, UR4, RZ ;  /* 0x0000000404027c10 */ /* 0x000fe4000ff1e0ff */
[----:B------:R-:W-:Y:S02]  /*1f5d0*/  ISETP.NE.U32.AND P2, PT, RZ, UR4, PT ;  /* 0x00000004ff007c0c */ /* 0x000fe4000bf45070 */
[----:B------:R-:W-:-:S02]  /*1f5e0*/  IADD3.X R3, R0, UR5, RZ, P0, !PT ;  /* 0x0000000500037c10 */ /* 0x000fc400087fe4ff */
[----:B------:R-:W-:Y:S01]  /*1f5f0*/  ISETP.NE.AND.EX P2, PT, RZ, UR5, PT, P2 ;  /* 0x00000005ff007c0c */ /* 0x000fe2000bf45320 */
[----:B------:R-:W-:Y:S01]  /*1f600*/  ULDC.64 UR4, c[0x0][0x3f8] ;  /* 0x0000fe0000047ab9 */ /* 0x000fe20000000a00 */
[----:B0-----:R-:W-:Y:S01]  /*1f610*/  IADD3 R4, P0, R4, UR6, RZ ;  /* 0x0000000604047c10 */ /* 0x001fe2000ff1e0ff */
[----:B------:R-:W-:-:S03]  /*1f620*/  UISETP.NE.U32.AND UP0, UPT, UR4, URZ, UPT ;  /* 0x0000003f0400728c */ /* 0x000fc6000bf05070 */
[----:B------:R-:W-:Y:S01]  /*1f630*/  ULDC UR4, c[0x0][0x404] ;  /* 0x0001010000047ab9 */ /* 0x000fe20000000800 */
[----:B------:R-:W-:Y:S01]  /*1f640*/  UISETP.NE.AND.EX UP0, UPT, UR5, URZ, UPT, UP0 ;  /* 0x0000003f0500728c */ /* 0x000fe2000bf05300 */
[----:B------:R-:W-:Y:S02]  /*1f650*/  IADD3.X R5, R0, UR7, RZ, P0, !PT ;  /* 0x0000000700057c10 */ /* 0x000fe400087fe4ff */
[----:B------:R-:W-:Y:S01]  /*1f660*/  ULDC UR5, c[0x0][0x2e0] ;  /* 0x0000b80000057ab9 */ /* 0x000fe20000000800 */
[----:B------:R-:W-:Y:S02]  /*1f670*/  USEL UR4, UR4, 0x1, UP0 ;  /* 0x0000000104047887 */ /* 0x000fe40008000000 */
[----:B------:R0:W5:Y:S02]  /*1f680*/  @P2 LDG.E R10, desc[UR8][R2.64] ;  /* 0x00000008020a2981 */ /* 0x000164000c1e1900 */
[----:B------:R-:W-:Y:S01]  /*1f690*/  UIMAD UR4, UR4, UR5, URZ ;  /* 0x00000005040472a4 */ /* 0x000fe2000f8e023f */
[----:B------:R-:W-:-:S05]  /*1f6a0*/  ISETP.NE.U32.AND P0, PT, RZ, UR6, PT ;  /* 0x00000006ff007c0c */ /* 0x000fca000bf05070 */
[----:B------:R-:W-:Y:S01]  /*1f6b0*/  IMAD.U32 R7, RZ, RZ, UR4 ;  /* 0x00000004ff077e24 */ /* 0x000fe2000f8e00ff */
[----:B------:R-:W-:Y:S01]  /*1f6c0*/  ULDC UR4, c[0x0][0x338] ;  /* 0x0000ce0000047ab9 */ /* 0x000fe20000000800 */
[----:B------:R-:W-:Y:S01]  /*1f6d0*/  ISETP.NE.AND.EX P0, PT, RZ, UR7, PT, P0 ;  /* 0x00000007ff007c0c */ /* 0x000fe2000bf05300 */
[----:B-1----:R-:W-:-:S03]  /*1f6e0*/  IMAD.U32 R0, RZ, RZ, UR4 ;  /* 0x00000004ff007e24 */ /* 0x002fc6000f8e00ff */
[----:B------:R0:W5:Y:S01]  /*1f6f0*/  @P1 LDG.E R7, desc[UR8][R8.64] ;  /* 0x0000000808071981 */ /* 0x000162000c1e1900 */
[----:B------:R-:W-:Y:S08]  /*1f700*/  @P1 BRA `(.L_x_672) ;  /* 0x0000000000141947 */ /* 0x000ff00003800000 */
[----:B------:R-:W-:Y:S05]  /*1f710*/  @!P2 BRA `(.L_x_672) ;  /* 0x000000000010a947 */ /* 0x000fea0003800000 */
[----:B------:R-:W-:Y:S02]  /*1f720*/  ULDC.64 UR4, c[0x0][0x208] ;  /* 0x0000820000047ab9 */ /* 0x000fe40000000a00 */
[----:B-----5:R-:W2:Y:S04]  /*1f730*/  LDG.E R7, desc[UR4][R2.64] ;  /* 0x0000000402077981 */ /* 0x020ea8000c1e1900 */
[----:B0-----:R-:W2:Y:S02]  /*1f740*/  LDG.E R2, desc[UR4][R2.64+0x4] ;  /* 0x0000040402027981 */ /* 0x001ea4000c1e1900 */
[----:B--2---:R-:W-:-:S07]  /*1f750*/  IMAD.IADD R7, R2, 0x1, -R7 ;  /* 0x0000000102077824 */ /* 0x004fce00078e0a07 */
.L_x_672:
[----:B------:R-:W-:Y:S02]  /*1f760*/  ULDC.64 UR4, c[0x0][0x208] ;  /* 0x0000820000047ab9 */ /* 0x000fe40000000a00 */
[----:B0-----:R-:W2:Y:S04]  /*1f770*/  @P0 LDG.E R2, desc[UR4][R4.64] ;  /* 0x0000000404020981 */ /* 0x001ea8000c1e1900 */
[----:B------:R-:W2:Y:S01]  /*1f780*/  @P0 LDG.E R3, desc[UR4][R4.64+0x4] ;  /* 0x0000040404030981 */ /* 0x000ea2000c1e1900 */
[----:B-----5:R-:W-:Y:S01]  /*1f790*/  IMAD.IADD R7, R7, 0x1, -R6 ;  /* 0x0000000107077824 */ /* 0x020fe200078e0a06 */
[----:B------:R-:W-:Y:S01]  /*1f7a0*/  BSSY B0, `(.L_x_673) ;  /* 0x00000e0000007945 */ /* 0x000fe20003800000 */
[----:B------:R-:W-:Y:S01]  /*1f7b0*/  PLOP3.LUT P2, PT, PT, PT, PT, 0x80, 0x0 ;  /* 0x000000000000781c */ /* 0x000fe20003f4f070 */
[----:B--2---:R-:W-:-:S04]  /*1f7c0*/  @P0 IMAD.IADD R0, R3, 0x1, -R2 ;  /* 0x0000000103000824 */ /* 0x004fc800078e0a02 */
[----:B------:R-:W-:-:S04]  /*1f7d0*/  IMAD.IADD R8, R7, 0x1, R0 ;  /* 0x0000000107087824 */ /* 0x000fc800078e0200 */
[----:B------:R-:W-:Y:S01]  /*1f7e0*/  VIADD R2, R8, 0xaf ;  /* 0x000000af08027836 */ /* 0x000fe20000000000 */
[----:B------:R0:W-:Y:S03]  /*1f7f0*/  STL [R1+0x34], R8 ;  /* 0x0000340801007387 */ /* 0x0001e60000100800 */
[----:B------:R-:W-:-:S05]  /*1f800*/  IMAD.HI R2, R2, 0x2e8ba2e9, RZ ;  /* 0x2e8ba2e902027827 */ /* 0x000fca00078e02ff */
[----:B------:R-:W-:-:S04]  /*1f810*/  SHF.R.U32.HI R3, RZ, 0x1f, R2 ;  /* 0x0000001fff037819 */ /* 0x000fc80000011602 */
[----:B0-----:R-:W-:-:S05]  /*1f820*/  LEA.HI.SX32 R8, R2, R3, 0x1b ;  /* 0x0000000302087211 */ /* 0x001fca00078fdaff */
[--C-:B------:R-:W-:Y:S01]  /*1f830*/  IMAD R2, R8, 0xb0, -R7.reuse ;  /* 0x000000b008027824 */ /* 0x100fe200078e0a07 */
[----:B------:R0:W-:Y:S01]  /*1f840*/  STL [R1+0x24], R8 ;  /* 0x0000240801007387 */ /* 0x0001e20000100800 */
[----:B------:R-:W-:-:S03]  /*1f850*/  IMAD.MOV R7, RZ, RZ, -R7 ;  /* 0x000000ffff077224 */ /* 0x000fc600078e0a07 */
[----:B------:R-:W-:Y:S02]  /*1f860*/  VIMNMX R0, R2, R0, PT ;  /* 0x0000000002007248 */ /* 0x000fe40003fe0100 */
[----:B------:R-:W-:-:S04]  /*1f870*/  VIMNMX R2, RZ, R7, !PT ;  /* 0x00000007ff027248 */ /* 0x000fc80007fe0100 */
[----:B------:R-:W-:Y:S01]  /*1f880*/  ISETP.GT.AND P1, PT, R0, R2, PT ;  /* 0x000000020000720c */ /* 0x000fe20003f24270 */
[----:B0-----:R-:W-:-:S12]  /*1f890*/  IMAD.WIDE.U32 R8, R2, -0x45d1745d, RZ ;  /* 0xba2e8ba302087825 */ /* 0x001fd800078e00ff */
[----:B------:R-:W-:Y:S01]  /*1f8a0*/  @P1 VIADD R3, R0, 0xaf ;  /* 0x000000af00031836 */ /* 0x000fe20000000000 */
[----:B------:R-:W-:-:S03]  /*1f8b0*/  SHF.R.U32.HI R0, RZ, 0x7, R9 ;  /* 0x00000007ff007819 */ /* 0x000fc60000011609 */
[----:B------:R-:W-:-:S04]  /*1f8c0*/  @P1 IMAD.HI R3, R3, 0x2e8ba2e9, RZ ;  /* 0x2e8ba2e903031827 */ /* 0x000fc800078e02ff */
[----:B------:R-:W-:Y:S01]  /*1f8d0*/  IMAD.MOV.U32 R2, RZ, RZ, R0 ;  /* 0x000000ffff027224 */ /* 0x000fe200078e0000 */
[----:B------:R-:W-:-:S04]  /*1f8e0*/  @P1 SHF.R.U32.HI R7, RZ, 0x1f, R3 ;  /* 0x0000001fff071819 */ /* 0x000fc80000011603 */
[----:B------:R-:W-:Y:S01]  /*1f8f0*/  @P1 LEA.HI.SX32 R2, R3, R7, 0x1b ;  /* 0x0000000703021211 */ /* 0x000fe200078fdaff */
[----:B------:R-:W-:Y:S02]  /*1f900*/  IMAD.IADD R3, R10, 0x1, R6 ;  /* 0x000000010a037824 */ /* 0x000fe400078e0206 */
[----:B------:R-:W-:-:S03]  /*1f910*/  IMAD.MOV.U32 R7, RZ, RZ, RZ ;  /* 0x000000ffff077224 */ /* 0x000fc600078e00ff */
[----:B------:R0:W-:Y:S01]  /*1f920*/  STL [R1+0x4], R3 ;  /* 0x0000040301007387 */ /* 0x0001e20000100800 */
[----:B------:R-:W-:-:S03]  /*1f930*/  ISETP.GT.AND P1, PT, R2, R0, PT ;  /* 0x000000000200720c */ /* 0x000fc60003f24270 */
[----:B------:R0:W5:Y:S10]  /*1f940*/  @P0 LDG.E R7, desc[UR4][R4.64] ;  /* 0x0000000404070981 */ /* 0x000174000c1e1900 */
[----:B0-----:R-:W-:Y:S05]  /*1f950*/  @!P1 BRA `(.L_x_674) ;  /* 0x0000000c00109947 */ /* 0x001fea0003800000 */
[----:B------:R-:W0:Y:S01]  /*1f960*/  LDC R3, c[0x0][0x428] ;  /* 0x00010a00ff037b82 */ /* 0x000e220000000800 */
[----:B------:R-:W-:Y:S01]  /*1f970*/  UMOV UR4, 0xffffffff ;  /* 0xffffffff00047882 */ /* 0x000fe20000000000 */
[----:B0-----:R-:W-:Y:S01]  /*1f980*/  ISETP.NE.AND P1, PT, R3, 0x1, PT ;  /* 0x000000010300780c */ /* 0x001fe20003f25270 */
[----:B------:R-:W-:-:S12]  /*1f990*/  IMAD.MOV.U32 R3, RZ, RZ, R18 ;  /* 0x000000ffff037224 */ /* 0x000fd800078e0012 */
[----:B------:R-:W0:Y:S08]  /*1f9a0*/  @P1 LDC R4, c[0x0][0x42c] ;  /* 0x00010b00ff041b82 */ /* 0x000e300000000800 */
[----:B------:R-:W1:Y:S01]  /*1f9b0*/  @P1 LDC R5, c[0x0][0x430] ;  /* 0x00010c00ff051b82 */ /* 0x000e620000000800 */
[----:B0-----:R-:W-:-:S05]  /*1f9c0*/  @P1 IMAD.HI.U32 R4, R18, R4, RZ ;  /* 0x0000000412041227 */ /* 0x001fca00078e00ff */
[----:B-1----:R-:W-:Y:S02]  /*1f9d0*/  @P1 SHF.R.U32.HI R3, RZ, R5, R4 ;  /* 0x00000005ff031219 */ /* 0x002fe40000011604 */
[----:B------:R-:W-:Y:S01]  /*1f9e0*/  SEL R4, R11, RZ, !P0 ;  /* 0x000000ff0b047207 */ /* 0x000fe20004000000 */
[----:B------:R-:W-:Y:S06]  /*1f9f0*/  BRA.DIV UR4, `(.L_x_675) ;  /* 0x00000052042c7947 */ /* 0x000fec000b800000 */
.L_x_800:
[----:B------:R-:W-:-:S03]  /*1fa00*/  UMOV UR4, 0xffffffff ;  /* 0xffffffff00047882 */ /* 0x000fc60000000000 */
[----:B------:R-:W-:Y:S05]  /*1fa10*/  BRA.DIV UR4, `(.L_x_676) ;  /* 0x0000005204587947 */ /* 0x000fea000b800000 */
[----:B------:R-:W-:-:S13]  /*1fa20*/  ELECT P6, URZ, PT ;  /* 0x00000000003f782f */ /* 0x000fda00038c0000 */
.L_x_803:
[----:B------:R-:W2:Y:S01]  /*1fa30*/  LDL R5, [R1+0x30] ;  /* 0x0000300001057983 */ /* 0x000ea20000100800 */
[----:B------:R-:W-:Y:S01]  /*1fa40*/  BSSY B1, `(.L_x_677) ;  /* 0x000000b000017945 */ /* 0x000fe20003800000 */
[----:B------:R-:W0:Y:S01]  /*1fa50*/  S2R R9, SR_CgaCtaId ;  /* 0x0000000000097919 */ /* 0x000e220000008800 */
[----:B--2---:R-:W-:-:S05]  /*1fa60*/  VIADD R5, R5, 0x1 ;  /* 0x0000000105057836 */ /* 0x004fca0000000000 */
[----:B------:R-:W-:-:S04]  /*1fa70*/  LEA.HI R6, R5, R5, RZ, 0x1 ;  /* 0x0000000505067211 */ /* 0x000fc800078f08ff */
[----:B------:R-:W-:-:S05]  /*1fa80*/  LOP3.LUT R6, R6, 0xfffffffe, RZ, 0xc0, !PT ;  /* 0xfffffffe06067812 */ /* 0x000fca00078ec0ff */
[----:B------:R-:W-:Y:S01]  /*1fa90*/  IMAD.IADD R5, R5, 0x1, -R6 ;  /* 0x0000000105057824 */ /* 0x000fe200078e0a06 */
[----:B------:R-:W-:-:S04]  /*1faa0*/  MOV R6, 0x400 ;  /* 0x0000040000067802 */ /* 0x000fc80000000f00 */
[----:B0-----:R-:W-:Y:S02]  /*1fab0*/  LEA R9, R9, R6, 0x18 ;  /* 0x0000000609097211 */ /* 0x001fe400078ec0ff */
[----:B------:R-:W-:-:S04]  /*1fac0*/  SHF.L.U32 R5, R5, 0x1f, RZ ;  /* 0x0000001f05057819 */ /* 0x000fc800000006ff */
[----:B------:R-:W0:Y:S02]  /*1fad0*/  SYNCS.PHASECHK.TRANS64.TRYWAIT P0, [R9+URZ+0x34820], R5 ;  /* 0x03482005090075a7 */ /* 0x000e24000800017f */
[----:B0-----:R-:W-:Y:S05]  /*1fae0*/  @!P0 BRA `(.L_x_678) ;  /* 0x0000005000448947 */ /* 0x001fea0003800000 */
.L_x_804:
[----:B------:R-:W-:Y:S05]  /*1faf0*/  BSYNC B1 ;  /* 0x0000000000017941 */ /* 0x000fea0003800000 */
.L_x_677:
[----:B------:R-:W-:Y:S04]  /*1fb00*/  BSSY B1, `(.L_x_679) ;  /* 0x0000046000017945 */ /* 0x000fe80003800000 */
[----:B------:R-:W-:Y:S05]  /*1fb10*/  @!P6 BRA `(.L_x_680) ;  /* 0x000000040010e947 */ /* 0x000fea0003800000 */
[----:B------:R-:W0:Y:S04]  /*1fb20*/  LDL R8, [R1+0x10] ;  /* 0x0000100001087983 */ /* 0x000e280000100800 */
[----:B------:R-:W2:Y:S01]  /*1fb30*/  LDL R6, [R1+0x14] ;  /* 0x0000140001067983 */ /* 0x000ea20000100800 */
[----:B0-----:R-:W-:Y:S01]  /*1fb40*/  IMAD R5, R8, 0x8, R9 ;  /* 0x0000000808057824 */ /* 0x001fe200078e0209 */
[----:B--2---:R-:W-:-:S04]  /*1fb50*/  SHF.L.U32 R10, R6, 0x1f, RZ ;  /* 0x0000001f060a7819 */ /* 0x004fc800000006ff */
[----:B------:R-:W0:Y:S02]  /*1fb60*/  SYNCS.PHASECHK.TRANS64.TRYWAIT P0, [R5+URZ+0x348a0], R10 ;  /* 0x0348a00a050075a7 */ /* 0x000e24000800017f */
[----:B0-----:R-:W-:Y:S05]  /*1fb70*/  @!P0 BRA `(.L_x_681) ;  /* 0x0000005000348947 */ /* 0x001fea0003800000 */
.L_x_805:
[----:B------:R-:W1:Y:S02]  /*1fb80*/  S2R R6, SR_TID.X ;  /* 0x0000000000067919 */ /* 0x000e640000002100 */
[----:B-1----:R-:W-:-:S04]  /*1fb90*/  LOP3.LUT R6, R6, 0x7f, RZ, 0xc0, !PT ;  /* 0x0000007f06067812 */ /* 0x002fc800078ec0ff */
[----:B------:R-:W-:-:S13]  /*1fba0*/  ISETP.NE.AND P1, PT, R6, RZ, PT ;  /* 0x000000ff0600720c */ /* 0x000fda0003f25270 */
        /* <DEDUP_REMOVED lines=8> */
.L_x_682:
[----:B-1----:R-:W2:Y:S01]  /*1fc30*/  LDL R6, [R1+0x10] ;  /* 0x0000100001067983 */ /* 0x002ea20000100800 */
[----:B------:R-:W-:Y:S01]  /*1fc40*/  R2UR UR9, R5 ;  /* 0x00000000050972ca */ /* 0x000fe200000e0000 */
[----:B-----5:R-:W-:Y:S01]  /*1fc50*/  IMAD R8, R2, 0xb0, R7 ;  /* 0x000000b002087824 */ /* 0x020fe200078e0207 */
[----:B------:R-:W-:Y:S01]  /*1fc60*/  R2UR UR12, R3 ;  /* 0x00000000030c72ca */ /* 0x000fe200000e0000 */
[----:B------:R-:W-:Y:S01]  /*1fc70*/  UIADD3 UR4, UP0, UR38, 0x570, URZ ;  /* 0x0000057026047890 */ /* 0x000fe2000ff1e03f */
[----:B------:R-:W-:Y:S01]  /*1fc80*/  R2UR UR13, R4 ;  /* 0x00000000040d72ca */ /* 0x000fe200000e0000 */
[----:B------:R-:W-:Y:S01]  /*1fc90*/  VIADD R8, R8, 0xffffff50 ;  /* 0xffffff5008087836 */ /* 0x000fe20000000000 */
[----:B------:R-:W-:Y:S01]  /*1fca0*/  UMOV UR10, URZ ;  /* 0x0000003f000a7c82 */ /* 0x000fe20008000000 */
[----:B------:R-:W-:Y:S01]  /*1fcb0*/  UIADD3.X UR5, URZ, UR39, URZ, UP0, !UPT ;  /* 0x000000273f057290 */ /* 0x000fe200087fe43f */
[----:B------:R-:W-:Y:S02]  /*1fcc0*/  UMOV UR6, 0x0 ;  /* 0x0000000000067882 */ /* 0x000fe40000000000 */
[----:B------:R-:W-:Y:S01]  /*1fcd0*/  R2UR UR11, R8 ;  /* 0x00000000080b72ca */ /* 0x000fe200000e0000 */
[----:B------:R-:W-:Y:S01]  /*1fce0*/  UMOV UR7, 0x12f00000 ;  /* 0x12f0000000077882 */ /* 0x000fe20000000000 */
[----:B------:R-:W-:Y:S01]  /*1fcf0*/  UMOV UR15, 0x40 ;  /* 0x00000040000f7882 */ /* 0x000fe20000000000 */
[----:B------:R-:W-:Y:S01]  /*1fd00*/  UIADD3 UR9, UR9, 0x34890, URZ ;  /* 0x0003489009097890 */ /* 0x000fe2000fffe03f */
[----:B--2---:R-:W-:-:S05]  /*1fd10*/  IMAD R6, R6, 0xb000, R9 ;  /* 0x0000b00006067824 */ /* 0x004fca00078e0209 */
[----:B------:R-:W-:-:S13]  /*1fd20*/  R2UR UR14, R6 ;  /* 0x00000000060e72ca */ /* 0x000fda00000e0000 */
[----:B------:R-:W-:Y:S02]  /*1fd30*/  UIADD3 UR8, UR14, 0x1e400, URZ ;  /* 0x0001e4000e087890 */ /* 0x000fe4000fffe03f */
[----:B------:R-:W-:-:S07]  /*1fd40*/  UIADD3 UR14, UR14, 0x23c00, URZ ;  /* 0x00023c000e0e7890 */ /* 0x000fce000fffe03f */
[----:B------:R1:W-:Y:S02]  /*1fd50*/  UTMALDG.4D [UR8], [UR4], desc[UR6] ;  /* 0x00000608040075b4 */ /* 0x0003e40008019000 */
[----:B-1----:R-:W-:Y:S01]  /*1fd60*/  UMOV UR8, UR14 ;  /* 0x0000000e00087c82 */ /* 0x002fe20008000000 */
[----:B------:R-:W-:Y:S02]  /*1fd70*/  UMOV UR10, UR15 ;  /* 0x0000000f000a7c82 */ /* 0x000fe40008000000 */
[----:B------:R1:W-:Y:S01]  /*1fd80*/  UTMALDG.4D [UR8], [UR4], desc[UR6] ;  /* 0x00000608040075b4 */ /* 0x0003e20008019000 */
[----:B------:R-:W2:Y:S02]  /*1fd90*/  SYNCS.PHASECHK.TRANS64.TRYWAIT P0, [R5+URZ+0x348c0], R10 ;  /* 0x0348c00a050075a7 */ /* 0x000ea4000800017f */
[----:B-12---:R-:W-:Y:S05]  /*1fda0*/  @!P0 BRA `(.L_x_683) ;  /* 0x0000004c00bc8947 */ /* 0x006fea0003800000 */
.L_x_806:
[----:B------:R-:W-:Y:S05]  /*1fdb0*/  @P1 BRA `(.L_x_684) ;  /* 0x00000000001c1947 */ /* 0x000fea0003800000 */
[----:B------:R-:W2:Y:S01]  /*1fdc0*/  S2R R11, SR_TID.X ;  /* 0x00000000000b7919 */ /* 0x000ea20000002100 */
[----:B01----:R-:W-:-:S04]  /*1fdd0*/  IMAD.MOV.U32 R10, RZ, RZ, 0xb000 ;  /* 0x0000b000ff0a7424 */ /* 0x003fc800078e00ff */
[----:B------:R3:W-:Y:S01]  /*1fde0*/  SYNCS.ARRIVE.TRANS64 RZ, [R5+URZ+0x348b0], R10 ;  /* 0x0348b00a05ff79a7 */ /* 0x0007e2000800003f */
[----:B--2---:R-:W-:-:S04]  /*1fdf0*/  LOP3.LUT R11, R11, 0x1f, RZ, 0xc0, !PT ;  /* 0x0000001f0b0b7812 */ /* 0x004fc800078ec0ff */
[----:B------:R-:W-:-:S13]  /*1fe00*/  ISETP.NE.AND P0, PT, R11, RZ, PT ;  /* 0x000000ff0b00720c */ /* 0x000fda0003f05270 */
[----:B---3--:R-:W-:Y:S05]  /*1fe10*/  @!P0 BRA `(.L_x_684) ;  /* 0x0000000000048947 */ /* 0x008fea0003800000 */
[----:B------:R-:W-:Y:S01]  /*1fe20*/  BPT.TRAP 0x1 ;  /* 0x000000040000795c */ /* 0x000fe20000300000 */
.L_x_684:
[----:B------:R-:W-:Y:S01]  /*1fe30*/  R2UR UR14, R6 ;  /* 0x00000000060e72ca */ /* 0x000fe200000e0000 */
        /* <DEDUP_REMOVED lines=9> */
[----:B------:R-:W-:-:S03]  /*1fed0*/  UMOV UR15, 0x40 ;  /* 0x00000040000f7882 */ /* 0x000fc60000000000 */
[----:B------:R-:W-:Y:S02]  /*1fee0*/  UIADD3 UR8, UR14, 0x400, URZ ;  /* 0x000004000e087890 */ /* 0x000fe4000fffe03f */
[----:B------:R-:W-:Y:S02]  /*1fef0*/  UIADD3 UR9, UR9, 0x348b0, URZ ;  /* 0x000348b009097890 */ /* 0x000fe4000fffe03f */
[----:B------:R-:W-:-:S07]  /*1ff00*/  UIADD3 UR14, UR14, 0x5c00, URZ ;  /* 0x00005c000e0e7890 */ /* 0x000fce000fffe03f */
[----:B------:R2:W-:Y:S02]  /*1ff10*/  UTMALDG.4D [UR8], [UR4], desc[UR6] ;  /* 0x00000608040075b4 */ /* 0x0005e40008019000 */
[----:B--2---:R-:W-:Y:S01]  /*1ff20*/  UMOV UR8, UR14 ;  /* 0x0000000e00087c82 */ /* 0x004fe20008000000 */
[----:B------:R-:W-:Y:S02]  /*1ff30*/  UMOV UR10, UR15 ;  /* 0x0000000f000a7c82 */ /* 0x000fe40008000000 */
[----:B------:R2:W-:Y:S02]  /*1ff40*/  UTMALDG.4D [UR8], [UR4], desc[UR6] ;  /* 0x00000608040075b4 */ /* 0x0005e40008019000 */
[----:B--2---:R-:W-:Y:S01]  /*1ff50*/  NOP ;  /* 0x0000000000007918 */ /* 0x004fe20000000000 */
.L_x_680:
[----:B------:R-:W-:Y:S05]  /*1ff60*/  BSYNC B1 ;  /* 0x0000000000017941 */ /* 0x000fea0003800000 */
.L_x_679:
[----:B01----:R-:W2:Y:S04]  /*1ff70*/  LDL.LU R5, [R1+0x10] ;  /* 0x0000100001057983 */ /* 0x003ea80000300800 */
[----:B------:R-:W3:Y:S01]  /*1ff80*/  LDL.LU R8, [R1+0x14] ;  /* 0x0000140001087983 */ /* 0x000ee20000300800 */
[----:B------:R-:W-:Y:S01]  /*1ff90*/  PLOP3.LUT P2, PT, PT, PT, PT, 0x8, 0x0 ;  /* 0x000000000000781c */ /* 0x000fe20003f4e170 */
[----:B--2---:R-:W-:-:S05]  /*1ffa0*/  VIADD R5, R5, 0x1 ;  /* 0x0000000105057836 */ /* 0x004fca0000000000 */
[----:B------:R-:W-:-:S04]  /*1ffb0*/  ISETP.NE.AND P0, PT, R5, 0x2, PT ;  /* 0x000000020500780c */ /* 0x000fc80003f05270 */
[----:B------:R-:W-:Y:S02]  /*1ffc0*/  SEL R6, RZ, 0x1, P0 ;  /* 0x00000001ff067807 */ /* 0x000fe40000000000 */
[----:B------:R-:W-:Y:S01]  /*1ffd0*/  SEL R10, R5, RZ, P0 ;  /* 0x000000ff050a7207 */ /* 0x000fe20000000000 */
[----:B------:R-:W-:Y:S01]  /*1ffe0*/  VIADD R5, R2, 0xfffffffe ;  /* 0xfffffffe02057836 */ /* 0x000fe20000000000 */
[----:B---3--:R-:W-:-:S03]  /*1fff0*/  LOP3.LUT R8, R8, R6, RZ, 0x3c, !PT ;  /* 0x0000000608087212 */ /* 0x008fc600078e3cff */
[----:B------:R0:W-:Y:S01]  /*20000*/  STL [R1+0x10], R10 ;  /* 0x0000100a01007387 */ /* 0x0001e20000100800 */
[----:B------:R-:W-:-:S03]  /*20010*/  ISETP.GE.AND P0, PT, R5, R0, PT ;  /* 0x000000000500720c */ /* 0x000fc60003f06270 */
[----:B------:R0:W-:Y:S10]  /*20020*/  STL [R1+0x14], R8 ;  /* 0x0000140801007387 */ /* 0x0001f40000100800 */
[----:B0-----:R-:W-:Y:S05]  /*20030*/  @!P0 BRA `(.L_x_674) ;  /* 0x0000000400588947 */ /* 0x001fea0003800000 */
[C---:B-----5:R-:W-:Y:S02]  /*20040*/  IMAD R5, R2.reuse, 0xb0, R7 ;  /* 0x000000b002057824 */ /* 0x060fe400078e0207 */
[----:B------:R-:W-:Y:S02]  /*20050*/  VIADD R2, R2, 0xffffffff ;  /* 0xffffffff02027836 */ /* 0x000fe40000000000 */
[----:B------:R-:W-:-:S07]  /*20060*/  VIADD R5, R5, 0xfffffea0 ;  /* 0xfffffea005057836 */ /* 0x000fce0000000000 */
.L_x_691:
[----:B------:R-:W-:Y:S05]  /*20070*/  YIELD ;  /* 0x0000000000007946 */ /* 0x000fea0003800000 */
[----:B------:R-:W-:Y:S04]  /*20080*/  BSSY B1, `(.L_x_685) ;  /* 0x0000044000017945 */ /* 0x000fe80003800000 */
[----:B0-----:R-:W-:Y:S05]  /*20090*/  @!P6 BRA `(.L_x_686) ;  /* 0x000000040008e947 */ /* 0x001fea0003800000 */
[----:B------:R-:W2:Y:S04]  /*200a0*/  LDL R6, [R1+0x10] ;  /* 0x0000100001067983 */ /* 0x000ea80000100800 */
[----:B------:R-:W3:Y:S01]  /*200b0*/  LDL R7, [R1+0x14] ;  /* 0x0000140001077983 */ /* 0x000ee20000100800 */
[----:B--2---:R-:W-:Y:S01]  /*200c0*/  IMAD R6, R6, 0x8, R9 ;  /* 0x0000000806067824 */ /* 0x004fe200078e0209 */
[----:B---3--:R-:W-:-:S04]  /*200d0*/  SHF.L.U32 R7, R7, 0x1f, RZ ;  /* 0x0000001f07077819 */ /* 0x008fc800000006ff */
[----:B------:R-:W0:Y:S02]  /*200e0*/  SYNCS.PHASECHK.TRANS64.TRYWAIT P0, [R6+URZ+0x348a0], R7 ;  /* 0x0348a007060075a7 */ /* 0x000e24000800017f */
[----:B0-----:R-:W-:Y:S05]  /*200f0*/  @!P0 BRA `(.L_x_687) ;  /* 0x0000004800fc8947 */ /* 0x001fea0003800000 */
.L_x_807:
        /* <DEDUP_REMOVED lines=11> */
.L_x_688:
[----:B-1----:R-:W2:Y:S01]  /*201b0*/  LDL R8, [R1+0x10] ;  /* 0x0000100001087983 */ /* 0x002ea20000100800 */
        /* <DEDUP_REMOVED lines=9> */
[----:B------:R-:W-:-:S04]  /*20250*/  UMOV UR15, 0x40 ;  /* 0x00000040000f7882 */ /* 0x000fc80000000000 */
        /* <DEDUP_REMOVED lines=11> */
.L_x_808:
        /* <DEDUP_REMOVED lines=8> */
.L_x_690:
        /* <DEDUP_REMOVED lines=19> */
.L_x_686:
[----:B------:R-:W-:Y:S05]  /*204c0*/  BSYNC B1 ;  /* 0x0000000000017941 */ /* 0x000fea0003800000 */
.L_x_685:
[----:B01----:R-:W2:Y:S04]  /*204d0*/  LDL.LU R6, [R1+0x10] ;  /* 0x0000100001067983 */ /* 0x003ea80000300800 */
[----:B------:R-:W3:Y:S01]  /*204e0*/  LDL.LU R7, [R1+0x14] ;  /* 0x0000140001077983 */ /* 0x000ee20000300800 */
[----:B------:R-:W-:Y:S02]  /*204f0*/  VIADD R2, R2, 0xffffffff ;  /* 0xffffffff02027836 */ /* 0x000fe40000000000 */
[----:B------:R-:W-:Y:S02]  /*20500*/  VIADD R5, R5, 0xffffff50 ;  /* 0xffffff5005057836 */ /* 0x000fe40000000000 */
[----:B--2---:R-:W-:-:S05]  /*20510*/  VIADD R6, R6, 0x1 ;  /* 0x0000000106067836 */ /* 0x004fca0000000000 */
[----:B------:R-:W-:-:S04]  /*20520*/  ISETP.NE.AND P0, PT, R6, 0x2, PT ;  /* 0x000000020600780c */ /* 0x000fc80003f05270 */
[----:B------:R-:W-:Y:S02]  /*20530*/  SEL R8, R6, RZ, P0 ;  /* 0x000000ff06087207 */ /* 0x000fe40000000000 */
[----:B------:R-:W-:Y:S02]  /*20540*/  SEL R6, RZ, 0x1, P0 ;  /* 0x00000001ff067807 */ /* 0x000fe40000000000 */
[----:B------:R-:W-:Y:S01]  /*20550*/  ISETP.GT.AND P0, PT, R2, R0, PT ;  /* 0x000000000200720c */ /* 0x000fe20003f04270 */
[----:B------:R0:W-:Y:S01]  /*20560*/  STL [R1+0x10], R8 ;  /* 0x0000100801007387 */ /* 0x0001e20000100800 */
[----:B---3--:R-:W-:-:S05]  /*20570*/  LOP3.LUT R7, R7, R6, RZ, 0x3c, !PT ;  /* 0x0000000607077212 */ /* 0x008fca00078e3cff */
[----:B------:R0:W-:Y:S06]  /*20580*/  STL [R1+0x14], R7 ;  /* 0x0000140701007387 */ /* 0x0001ec0000100800 */
[----:B------:R-:W-:Y:S05]  /*20590*/  @P0 BRA `(.L_x_691) ;  /* 0xfffffff800b40947 */ /* 0x000fea000383ffff */
.L_x_674:
[----:B------:R-:W-:Y:S05]  /*205a0*/  BSYNC B0 ;  /* 0x0000000000007941 */ /* 0x000fea0003800000 */
.L_x_673:
[----:B------:R-:W2:Y:S01]  /*205b0*/  LDL R6, [R1+0x34] ;  /* 0x0000340001067983 */ /* 0x000ea20000100800 */
[----:B------:R-:W-:Y:S05]  /*205c0*/  @!P2 WARPSYNC.ALL ;  /* 0x000000000000a948 */ /* 0x000fea0003800000 */
[----:B------:R-:W-:Y:S01]  /*205d0*/  BSSY B6, `(.L_x_692) ;  /* 0x00002e6000067945 */ /* 0x000fe20003800000 */
[----:B------:R-:W-:Y:S01]  /*205e0*/  @!P2 BAR.SYNC.DEFER_BLOCKING 0xc, 0x120 ;  /* 0x030480000000ab1d */ /* 0x000fe20000010000 */
[----:B--2---:R-:W-:-:S13]  /*205f0*/  ISETP.GT.AND P0, PT, R6, RZ, PT ;  /* 0x000000ff0600720c */ /* 0x004fda0003f04270 */
[----:B------:R-:W-:Y:S05]  /*20600*/  @P0 BRA `(.L_x_693) ;  /* 0x0000000000480947 */ /* 0x000fea0003800000 */
[----:B------:R-:W1:Y:S02]  /*20610*/  S2R R6, SR_TID.X ;  /* 0x0000000000067919 */ /* 0x000e640000002100 */
[----:B-1----:R-:W-:-:S04]  /*20620*/  LOP3.LUT R6, R6, 0x1f, RZ, 0xc0, !PT ;  /* 0x0000001f06067812 */ /* 0x002fc800078ec0ff */
[----:B------:R-:W-:-:S13]  /*20630*/  ISETP.NE.AND P1, PT, R6, RZ, PT ;  /* 0x000000ff0600720c */ /* 0x000fda0003f25270 */
[----:B------:R-:W-:Y:S05]  /*20640*/  @P1 BRA `(.L_x_694) ;  /* 0x0000002c00781947 */ /* 0x000fea0003800000 */
[----:B0----5:R-:W0:Y:S01]  /*20650*/  S2R R7, SR_LANEID ;  /* 0x0000000000077919 */ /* 0x021e220000000000 */
[----:B------:R-:W-:Y:S01]  /*20660*/  VOTEU.ANY UR4, UPT, PT ;  /* 0x0000000000047886 */ /* 0x000fe200038e0100 */
[----:B------:R-:W1:Y:S01]  /*20670*/  LDC.64 R2, c[0x0][0xc38] ;  /* 0x00030e00ff027b82 */ /* 0x000e620000000a00 */
[----:B------:R-:W0:Y:S01]  /*20680*/  FLO.U32 R0, UR4 ;  /* 0x0000000400007d00 */ /* 0x000e2200080e0000 */
[----:B------:R-:W-:-:S07]  /*20690*/  ULDC.64 UR6, c[0x0][0x208] ;  /* 0x0000820000067ab9 */ /* 0x000fce0000000a00 */
[----:B------:R-:W1:Y:S01]  /*206a0*/  POPC R5, UR4 ;  /* 0x0000000400057d09 */ /* 0x000e620008000000 */
[----:B0-----:R-:W-:-:S13]  /*206b0*/  ISETP.EQ.U32.AND P0, PT, R0, R7, PT ;  /* 0x000000070000720c */ /* 0x001fda0003f02070 */
[----:B-1----:R-:W2:Y:S01]  /*206c0*/  @P0 ATOMG.E.ADD.STRONG.GPU PT, R3, desc[UR6][R2.64], R5 ;  /* 0x00000005020309a8 */ /* 0x002ea200081ee1c6 */
[----:B------:R-:W0:Y:S02]  /*206d0*/  S2R R4, SR_LTMASK ;  /* 0x0000000000047919 */ /* 0x000e240000003900 */
[----:B0-----:R-:W-:-:S04]  /*206e0*/  LOP3.LUT R4, R4, UR4, RZ, 0xc0, !PT ;  /* 0x0000000404047c12 */ /* 0x001fc8000f8ec0ff */
[----:B------:R-:W0:Y:S01]  /*206f0*/  POPC R7, R4 ;  /* 0x0000000400077309 */ /* 0x000e220000000000 */
[----:B--2---:R-:W0:Y:S02]  /*20700*/  SHFL.IDX PT, R0, R3, R0, 0x1f ;  /* 0x00001f0003007589 */ /* 0x004e2400000e0000 */
[----:B0-----:R-:W-:Y:S01]  /*20710*/  IADD3 R16, R0, UR36, R7 ;  /* 0x0000002400107c10 */ /* 0x001fe2000fffe007 */
[----:B------:R-:W-:Y:S06]  /*20720*/  BRA `(.L_x_694) ;  /* 0x0000002c00407947 */ /* 0x000fec0003800000 */
.L_x_693:
[----:B------:R-:W1:Y:S01]  /*20730*/  S2R R0, SR_CgaCtaId ;  /* 0x0000000000007919 */ /* 0x000e620000008800 */
[----:B------:R-:W-:-:S04]  /*20740*/  MOV R2, 0x400 ;  /* 0x0000040000027802 */ /* 0x000fc80000000f00 */
[----:B-1----:R-:W-:-:S05]  /*20750*/  LEA R3, R0, R2, 0x18 ;  /* 0x0000000200037211 */ /* 0x002fca00078ec0ff */
[----:B------:R1:W-:Y:S01]  /*20760*/  STL [R1+0x18], R3 ;  /* 0x0000180301007387 */ /* 0x0003e20000100800 */
[----:B------:R-:W-:-:S05]  /*20770*/  VIADD R0, R3, 0x1e400 ;  /* 0x0001e40003007836 */ /* 0x000fca0000000000 */
[----:B------:R-:W-:-:S13]  /*20780*/  LOP3.LUT P0, RZ, R0, 0x3ff, RZ, 0xc0, !PT ;  /* 0x000003ff00ff7812 */ /* 0x000fda000780c0ff */
[----:B-1----:R-:W-:Y:S05]  /*20790*/  @!P0 BRA `(.L_x_695) ;  /* 0x0000000000408947 */ /* 0x002fea0003800000 */
        /* <DEDUP_REMOVED lines=8> */
[----:B0----5:R-:W-:-:S02]  /*20820*/  IMAD.U32 R7, RZ, RZ, UR9 ;  /* 0x00000009ff077e24 */ /* 0x021fc4000f8e00ff */
[----:B------:R-:W-:Y:S02]  /*20830*/  IMAD.U32 R10, RZ, RZ, UR4 ;  /* 0x00000004ff0a7e24 */ /* 0x000fe4000f8e00ff */
[----:B------:R-:W-:Y:S02]  /*20840*/  IMAD.U32 R11, RZ, RZ, UR5 ;  /* 0x00000005ff0b7e24 */ /* 0x000fe4000f8e00ff */
[----:B------:R-:W-:Y:S02]  /*20850*/  IMAD.MOV.U32 R8, RZ, RZ, 0x70 ;  /* 0x00000070ff087424 */ /* 0x000fe400078e00ff */
[----:B------:R-:W-:Y:S02]  /*20860*/  IMAD.MOV.U32 R12, RZ, RZ, 0x1 ;  /* 0x00000001ff0c7424 */ /* 0x000fe400078e00ff */
[----:B------:R-:W-:-:S07]  /*20870*/  IMAD.MOV.U32 R13, RZ, RZ, RZ ;  /* 0x000000ffff0d7224 */ /* 0x000fce00078e00ff */
[----:B------:R-:W-:-:S07]  /*20880*/  LEPC R20, `(.L_x_695) ;  /* 0x000000001014794e */ /* 0x000fce0000000000 */
[----:B-1----:R-:W-:Y:S05]  /*20890*/  CALL.ABS.NOINC R2 ;  /* 0x0000000002007343 */ /* 0x002fea0003c00000 */
.L_x_695:
        /* <DEDUP_REMOVED lines=12> */
[----:B0----5:R-:W-:-:S02]  /*20960*/  IMAD.U32 R7, RZ, RZ, UR9 ;  /* 0x00000009ff077e24 */ /* 0x021fc4000f8e00ff */
[----:B------:R-:W-:Y:S02]  /*20970*/  IMAD.U32 R10, RZ, RZ, UR4 ;  /* 0x00000004ff0a7e24 */ /* 0x000fe4000f8e00ff */
[----:B------:R-:W-:Y:S02]  /*20980*/  IMAD.U32 R11, RZ, RZ, UR5 ;  /* 0x00000005ff0b7e24 */ /* 0x000fe4000f8e00ff */
[----:B------:R-:W-:Y:S02]  /*20990*/  IMAD.MOV.U32 R8, RZ, RZ, 0x70 ;  /* 0x00000070ff087424 */ /* 0x000fe400078e00ff */
[----:B------:R-:W-:Y:S02]  /*209a0*/  IMAD.MOV.U32 R12, RZ, RZ, 0x1 ;  /* 0x00000001ff0c7424 */ /* 0x000fe400078e00ff */
[----:B-1----:R-:W-:-:S07]  /*209b0*/  IMAD.MOV.U32 R13, RZ, RZ, RZ ;  /* 0x000000ffff0d7224 */ /* 0x002fce00078e00ff */
[----:B------:R-:W-:-:S07]  /*209c0*/  LEPC R20, `(.L_x_697) ;  /* 0x000000001014794e */ /* 0x000fce0000000000 */
[----:B--2---:R-:W-:Y:S05]  /*209d0*/  CALL.ABS.NOINC R2 ;  /* 0x0000000002007343 */ /* 0x004fea0003c00000 */
.L_x_697:
        /* <DEDUP_REMOVED lines=16> */
.L_x_696:
[----:B------:R-:W2:Y:S01]  /*20ae0*/  LDL.LU R2, [R1+0x28] ;  /* 0x0000280001027983 */ /* 0x000ea20000300800 */
[----:B------:R-:W-:-:S03]  /*20af0*/  ULDC.64 UR4, c[0x0][0x9f8] ;  /* 0x00027e0000047ab9 */ /* 0x000fc60000000a00 */
[----:B------:R-:W3:Y:S04]  /*20b00*/  LDL.LU R0, [R1+0x2c] ;  /* 0x00002c0001007983 */ /* 0x000ee80000300800 */
[----:B------:R-:W4:Y:S04]  /*20b10*/  LDL.LU R4, [R1+0x38] ;  /* 0x0000380001047983 */ /* 0x000f280000300800 */
[----:B------:R-:W4:Y:S01]  /*20b20*/  LDL.LU R6, [R1+0x20] ;  /* 0x0000200001067983 */ /* 0x000f220000300800 */
[----:B------:R-:W-:Y:S01]  /*20b30*/  ISETP.NE.U32.AND P0, PT, RZ, UR4, PT ;  /* 0x00000004ff007c0c */ /* 0x000fe2000bf05070 */
[----:B------:R-:W-:-:S03]  /*20b40*/  ULDC.64 UR6, c[0x0][0x208] ;  /* 0x0000820000067ab9 */ /* 0x000fc60000000a00 */
[----:B------:R-:W-:Y:S01]  /*20b50*/  ISETP.NE.AND.EX P0, PT, RZ, UR5, PT, P0 ;  /* 0x00000005ff007c0c */ /* 0x000fe2000bf05300 */
[----:B0----5:R-:W0:Y:S02]  /*20b60*/  S2R R7, SR_TID.X ;  /* 0x0000000000077919 */ /* 0x021e240000002100 */
        /* <DEDUP_REMOVED lines=17> */
[----:B-1----:R-:W1:Y:S01]  /*20c80*/  @P0 LDC R2, c[0x0][0x430] ;  /* 0x00010c00ff020b82 */ /* 0x002e620000000800 */
[----:B0-----:R-:W-:-:S05]  /*20c90*/  @P0 IMAD.HI.U32 R3, R18, R5, RZ ;  /* 0x0000000512030227 */ /* 0x001fca00078e00ff */
[----:B-1----:R-:W-:Y:S02]  /*20ca0*/  @P0 SHF.R.U32.HI R4, RZ, R2, R3 ;  /* 0x00000002ff040219 */ /* 0x002fe40000011603 */
[----:B------:R-:W-:-:S04]  /*20cb0*/  ISETP.NE.U32.AND P0, PT, RZ, UR4, PT ;  /* 0x00000004ff007c0c */ /* 0x000fc8000bf05070 */
[----:B------:R-:W-:-:S04]  /*20cc0*/  ISETP.NE.AND.EX P0, PT, RZ, UR5, PT, P0 ;  /* 0x00000005ff007c0c */ /* 0x000fc8000bf05300 */
[----:B------:R-:W-:-:S09]  /*20cd0*/  SEL R2, R6, RZ, !P0 ;  /* 0x000000ff06027207 */ /* 0x000fd20004000000 */
.L_x_698:
        /* <DEDUP_REMOVED lines=16> */
.L_x_699:
        /* <DEDUP_REMOVED lines=16> */
.L_x_811:
[----:B------:R-:W2:Y:S01]  /*20ee0*/  LDL R3, [R1+0x24] ;  /* 0x0000240001037983 */ /* 0x000ea20000100800 */
[----:B------:R-:W-:Y:S01]  /*20ef0*/  UMOV UR4, 0xffffffff ;  /* 0xffffffff00047882 */ /* 0x000fe20000000000 */
[----:B------:R-:W-:Y:S01]  /*20f00*/  SHF.R.S32.HI R12, RZ, 0x1f, R0 ;  /* 0x0000001fff0c7819 */ /* 0x000fe20000011400 */
[----:B--2---:R-:W-:Y:S01]  /*20f10*/  VIADD R3, R3, 0xffffffff ;  /* 0xffffffff03037836 */ /* 0x004fe20000000000 */
[----:B------:R-:W-:Y:S06]  /*20f20*/  BRA.DIV UR4, `(.L_x_701) ;  /* 0x0000003e04cc7947 */ /* 0x000fec000b800000 */
[----:B------:R-:W-:-:S13]  /*20f30*/  ELECT P6, URZ, PT ;  /* 0x00000000003f782f */ /* 0x000fda00038c0000 */
.L_x_814:
        /* <DEDUP_REMOVED lines=25> */
.L_x_703:
        /* <DEDUP_REMOVED lines=9> */
.L_x_815:
        /* <DEDUP_REMOVED lines=11> */
.L_x_705:
        /* <DEDUP_REMOVED lines=28> */
.L_x_702:
[----:B------:R-:W2:Y:S01]  /*213d0*/  LDL.LU R11, [R1+0x30] ;  /* 0x00003000010b7983 */ /* 0x000ea20000300800 */
[----:B------:R-:W-:Y:S01]  /*213e0*/  MOV R7, 0x400 ;  /* 0x0000040000077802 */ /* 0x000fe20000000f00 */
[----:B------:R-:W-:Y:S05]  /*213f0*/  WARPSYNC.ALL ;  /* 0x0000000000007948 */ /* 0x000fea0003800000 */
[----:B------:R-:W0:Y:S01]  /*21400*/  S2R R10, SR_CgaCtaId ;  /* 0x00000000000a7919 */ /* 0x000e220000008800 */
[----:B------:R-:W-:-:S13]  /*21410*/  ELECT P0, URZ, PT ;  /* 0x00000000003f782f */ /* 0x000fda0003800000 */
[C---:B------:R-:W-:Y:S01]  /*21420*/  @P0 R2UR UR13, R2.reuse ;  /* 0x00000000020d02ca */ /* 0x040fe200000e0000 */
[----:B------:R-:W-:Y:S01]  /*21430*/  UIADD3 UR4, UP0, UR38, 0x270, URZ ;  /* 0x0000027026047890 */ /* 0x000fe2000ff1e03f */
[----:B------:R-:W-:Y:S01]  /*21440*/  @P0 R2UR UR21, R2 ;  /* 0x00000000021502ca */ /* 0x000fe200000e0000 */
[----:B------:R-:W-:Y:S01]  /*21450*/  UMOV UR6, 0x0 ;  /* 0x0000000000067882 */ /* 0x000fe20000000000 */
[C---:B------:R-:W-:Y:S01]  /*21460*/  @P0 R2UR UR12, R18.reuse ;  /* 0x00000000120c02ca */ /* 0x040fe200000e0000 */
[----:B------:R-:W-:Y:S01]  /*21470*/  UIADD3.X UR5, URZ, UR39, URZ, UP0, !UPT ;  /* 0x000000273f057290 */ /* 0x000fe200087fe43f */
[C---:B------:R-:W-:Y:S01]  /*21480*/  @P0 R2UR UR11, R17.reuse ;  /* 0x00000000110b02ca */ /* 0x040fe200000e0000 */
[----:B------:R-:W-:Y:S01]  /*21490*/  UMOV UR7, 0x12f00000 ;  /* 0x12f0000000077882 */ /* 0x000fe20000000000 */
[----:B------:R-:W-:Y:S01]  /*214a0*/  @P0 R2UR UR20, R18 ;  /* 0x00000000121402ca */ /* 0x000fe200000e0000 */
[----:B------:R-:W-:Y:S01]  /*214b0*/  UMOV UR10, URZ ;  /* 0x0000003f000a7c82 */ /* 0x000fe20008000000 */
[----:B------:R-:W-:Y:S01]  /*214c0*/  @P0 R2UR UR19, R17 ;  /* 0x00000000111302ca */ /* 0x000fe200000e0000 */
[----:B------:R-:W-:Y:S01]  /*214d0*/  UMOV UR14, 0x0 ;  /* 0x00000000000e7882 */ /* 0x000fe20000000000 */
[----:B------:R-:W-:Y:S01]  /*214e0*/  @P0 IMAD.MOV.U32 R6, RZ, RZ, 0x8000 ;  /* 0x00008000ff060424 */ /* 0x000fe200078e00ff */
[----:B------:R-:W-:Y:S01]  /*214f0*/  UMOV UR15, 0x12f00000 ;  /* 0x12f00000000f7882 */ /* 0x000fe20000000000 */
[----:B------:R-:W-:Y:S01]  /*21500*/  UMOV UR18, 0x40 ;  /* 0x0000004000127882 */ /* 0x000fe20000000000 */
[----:B------:R-:W-:Y:S01]  /*21510*/  BSSY B0, `(.L_x_706) ;  /* 0x0000013000007945 */ /* 0x000fe20003800000 */
[----:B0-----:R-:W-:Y:S01]  /*21520*/  LEA R7, R10, R7, 0x18 ;  /* 0x000000070a077211 */ /* 0x001fe200078ec0ff */
[----:B------:R-:W-:Y:S03]  /*21530*/  BAR.SYNC.DEFER_BLOCKING 0x8, 0x120 ;  /* 0x0204800000007b1d */ /* 0x000fe60000010000 */
[----:B------:R-:W-:-:S13]  /*21540*/  R2UR UR16, R7 ;  /* 0x00000000071072ca */ /* 0x000fda00000e0000 */
[----:B------:R-:W-:Y:S02]  /*21550*/  UIADD3 UR8, UR16, 0x16400, URZ ;  /* 0x0001640010087890 */ /* 0x000fe4000fffe03f */
[----:B------:R-:W-:Y:S02]  /*21560*/  UIADD3 UR9, UR16, 0x34800, URZ ;  /* 0x0003480010097890 */ /* 0x000fe4000fffe03f */
[----:B------:R-:W-:Y:S01]  /*21570*/  UIADD3 UR16, UR16, 0x1a400, URZ ;  /* 0x0001a40010107890 */ /* 0x000fe2000fffe03f */
[----:B------:R0:W-:Y:S04]  /*21580*/  @P0 SYNCS.ARRIVE.TRANS64 RZ, [R7+URZ+0x34800], R6 ;  /* 0x0348000607ff09a7 */ /* 0x0001e8000800003f */
[----:B------:R-:W-:Y:S02]  /*21590*/  UMOV UR17, UR9 ;  /* 0x0000000900117c82 */ /* 0x000fe40008000000 */
[----:B------:R0:W-:Y:S02]  /*215a0*/  UTMALDG.4D [UR8], [UR4], desc[UR6] ;  /* 0x00000608040075b4 */ /* 0x0001e40008019000 */
        /* <DEDUP_REMOVED lines=9> */
.L_x_816:
[----:B------:R-:W-:Y:S05]  /*21640*/  BSYNC B0 ;  /* 0x0000000000007941 */ /* 0x000fea0003800000 */
.L_x_706:
        /* <DEDUP_REMOVED lines=9> */
[C---:B------:R-:W-:Y:S02]  /*216e0*/  IMAD.IADD R2, R6.reuse, 0x1, R13 ;  /* 0x0000000106027824 */ /* 0x040fe400078e020d */
[----:B------:R-:W-:-:S03]  /*216f0*/  VIADD R6, R6, 0xfffffffe ;  /* 0xfffffffe06067836 */ /* 0x000fc60000000000 */
[----:B------:R-:W-:-:S04]  /*21700*/  LOP3.LUT R2, R2, 0x1, RZ, 0xc0, !PT ;  /* 0x0000000102027812 */ /* 0x000fc800078ec0ff */
[----:B------:R-:W-:-:S13]  /*21710*/  ISETP.NE.U32.AND P0, PT, R2, 0x1, PT ;  /* 0x000000010200780c */ /* 0x000fda0003f05070 */
        /* <DEDUP_REMOVED lines=15> */
[----:B------:R-:W-:Y:S01]  /*21810*/  IMAD.MOV.U32 R2, RZ, RZ, R6 ;  /* 0x000000ffff027224 */ /* 0x000fe200078e0006 */
[----:B------:R-:W-:Y:S01]  /*21820*/  ULDC.64 UR4, c[0x0][0x408] ;  /* 0x0001020000047ab9 */ /* 0x000fe20000000a00 */
[----:B------:R-:W-:Y:S01]  /*21830*/  ULDC.64 UR6, c[0x0][0x208] ;  /* 0x0000820000067ab9 */ /* 0x000fe20000000a00 */
[----:B0-----:R-:W-:-:S13]  /*21840*/  ISETP.NE.AND P0, PT, R17, 0x1, PT ;  /* 0x000000011100780c */ /* 0x001fda0003f05270 */
[----:B------:R-:W0:Y:S02]  /*21850*/  @P0 LDC.64 R10, c[0x0][0x420] ;  /* 0x00010800ff0a0b82 */ /* 0x000e240000000a00 */
[----:B0-----:R-:W-:-:S05]  /*21860*/  @P0 IMAD.HI.U32 R10, R6, R10, RZ ;  /* 0x0000000a060a0227 */ /* 0x001fca00078e00ff */
[----:B------:R-:W-:Y:S01]  /*21870*/  @P0 SHF.R.U32.HI R2, RZ, R11, R10 ;  /* 0x0000000bff020219 */ /* 0x000fe2000001160a */
[----:B------:R-:W-:-:S03]  /*21880*/  IMAD R10, R12, UR4, RZ ;  /* 0x000000040c0a7c24 */ /* 0x000fc6000f8e02ff */
[----:B------:R-:W-:Y:S01]  /*21890*/  SHF.R.S32.HI R11, RZ, 0x1f, R2 ;  /* 0x0000001fff0b7819 */ /* 0x000fe20000011402 */
[C---:B------:R-:W-:Y:S02]  /*218a0*/  IMAD R15, R0.reuse, UR5, R10 ;  /* 0x00000005000f7c24 */ /* 0x040fe4000f8e020a */
[--C-:B------:R-:W-:Y:S02]  /*218b0*/  IMAD.MOV.U32 R10, RZ, RZ, R2.reuse ;  /* 0x000000ffff0a7224 */ /* 0x100fe400078e0002 */
[----:B------:R-:W-:Y:S02]  /*218c0*/  IMAD.MOV R2, RZ, RZ, -R2 ;  /* 0x000000ffff027224 */ /* 0x000fe400078e0a02 */
[----:B------:R-:W-:-:S04]  /*218d0*/  IMAD.WIDE.U32 R10, R0, UR4, R10 ;  /* 0x00000004000a7c25 */ /* 0x000fc8000f8e000a */
[----:B------:R-:W-:Y:S01]  /*218e0*/  IMAD.IADD R15, R15, 0x1, R11 ;  /* 0x000000010f0f7824 */ /* 0x000fe200078e020b */
[----:B------:R-:W-:Y:S01]  /*218f0*/  LEA R8, P0, R10, R8, 0x2 ;  /* 0x000000080a087211 */ /* 0x000fe200078010ff */
[----:B------:R-:W-:-:S03]  /*21900*/  IMAD R6, R17, R2, R6 ;  /* 0x0000000211067224 */ /* 0x000fc600078e0206 */
[----:B------:R-:W-:-:S05]  /*21910*/  LEA.HI.X R9, R10, R9, R15, 0x2, P0 ;  /* 0x000000090a097211 */ /* 0x000fca00000f140f */
[----:B------:R0:W5:Y:S04]  /*21920*/  LDG.E R2, desc[UR6][R8.64] ;  /* 0x0000000608027981 */ /* 0x000168000c1e1900 */
.L_x_714:
[----:B0-----:R-:W0:Y:S01]  /*21930*/  S2R R9, SR_CgaCtaId ;  /* 0x0000000000097919 */ /* 0x001e220000008800 */
[----:B------:R-:W-:-:S04]  /*21940*/  MOV R8, 0x400 ;  /* 0x0000040000087802 */ /* 0x000fc80000000f00 */
[----:B0-----:R-:W-:Y:S02]  /*21950*/  LEA R8, R9, R8, 0x18 ;  /* 0x0000000809087211 */ /* 0x001fe400078ec0ff */
[----:B------:R-:W-:-:S03]  /*21960*/  SHF.L.U32 R9, R14, 0x1f, RZ ;  /* 0x0000001f0e097819 */ /* 0x000fc600000006ff */
[----:B------:R-:W-:-:S04]  /*21970*/  IMAD R8, R7, 0x8, R8 ;  /* 0x0000000807087824 */ /* 0x000fc800078e0208 */
[----:B------:R-:W0:Y:S02]  /*21980*/  SYNCS.PHASECHK.TRANS64.TRYWAIT P0, [R8+URZ+0x34840], R9 ;  /* 0x03484009080075a7 */ /* 0x000e24000800017f */
[----:B0-----:R-:W-:Y:S05]  /*21990*/  @!P0 BRA `(.L_x_715) ;  /* 0x0000003400848947 */ /* 0x001fea0003800000 */
.L_x_817:
        /* <DEDUP_REMOVED lines=11> */
.L_x_716:
        /* <DEDUP_REMOVED lines=33> */
.L_x_818:
[----:B------:R-:W-:Y:S05]  /*21c60*/  @P1 BRA `(.L_x_718) ;  /* 0x0000000000301947 */ /* 0x000fea0003800000 */
[----:B------:R-:W2:Y:S01]  /*21c70*/  LDL R10, [R1] ;  /* 0x00000000010a7983 */ /* 0x000ea20000100800 */
[----:B------:R-:W-:Y:S01]  /*21c80*/  MOV R11, 0x400 ;  /* 0x00000400000b7802 */ /* 0x000fe20000000f00 */
[----:B------:R-:W1:Y:S01]  /*21c90*/  S2R R17, SR_TID.X ;  /* 0x0000000000117919 */ /* 0x000e620000002100 */
[----:B------:R-:W3:Y:S01]  /*21ca0*/  S2R R15, SR_CgaCtaId ;  /* 0x00000000000f7919 */ /* 0x000ee20000008800 */
[----:B0-----:R-:W-:Y:S01]  /*21cb0*/  IMAD.MOV.U32 R9, RZ, RZ, 0xb000 ;  /* 0x0000b000ff097424 */ /* 0x001fe200078e00ff */
[----:B-1----:R-:W-:-:S04]  /*21cc0*/  LOP3.LUT R17, R17, 0x1f, RZ, 0xc0, !PT ;  /* 0x0000001f11117812 */ /* 0x002fc800078ec0ff */
[----:B------:R-:W-:Y:S02]  /*21cd0*/  ISETP.NE.AND P0, PT, R17, RZ, PT ;  /* 0x000000ff1100720c */ /* 0x000fe40003f05270 */
[----:B---3--:R-:W-:-:S05]  /*21ce0*/  LEA R11, R15, R11, 0x18 ;  /* 0x0000000b0f0b7211 */ /* 0x008fca00078ec0ff */
[----:B--2---:R-:W-:-:S04]  /*21cf0*/  IMAD R8, R10, 0x8, R11 ;  /* 0x000000080a087824 */ /* 0x004fc800078e020b */
[----:B------:R1:W-:Y:S02]  /*21d00*/  SYNCS.ARRIVE.TRANS64 RZ, [R8+URZ+0x34850], R9 ;  /* 0x0348500908ff79a7 */ /* 0x0003e4000800003f */
[----:B------:R-:W-:Y:S05]  /*21d10*/  @!P0 BRA `(.L_x_718) ;  /* 0x0000000000048947 */ /* 0x000fea0003800000 */
[----:B------:R-:W-:Y:S01]  /*21d20*/  BPT.TRAP 0x1 ;  /* 0x000000040000795c */ /* 0x000fe20000300000 */
.L_x_718:
        /* <DEDUP_REMOVED lines=31> */
.L_x_713:
[----:B------:R-:W-:Y:S05]  /*21f20*/  BSYNC B2 ;  /* 0x0000000000027941 */ /* 0x000fea0003800000 */
.L_x_712:
[----:B------:R-:W2:Y:S04]  /*21f30*/  LDL.LU R2, [R1+0x24] ;  /* 0x0000240001027983 */ /* 0x000ea80000300800 */
[----:B------:R0:W-:Y:S04]  /*21f40*/  STL [R1], R7 ;  /* 0x0000000701007387 */ /* 0x0001e80000100800 */
[----:B------:R0:W-:Y:S02]  /*21f50*/  STL [R1+0x8], R14 ;  /* 0x0000080e01007387 */ /* 0x0001e40000100800 */
[----:B0-2---:R-:W-:-:S07]  /*21f60*/  VIADD R6, R2, 0xfffffffd ;  /* 0xfffffffd02067836 */ /* 0x005fce0000000000 */
.L_x_711:
[----:B------:R-:W-:Y:S05]  /*21f70*/  BSYNC B1 ;  /* 0x0000000000017941 */ /* 0x000fea0003800000 */
.L_x_710:
[----:B------:R-:W-:-:S05]  /*21f80*/  IMAD.MOV R2, RZ, RZ, -R13 ;  /* 0x000000ffff027224 */ /* 0x000fca00078e0a0d */
[----:B------:R-:W-:-:S13]  /*21f90*/  ISETP.NE.AND P0, PT, R3, R2, PT ;  /* 0x000000020300720c */ /* 0x000fda0003f05270 */
[----:B------:R-:W-:Y:S05]  /*21fa0*/  @!P0 BRA `(.L_x_709) ;  /* 0x0000000c00e08947 */ /* 0x000fea0003800000 */
[----:B------:R-:W-:-:S07]  /*21fb0*/  IMAD.MOV.U32 R10, RZ, RZ, R5 ;  /* 0x000000ffff0a7224 */ /* 0x000fce00078e0005 */
.L_x_733:
        /* <DEDUP_REMOVED lines=17> */
[----:B------:R-:W-:Y:S01]  /*220d0*/  ULDC.64 UR8, c[0x0][0x208] ;  /* 0x0000820000087ab9 */ /* 0x000fe20000000a00 */
[----:B0-----:R-:W-:-:S13]  /*220e0*/  ISETP.NE.AND P0, PT, R10, 0x1, PT ;  /* 0x000000010a00780c */ /* 0x001fda0003f05270 */
[----:B------:R-:W0:Y:S02]  /*220f0*/  @P0 LDC.64 R2, c[0x0][0x420] ;  /* 0x00010800ff020b82 */ /* 0x000e240000000a00 */
[----:B0-----:R-:W-:-:S04]  /*22100*/  @P0 IMAD.HI.U32 R9, R6, R2, RZ ;  /* 0x0000000206090227 */ /* 0x001fc800078e00ff */
[----:B------:R-:W-:Y:S01]  /*22110*/  IMAD.MOV.U32 R2, RZ, RZ, R6 ;  /* 0x000000ffff027224 */ /* 0x000fe200078e0006 */
[----:B------:R-:W-:-:S04]  /*22120*/  @P0 SHF.R.U32.HI R2, RZ, R3, R9 ;  /* 0x00000003ff020219 */ /* 0x000fc80000011609 */
[--C-:B------:R-:W-:Y:S01]  /*22130*/  SHF.R.S32.HI R3, RZ, 0x1f, R2.reuse ;  /* 0x0000001fff037819 */ /* 0x100fe20000011402 */
[----:B------:R-:W-:-:S04]  /*22140*/  IMAD.MOV R9, RZ, RZ, -R2 ;  /* 0x000000ffff097224 */ /* 0x000fc800078e0a02 */
[----:B------:R-:W-:Y:S02]  /*22150*/  IMAD R9, R10, R9, R6 ;  /* 0x000000090a097224 */ /* 0x000fe400078e0206 */
[----:B------:R-:W-:Y:S02]  /*22160*/  IMAD R10, R12, UR6, RZ ;  /* 0x000000060c0a7c24 */ /* 0x000fe4000f8e02ff */
[----:B------:R-:W-:-:S04]  /*22170*/  IMAD.WIDE.U32 R2, R0, UR6, R2 ;  /* 0x0000000600027c25 */ /* 0x000fc8000f8e0002 */
[----:B------:R-:W-:-:S04]  /*22180*/  IMAD R10, R0, UR7, R10 ;  /* 0x00000007000a7c24 */ /* 0x000fc8000f8e020a */
[----:B------:R-:W-:Y:S01]  /*22190*/  IMAD.IADD R3, R10, 0x1, R3 ;  /* 0x000000010a037824 */ /* 0x000fe200078e0203 */
[----:B------:R-:W-:-:S04]  /*221a0*/  LEA R10, P0, R2, UR4, 0x2 ;  /* 0x00000004020a7c11 */ /* 0x000fc8000f8010ff */
[----:B------:R-:W-:-:S05]  /*221b0*/  LEA.HI.X R11, R2, UR5, R3, 0x2, P0 ;  /* 0x00000005020b7c11 */ /* 0x000fca00080f1403 */
[----:B------:R0:W5:Y:S04]  /*221c0*/  LDG.E R10, desc[UR8][R10.64] ;  /* 0x000000080a0a7981 */ /* 0x000168000c1e1900 */
.L_x_721:
[----:B------:R-:W1:Y:S01]  /*221d0*/  S2R R3, SR_CgaCtaId ;  /* 0x0000000000037919 */ /* 0x000e620000008800 */
[----:B------:R-:W-:-:S04]  /*221e0*/  MOV R2, 0x400 ;  /* 0x0000040000027802 */ /* 0x000fc80000000f00 */
[----:B-1----:R-:W-:Y:S02]  /*221f0*/  LEA R2, R3, R2, 0x18 ;  /* 0x0000000203027211 */ /* 0x002fe400078ec0ff */
[----:B------:R-:W-:-:S03]  /*22200*/  SHF.L.U32 R3, R8, 0x1f, RZ ;  /* 0x0000001f08037819 */ /* 0x000fc600000006ff */
[----:B------:R-:W-:-:S04]  /*22210*/  IMAD R2, R7, 0x8, R2 ;  /* 0x0000000807027824 */ /* 0x000fc800078e0202 */
[----:B------:R-:W1:Y:S02]  /*22220*/  SYNCS.PHASECHK.TRANS64.TRYWAIT P0, [R2+URZ+0x34840], R3 ;  /* 0x03484003020075a7 */ /* 0x000e64000800017f */
[----:B-1----:R-:W-:Y:S05]  /*22230*/  @!P0 BRA `(.L_x_722) ;  /* 0x0000002c00848947 */ /* 0x002fea0003800000 */
.L_x_819:
        /* <DEDUP_REMOVED lines=11> */
.L_x_723:
        /* <DEDUP_REMOVED lines=33> */
.L_x_820:
        /* <DEDUP_REMOVED lines=8> */
.L_x_725:
        /* <DEDUP_REMOVED lines=30> */
.L_x_720:
[----:B------:R-:W-:Y:S05]  /*22760*/  BSYNC B1 ;  /* 0x0000000000017941 */ /* 0x000fea0003800000 */
.L_x_719:
        /* <DEDUP_REMOVED lines=32> */
.L_x_728:
[----:B------:R-:W2:Y:S01]  /*22970*/  S2R R3, SR_CgaCtaId ;  /* 0x0000000000037919 */ /* 0x000ea20000008800 */
[----:B------:R-:W-:-:S04]  /*22980*/  MOV R2, 0x400 ;  /* 0x0000040000027802 */ /* 0x000fc80000000f00 */
[----:B--2---:R-:W-:Y:S02]  /*22990*/  LEA R2, R3, R2, 0x18 ;  /* 0x0000000203027211 */ /* 0x004fe400078ec0ff */
[----:B------:R-:W-:-:S03]  /*229a0*/  SHF.L.U32 R3, R13, 0x1f, RZ ;  /* 0x0000001f0d037819 */ /* 0x000fc600000006ff */
[----:B------:R-:W-:-:S04]  /*229b0*/  IMAD R2, R14, 0x8, R2 ;  /* 0x000000080e027824 */ /* 0x000fc800078e0202 */
[----:B------:R-:W2:Y:S02]  /*229c0*/  SYNCS.PHASECHK.TRANS64.TRYWAIT P0, [R2+URZ+0x34840], R3 ;  /* 0x03484003020075a7 */ /* 0x000ea4000800017f */
[----:B--2---:R-:W-:Y:S05]  /*229d0*/  @!P0 BRA `(.L_x_729) ;  /* 0x0000002400c48947 */ /* 0x004fea0003800000 */
.L_x_821:
        /* <DEDUP_REMOVED lines=11> */
.L_x_730:
        /* <DEDUP_REMOVED lines=33> */
.L_x_822:
        /* <DEDUP_REMOVED lines=8> */
.L_x_732:
        /* <DEDUP_REMOVED lines=29> */
.L_x_727:
[----:B------:R-:W-:Y:S05]  /*22ef0*/  BSYNC B1 ;  /* 0x0000000000017941 */ /* 0x000fea0003800000 */
.L_x_726:
[C---:B------:R-:W-:Y:S01]  /*22f00*/  ISETP.GT.AND P0, PT, R6.reuse, 0x1, PT ;  /* 0x000000010600780c */ /* 0x040fe20003f04270 */
[----:B------:R-:W-:-:S12]  /*22f10*/  VIADD R6, R6, 0xfffffffe ;  /* 0xfffffffe06067836 */ /* 0x000fd80000000000 */
[----:B------:R-:W-:Y:S05]  /*22f20*/  @P0 BRA `(.L_x_733) ;  /* 0xfffffff000240947 */ /* 0x000fea000383ffff */
.L_x_709:
[----:B------:R-:W-:Y:S05]  /*22f30*/  BSYNC B0 ;  /* 0x0000000000007941 */ /* 0x000fea0003800000 */
.L_x_708:
        /* <DEDUP_REMOVED lines=8> */
[----:B------:R-:W1:Y:S01]  /*22fc0*/  FLO.U32 R0, UR4 ;  /* 0x0000000400007d00 */ /* 0x000e6200080e0000 */
[----:B------:R-:W-:Y:S01]  /*22fd0*/  ULDC.64 UR6, c[0x0][0x208] ;  /* 0x0000820000067ab9 */ /* 0x000fe20000000a00 */
[----:B-1----:R-:W-:-:S06]  /*22fe0*/  ISETP.EQ.U32.AND P0, PT, R0, R7, PT ;  /* 0x000000070000720c */ /* 0x002fcc0003f02070 */
[----:B------:R-:W2:Y:S07]  /*22ff0*/  POPC R7, UR4 ;  /* 0x0000000400077d09 */ /* 0x000eae0008000000 */
[----:B--2---:R-:W2:Y:S01]  /*23000*/  @P0 ATOMG.E.ADD.STRONG.GPU PT, R3, desc[UR6][R2.64], R7 ;  /* 0x00000007020309a8 */ /* 0x004ea200081ee1c6 */
[----:B------:R-:W1:Y:S02]  /*23010*/  S2R R6, SR_LTMASK ;  /* 0x0000000000067919 */ /* 0x000e640000003900 */
[----:B-1----:R-:W-:-:S04]  /*23020*/  LOP3.LUT R6, R6, UR4, RZ, 0xc0, !PT ;  /* 0x0000000406067c12 */ /* 0x002fc8000f8ec0ff */
[----:B------:R-:W1:Y:S01]  /*23030*/  POPC R9, R6 ;  /* 0x0000000600097309 */ /* 0x000e620000000000 */
[----:B--2---:R-:W1:Y:S02]  /*23040*/  SHFL.IDX PT, R0, R3, R0, 0x1f ;  /* 0x00001f0003007589 */ /* 0x004e6400000e0000 */
[----:B-1----:R-:W-:-:S07]  /*23050*/  IADD3 R16, R0, UR36, R9 ;  /* 0x0000002400107c10 */ /* 0x002fce000fffe009 */
.L_x_735:
[----:B------:R-:W-:Y:S05]  /*23060*/  BSYNC B0 ;  /* 0x0000000000007941 */ /* 0x000fea0003800000 */
.L_x_734:
        /* <DEDUP_REMOVED lines=11> */
.L_x_823:
        /* <DEDUP_REMOVED lines=11> */
.L_x_739:
        /* <DEDUP_REMOVED lines=28> */
.L_x_737:
[----:B------:R-:W-:Y:S05]  /*23390*/  BSYNC B0 ;  /* 0x0000000000007941 */ /* 0x000fea0003800000 */
.L_x_736:
        /* <DEDUP_REMOVED lines=9> */
.L_x_694:
[----:B------:R-:W-:Y:S05]  /*23430*/  BSYNC B6 ;  /* 0x0000000000067941 */ /* 0x000fea0003800000 */
.L_x_692:
[----:B------:R-:W-:-:S03]  /*23440*/  UMOV UR4, 0xffffffff ;  /* 0xffffffff00047882 */ /* 0x000fc60000000000 */
[----:B------:R-:W-:Y:S05]  /*23450*/  BRA.DIV UR4, `(.L_x_740) ;  /* 0x0000001e04607947 */ /* 0x000fea000b800000 */
[----:B------:R2:W3:Y:S04]  /*23460*/  SHFL.IDX PT, R4, R16, RZ, 0x1f ;  /* 0x00001fff10047589 */ /* 0x0004e800000e0000 */
[----:B------:R2:W4:Y:S02]  /*23470*/  SHFL.IDX PT, R6, R16, 0x1, 0x1f ;  /* 0x00201f0010067f89 */ /* 0x00052400000e0000 */
.L_x_827:
[----:B0-----:R-:W0:Y:S01]  /*23480*/  S2R R8, SR_TID.X ;  /* 0x0000000000087919 */ /* 0x001e220000002100 */
[----:B------:R-:W-:Y:S01]  /*23490*/  ULDC UR4, c[0x0][0xc14] ;  /* 0x0003050000047ab9 */ /* 0x000fe20000000800 */
[----:B------:R-:W-:Y:S01]  /*234a0*/  BSSY B0, `(.L_x_741) ;  /* 0x000000c000007945 */ /* 0x000fe20003800000 */
[----:B-1----:R-:W-:Y:S02]  /*234b0*/  IMAD.U32 R0, RZ, RZ, UR4 ;  /* 0x00000004ff007e24 */ /* 0x002fe4000f8e00ff */
[----:B------:R-:W-:Y:S01]  /*234c0*/  IMAD.MOV.U32 R17, RZ, RZ, RZ ;  /* 0x000000ffff117224 */ /* 0x000fe200078e00ff */
[----:B0-----:R-:W-:-:S04]  /*234d0*/  LOP3.LUT R8, R8, 0x1f, RZ, 0xc0, !PT ;  /* 0x0000001f08087812 */ /* 0x001fc800078ec0ff */
[C---:B------:R-:W-:Y:S01]  /*234e0*/  ISETP.NE.AND P0, PT, R8.reuse, 0x1f, PT ;  /* 0x0000001f0800780c */ /* 0x040fe20003f05270 */
[----:B------:R-:W-:-:S05]  /*234f0*/  IMAD.IADD R5, R8, 0x1, R19 ;  /* 0x0000000108057824 */ /* 0x000fca00078e0213 */
[----:B------:R-:W-:-:S13]  /*23500*/  ISETP.GE.OR P0, PT, R5, R0, !P0 ;  /* 0x000000000500720c */ /* 0x000fda0004706670 */
[----:B------:R-:W-:Y:S05]  /*23510*/  @P0 BRA `(.L_x_742) ;  /* 0x0000000000100947 */ /* 0x000fea0003800000 */
[----:B------:R-:W0:Y:S01]  /*23520*/  LDC.64 R2, c[0x0][0xc58] ;  /* 0x00031600ff027b82 */ /* 0x000e220000000a00 */
[----:B------:R-:W-:Y:S01]  /*23530*/  ULDC.64 UR4, c[0x0][0x208] ;  /* 0x0000820000047ab9 */ /* 0x000fe20000000a00 */
[----:B0-----:R-:W-:-:S05]  /*23540*/  IMAD.WIDE R2, R5, 0x4, R2 ;  /* 0x0000000405027825 */ /* 0x001fca00078e0202 */
[----:B------:R0:W5:Y:S02]  /*23550*/  LDG.E R17, desc[UR4][R2.64] ;  /* 0x0000000402117981 */ /* 0x000164000c1e1900 */
.L_x_742:
[----:B------:R-:W-:Y:S05]  /*23560*/  BSYNC B0 ;  /* 0x0000000000007941 */ /* 0x000fea0003800000 */
.L_x_741:
        /* <DEDUP_REMOVED lines=8> */
[----:B------:R-:W1:Y:S02]  /*235f0*/  SHFL.UP PT, R14, R13, 0x2, RZ ;  /* 0x044000000d0e7989 */ /* 0x000e6400000e00ff */
[----:B-1----:R-:W-:Y:S02]  /*23600*/  SEL R14, R14, RZ, P1 ;  /* 0x000000ff0e0e7207 */ /* 0x002fe40000800000 */
[----:B------:R-:W-:-:S03]  /*23610*/  ISETP.GE.U32.AND P1, PT, R8, 0x8, PT ;  /* 0x000000080800780c */ /* 0x000fc60003f26070 */
[----:B0-----:R-:W-:-:S05]  /*23620*/  IMAD.IADD R3, R13, 0x1, R14 ;  /* 0x000000010d037824 */ /* 0x001fca00078e020e */
        /* <DEDUP_REMOVED lines=11> */
.L_x_835:
[----:B------:R-:W-:Y:S02]  /*236e0*/  ULDC UR4, c[0x0][0xc10] ;  /* 0x0003040000047ab9 */ /* 0x000fe40000000800 */
[----:B--2---:R-:W-:-:S04]  /*236f0*/  IMAD.U32 R16, RZ, RZ, UR4 ;  /* 0x00000004ff107e24 */ /* 0x004fc8000f8e00ff */
[----:B-1----:R-:W-:-:S04]  /*23700*/  IMAD R3, R14, R16, RZ ;  /* 0x000000100e037224 */ /* 0x002fc800078e02ff */
[----:B----4-:R-:W-:-:S05]  /*23710*/  IMAD.IADD R6, R6, 0x1, R3 ;  /* 0x0000000106067824 */ /* 0x010fca00078e0203 */
[----:B---3--:R-:W-:-:S13]  /*23720*/  ISETP.GT.AND P0, PT, R6, R4, PT ;  /* 0x000000040600720c */ /* 0x008fda0003f04270 */
[----:B------:R-:W-:Y:S05]  /*23730*/  @P0 BRA `(.L_x_744) ;  /* 0x0000000000b80947 */ /* 0x000fea0003800000 */
[----:B------:R-:W1:Y:S02]  /*23740*/  LDC R0, c[0x0][0xc14] ;  /* 0x00030500ff007b82 */ /* 0x000e640000000800 */
.L_x_749:
[----:B------:R-:W-:-:S05]  /*23750*/  VIADD R19, R19, 0x1f ;  /* 0x0000001f13137836 */ /* 0x000fca0000000000 */
[----:B-1----:R-:W-:-:S13]  /*23760*/  ISETP.GE.AND P0, PT, R19, R0, PT ;  /* 0x000000001300720c */ /* 0x002fda0003f06270 */
[----:B------:R-:W-:Y:S05]  /*23770*/  @P0 BRA `(.L_x_745) ;  /* 0x0000000400600947 */ /* 0x000fea0003800000 */
[----:B------:R-:W1:Y:S01]  /*23780*/  S2R R8, SR_TID.X ;  /* 0x0000000000087919 */ /* 0x000e620000002100 */
[----:B------:R-:W-:Y:S01]  /*23790*/  BSSY B0, `(.L_x_746) ;  /* 0x000000b000007945 */ /* 0x000fe20003800000 */
[----:B------:R-:W-:Y:S01]  /*237a0*/  IMAD.MOV.U32 R17, RZ, RZ, RZ ;  /* 0x000000ffff117224 */ /* 0x000fe200078e00ff */
[----:B-1----:R-:W-:-:S04]  /*237b0*/  LOP3.LUT R8, R8, 0x1f, RZ, 0xc0, !PT ;  /* 0x0000001f08087812 */ /* 0x002fc800078ec0ff */
[C---:B------:R-:W-:Y:S01]  /*237c0*/  ISETP.NE.AND P1, PT, R8.reuse, 0x1f, PT ;  /* 0x0000001f0800780c */ /* 0x040fe20003f25270 */
[----:B------:R-:W-:-:S05]  /*237d0*/  IMAD.IADD R5, R8, 0x1, R19 ;  /* 0x0000000108057824 */ /* 0x000fca00078e0213 */
[----:B------:R-:W-:-:S13]  /*237e0*/  ISETP.GE.OR P0, PT, R5, R0, !P1 ;  /* 0x000000000500720c */ /* 0x000fda0004f06670 */
[----:B------:R-:W-:Y:S05]  /*237f0*/  @P0 BRA `(.L_x_747) ;  /* 0x0000000000100947 */ /* 0x000fea0003800000 */
[----:B0-----:R-:W0:Y:S01]  /*23800*/  LDC.64 R2, c[0x0][0xc58] ;  /* 0x00031600ff027b82 */ /* 0x001e220000000a00 */
[----:B------:R-:W-:Y:S01]  /*23810*/  ULDC.64 UR4, c[0x0][0x208] ;  /* 0x0000820000047ab9 */ /* 0x000fe20000000a00 */
[----:B0-----:R-:W-:-:S05]  /*23820*/  IMAD.WIDE R2, R5, 0x4, R2 ;  /* 0x0000000405027825 */ /* 0x001fca00078e0202 */
[----:B------:R1:W5:Y:S02]  /*23830*/  LDG.E R17, desc[UR4][R2.64] ;  /* 0x0000000402117981 */ /* 0x000364000c1e1900 */
.L_x_747:
[----:B------:R-:W-:Y:S05]  /*23840*/  BSYNC B0 ;  /* 0x0000000000007941 */ /* 0x000fea0003800000 */
.L_x_746:
[----:B------:R-:W-:-:S03]  /*23850*/  UMOV UR4, 0xffffffff ;  /* 0xffffffff00047882 */ /* 0x000fc60000000000 */
[----:B------:R-:W-:Y:S05]  /*23860*/  BRA.DIV UR4, `(.L_x_748) ;  /* 0x0000001e04787947 */ /* 0x000fea000b800000 */
[----:B-----5:R-:W2:Y:S01]  /*23870*/  SHFL.UP PT, R14, R17, 0x1, RZ ;  /* 0x04200000110e7989 */ /* 0x020ea200000e00ff */
[C---:B------:R-:W-:Y:S02]  /*23880*/  ISETP.NE.AND P0, PT, R8.reuse, RZ, PT ;  /* 0x000000ff0800720c */ /* 0x040fe40003f05270 */
[----:B------:R-:W-:Y:S02]  /*23890*/  ISETP.GE.U32.AND P1, PT, R8, 0x2, PT ;  /* 0x000000020800780c */ /* 0x000fe40003f26070 */
[----:B--2---:R-:W-:Y:S02]  /*238a0*/  SEL R14, R14, RZ, P0 ;  /* 0x000000ff0e0e7207 */ /* 0x004fe40000000000 */
[----:B------:R-:W-:-:S03]  /*238b0*/  ISETP.GE.U32.AND P0, PT, R8, 0x4, PT ;  /* 0x000000040800780c */ /* 0x000fc60003f06070 */
[----:B------:R-:W-:-:S05]  /*238c0*/  IMAD.IADD R13, R17, 0x1, R14 ;  /* 0x00000001110d7824 */ /* 0x000fca00078e020e */
[----:B------:R-:W2:Y:S02]  /*238d0*/  SHFL.UP PT, R14, R13, 0x2, RZ ;  /* 0x044000000d0e7989 */ /* 0x000ea400000e00ff */
[----:B--2---:R-:W-:Y:S02]  /*238e0*/  SEL R14, R14, RZ, P1 ;  /* 0x000000ff0e0e7207 */ /* 0x004fe40000800000 */
[----:B------:R-:W-:-:S03]  /*238f0*/  ISETP.GE.U32.AND P1, PT, R8, 0x8, PT ;  /* 0x000000080800780c */ /* 0x000fc60003f26070 */
[----:B-1----:R-:W-:-:S05]  /*23900*/  IMAD.IADD R3, R13, 0x1, R14 ;  /* 0x000000010d037824 */ /* 0x002fca00078e020e */
[----:B------:R-:W1:Y:S02]  /*23910*/  SHFL.UP PT, R14, R3, 0x4, RZ ;  /* 0x04800000030e7989 */ /* 0x000e6400000e00ff */
[----:B-1----:R-:W-:Y:S02]  /*23920*/  SEL R14, R14, RZ, P0 ;  /* 0x000000ff0e0e7207 */ /* 0x002fe40000000000 */
[----:B------:R-:W-:-:S03]  /*23930*/  ISETP.GE.U32.AND P0, PT, R8, 0x10, PT ;  /* 0x000000100800780c */ /* 0x000fc60003f06070 */
[----:B------:R-:W-:-:S05]  /*23940*/  IMAD.IADD R5, R3, 0x1, R14 ;  /* 0x0000000103057824 */ /* 0x000fca00078e020e */
[----:B------:R-:W1:Y:S02]  /*23950*/  SHFL.UP PT, R14, R5, 0x8, RZ ;  /* 0x05000000050e7989 */ /* 0x000e6400000e00ff */
[----:B-1----:R-:W-:-:S05]  /*23960*/  SEL R14, R14, RZ, P1 ;  /* 0x000000ff0e0e7207 */ /* 0x002fca0000800000 */
[----:B------:R-:W-:-:S05]  /*23970*/  IMAD.IADD R7, R5, 0x1, R14 ;  /* 0x0000000105077824 */ /* 0x000fca00078e020e */
[----:B------:R-:W0:Y:S02]  /*23980*/  SHFL.UP PT, R14, R7, 0x10, RZ ;  /* 0x06000000070e7989 */ /* 0x000e2400000e00ff */
[----:B0-----:R-:W-:-:S05]  /*23990*/  SEL R2, R14, RZ, P0 ;  /* 0x000000ff0e027207 */ /* 0x001fca0000000000 */
[----:B------:R-:W-:-:S05]  /*239a0*/  IMAD.IADD R2, R7, 0x1, R2 ;  /* 0x0000000107027824 */ /* 0x000fca00078e0202 */
[----:B------:R0:W1:Y:S02]  /*239b0*/  SHFL.IDX PT, R14, R2, 0x1f, 0x1f ;  /* 0x03e01f00020e7f89 */ /* 0x00006400000e0000 */
.L_x_843:
[----:B------:R-:W-:Y:S02]  /*239c0*/  ULDC UR4, c[0x0][0xc10] ;  /* 0x0003040000047ab9 */ /* 0x000fe40000000800 */
[----:B------:R-:W-:-:S04]  /*239d0*/  IMAD.U32 R16, RZ, RZ, UR4 ;  /* 0x00000004ff107e24 */ /* 0x000fc8000f8e00ff */
[----:B-1----:R-:W-:-:S04]  /*239e0*/  IMAD R3, R14, R16, RZ ;  /* 0x000000100e037224 */ /* 0x002fc800078e02ff */
[----:B------:R-:W-:-:S05]  /*239f0*/  IMAD.IADD R6, R3, 0x1, R6 ;  /* 0x0000000103067824 */ /* 0x000fca00078e0206 */
[----:B------:R-:W-:-:S13]  /*23a00*/  ISETP.GT.AND P0, PT, R6, R4, PT ;  /* 0x000000040600720c */ /* 0x000fda0003f04270 */
[----:B------:R-:W-:Y:S05]  /*23a10*/  @!P0 BRA `(.L_x_749) ;  /* 0xfffffffc004c8947 */ /* 0x000fea000383ffff */
.L_x_744:
        /* <DEDUP_REMOVED lines=8> */
.L_x_847:
[----:B------:R-:W-:Y:S01]  /*23aa0*/  ISETP.NE.AND P0, PT, R3, RZ, PT ;  /* 0x000000ff0300720c */ /* 0x000fe20003f05270 */
[----:B------:R-:W-:-:S12]  /*23ab0*/  IMAD.MOV.U32 R14, RZ, RZ, RZ ;  /* 0x000000ffff0e7224 */ /* 0x000fd800078e00ff */
[----:B------:R-:W-:Y:S05]  /*23ac0*/  @!P0 BRA `(.L_x_751) ;  /* 0x0000000000108947 */ /* 0x000fea0003800000 */
[----:B------:R-:W-:Y:S01]  /*23ad0*/  UMOV UR4, 0xffffffff ;  /* 0xffffffff00047882 */ /* 0x000fe20000000000 */
[----:B------:R-:W-:Y:S02]  /*23ae0*/  VIADD R12, R5, 0xffffffff ;  /* 0xffffffff050c7836 */ /* 0x000fe40000000000 */
[----:B------:R-:W-:Y:S05]  /*23af0*/  BRA.DIV UR4, `(.L_x_752) ;  /* 0x0000001e04ec7947 */ /* 0x000fea000b800000 */
[----:B------:R3:W4:Y:S02]  /*23b00*/  SHFL.IDX PT, R14, R2, R12, 0x1f ;  /* 0x00001f0c020e7589 */ /* 0x00072400000e0000 */
.L_x_751:
[----:B----4-:R-:W-:Y:S01]  /*23b10*/  IMAD R16, R14, R16, R6 ;  /* 0x000000100e107224 */ /* 0x010fe200078e0206 */
[----:B--2---:R-:W-:Y:S01]  /*23b20*/  IABS R6, R17 ;  /* 0x0000001100067213 */ /* 0x004fe20000000000 */
[----:B0--3--:R-:W-:Y:S02]  /*23b30*/  IMAD.MOV.U32 R2, RZ, RZ, RZ ;  /* 0x000000ffff027224 */ /* 0x009fe400078e00ff */
[----:B------:R-:W-:Y:S01]  /*23b40*/  IMAD.IADD R19, R5, 0x1, R19 ;  /* 0x0000000105137824 */ /* 0x000fe200078e0213 */
[----:B------:R-:W0:Y:S08]  /*23b50*/  I2F.RP R7, R6 ;  /* 0x0000000600077306 */ /* 0x000e300000209400 */
[----:B0-----:R-:W0:Y:S02]  /*23b60*/  MUFU.RCP R7, R7 ;  /* 0x0000000700077308 */ /* 0x001e240000001000 */
[----:B0-----:R-:W-:-:S06]  /*23b70*/  VIADD R8, R7, 0xffffffe ;  /* 0x0ffffffe07087836 */ /* 0x001fcc0000000000 */
[----:B------:R-:W0:Y:S02]  /*23b80*/  F2I.FTZ.U32.TRUNC.NTZ R3, R8 ;  /* 0x0000000800037305 */ /* 0x000e24000021f000 */
[----:B0-----:R-:W-:-:S04]  /*23b90*/  IMAD.MOV R9, RZ, RZ, -R3 ;  /* 0x000000ffff097224 */ /* 0x001fc800078e0a03 */
[----:B------:R-:W-:-:S04]  /*23ba0*/  IMAD R9, R9, R6, RZ ;  /* 0x0000000609097224 */ /* 0x000fc800078e02ff */
[----:B------:R-:W-:Y:S01]  /*23bb0*/  IMAD.HI.U32 R3, R3, R9, R2 ;  /* 0x0000000903037227 */ /* 0x000fe200078e0002 */
[----:B------:R-:W-:-:S03]  /*23bc0*/  IABS R9, R17 ;  /* 0x0000001100097213 */ /* 0x000fc60000000000 */
[----:B------:R-:W-:Y:S02]  /*23bd0*/  IMAD.IADD R2, R4, 0x1, -R16 ;  /* 0x0000000104027824 */ /* 0x000fe400078e0a10 */
[----:B------:R-:W-:-:S03]  /*23be0*/  IMAD.MOV R7, RZ, RZ, -R9 ;  /* 0x000000ffff077224 */ /* 0x000fc600078e0a09 */
        /* <DEDUP_REMOVED lines=17> */
.L_x_745:
[----:B------:R-:W-:Y:S01]  /*23d00*/  UMOV UR4, URZ ;  /* 0x0000003f00047c82 */ /* 0x000fe20008000000 */
[----:B------:R-:W-:Y:S01]  /*23d10*/  UMOV UR5, URZ ;  /* 0x0000003f00057c82 */ /* 0x000fe20008000000 */
[----:B------:R-:W-:Y:S01]  /*23d20*/  ULDC UR6, c[0x0][0xc14] ;  /* 0x0003050000067ab9 */ /* 0x000fe20000000800 */
[----:B------:R-:W-:Y:S02]  /*23d30*/  IMAD.MOV.U32 R16, RZ, RZ, R4 ;  /* 0x000000ffff107224 */ /* 0x000fe400078e0004 */
[----:B------:R-:W-:Y:S02]  /*23d40*/  IMAD.U32 R17, RZ, RZ, UR4 ;  /* 0x00000004ff117e24 */ /* 0x000fe4000f8e00ff */
[----:B------:R-:W-:Y:S02]  /*23d50*/  IMAD.U32 R18, RZ, RZ, UR5 ;  /* 0x00000005ff127e24 */ /* 0x000fe4000f8e00ff */
[----:B------:R-:W-:-:S07]  /*23d60*/  IMAD.U32 R19, RZ, RZ, UR6 ;  /* 0x00000006ff137e24 */ /* 0x000fce000f8e00ff */
.L_x_753:
        /* <DEDUP_REMOVED lines=12> */
.L_x_671:
[----:B0-----:R-:W3:Y:S01]  /*23e30*/  LDL.LU R0, [R1+0x30] ;  /* 0x0000300001007983 */ /* 0x001ee20000300800 */
[----:B------:R-:W-:Y:S01]  /*23e40*/  BSSY B0, `(.L_x_755) ;  /* 0x000000b000007945 */ /* 0x000fe20003800000 */
[----:B-1----:R-:W0:Y:S01]  /*23e50*/  S2R R5, SR_CgaCtaId ;  /* 0x0000000000057919 */ /* 0x002e220000008800 */
[----:B---3--:R-:W-:-:S05]  /*23e60*/  VIADD R0, R0, 0x1 ;  /* 0x0000000100007836 */ /* 0x008fca0000000000 */
[----:B--2---:R-:W-:-:S04]  /*23e70*/  LEA.HI R2, R0, R0, RZ, 0x1 ;  /* 0x0000000000027211 */ /* 0x004fc800078f08ff */
[----:B------:R-:W-:-:S05]  /*23e80*/  LOP3.LUT R3, R2, 0xfffffffe, RZ, 0xc0, !PT ;  /* 0xfffffffe02037812 */ /* 0x000fca00078ec0ff */
[----:B------:R-:W-:Y:S01]  /*23e90*/  IMAD.IADD R3, R0, 0x1, -R3 ;  /* 0x0000000100037824 */ /* 0x000fe200078e0a03 */
[----:B------:R-:W-:-:S04]  /*23ea0*/  MOV R0, 0x400 ;  /* 0x0000040000007802 */ /* 0x000fc80000000f00 */
[----:B0-----:R-:W-:Y:S02]  /*23eb0*/  LEA R0, R5, R0, 0x18 ;  /* 0x0000000005007211 */ /* 0x001fe400078ec0ff */
[----:B------:R-:W-:-:S04]  /*23ec0*/  SHF.L.U32 R3, R3, 0x1f, RZ ;  /* 0x0000001f03037819 */ /* 0x000fc800000006ff */
[----:B------:R-:W0:Y:S02]  /*23ed0*/  SYNCS.PHASECHK.TRANS64.TRYWAIT P0, [R0+URZ+0x34820], R3 ;  /* 0x03482003000075a7 */ /* 0x000e24000800017f */
[----:B0-----:R-:W-:Y:S05]  /*23ee0*/  @!P0 BRA `(.L_x_756) ;  /* 0x0000001c00148947 */ /* 0x001fea0003800000 */
.L_x_850:
[----:B------:R-:W-:Y:S05]  /*23ef0*/  BSYNC B0 ;  /* 0x0000000000007941 */ /* 0x000fea0003800000 */
.L_x_755:
[----:B------:R-:W-:-:S03]  /*23f00*/  UMOV UR4, 0xffffffff ;  /* 0xffffffff00047882 */ /* 0x000fc60000000000 */
[----:B------:R-:W-:Y:S05]  /*23f10*/  BRA.DIV UR4, `(.L_x_757) ;  /* 0x0000001e041c7947 */ /* 0x000fea000b800000 */
[----:B------:R-:W1:Y:S02]  /*23f20*/  S2R R2, SR_TID.X ;  /* 0x0000000000027919 */ /* 0x000e640000002100 */
[----:B-1----:R-:W-:-:S04]  /*23f30*/  SHF.R.U32.HI R2, RZ, 0x5, R2 ;  /* 0x00000005ff027819 */ /* 0x002fc80000011602 */
[----:B------:R-:W-:-:S05]  /*23f40*/  LOP3.LUT R2, R2, 0x3, RZ, 0xc0, !PT ;  /* 0x0000000302027812 */ /* 0x000fca00078ec0ff */
[----:B------:R1:W2:Y:S02]  /*23f50*/  SHFL.IDX PT, R14, R2, RZ, 0x1f ;  /* 0x00001fff020e7589 */ /* 0x0002a400000e0000 */
.L_x_853:
[----:B--2---:R-:W-:-:S13]  /*23f60*/  ISETP.NE.AND P0, PT, R14, RZ, PT ;  /* 0x000000ff0e00720c */ /* 0x004fda0003f05270 */
[----:B------:R-:W-:Y:S05]  /*23f70*/  @P0 BRA `(.L_x_445) ;  /* 0x0000000000940947 */ /* 0x000fea0003800000 */
[----:B------:R-:W-:-:S03]  /*23f80*/  UMOV UR4, 0xffffffff ;  /* 0xffffffff00047882 */ /* 0x000fc60000000000 */
[----:B------:R-:W-:Y:S05]  /*23f90*/  BRA.DIV UR4, `(.L_x_758) ;  /* 0x0000001e04307947 */ /* 0x000fea000b800000 */
[----:B------:R-:W-:-:S13]  /*23fa0*/  ELECT P6, URZ, PT ;  /* 0x00000000003f782f */ /* 0x000fda00038c0000 */
.L_x_856:
[----:B------:R-:W-:Y:S05]  /*23fb0*/  @!P6 BRA `(.L_x_445) ;  /* 0x000000000084e947 */ /* 0x000fea0003800000 */
[----:B------:R-:W-:-:S06]  /*23fc0*/  ULOP3.LUT UR4, UR60, 0x2, URZ, 0xfc, !UPT ;  /* 0x000000023c047892 */ /* 0x000fcc000f8efc3f */
[----:B-1----:R-:W-:-:S05]  /*23fd0*/  IMAD.U32 R2, RZ, RZ, UR4 ;  /* 0x00000004ff027e24 */ /* 0x002fca000f8e00ff */
[----:B------:R-:W-:-:S13]  /*23fe0*/  ISETP.NE.AND P2, PT, R2, 0x3, PT ;  /* 0x000000030200780c */ /* 0x000fda0003f45270 */
[----:B------:R-:W-:Y:S05]  /*23ff0*/  @!P2 BRA `(.L_x_759) ;  /* 0x000000000004a947 */ /* 0x000fea0003800000 */
[----:B------:R-:W-:Y:S01]  /*24000*/  BPT.TRAP 0x1 ;  /* 0x000000040000795c */ /* 0x000fe20000300000 */
.L_x_759:
        /* <DEDUP_REMOVED lines=14> */
.L_x_857:
[----:B------:R-:W1:Y:S02]  /*240f0*/  SYNCS.PHASECHK.TRANS64.TRYWAIT P0, [R7+URZ], R2 ;  /* 0x00000002070075a7 */ /* 0x000e64000800017f */
[----:B-1----:R-:W-:Y:S05]  /*24100*/  @!P0 BRA `(.L_x_761) ;  /* 0x0000001c00088947 */ /* 0x002fea0003800000 */
.L_x_858:
[----:B------:R-:W-:Y:S05]  /*24110*/  @!P2 BRA `(.L_x_762) ;  /* 0x000000000004a947 */ /* 0x000fea0003800000 */
[----:B------:R-:W-:Y:S01]  /*24120*/  BPT.TRAP 0x1 ;  /* 0x000000040000795c */ /* 0x000fe20000300000 */
.L_x_762:
[----:B------:R-:W2:Y:S01]  /*24130*/  LDL.LU R4, [R1] ;  /* 0x0000000001047983 */ /* 0x000ea20000300800 */
[----:B------:R-:W-:-:S04]  /*24140*/  VIADD R0, R0, 0x34860 ;  /* 0x0003486000007836 */ /* 0x000fc80000000000 */
[----:B--2---:R-:W-:-:S04]  /*24150*/  IMAD R4, R4, 0x8, R0 ;  /* 0x0000000804047824 */ /* 0x004fc800078e0200 */
[----:B------:R-:W2:Y:S02]  /*24160*/  SYNCS.PHASECHK.TRANS64.TRYWAIT P0, [R4+URZ], R5 ;  /* 0x00000005040075a7 */ /* 0x000ea4000800017f */
[----:B--2---:R-:W-:Y:S05]  /*24170*/  @!P0 BRA `(.L_x_763) ;  /* 0x0000001c00008947 */ /* 0x004fea0003800000 */
.L_x_859:
[----:B------:R-:W-:-:S07]  /*24180*/  IMAD R3, R3, 0x8, R0 ;  /* 0x0000000803037824 */ /* 0x000fce00078e0200 */
.L_x_764:
[----:B---3--:R3:W4:Y:S02]  /*24190*/  SYNCS.PHASECHK.TRANS64.TRYWAIT P0, [R3+URZ], R2 ;  /* 0x00000002030075a7 */ /* 0x008724000800017f */
[----:B----4-:R-:W-:Y:S05]  /*241a0*/  @!P0 NANOSLEEP.SYNCS 0x989680 ;  /* 0x009896800000895d */ /* 0x010fea0003900000 */
[----:B------:R-:W4:Y:S02]  /*241b0*/  @!P0 SYNCS.PHASECHK.TRANS64 P0, [R3+URZ], R2 ;  /* 0x00000002030085a7 */ /* 0x000f24000800007f */
[----:B----4-:R-:W-:Y:S05]  /*241c0*/  @!P0 BRA `(.L_x_764) ;  /* 0xfffffffc00f08947 */ /* 0x010fea000383ffff */
.L_x_445:
[----:B------:R-:W-:Y:S05]  /*241d0*/  BSYNC B7 ;  /* 0x0000000000077941 */ /* 0x000fea0003800000 */
.L_x_442:
[----:B------:R-:W-:Y:S05]  /*241e0*/  EXIT ;  /* 0x000000000000794d */ /* 0x000fea0003800000 */
.L_x_471:
[----:B0-----:R0:W1:Y:S02]  /*241f0*/  SYNCS.PHASECHK.TRANS64.TRYWAIT P6, [R3+URZ+0x34890], R0 ;  /* 0x03489000030075a7 */ /* 0x00106400080c017f */
[----:B-1----:R-:W-:Y:S05]  /*24200*/  @!P6 NANOSLEEP.SYNCS 0x989680 ;  /* 0x009896800000e95d */ /* 0x002fea0003900000 */
[----:B------:R-:W1:Y:S02]  /*24210*/  @!P6 SYNCS.PHASECHK.TRANS64 P6, [R3+URZ+0x34890], R0 ;  /* 0x034890000300e5a7 */ /* 0x000e6400080c007f */
[----:B-1----:R-:W-:Y:S05]  /*24220*/  @!P6 BRA `(.L_x_471) ;  /* 0xfffffffc00f0e947 */ /* 0x002fea000383ffff */
[----:B------:R-:W-:Y:S05]  /*24230*/  BRA `(.L_x_765) ;  /* 0xfffffdf800507947 */ /* 0x000fea000383ffff */
.L_x_525:
[----:B0-----:R0:W1:Y:S02]  /*24240*/  SYNCS.PHASECHK.TRANS64.TRYWAIT P4, [R3+URZ+0x34890], R0 ;  /* 0x03489000030075a7 */ /* 0x001064000808017f */
[----:B-1----:R-:W-:Y:S05]  /*24250*/  @!P4 NANOSLEEP.SYNCS 0x989680 ;  /* 0x009896800000c95d */ /* 0x002fea0003900000 */
[----:B------:R-:W1:Y:S02]  /*24260*/  @!P4 SYNCS.PHASECHK.TRANS64 P4, [R3+URZ+0x34890], R0 ;  /* 0x034890000300c5a7 */ /* 0x000e64000808007f */
[----:B-1----:R-:W-:Y:S05]  /*24270*/  @!P4 BRA `(.L_x_525) ;  /* 0xfffffffc00f0c947 */ /* 0x002fea000383ffff */
[----:B------:R-:W-:Y:S05]  /*24280*/  BRA `(.L_x_766) ;  /* 0xfffffe3400c47947 */ /* 0x000fea000383ffff */
.L_x_550:
[----:B0-----:R0:W1:Y:S02]  /*24290*/  SYNCS.PHASECHK.TRANS64.TRYWAIT P3, [R3+URZ+0x34890], R0 ;  /* 0x03489000030075a7 */ /* 0x001064000806017f */
[----:B-1----:R-:W-:Y:S05]  /*242a0*/  @!P3 NANOSLEEP.SYNCS 0x989680 ;  /* 0x009896800000b95d */ /* 0x002fea0003900000 */
[----:B------:R-:W1:Y:S02]  /*242b0*/  @!P3 SYNCS.PHASECHK.TRANS64 P3, [R3+URZ+0x34890], R0 ;  /* 0x034890000300b5a7 */ /* 0x000e64000806007f */
[----:B-1----:R-:W-:Y:S05]  /*242c0*/  @!P3 BRA `(.L_x_550) ;  /* 0xfffffffc00f0b947 */ /* 0x002fea000383ffff */
[----:B------:R-:W-:Y:S05]  /*242d0*/  BRA `(.L_x_767) ;  /* 0xfffffe6c00307947 */ /* 0x000fea000383ffff */
.L_x_564:
[----:B--2---:R2:W3:Y:S02]  /*242e0*/  SYNCS.PHASECHK.TRANS64.TRYWAIT P2, [R3+URZ+0x348b0], R0 ;  /* 0x0348b000030075a7 */ /* 0x0044e4000804017f */
[----:B---3--:R-:W-:Y:S05]  /*242f0*/  @!P2 NANOSLEEP.SYNCS 0x989680 ;  /* 0x009896800000a95d */ /* 0x008fea0003900000 */
[----:B------:R-:W3:Y:S02]  /*24300*/  @!P2 SYNCS.PHASECHK.TRANS64 P2, [R3+URZ+0x348b0], R0 ;  /* 0x0348b0000300a5a7 */ /* 0x000ee4000804007f */
[----:B---3--:R-:W-:Y:S05]  /*24310*/  @!P2 BRA `(.L_x_564) ;  /* 0xfffffffc00f0a947 */ /* 0x008fea000383ffff */
[----:B------:R-:W-:Y:S05]  /*24320*/  BRA `(.L_x_768) ;  /* 0xfffffe7400947947 */ /* 0x000fea000383ffff */
.L_x_580:
[----:B------:R-:W-:Y:S01]  /*24330*/  BSSY B0, `(.L_x_769) ;  /* 0x0000007000007945 */ /* 0x000fe20003800000 */
[----:B------:R-:W-:Y:S02]  /*24340*/  IMAD.MOV.U32 R12, RZ, RZ, RZ ;  /* 0x000000ffff0c7224 */ /* 0x000fe400078e00ff */
[----:B------:R-:W-:Y:S02]  /*24350*/  IMAD.MOV.U32 R11, RZ, RZ, 0x1f ;  /* 0x0000001fff0b7424 */ /* 0x000fe400078e00ff */
[----:B------:R-:W-:-:S07]  /*24360*/  IMAD.MOV.U32 R15, RZ, RZ, -0x1 ;  /* 0xffffffffff0f7424 */ /* 0x000fce00078e00ff */
[----:B-----5:R-:W-:Y:S05]  /*24370*/  WARPSYNC.COLLECTIVE R15, `(.L_x_770) ;  /* 0x000000000f087348 */ /* 0x020fea0003c00000 */
[----:B------:R0:W1:Y:S02]  /*24380*/  SHFL.IDX P6, R14, R13, R12, R11 ;  /* 0x0000000c0d0e7389 */ /* 0x00006400000c000b */
[----:B01---5:R-:W-:Y:S01]  /*24390*/  ENDCOLLECTIVE ;  /* 0x000000000000791b */ /* 0x023fe20003800000 */
.L_x_770:
[----:B------:R-:W-:Y:S05]  /*243a0*/  BSYNC B0 ;  /* 0x0000000000007941 */ /* 0x000fea0003800000 */
.L_x_769:
[----:B------:R1:W-:Y:S01]  /*243b0*/  STL [R1+0x28], R14 ;  /* 0x0000280e01007387 */ /* 0x0003e20000100800 */
[----:B------:R-:W-:Y:S05]  /*243c0*/  BRA `(.L_x_771) ;  /* 0xfffffe8000987947 */ /* 0x000fea000383ffff */
.L_x_592:
[----:B------:R-:W-:Y:S01]  /*243d0*/  BSSY B1, `(.L_x_772) ;  /* 0x0000008000017945 */ /* 0x000fe20003800000 */
[----:B------:R-:W-:Y:S02]  /*243e0*/  IMAD.MOV.U32 R13, RZ, RZ, R25 ;  /* 0x000000ffff0d7224 */ /* 0x000fe400078e0019 */
[----:B------:R-:W-:Y:S02]  /*243f0*/  IMAD.MOV.U32 R12, RZ, RZ, RZ ;  /* 0x000000ffff0c7224 */ /* 0x000fe400078e00ff */
[----:B------:R-:W-:Y:S02]  /*24400*/  IMAD.MOV.U32 R11, RZ, RZ, 0x181f ;  /* 0x0000181fff0b7424 */ /* 0x000fe400078e00ff */
[----:B------:R-:W-:-:S07]  /*24410*/  IMAD.MOV.U32 R15, RZ, RZ, -0x1 ;  /* 0xffffffffff0f7424 */ /* 0x000fce00078e00ff */
[----:B01---5:R-:W-:Y:S05]  /*24420*/  WARPSYNC.COLLECTIVE R15, `(.L_x_773) ;  /* 0x000000000f087348 */ /* 0x023fea0003c00000 */
[----:B-1----:R1:W2:Y:S02]  /*24430*/  SHFL.IDX P6, R14, R13, R12, R11 ;  /* 0x0000000c0d0e7389 */ /* 0x0022a400000c000b */
[----:B012--5:R-:W-:Y:S01]  /*24440*/  ENDCOLLECTIVE ;  /* 0x000000000000791b */ /* 0x027fe20003800000 */
.L_x_773:
[----:B------:R-:W-:Y:S05]  /*24450*/  BSYNC B1 ;  /* 0x0000000000017941 */ /* 0x000fea0003800000 */
.L_x_772:
[----:B------:R-:W-:Y:S05]  /*24460*/  BRA `(.L_x_774) ;  /* 0xfffffe8800987947 */ /* 0x000fea000383ffff */
.L_x_593:
        /* <DEDUP_REMOVED lines=8> */
.L_x_776:
[----:B------:R-:W-:Y:S05]  /*244f0*/  BSYNC B1 ;  /* 0x0000000000017941 */ /* 0x000fea0003800000 */
.L_x_775:
[----:B------:R-:W-:Y:S05]  /*24500*/  BRA `(.L_x_777) ;  /* 0xfffffe8800787947 */ /* 0x000fea000383ffff */
.L_x_594:
        /* <DEDUP_REMOVED lines=8> */
.L_x_779:
[----:B------:R-:W-:Y:S05]  /*24590*/  BSYNC B1 ;  /* 0x0000000000017941 */ /* 0x000fea0003800000 */
.L_x_778:
[----:B------:R-:W-:Y:S05]  /*245a0*/  BRA `(.L_x_780) ;  /* 0xfffffe8800587947 */ /* 0x000fea000383ffff */
.L_x_595:
        /* <DEDUP_REMOVED lines=8> */
.L_x_782:
[----:B------:R-:W-:Y:S05]  /*24630*/  BSYNC B1 ;  /* 0x0000000000017941 */ /* 0x000fea0003800000 */
.L_x_781:
[----:B------:R-:W-:Y:S05]  /*24640*/  BRA `(.L_x_783) ;  /* 0xfffffe8800387947 */ /* 0x000fea000383ffff */
.L_x_597:
[----:B-1----:R1:W2:Y:S02]  /*24650*/  SYNCS.PHASECHK.TRANS64.TRYWAIT P0, [R2+URZ+0x34800], R33 ;  /* 0x03480021020075a7 */ /* 0x0022a4000800017f */
[----:B--2---:R-:W-:Y:S05]  /*24660*/  @!P0 NANOSLEEP.SYNCS 0x989680 ;  /* 0x009896800000895d */ /* 0x004fea0003900000 */
[----:B------:R-:W2:Y:S02]  /*24670*/  @!P0 SYNCS.PHASECHK.TRANS64 P0, [R2+URZ+0x34800], R33 ;  /* 0x03480021020085a7 */ /* 0x000ea4000800007f */
[----:B--2---:R-:W-:Y:S05]  /*24680*/  @!P0 BRA `(.L_x_597) ;  /* 0xfffffffc00f08947 */ /* 0x004fea000383ffff */
[----:B------:R-:W-:Y:S05]  /*24690*/  BRA `(.L_x_784) ;  /* 0xfffffe8800907947 */ /* 0x000fea000383ffff */
.L_x_613:
        /* <DEDUP_REMOVED lines=8> */
.L_x_786:
[----:B------:R-:W-:Y:S05]  /*24720*/  BSYNC B1 ;  /* 0x0000000000017941 */ /* 0x000fea0003800000 */
.L_x_785:
[----:B------:R-:W-:Y:S05]  /*24730*/  BRA `(.L_x_787) ;  /* 0xfffffea0000c7947 */ /* 0x000fea000383ffff */
.L_x_614:
        /* <DEDUP_REMOVED lines=8> */
.L_x_789:
[----:B------:R-:W-:Y:S05]  /*247c0*/  BSYNC B1 ;  /* 0x0000000000017941 */ /* 0x000fea0003800000 */
.L_x_788:
[----:B------:R-:W-:Y:S05]  /*247d0*/  BRA `(.L_x_790) ;  /* 0xfffffe9c00f47947 */ /* 0x000fea000383ffff */
.L_x_615:
        /* <DEDUP_REMOVED lines=8> */
.L_x_792:
[----:B------:R-:W-:Y:S05]  /*24860*/  BSYNC B1 ;  /* 0x0000000000017941 */ /* 0x000fea0003800000 */
.L_x_791:
[----:B------:R-:W-:Y:S05]  /*24870*/  BRA `(.L_x_793) ;  /* 0xfffffe9c00d87947 */ /* 0x000fea000383ffff */
.L_x_616:
        /* <DEDUP_REMOVED lines=8> */
.L_x_795:
[----:B------:R-:W-:Y:S05]  /*24900*/  BSYNC B1 ;  /* 0x0000000000017941 */ /* 0x000fea0003800000 */
.L_x_794:
[----:B------:R-:W-:Y:S05]  /*24910*/  BRA `(.L_x_796) ;  /* 0xfffffe9c00bc7947 */ /* 0x000fea000383ffff */
.L_x_618:
[----:B-1----:R1:W2:Y:S02]  /*24920*/  SYNCS.PHASECHK.TRANS64.TRYWAIT P4, [R2+URZ+0x34800], R9 ;  /* 0x03480009020075a7 */ /* 0x0022a4000808017f */
[----:B--2---:R-:W-:Y:S05]  /*24930*/  @!P4 NANOSLEEP.SYNCS 0x989680 ;  /* 0x009896800000c95d */ /* 0x004fea0003900000 */
[----:B------:R-:W2:Y:S02]  /*24940*/  @!P4 SYNCS.PHASECHK.TRANS64 P4, [R2+URZ+0x34800], R9 ;  /* 0x034800090200c5a7 */ /* 0x000ea4000808007f */
[----:B--2---:R-:W-:Y:S05]  /*24950*/  @!P4 BRA `(.L_x_618) ;  /* 0xfffffffc00f0c947 */ /* 0x004fea000383ffff */
[----:B------:R-:W-:Y:S05]  /*24960*/  BRA `(.L_x_797) ;  /* 0xfffffea000387947 */ /* 0x000fea000383ffff */
.L_x_628:
[----:B--2---:R2:W3:Y:S02]  /*24970*/  SYNCS.PHASECHK.TRANS64.TRYWAIT P2, [R0+URZ+0x34830], R3 ;  /* 0x03483003000075a7 */ /* 0x0044e4000804017f */
[----:B---3--:R-:W-:Y:S05]  /*24980*/  @!P2 NANOSLEEP.SYNCS 0x989680 ;  /* 0x009896800000a95d */ /* 0x008fea0003900000 */
[----:B------:R-:W3:Y:S02]  /*24990*/  @!P2 SYNCS.PHASECHK.TRANS64 P2, [R0+URZ+0x34830], R3 ;  /* 0x034830030000a5a7 */ /* 0x000ee4000804007f */
[----:B---3--:R-:W-:Y:S05]  /*249a0*/  @!P2 BRA `(.L_x_628) ;  /* 0xfffffffc00f0a947 */ /* 0x008fea000383ffff */
[----:B------:R-:W-:Y:S05]  /*249b0*/  BRA `(.L_x_627) ;  /* 0xfffffeb800a47947 */ /* 0x000fea000383ffff */
.L_x_634:
[----:B-1----:R1:W2:Y:S02]  /*249c0*/  SYNCS.PHASECHK.TRANS64.TRYWAIT P3, [R6+URZ+0x34830], R7 ;  /* 0x03483007060075a7 */ /* 0x0022a4000806017f */
[----:B--2---:R-:W-:Y:S05]  /*249d0*/  @!P3 NANOSLEEP.SYNCS 0x989680 ;  /* 0x009896800000b95d */ /* 0x004fea0003900000 */
[----:B------:R-:W2:Y:S02]  /*249e0*/  @!P3 SYNCS.PHASECHK.TRANS64 P3, [R6+URZ+0x34830], R7 ;  /* 0x034830070600b5a7 */ /* 0x000ea4000806007f */
[----:B--2---:R-:W-:Y:S05]  /*249f0*/  @!P3 BRA `(.L_x_634) ;  /* 0xfffffffc00f0b947 */ /* 0x004fea000383ffff */
[----:B------:R-:W-:Y:S05]  /*24a00*/  BRA `(.L_x_633) ;  /* 0xffffff1800047947 */ /* 0x000fea000383ffff */
.L_x_638:
[----:B-1----:R1:W2:Y:S02]  /*24a10*/  SYNCS.PHASECHK.TRANS64.TRYWAIT P2, [R6+URZ+0x34850], R4 ;  /* 0x03485004060075a7 */ /* 0x0022a4000804017f */
[----:B--2---:R-:W-:Y:S05]  /*24a20*/  @!P2 NANOSLEEP.SYNCS 0x989680 ;  /* 0x009896800000a95d */ /* 0x004fea0003900000 */
[----:B------:R-:W2:Y:S02]  /*24a30*/  @!P2 SYNCS.PHASECHK.TRANS64 P2, [R6+URZ+0x34850], R4 ;  /* 0x034850040600a5a7 */ /* 0x000ea4000804007f */
[----:B--2---:R-:W-:Y:S05]  /*24a40*/  @!P2 BRA `(.L_x_638) ;  /* 0xfffffffc00f0a947 */ /* 0x004fea000383ffff */
[----:B------:R-:W-:Y:S05]  /*24a50*/  BRA `(.L_x_635) ;  /* 0xffffff4c004c7947 */ /* 0x000fea000383ffff */
.L_x_643:
[----:B-1----:R1:W2:Y:S02]  /*24a60*/  SYNCS.PHASECHK.TRANS64.TRYWAIT P0, [R9+URZ+0x34850], R0 ;  /* 0x03485000090075a7 */ /* 0x0022a4000800017f */
[----:B--2---:R-:W-:Y:S05]  /*24a70*/  @!P0 NANOSLEEP.SYNCS 0x989680 ;  /* 0x009896800000895d */ /* 0x004fea0003900000 */
[----:B------:R-:W2:Y:S02]  /*24a80*/  @!P0 SYNCS.PHASECHK.TRANS64 P0, [R9+URZ+0x34850], R0 ;  /* 0x03485000090085a7 */ /* 0x000ea4000800007f */
[----:B--2---:R-:W-:Y:S05]  /*24a90*/  @!P0 BRA `(.L_x_643) ;  /* 0xfffffffc00f08947 */ /* 0x004fea000383ffff */
[----:B------:R-:W-:Y:S05]  /*24aa0*/  BRA `(.L_x_642) ;  /* 0xffffff7000887947 */ /* 0x000fea000383ffff */
.L_x_675:
[----:B------:R-:W0:Y:S01]  /*24ab0*/  S2R R11, SR_TID.X ;  /* 0x00000000000b7919 */ /* 0x000e220000002100 */
[----:B------:R-:W-:Y:S01]  /*24ac0*/  BSSY B1, `(.L_x_798) ;  /* 0x000000a000017945 */ /* 0x000fe20003800000 */
[----:B------:R-:W-:Y:S02]  /*24ad0*/  IMAD.MOV.U32 R12, RZ, RZ, RZ ;  /* 0x000000ffff0c7224 */ /* 0x000fe400078e00ff */
[----:B------:R-:W-:Y:S01]  /*24ae0*/  IMAD.MOV.U32 R15, RZ, RZ, -0x1 ;  /* 0xffffffffff0f7424 */ /* 0x000fe200078e00ff */
[----:B0-----:R-:W-:-:S04]  /*24af0*/  SHF.R.U32.HI R11, RZ, 0x5, R11 ;  /* 0x00000005ff0b7819 */ /* 0x001fc8000001160b */
[----:B------:R-:W-:-:S05]  /*24b00*/  LOP3.LUT R11, R11, 0x3, RZ, 0xc0, !PT ;  /* 0x000000030b0b7812 */ /* 0x000fca00078ec0ff */
[----:B------:R-:W-:Y:S02]  /*24b10*/  IMAD.MOV.U32 R13, RZ, RZ, R11 ;  /* 0x000000ffff0d7224 */ /* 0x000fe400078e000b */
[----:B------:R-:W-:-:S07]  /*24b20*/  IMAD.MOV.U32 R11, RZ, RZ, 0x1f ;  /* 0x0000001fff0b7424 */ /* 0x000fce00078e00ff */
[----:B-----5:R-:W-:Y:S05]  /*24b30*/  WARPSYNC.COLLECTIVE R15, `(.L_x_799) ;  /* 0x000000000f087348 */ /* 0x020fea0003c00000 */
[----:B------:R0:W1:Y:S02]  /*24b40*/  SHFL.IDX P6, R14, R13, R12, R11 ;  /* 0x0000000c0d0e7389 */ /* 0x00006400000c000b */
[----:B01---5:R-:W-:Y:S01]  /*24b50*/  ENDCOLLECTIVE ;  /* 0x000000000000791b */ /* 0x023fe20003800000 */
.L_x_799:
[----:B------:R-:W-:Y:S05]  /*24b60*/  BSYNC B1 ;  /* 0x0000000000017941 */ /* 0x000fea0003800000 */
.L_x_798:
[----:B------:R-:W-:Y:S05]  /*24b70*/  BRA `(.L_x_800) ;  /* 0xffffffac00a07947 */ /* 0x000fea000383ffff */
.L_x_676:
[----:B------:R-:W-:Y:S01]  /*24b80*/  BSSY B1, `(.L_x_801) ;  /* 0x0000006000017945 */ /* 0x000fe20003800000 */
[----:B------:R-:W-:-:S07]  /*24b90*/  IMAD.MOV.U32 R15, RZ, RZ, -0x1 ;  /* 0xffffffffff0f7424 */ /* 0x000fce00078e00ff */
[----:B-----5:R-:W-:Y:S05]  /*24ba0*/  WARPSYNC.COLLECTIVE R15, `(.L_x_802) ;  /* 0x000000000f0c7348 */ /* 0x020fea0003c00000 */
[----:B------:R-:W-:Y:S02]  /*24bb0*/  ELECT P6, UR62, PT ;  /* 0x00000000003e782f */ /* 0x000fe400038c0000 */
[----:B------:R-:W-:Y:S01]  /*24bc0*/  MOV R14, UR62 ;  /* 0x0000003e000e7c02 */ /* 0x000fe20008000f00 */
[----:B-----5:R-:W-:Y:S10]  /*24bd0*/  ENDCOLLECTIVE ;  /* 0x000000000000791b */ /* 0x020ff40003800000 */
.L_x_802:
[----:B------:R-:W-:Y:S05]  /*24be0*/  BSYNC B1 ;  /* 0x0000000000017941 */ /* 0x000fea0003800000 */
.L_x_801:
[----:B------:R-:W-:Y:S05]  /*24bf0*/  BRA `(.L_x_803) ;  /* 0xffffffac008c7947 */ /* 0x000fea000383ffff */
.L_x_678:
[----:B0-----:R0:W1:Y:S02]  /*24c00*/  SYNCS.PHASECHK.TRANS64.TRYWAIT P0, [R9+URZ+0x34820], R5 ;  /* 0x03482005090075a7 */ /* 0x001064000800017f */
[----:B-1----:R-:W-:Y:S05]  /*24c10*/  @!P0 NANOSLEEP.SYNCS 0x989680 ;  /* 0x009896800000895d */ /* 0x002fea0003900000 */
[----:B------:R-:W1:Y:S02]  /*24c20*/  @!P0 SYNCS.PHASECHK.TRANS64 P0, [R9+URZ+0x34820], R5 ;  /* 0x03482005090085a7 */ /* 0x000e64000800007f */
[----:B-1----:R-:W-:Y:S05]  /*24c30*/  @!P0 BRA `(.L_x_678) ;  /* 0xfffffffc00f08947 */ /* 0x002fea000383ffff */
[----:B------:R-:W-:Y:S05]  /*24c40*/  BRA `(.L_x_804) ;  /* 0xffffffac00a87947 */ /* 0x000fea000383ffff */
.L_x_681:
[----:B0-----:R0:W1:Y:S02]  /*24c50*/  SYNCS.PHASECHK.TRANS64.TRYWAIT P0, [R5+URZ+0x348a0], R10 ;  /* 0x0348a00a050075a7 */ /* 0x001064000800017f */
[----:B-1----:R-:W-:Y:S05]  /*24c60*/  @!P0 NANOSLEEP.SYNCS 0x989680 ;  /* 0x009896800000895d */ /* 0x002fea0003900000 */
[----:B------:R-:W1:Y:S02]  /*24c70*/  @!P0 SYNCS.PHASECHK.TRANS64 P0, [R5+URZ+0x348a0], R10 ;  /* 0x0348a00a050085a7 */ /* 0x000e64000800007f */
[----:B-1----:R-:W-:Y:S05]  /*24c80*/  @!P0 BRA `(.L_x_681) ;  /* 0xfffffffc00f08947 */ /* 0x002fea000383ffff */
[----:B------:R-:W-:Y:S05]  /*24c90*/  BRA `(.L_x_805) ;  /* 0xffffffac00b87947 */ /* 0x000fea000383ffff */
.L_x_683:
[----:B-1----:R1:W2:Y:S02]  /*24ca0*/  SYNCS.PHASECHK.TRANS64.TRYWAIT P0, [R5+URZ+0x348c0], R10 ;  /* 0x0348c00a050075a7 */ /* 0x0022a4000800017f */
[----:B--2---:R-:W-:Y:S05]  /*24cb0*/  @!P0 NANOSLEEP.SYNCS 0x989680 ;  /* 0x009896800000895d */ /* 0x004fea0003900000 */
[----:B------:R-:W2:Y:S02]  /*24cc0*/  @!P0 SYNCS.PHASECHK.TRANS64 P0, [R5+URZ+0x348c0], R10 ;  /* 0x0348c00a050085a7 */ /* 0x000ea4000800007f */
[----:B--2---:R-:W-:Y:S05]  /*24cd0*/  @!P0 BRA `(.L_x_683) ;  /* 0xfffffffc00f08947 */ /* 0x004fea000383ffff */
[----:B------:R-:W-:Y:S05]  /*24ce0*/  BRA `(.L_x_806) ;  /* 0xffffffb000307947 */ /* 0x000fea000383ffff */
.L_x_687:
[----:B0-----:R0:W1:Y:S02]  /*24cf0*/  SYNCS.PHASECHK.TRANS64.TRYWAIT P0, [R6+URZ+0x348a0], R7 ;  /* 0x0348a007060075a7 */ /* 0x001064000800017f */
[----:B-1----:R-:W-:Y:S05]  /*24d00*/  @!P0 NANOSLEEP.SYNCS 0x989680 ;  /* 0x009896800000895d */ /* 0x002fea0003900000 */
[----:B------:R-:W1:Y:S02]  /*24d10*/  @!P0 SYNCS.PHASECHK.TRANS64 P0, [R6+URZ+0x348a0], R7 ;  /* 0x0348a007060085a7 */ /* 0x000e64000800007f */
[----:B-1----:R-:W-:Y:S05]  /*24d20*/  @!P0 BRA `(.L_x_687) ;  /* 0xfffffffc00f08947 */ /* 0x002fea000383ffff */
[----:B------:R-:W-:Y:S05]  /*24d30*/  BRA `(.L_x_807) ;  /* 0xffffffb000f07947 */ /* 0x000fea000383ffff */
.L_x_689:
[----:B-1----:R1:W2:Y:S02]  /*24d40*/  SYNCS.PHASECHK.TRANS64.TRYWAIT P1, [R6+URZ+0x348c0], R7 ;  /* 0x0348c007060075a7 */ /* 0x0022a4000802017f */
[----:B--2---:R-:W-:Y:S05]  /*24d50*/  @!P1 NANOSLEEP.SYNCS 0x989680 ;  /* 0x009896800000995d */ /* 0x004fea0003900000 */
[----:B------:R-:W2:Y:S02]  /*24d60*/  @!P1 SYNCS.PHASECHK.TRANS64 P1, [R6+URZ+0x348c0], R7 ;  /* 0x0348c007060095a7 */ /* 0x000ea4000802007f */
[----:B--2---:R-:W-:Y:S05]  /*24d70*/  @!P1 BRA `(.L_x_689) ;  /* 0xfffffffc00f09947 */ /* 0x004fea000383ffff */
[----:B------:R-:W-:Y:S05]  /*24d80*/  BRA `(.L_x_808) ;  /* 0xffffffb400607947 */ /* 0x000fea000383ffff */
.L_x_700:
        /* <DEDUP_REMOVED lines=11> */
.L_x_810:
[----:B------:R-:W-:Y:S05]  /*24e40*/  BSYNC B0 ;  /* 0x0000000000007941 */ /* 0x000fea0003800000 */
.L_x_809:
[----:B------:R-:W-:Y:S05]  /*24e50*/  BRA `(.L_x_811) ;  /* 0xffffffc000207947 */ /* 0x000fea000383ffff */
.L_x_701:
[----:B------:R-:W-:Y:S01]  /*24e60*/  BSSY B0, `(.L_x_812) ;  /* 0x0000006000007945 */ /* 0x000fe20003800000 */
[----:B------:R-:W-:-:S07]  /*24e70*/  IMAD.MOV.U32 R15, RZ, RZ, -0x1 ;  /* 0xffffffffff0f7424 */ /* 0x000fce00078e00ff */
[----:B------:R-:W-:Y:S05]  /*24e80*/  WARPSYNC.COLLECTIVE R15, `(.L_x_813) ;  /* 0x000000000f0c7348 */ /* 0x000fea0003c00000 */
[----:B------:R-:W-:Y:S02]  /*24e90*/  ELECT P6, UR62, PT ;  /* 0x00000000003e782f */ /* 0x000fe400038c0000 */
[----:B------:R-:W-:Y:S01]  /*24ea0*/  MOV R14, UR62 ;  /* 0x0000003e000e7c02 */ /* 0x000fe20008000f00 */
[----:B------:R-:W-:Y:S10]  /*24eb0*/  ENDCOLLECTIVE ;  /* 0x000000000000791b */ /* 0x000ff40003800000 */
.L_x_813:
[----:B------:R-:W-:Y:S05]  /*24ec0*/  BSYNC B0 ;  /* 0x0000000000007941 */ /* 0x000fea0003800000 */
.L_x_812:
[----:B------:R-:W-:Y:S05]  /*24ed0*/  BRA `(.L_x_814) ;  /* 0xffffffc000187947 */ /* 0x000fea000383ffff */
.L_x_704:
[----:B0-----:R0:W1:Y:S02]  /*24ee0*/  SYNCS.PHASECHK.TRANS64.TRYWAIT P0, [R6+URZ+0x34840], R7 ;  /* 0x03484007060075a7 */ /* 0x001064000800017f */
[----:B-1----:R-:W-:Y:S05]  /*24ef0*/  @!P0 NANOSLEEP.SYNCS 0x989680 ;  /* 0x009896800000895d */ /* 0x002fea0003900000 */
[----:B------:R-:W1:Y:S02]  /*24f00*/  @!P0 SYNCS.PHASECHK.TRANS64 P0, [R6+URZ+0x34840], R7 ;  /* 0x03484007060085a7 */ /* 0x000e64000800007f */
[----:B-1----:R-:W-:Y:S05]  /*24f10*/  @!P0 BRA `(.L_x_704) ;  /* 0xfffffffc00f08947 */ /* 0x002fea000383ffff */
[----:B------:R-:W-:Y:S05]  /*24f20*/  BRA `(.L_x_815) ;  /* 0xffffffc0008c7947 */ /* 0x000fea000383ffff */
.L_x_707:
        /* <DEDUP_REMOVED lines=8> */
.L_x_715:
[----:B0-----:R0:W1:Y:S02]  /*24fb0*/  SYNCS.PHASECHK.TRANS64.TRYWAIT P0, [R8+URZ+0x34840], R9 ;  /* 0x03484009080075a7 */ /* 0x001064000800017f */
[----:B-1----:R-:W-:Y:S05]  /*24fc0*/  @!P0 NANOSLEEP.SYNCS 0x989680 ;  /* 0x009896800000895d */ /* 0x002fea0003900000 */
[----:B------:R-:W1:Y:S02]  /*24fd0*/  @!P0 SYNCS.PHASECHK.TRANS64 P0, [R8+URZ+0x34840], R9 ;  /* 0x03484009080085a7 */ /* 0x000e64000800007f */
[----:B-1----:R-:W-:Y:S05]  /*24fe0*/  @!P0 BRA `(.L_x_715) ;  /* 0xfffffffc00f08947 */ /* 0x002fea000383ffff */
[----:B------:R-:W-:Y:S05]  /*24ff0*/  BRA `(.L_x_817) ;  /* 0xffffffc800687947 */ /* 0x000fea000383ffff */
.L_x_717:
[----:B0-----:R0:W1:Y:S02]  /*25000*/  SYNCS.PHASECHK.TRANS64.TRYWAIT P0, [R9+URZ+0x60], R8 ;  /* 0x00006008090075a7 */ /* 0x001064000800017f */
[----:B-1----:R-:W-:Y:S05]  /*25010*/  @!P0 NANOSLEEP.SYNCS 0x989680 ;  /* 0x009896800000895d */ /* 0x002fea0003900000 */
[----:B------:R-:W1:Y:S02]  /*25020*/  @!P0 SYNCS.PHASECHK.TRANS64 P0, [R9+URZ+0x60], R8 ;  /* 0x00006008090085a7 */ /* 0x000e64000800007f */
[----:B-1----:R-:W-:Y:S05]  /*25030*/  @!P0 BRA `(.L_x_717) ;  /* 0xfffffffc00f08947 */ /* 0x002fea000383ffff */
[----:B------:R-:W-:Y:S05]  /*25040*/  BRA `(.L_x_818) ;  /* 0xffffffcc00047947 */ /* 0x000fea000383ffff */
.L_x_722:
[----:B-1----:R1:W2:Y:S02]  /*25050*/  SYNCS.PHASECHK.TRANS64.TRYWAIT P0, [R2+URZ+0x34840], R3 ;  /* 0x03484003020075a7 */ /* 0x0022a4000800017f */
[----:B--2---:R-:W-:Y:S05]  /*25060*/  @!P0 NANOSLEEP.SYNCS 0x989680 ;  /* 0x009896800000895d */ /* 0x004fea0003900000 */
[----:B------:R-:W2:Y:S02]  /*25070*/  @!P0 SYNCS.PHASECHK.TRANS64 P0, [R2+URZ+0x34840], R3 ;  /* 0x03484003020085a7 */ /* 0x000ea4000800007f */
[----:B--2---:R-:W-:Y:S05]  /*25080*/  @!P0 BRA `(.L_x_722) ;  /* 0xfffffffc00f08947 */ /* 0x004fea000383ffff */
[----:B------:R-:W-:Y:S05]  /*25090*/  BRA `(.L_x_819) ;  /* 0xffffffd000687947 */ /* 0x000fea000383ffff */
.L_x_724:
[----:B0-----:R0:W1:Y:S02]  /*250a0*/  SYNCS.PHASECHK.TRANS64.TRYWAIT P1, [R2+URZ+0x60], R3 ;  /* 0x00006003020075a7 */ /* 0x001064000802017f */
[----:B-1----:R-:W-:Y:S05]  /*250b0*/  @!P1 NANOSLEEP.SYNCS 0x989680 ;  /* 0x009896800000995d */ /* 0x002fea0003900000 */
[----:B------:R-:W1:Y:S02]  /*250c0*/  @!P1 SYNCS.PHASECHK.TRANS64 P1, [R2+URZ+0x60], R3 ;  /* 0x00006003020095a7 */ /* 0x000e64000802007f */
[----:B-1----:R-:W-:Y:S05]  /*250d0*/  @!P1 BRA `(.L_x_724) ;  /* 0xfffffffc00f09947 */ /* 0x002fea000383ffff */
[----:B------:R-:W-:Y:S05]  /*250e0*/  BRA `(.L_x_820) ;  /* 0xffffffd400047947 */ /* 0x000fea000383ffff */
.L_x_729:
[----:B--2---:R2:W3:Y:S02]  /*250f0*/  SYNCS.PHASECHK.TRANS64.TRYWAIT P0, [R2+URZ+0x34840], R3 ;  /* 0x03484003020075a7 */ /* 0x0044e4000800017f */
[----:B---3--:R-:W-:Y:S05]  /*25100*/  @!P0 NANOSLEEP.SYNCS 0x989680 ;  /* 0x009896800000895d */ /* 0x008fea0003900000 */
[----:B------:R-:W3:Y:S02]  /*25110*/  @!P0 SYNCS.PHASECHK.TRANS64 P0, [R2+URZ+0x34840], R3 ;  /* 0x03484003020085a7 */ /* 0x000ee4000800007f */
[----:B---3--:R-:W-:Y:S05]  /*25120*/  @!P0 BRA `(.L_x_729) ;  /* 0xfffffffc00f08947 */ /* 0x008fea000383ffff */
[----:B------:R-:W-:Y:S05]  /*25130*/  BRA `(.L_x_821) ;  /* 0xffffffd800287947 */ /* 0x000fea000383ffff */
.L_x_731:
[----:B0-----:R0:W1:Y:S02]  /*25140*/  SYNCS.PHASECHK.TRANS64.TRYWAIT P1, [R2+URZ+0x60], R8 ;  /* 0x00006008020075a7 */ /* 0x001064000802017f */
[----:B-1----:R-:W-:Y:S05]  /*25150*/  @!P1 NANOSLEEP.SYNCS 0x989680 ;  /* 0x009896800000995d */ /* 0x002fea0003900000 */
[----:B------:R-:W1:Y:S02]  /*25160*/  @!P1 SYNCS.PHASECHK.TRANS64 P1, [R2+URZ+0x60], R8 ;  /* 0x00006008020095a7 */ /* 0x000e64000802007f */
[----:B-1----:R-:W-:Y:S05]  /*25170*/  @!P1 BRA `(.L_x_731) ;  /* 0xfffffffc00f09947 */ /* 0x002fea000383ffff */
[----:B------:R-:W-:Y:S05]  /*25180*/  BRA `(.L_x_822) ;  /* 0xffffffd800c47947 */ /* 0x000fea000383ffff */
.L_x_738:
[----:B-1----:R1:W2:Y:S02]  /*25190*/  SYNCS.PHASECHK.TRANS64.TRYWAIT P0, [R3+URZ+0x34860], R0 ;  /* 0x03486000030075a7 */ /* 0x0022a4000800017f */
[----:B--2---:R-:W-:Y:S05]  /*251a0*/  @!P0 NANOSLEEP.SYNCS 0x989680 ;  /* 0x009896800000895d */ /* 0x004fea0003900000 */
[----:B------:R-:W2:Y:S02]  /*251b0*/  @!P0 SYNCS.PHASECHK.TRANS64 P0, [R3+URZ+0x34860], R0 ;  /* 0x03486000030085a7 */ /* 0x000ea4000800007f */
[----:B--2---:R-:W-:Y:S05]  /*251c0*/  @!P0 BRA `(.L_x_738) ;  /* 0xfffffffc00f08947 */ /* 0x004fea000383ffff */
[----:B------:R-:W-:Y:S05]  /*251d0*/  BRA `(.L_x_823) ;  /* 0xffffffdc00d07947 */ /* 0x000fea000383ffff */
.L_x_740:
[----:B------:R-:W-:Y:S01]  /*251e0*/  BSSY B0, `(.L_x_824) ;  /* 0x0000008000007945 */ /* 0x000fe20003800000 */
[----:B0-----:R-:W-:Y:S02]  /*251f0*/  IMAD.MOV.U32 R13, RZ, RZ, R16 ;  /* 0x000000ffff0d7224 */ /* 0x001fe400078e0010 */
[----:B------:R-:W-:Y:S02]  /*25200*/  IMAD.MOV.U32 R12, RZ, RZ, RZ ;  /* 0x000000ffff0c7224 */ /* 0x000fe400078e00ff */
[----:B------:R-:W-:Y:S02]  /*25210*/  IMAD.MOV.U32 R11, RZ, RZ, 0x1f ;  /* 0x0000001fff0b7424 */ /* 0x000fe400078e00ff */
[----:B------:R-:W-:-:S07]  /*25220*/  IMAD.MOV.U32 R15, RZ, RZ, -0x1 ;  /* 0xffffffffff0f7424 */ /* 0x000fce00078e00ff */
[----:B-1---5:R-:W-:Y:S05]  /*25230*/  WARPSYNC.COLLECTIVE R15, `(.L_x_825) ;  /* 0x000000000f087348 */ /* 0x022fea0003c00000 */
[----:B------:R0:W2:Y:S02]  /*25240*/  SHFL.IDX P6, R14, R13, R12, R11 ;  /* 0x0000000c0d0e7389 */ /* 0x0000a400000c000b */
[----:B012--5:R-:W-:Y:S01]  /*25250*/  ENDCOLLECTIVE ;  /* 0x000000000000791b */ /* 0x027fe20003800000 */
.L_x_825:
[----:B------:R-:W-:Y:S05]  /*25260*/  BSYNC B0 ;  /* 0x0000000000007941 */ /* 0x000fea0003800000 */
.L_x_824:
        /* <DEDUP_REMOVED lines=8> */
.L_x_826:
[----:B------:R-:W-:Y:S01]  /*252f0*/  IMAD.MOV.U32 R6, RZ, RZ, R14 ;  /* 0x000000ffff067224 */ /* 0x000fe200078e000e */
[----:B------:R-:W-:Y:S06]  /*25300*/  BRA `(.L_x_827) ;  /* 0xffffffe0005c7947 */ /* 0x000fec000383ffff */
.L_x_743:
        /* <DEDUP_REMOVED lines=8> */
.L_x_829:
[----:B------:R-:W-:Y:S05]  /*25390*/  BSYNC B0 ;  /* 0x0000000000007941 */ /* 0x000fea0003800000 */
.L_x_828:
        /* <DEDUP_REMOVED lines=10> */
.L_x_830:
        /* <DEDUP_REMOVED lines=8> */
.L_x_831:
        /* <DEDUP_REMOVED lines=8> */
.L_x_832:
        /* <DEDUP_REMOVED lines=8> */
.L_x_833:
        /* <DEDUP_REMOVED lines=8> */
.L_x_834:
[----:B------:R-:W-:Y:S05]  /*25640*/  BRA `(.L_x_835) ;  /* 0xffffffe000247947 */ /* 0x000fea000383ffff */
.L_x_748:
[----:B------:R-:W-:Y:S01]  /*25650*/  BSSY B0, `(.L_x_836) ;  /* 0x0000008000007945 */ /* 0x000fe20003800000 */
[----:B-----5:R-:W-:Y:S02]  /*25660*/  IMAD.MOV.U32 R13, RZ, RZ, R17 ;  /* 0x000000ffff0d7224 */ /* 0x020fe400078e0011 */
[----:B------:R-:W-:Y:S02]  /*25670*/  IMAD.MOV.U32 R12, RZ, RZ, 0x1 ;  /* 0x00000001ff0c7424 */ /* 0x000fe400078e00ff */
[----:B------:R-:W-:Y:S02]  /*25680*/  IMAD.MOV.U32 R11, RZ, RZ, RZ ;  /* 0x000000ffff0b7224 */ /* 0x000fe400078e00ff */
[----:B------:R-:W-:-:S07]  /*25690*/  IMAD.MOV.U32 R15, RZ, RZ, -0x1 ;  /* 0xffffffffff0f7424 */ /* 0x000fce00078e00ff */
[----:B01----:R-:W-:Y:S05]  /*256a0*/  WARPSYNC.COLLECTIVE R15, `(.L_x_837) ;  /* 0x000000000f087348 */ /* 0x003fea0003c00000 */
[----:B------:R2:W3:Y:S02]  /*256b0*/  SHFL.UP P6, R14, R13, R12, R11 ;  /* 0x0400000c0d0e7389 */ /* 0x0004e400000c000b */
[----:B0123--:R-:W-:Y:S01]  /*256c0*/  ENDCOLLECTIVE ;  /* 0x000000000000791b */ /* 0x00ffe20003800000 */
.L_x_837:
[----:B------:R-:W-:Y:S05]  /*256d0*/  BSYNC B0 ;  /* 0x0000000000007941 */ /* 0x000fea0003800000 */
.L_x_836:
        /* <DEDUP_REMOVED lines=10> */
.L_x_838:
        /* <DEDUP_REMOVED lines=8> */
.L_x_839:
        /* <DEDUP_REMOVED lines=8> */
.L_x_840:
        /* <DEDUP_REMOVED lines=8> */
.L_x_841:
        /* <DEDUP_REMOVED lines=8> */
.L_x_842:
[----:B------:R-:W-:Y:S05]  /*25980*/  BRA `(.L_x_843) ;  /* 0xffffffe0000c7947 */ /* 0x000fea000383ffff */
.L_x_750:
[----:B------:R-:W-:Y:S01]  /*25990*/  BSSY B0, `(.L_x_844) ;  /* 0x0000006000007945 */ /* 0x000fe20003800000 */
[----:B------:R-:W-:Y:S01]  /*259a0*/  PLOP3.LUT P6, PT, P6, PT, PT, 0x8, 0x0 ;  /* 0x000000000000781c */ /* 0x000fe200037ce170 */
[----:B------:R-:W-:-:S12]  /*259b0*/  IMAD.MOV.U32 R15, RZ, RZ, -0x1 ;  /* 0xffffffffff0f7424 */ /* 0x000fd800078e00ff */
[----:B0-----:R-:W-:Y:S05]  /*259c0*/  WARPSYNC.COLLECTIVE R15, `(.L_x_845) ;  /* 0x000000000f087348 */ /* 0x001fea0003c00000 */
[----:B------:R-:W-:Y:S01]  /*259d0*/  VOTE.ANY R14, PT, P6 ;  /* 0x00000000000e7806 */ /* 0x000fe200030e0100 */
[----:B0-----:R-:W-:Y:S06]  /*259e0*/  ENDCOLLECTIVE ;  /* 0x000000000000791b */ /* 0x001fec0003800000 */
.L_x_845:
[----:B------:R-:W-:Y:S05]  /*259f0*/  BSYNC B0 ;  /* 0x0000000000007941 */ /* 0x000fea0003800000 */
.L_x_844:
        /* <DEDUP_REMOVED lines=9> */
.L_x_846:
[----:B------:R-:W-:Y:S01]  /*25a90*/  IMAD.MOV.U32 R17, RZ, RZ, R14 ;  /* 0x000000ffff117224 */ /* 0x000fe200078e000e */
[----:B------:R-:W-:Y:S06]  /*25aa0*/  BRA `(.L_x_847) ;  /* 0xffffffdc00fc7947 */ /* 0x000fec000383ffff */
.L_x_752:
[----:B------:R-:W-:Y:S01]  /*25ab0*/  BSSY B0, `(.L_x_848) ;  /* 0x0000007000007945 */ /* 0x000fe20003800000 */
[----:B------:R-:W-:Y:S02]  /*25ac0*/  IMAD.MOV.U32 R13, RZ, RZ, R2 ;  /* 0x000000ffff0d7224 */ /* 0x000fe400078e0002 */
[----:B------:R-:W-:Y:S02]  /*25ad0*/  IMAD.MOV.U32 R11, RZ, RZ, 0x1f ;  /* 0x0000001fff0b7424 */ /* 0x000fe400078e00ff */
[----:B------:R-:W-:-:S07]  /*25ae0*/  IMAD.MOV.U32 R15, RZ, RZ, -0x1 ;  /* 0xffffffffff0f7424 */ /* 0x000fce00078e00ff */
[----:B012---:R-:W-:Y:S05]  /*25af0*/  WARPSYNC.COLLECTIVE R15, `(.L_x_849) ;  /* 0x000000000f087348 */ /* 0x007fea0003c00000 */
[----:B------:R3:W4:Y:S02]  /*25b00*/  SHFL.IDX P6, R14, R13, R12, R11 ;  /* 0x0000000c0d0e7389 */ /* 0x00072400000c000b */
[----:B01234-:R-:W-:Y:S01]  /*25b10*/  ENDCOLLECTIVE ;  /* 0x000000000000791b */ /* 0x01ffe20003800000 */
.L_x_849:
[----:B------:R-:W-:Y:S05]  /*25b20*/  BSYNC B0 ;  /* 0x0000000000007941 */ /* 0x000fea0003800000 */
.L_x_848:
[----:B------:R-:W-:Y:S05]  /*25b30*/  BRA `(.L_x_751) ;  /* 0xffffffdc00f47947 */ /* 0x000fea000383ffff */
.L_x_756:
[----:B0-----:R0:W1:Y:S02]  /*25b40*/  SYNCS.PHASECHK.TRANS64.TRYWAIT P0, [R0+URZ+0x34820], R3 ;  /* 0x03482003000075a7 */ /* 0x001064000800017f */
[----:B-1----:R-:W-:Y:S05]  /*25b50*/  @!P0 NANOSLEEP.SYNCS 0x989680 ;  /* 0x009896800000895d */ /* 0x002fea0003900000 */
[----:B------:R-:W1:Y:S02]  /*25b60*/  @!P0 SYNCS.PHASECHK.TRANS64 P0, [R0+URZ+0x34820], R3 ;  /* 0x03482003000085a7 */ /* 0x000e64000800007f */
[----:B-1----:R-:W-:Y:S05]  /*25b70*/  @!P0 BRA `(.L_x_756) ;  /* 0xfffffffc00f08947 */ /* 0x002fea000383ffff */
[----:B------:R-:W-:Y:S05]  /*25b80*/  BRA `(.L_x_850) ;  /* 0xffffffe000d87947 */ /* 0x000fea000383ffff */
.L_x_757:
        /* <DEDUP_REMOVED lines=11> */
.L_x_852:
[----:B------:R-:W-:Y:S05]  /*25c40*/  BSYNC B0 ;  /* 0x0000000000007941 */ /* 0x000fea0003800000 */
.L_x_851:
[----:B------:R-:W-:Y:S05]  /*25c50*/  BRA `(.L_x_853) ;  /* 0xffffffe000c07947 */ /* 0x000fea000383ffff */
.L_x_758:
[----:B------:R-:W-:Y:S01]  /*25c60*/  BSSY B0, `(.L_x_854) ;  /* 0x0000006000007945 */ /* 0x000fe20003800000 */
[----:B------:R-:W-:-:S07]  /*25c70*/  IMAD.MOV.U32 R15, RZ, RZ, -0x1 ;  /* 0xffffffffff0f7424 */ /* 0x000fce00078e00ff */
[----:B01----:R-:W-:Y:S05]  /*25c80*/  WARPSYNC.COLLECTIVE R15, `(.L_x_855) ;  /* 0x000000000f0c7348 */ /* 0x003fea0003c00000 */
[----:B------:R-:W-:Y:S02]  /*25c90*/  ELECT P6, UR62, PT ;  /* 0x00000000003e782f */ /* 0x000fe400038c0000 */
[----:B------:R-:W-:Y:S01]  /*25ca0*/  MOV R14, UR62 ;  /* 0x0000003e000e7c02 */ /* 0x000fe20008000f00 */
[----:B01----:R-:W-:Y:S10]  /*25cb0*/  ENDCOLLECTIVE ;  /* 0x000000000000791b */ /* 0x003ff40003800000 */
.L_x_855:
[----:B------:R-:W-:Y:S05]  /*25cc0*/  BSYNC B0 ;  /* 0x0000000000007941 */ /* 0x000fea0003800000 */
.L_x_854:
[----:B------:R-:W-:Y:S05]  /*25cd0*/  BRA `(.L_x_856) ;  /* 0xffffffe000b47947 */ /* 0x000fea000383ffff */
.L_x_760:
[----:B0-----:R0:W1:Y:S02]  /*25ce0*/  SYNCS.PHASECHK.TRANS64.TRYWAIT P0, [R6+URZ], R5 ;  /* 0x00000005060075a7 */ /* 0x001064000800017f */
[----:B-1----:R-:W-:Y:S05]  /*25cf0*/  @!P0 NANOSLEEP.SYNCS 0x989680 ;  /* 0x009896800000895d */ /* 0x002fea0003900000 */
[----:B------:R-:W1:Y:S02]  /*25d00*/  @!P0 SYNCS.PHASECHK.TRANS64 P0, [R6+URZ], R5 ;  /* 0x00000005060085a7 */ /* 0x000e64000800007f */
[----:B-1----:R-:W-:Y:S05]  /*25d10*/  @!P0 BRA `(.L_x_760) ;  /* 0xfffffffc00f08947 */ /* 0x002fea000383ffff */
[----:B------:R-:W-:Y:S05]  /*25d20*/  BRA `(.L_x_857) ;  /* 0xffffffe000f07947 */ /* 0x000fea000383ffff */
.L_x_761:
[----:B-1----:R1:W2:Y:S02]  /*25d30*/  SYNCS.PHASECHK.TRANS64.TRYWAIT P0, [R7+URZ], R2 ;  /* 0x00000002070075a7 */ /* 0x0022a4000800017f */
[----:B--2---:R-:W-:Y:S05]  /*25d40*/  @!P0 NANOSLEEP.SYNCS 0x989680 ;  /* 0x009896800000895d */ /* 0x004fea0003900000 */
[----:B------:R-:W2:Y:S02]  /*25d50*/  @!P0 SYNCS.PHASECHK.TRANS64 P0, [R7+URZ], R2 ;  /* 0x00000002070085a7 */ /* 0x000ea4000800007f */
[----:B--2---:R-:W-:Y:S05]  /*25d60*/  @!P0 BRA `(.L_x_761) ;  /* 0xfffffffc00f08947 */ /* 0x004fea000383ffff */
[----:B------:R-:W-:Y:S05]  /*25d70*/  BRA `(.L_x_858) ;  /* 0xffffffe000e47947 */ /* 0x000fea000383ffff */
.L_x_763:
[----:B--2---:R2:W3:Y:S02]  /*25d80*/  SYNCS.PHASECHK.TRANS64.TRYWAIT P0, [R4+URZ], R5 ;  /* 0x00000005040075a7 */ /* 0x0044e4000800017f */
[----:B---3--:R-:W-:Y:S05]  /*25d90*/  @!P0 NANOSLEEP.SYNCS 0x989680 ;  /* 0x009896800000895d */ /* 0x008fea0003900000 */
[----:B------:R-:W3:Y:S02]  /*25da0*/  @!P0 SYNCS.PHASECHK.TRANS64 P0, [R4+URZ], R5 ;  /* 0x00000005040085a7 */ /* 0x000ee4000800007f */
[----:B---3--:R-:W-:Y:S05]  /*25db0*/  @!P0 BRA `(.L_x_763) ;  /* 0xfffffffc00f08947 */ /* 0x008fea000383ffff */
[----:B------:R-:W-:Y:S05]  /*25dc0*/  BRA `(.L_x_859) ;  /* 0xffffffe000ec7947 */ /* 0x000fea000383ffff */
.L_x_860:
        /* <DEDUP_REMOVED lines=11> */
.L_x_2729:


//--------------------- .text._ZN7cutlass13device_kernelIN5flash11enable_sm90INS1_16FlashAttnFwdSm90INS1_25CollectiveMainloopFwdSm90ILi2EN4cute5tupleIJNS5_1CILi1EEES8_S8_EEENS6_IJNS7_ILi128EEESA_SA_EEELi128ENS_10bfloat16_tEfNS_4arch4Sm90ELb0ELb1ELb0ELb0ELb0ELb0ELb0ELb1ELb1ELb0ELb0ELb0EEENS1_21CollectiveEpilogueFwdISB_S9_SC_SE_Li256ELb0ELb0ELb0ELb0EEENS1_30DynamicPersistentTileSchedulerILi256ELi32ELb0ELb0ELb1EEEEEEEEEvNT_6ParamsE --------------------------
	.section	.text._ZN7cutlass13device_kernelIN5flash11enable_sm90INS1_16FlashAttnFwdSm90INS1_25CollectiveMainloopFwdSm90ILi2EN4cute5tupleIJNS5_1CILi1EEES8_S8_EEENS6_IJNS7_ILi128EEESA_SA_EEELi128ENS_10bfloat16_tEfNS_4arch4Sm90ELb0ELb1ELb0ELb0ELb0ELb0ELb0ELb1ELb1ELb0ELb0ELb0EEENS1_21CollectiveEpilogueFwdISB_S9_SC_SE_Li256ELb0ELb0ELb0ELb0EEENS1_30DynamicPersistentTileSchedulerILi256ELi32ELb0ELb0ELb1EEEEEEEEEvNT_6ParamsE,"ax",@progbits
	.align	128
.text._ZN7cutlass13device_kernelIN5flash11enable_sm90INS1_16FlashAttnFwdSm90INS1_25CollectiveMainloopFwdSm90ILi2EN4cute5tupleIJNS5_1CILi1EEES8_S8_EEENS6_IJNS7_ILi128EEESA_SA_EEELi128ENS_10bfloat16_tEfNS_4arch4Sm90ELb0ELb1ELb0ELb0ELb0ELb0ELb0ELb1ELb1ELb0ELb0ELb0EEENS1_21CollectiveEpilogueFwdISB_S9_SC_SE_Li256ELb0ELb0ELb0ELb0EEENS1_30DynamicPersistentTileSchedulerILi256ELi32ELb0ELb0ELb1EEEEEEEEEvNT_6ParamsE:
        .type           _ZN7cutlass13device_kernelIN5flash11enable_sm90INS1_16FlashAttnFwdSm90INS1_25CollectiveMainloopFwdSm90ILi2EN4cute5tupleIJNS5_1CILi1EEES8_S8_EEENS6_IJNS7_ILi128EEESA_SA_EEELi128ENS_10bfloat16_tEfNS_4arch4Sm90ELb0ELb1ELb0ELb0ELb0ELb0ELb0ELb1ELb1ELb0ELb0ELb0EEENS1_21CollectiveEpilogueFwdISB_S9_SC_SE_Li256ELb0ELb0ELb0ELb0EEENS1_30DynamicPersistentTileSchedulerILi256ELi32ELb0ELb0ELb1EEEEEEEEEvNT_6ParamsE,@function
        .size           _ZN7cutlass13device_kernelIN5flash11enable_sm90INS1_16FlashAttnFwdSm90INS1_25CollectiveMainloopFwdSm90ILi2EN4cute5tupleIJNS5_1CILi1EEES8_S8_EEENS6_IJNS7_ILi128EEESA_SA_EEELi128ENS_10bfloat16_tEfNS_4arch4Sm90ELb0ELb1ELb0ELb0ELb0ELb0ELb0ELb1ELb1ELb0ELb0ELb0EEENS1_21CollectiveEpilogueFwdISB_S9_SC_SE_Li256ELb0ELb0ELb0ELb0EEENS1_30DynamicPersistentTileSchedulerILi256ELi32ELb0ELb0ELb1EEEEEEEEEvNT_6ParamsE,(.L_x_2730 - _ZN7cutlass13device_kernelIN5flash11enable_sm90INS1_16FlashAttnFwdSm90INS1_25CollectiveMainloopFwdSm90ILi2EN4cute5tupleIJNS5_1CILi1EEES8_S8_EEENS6_IJNS7_ILi128EEESA_SA_EEELi128ENS_10bfloat16_tEfNS_4arch4Sm90ELb0ELb1ELb0ELb0ELb0ELb0ELb0ELb1ELb1ELb0ELb0ELb0EEENS1_21CollectiveEpilogueFwdISB_S9_SC_SE_Li256ELb0ELb0ELb0ELb0EEENS1_30DynamicPersistentTileSchedulerILi256ELi32ELb0ELb0ELb1EEEEEEEEEvNT_6ParamsE)
        .other          _ZN7cutlass13device_kernelIN5flash11enable_sm90INS1_16FlashAttnFwdSm90INS1_25CollectiveMainloopFwdSm90ILi2EN4cute5tupleIJNS5_1CILi1EEES8_S8_EEENS6_IJNS7_ILi128EEESA_SA_EEELi128ENS_10bfloat16_tEfNS_4arch4Sm90ELb0ELb1ELb0ELb0ELb0ELb0ELb0ELb1ELb1ELb0ELb0ELb0EEENS1_21CollectiveEpilogueFwdISB_S9_SC_SE_Li256ELb0ELb0ELb0ELb0EEENS1_30DynamicPersistentTileSchedulerILi256ELi32ELb0ELb0ELb1EEEEEEEEEvNT_6ParamsE,@"STO_CUDA_ENTRY STV_DEFAULT"
_ZN7cutlass13device_kernelIN5flash11enable_sm90INS1_16FlashAttnFwdSm90INS1_25CollectiveMainloopFwdSm90ILi2EN4cute5tupleIJNS5_1CILi1EEES8_S8_EEENS6_IJNS7_ILi128EEESA_SA_EEELi128ENS_10bfloat16_tEfNS_4arch4Sm90ELb0ELb1ELb0ELb0ELb0ELb0ELb0ELb1ELb1ELb0ELb0ELb0EEENS1_21CollectiveEpilogueFwdISB_S9_SC_SE_Li256ELb0ELb0ELb0ELb0EEENS1_30DynamicPersistentTileSchedulerILi256ELi32ELb0ELb0ELb1EEEEEEEEEvNT_6ParamsE:
[----:B------:R-:W1:Y:S01]  /*0000*/  LDC R1, c[0x0][0x28] ;  /* 0x00000a00ff017b82 */ /* 0x000e620000000800 */
[----:B------:R-:W2:Y:S01]  /*0010*/  S2R R3, SR_TID.X ;  /* 0x0000000000037919 */ /* 0x000ea20000002100 */
[----:B------:R-:W-:Y:S01]  /*0020*/  ELECT P0, URZ, PT ;  /* 0x00000000003f782f */ /* 0x000fe20003800000 */
[----:B------:R-:W-:Y:S01]  /*0030*/  BSSY B0, `(.L_x_861) ;  /* 0x0000014000007945 */ /* 0x000fe20003800000 */
[--C-:B--2---:R-:W-:Y:S02]  /*0040*/  SHF.R.U32.HI R0, RZ, 0x5, R3.reuse ;  /* 0x00000005ff007819 */ /* 0x104fe40000011603 */
[----:B------:R-:W-:-:S03]  /*0050*/  SHF.R.U32.HI R17, RZ, 0x7, R3 ;  /* 0x00000007ff117819 */ /* 0x000fc60000011603 */
[----:B------:R-:W2:Y:S02]  /*0060*/  SHFL.IDX PT, R2, R0, RZ, 0x1f ;  /* 0x00001fff00027589 */ /* 0x000ea400000e0000 */
[----:B--2---:R-:W-:-:S13]  /*0070*/  ISETP.EQ.AND P0, PT, R2, RZ, P0 ;  /* 0x000000ff0200720c */ /* 0x004fda0000702270 */
[----:B-1----:R-:W-:Y:S05]  /*0080*/  @!P0 BRA `(.L_x_862) ;  /* 0x0000000000388947 */ /* 0x002fea0003800000 */
        /* <DEDUP_REMOVED lines=14> */
.L_x_862:
[----:B------:R-:W-:Y:S05]  /*0170*/  BSYNC B0 ;  /* 0x0000000000007941 */ /* 0x000fea0003800000 */
.L_x_861:
        /* <DEDUP_REMOVED lines=37> */
.L_x_863:
        /* <DEDUP_REMOVED lines=22> */
.L_x_864:
        /* <DEDUP_REMOVED lines=18> */
.L_x_865:
        /* <DEDUP_REMOVED lines=22> */
.L_x_866:
        /* <DEDUP_REMOVED lines=22> */
.L_x_867:
[----:B------:R-:W-:Y:S01]  /*0910*/  PLOP3.LUT P0, PT, PT, PT, UP0, 0x80, 0x0 ;  /* 0x000000000000781c */ /* 0x000fe20003f0f008 */
[----:B------:R-:W-:Y:S01]  /*0920*/  UMOV UR38, 0x1 ;  /* 0x0000000100267882 */ /* 0x000fe20000000000 */
[----:B------:R-:W-:Y:S01]  /*0930*/  NOP ;  /* 0x0000000000007918 */ /* 0x000fe20000000000 */
[----:B------:R-:W-:Y:S01]  /*0940*/  USEL UR38, UR38, 0x2, !UP0 ;  /* 0x0000000226267887 */ /* 0x000fe2000c000000 */
[----:B------:R-:W-:Y:S01]  /*0950*/  ULDC.64 UR50, c[0x0][0x208] ;  /* 0x0000820000327ab9 */ /* 0x000fe20000000a00 */
[----:B-123--:R-:W-:Y:S08]  /*0960*/  BAR.SYNC.DEFER_BLOCKING 0x0 ;  /* 0x0000000000007b1d */ /* 0x00eff00000010000 */
[----:B------:R-:W-:Y:S05]  /*0970*/  @!P0 BRA `(.L_x_868) ;  /* 0x000000dc00e88947 */ /* 0x000fea0003800000 */
.L_x_869:
[----:B------:R-:W-:-:S08]  /*0980*/  NOP ;  /* 0x0000000000007918 */ /* 0x000fd00000000000 */
[----:B------:R-:W1:Y:S02]  /*0990*/  USETMAXREG.TRY_ALLOC.CTAPOOL UP0, 0xf0 ;  /* 0x000000f0000079c8 */ /* 0x000e640008000600 */
[----:B-1----:R-:W-:-:S13]  /*09a0*/  PLOP3.LUT P0, PT, PT, PT, UP0, 0x80, 0x0 ;  /* 0x000000000000781c */ /* 0x002fda0003f0f008 */
[----:B------:R-:W-:Y:S05]  /*09b0*/  @!P0 BRA `(.L_x_869) ;  /* 0xfffffffc00f08947 */ /* 0x000fea000383ffff */
[----:B------:R-:W1:Y:S01]  /*09c0*/  S2R R2, SR_TID.X ;  /* 0x0000000000027919 */ /* 0x000e620000002100 */
[----:B------:R-:W2:Y:S08]  /*09d0*/  S2UR UR7, SR_CTAID.X ;  /* 0x00000000000779c3 */ /* 0x000eb00000002500 */
[----:B------:R-:W-:Y:S08]  /*09e0*/  BAR.ARV 0x4, 0x120 ;  /* 0x0104800000007b1d */ /* 0x000ff00000002000 */
[----:B------:R-:W-:Y:S06]  /*09f0*/  BAR.ARV 0x8, 0x120 ;  /* 0x0204800000007b1d */ /* 0x000fec0000002000 */
[----:B-1----:R-:W-:-:S04]  /*0a00*/  LOP3.LUT R0, R2, 0xffffff80, RZ, 0xc0, !PT ;  /* 0xffffff8002007812 */ /* 0x002fc800078ec0ff */
[----:B------:R-:W-:Y:S02]  /*0a10*/  ISETP.NE.AND P0, PT, R0, 0x80, PT ;  /* 0x000000800000780c */ /* 0x000fe40003f05270 */
[----:B------:R-:W2:Y:S11]  /*0a20*/  LDC R0, c[0x0][0xda8] ;  /* 0x00036a00ff007b82 */ /* 0x000eb60000000800 */
[----:B------:R-:W-:Y:S06]  /*0a30*/  @!P0 BAR.ARV 0x9, 0x100 ;  /* 0x0244000000008b1d */ /* 0x000fec0000002000 */
[----:B--2---:R-:W-:-:S13]  /*0a40*/  ISETP.LE.AND P0, PT, R0, UR7, PT ;  /* 0x0000000700007c0c */ /* 0x004fda000bf03270 */
[----:B------:R-:W-:Y:S05]  /*0a50*/  @P0 EXIT ;  /* 0x000000000000094d */ /* 0x000fea0003800000 */
[----:B------:R-:W-:Y:S01]  /*0a60*/  VIADD R190, R2, 0xffffff80 ;  /* 0xffffff8002be7836 */ /* 0x000fe20000000000 */
[----:B------:R-:W1:Y:S01]  /*0a70*/  S2UR UR4, SR_CgaCtaId ;  /* 0x00000000000479c3 */ /* 0x000e620000008800 */
[----:B------:R-:W-:Y:S01]  /*0a80*/  UMOV UR39, 0x400 ;  /* 0x0000040000277882 */ /* 0x000fe20000000000 */
[----:B------:R-:W-:Y:S02]  /*0a90*/  ULOP3.LUT UR47, UR38, 0x1, URZ, 0xfc, !UPT ;  /* 0x00000001262f7892 */ /* 0x000fe4000f8efc3f */
[----:B------:R-:W-:Y:S01]  /*0aa0*/  SHF.R.S32.HI R3, RZ, 0x1f, R190 ;  /* 0x0000001fff037819 */ /* 0x000fe200000114be */
[----:B------:R-:W-:Y:S01]  /*0ab0*/  ULDC.64 UR52, c[0x0][0x198] ;  /* 0x0000660000347ab9 */ /* 0x000fe20000000a00 */
[----:B------:R-:W-:Y:S01]  /*0ac0*/  UMOV UR46, URZ ;  /* 0x0000003f002e7c82 */ /* 0x000fe20008000000 */
[----:B------:R-:W-:Y:S01]  /*0ad0*/  UMOV UR36, URZ ;  /* 0x0000003f00247c82 */ /* 0x000fe20008000000 */
[CC--:B------:R-:W-:Y:S01]  /*0ae0*/  LEA.HI R0, R3.reuse, R190.reuse, RZ, 0x4 ;  /* 0x000000be03007211 */ /* 0x0c0fe200078f20ff */
[----:B------:R-:W2:Y:S01]  /*0af0*/  S2UR UR6, SR_SWINHI ;  /* 0x00000000000679c3 */ /* 0x000ea20000002f00 */
[----:B------:R-:W-:Y:S01]  /*0b00*/  LEA.HI R5, R3, R190, RZ, 0x7 ;  /* 0x000000be03057211 */ /* 0x000fe200078f38ff */
[----:B------:R-:W-:Y:S01]  /*0b10*/  UMOV UR37, URZ ;  /* 0x0000003f00257c82 */ /* 0x000fe20008000000 */
[----:B------:R-:W-:-:S02]  /*0b20*/  SHF.R.S32.HI R7, RZ, 0x4, R0 ;  /* 0x00000004ff077819 */ /* 0x000fc40000011400 */
[----:B------:R-:W-:Y:S02]  /*0b30*/  LOP3.LUT R9, R5, 0xffffff80, RZ, 0xc0, !PT ;  /* 0xffffff8005097812 */ /* 0x000fe400078ec0ff */
[----:B------:R-:W-:Y:S02]  /*0b40*/  LEA.HI R2, R0, R7, RZ, 0x1 ;  /* 0x0000000700027211 */ /* 0x000fe400078f08ff */
[----:B------:R-:W-:Y:S01]  /*0b50*/  LEA.HI R189, R3, R190, RZ, 0x5 ;  /* 0x000000be03bd7211 */ /* 0x000fe200078f28ff */
[----:B------:R-:W-:Y:S01]  /*0b60*/  IMAD.IADD R186, R190, 0x1, -R9 ;  /* 0x00000001beba7824 */ /* 0x000fe200078e0a09 */
[----:B------:R-:W-:Y:S02]  /*0b70*/  LOP3.LUT R2, R2, 0x1ffffffe, RZ, 0xc0, !PT ;  /* 0x1ffffffe02027812 */ /* 0x000fe400078ec0ff */
[----:B------:R-:W-:Y:S02]  /*0b80*/  SHF.R.S32.HI R189, RZ, 0x5, R189 ;  /* 0x00000005ffbd7819 */ /* 0x000fe400000114bd */
[----:B------:R-:W-:Y:S01]  /*0b90*/  SHF.R.S32.HI R9, RZ, 0x1f, R186 ;  /* 0x0000001fff097819 */ /* 0x000fe200000114ba */
[----:B------:R-:W-:Y:S01]  /*0ba0*/  IMAD.IADD R2, R7, 0x1, -R2 ;  /* 0x0000000107027824 */ /* 0x000fe200078e0a02 */
[----:B------:R-:W-:Y:S01]  /*0bb0*/  LOP3.LUT R7, R0, 0x3fffff0, RZ, 0xc0, !PT ;  /* 0x03fffff000077812 */ /* 0x000fe200078ec0ff */
[----:B-1----:R-:W-:Y:S01]  /*0bc0*/  ULEA UR39, UR4, UR39, 0x18 ;  /* 0x0000002704277291 */ /* 0x002fe2000f8ec03f */
[----:B------:R-:W-:-:S02]  /*0bd0*/  LEA.HI R4, R9, R186, RZ, 0x2 ;  /* 0x000000ba09047211 */ /* 0x000fc400078f10ff */
[----:B------:R-:W-:Y:S01]  /*0be0*/  SHF.R.S32.HI R188, RZ, 0x7, R5 ;  /* 0x00000007ffbc7819 */ /* 0x000fe20000011405 */
[----:B------:R-:W-:Y:S01]  /*0bf0*/  IMAD.IADD R0, R190, 0x1, -R7 ;  /* 0x00000001be007824 */ /* 0x000fe200078e0a07 */
[--C-:B------:R-:W-:Y:S02]  /*0c00*/  SHF.R.S32.HI R6, RZ, 0x2, R4.reuse ;  /* 0x00000002ff067819 */ /* 0x100fe40000011404 */
[----:B------:R-:W-:Y:S01]  /*0c10*/  SHF.R.S32.HI R7, RZ, 0x1f, R4 ;  /* 0x0000001fff077819 */ /* 0x000fe20000011404 */
[----:B------:R-:W-:Y:S01]  /*0c20*/  IMAD R11, R189, 0x10, R0 ;  /* 0x00000010bd0b7824 */ /* 0x000fe200078e0200 */
[----:B------:R-:W-:Y:S01]  /*0c30*/  LEA.HI R9, R9, R186, RZ, 0x5 ;  /* 0x000000ba09097211 */ /* 0x000fe200078f28ff */
[----:B------:R-:W-:Y:S01]  /*0c40*/  UMOV UR4, UR39 ;  /* 0x0000002700047c82 */ /* 0x000fe20008000000 */
[----:B--2---:R-:W-:Y:S01]  /*0c50*/  UMOV UR5, UR6 ;  /* 0x0000000600057c82 */ /* 0x004fe20008000000 */
[----:B------:R-:W-:Y:S01]  /*0c60*/  LEA.HI R7, R7, R6, RZ, 0x3 ;  /* 0x0000000607077211 */ /* 0x000fe200078f18ff */
[----:B------:R-:W-:Y:S01]  /*0c70*/  IMAD R2, R11, 0x8, R2 ;  /* 0x000000080b027824 */ /* 0x000fe200078e0202 */
[----:B------:R-:W-:Y:S01]  /*0c80*/  LEA.HI R5, R5, R188, RZ, 0x1 ;  /* 0x000000bc05057211 */ /* 0x000fe200078f08ff */
[----:B------:R-:W-:Y:S01]  /*0c90*/  IMAD.U32 R18, RZ, RZ, UR4 ;  /* 0x00000004ff127e24 */ /* 0x000fe2000f8e00ff */
[----:B------:R-:W-:Y:S01]  /*0ca0*/  LOP3.LUT R7, R7, 0xfffffff8, RZ, 0xc0, !PT ;  /* 0xfffffff807077812 */ /* 0x000fe200078ec0ff */
[----:B------:R-:W-:Y:S01]  /*0cb0*/  IMAD.U32 R19, RZ, RZ, UR5 ;  /* 0x00000005ff137e24 */ /* 0x000fe2000f8e00ff */
[----:B------:R-:W-:Y:S01]  /*0cc0*/  SHF.R.S32.HI R9, RZ, 0x5, R9 ;  /* 0x00000005ff097819 */ /* 0x000fe20000011409 */
[----:B------:R-:W-:Y:S01]  /*0cd0*/  UMOV UR4, UR7 ;  /* 0x0000000700047c82 */ /* 0x000fe20008000000 */
[----:B------:R-:W-:Y:S01]  /*0ce0*/  LEA.HI R3, R3, R190, RZ, 0x3 ;  /* 0x000000be03037211 */ /* 0x000fe200078f18ff */
[----:B------:R-:W-:Y:S01]  /*0cf0*/  IMAD.IADD R6, R6, 0x1, -R7 ;  /* 0x0000000106067824 */ /* 0x000fe200078e0a07 */
[----:B------:R-:W-:Y:S01]  /*0d00*/  LOP3.LUT R7, R5, 0x3fffffe, RZ, 0xc0, !PT ;  /* 0x03fffffe05077812 */ /* 0x000fe200078ec0ff */
[----:B------:R-:W-:Y:S01]  /*0d10*/  IMAD.SHL.U32 R5, R2, 0x8, RZ ;  /* 0x0000000802057824 */ /* 0x000fe200078e00ff */
[----:B------:R-:W-:Y:S01]  /*0d20*/  SHF.R.S32.HI R184, RZ, 0x3, R3 ;  /* 0x00000003ffb87819 */ /* 0x000fe20000011403 */
[----:B------:R-:W-:-:S02]  /*0d30*/  IMAD R6, R9, 0x10, R6 ;  /* 0x0000001009067824 */ /* 0x000fc400078e0206 */
[----:B------:R-:W-:Y:S02]  /*0d40*/  IMAD.IADD R7, R188, 0x1, -R7 ;  /* 0x00000001bc077824 */ /* 0x000fe400078e0a07 */
[----:B------:R-:W-:Y:S01]  /*0d50*/  IMAD.WIDE R18, R5, 0x2, R18 ;  /* 0x0000000205127825 */ /* 0x000fe200078e0212 */
[----:B------:R-:W-:-:S03]  /*0d60*/  LOP3.LUT R5, R3, 0x1ffffff8, RZ, 0xc0, !PT ;  /* 0x1ffffff803057812 */ /* 0x000fc600078ec0ff */
[----:B------:R-:W-:Y:S01]  /*0d70*/  IMAD R187, R7, 0x40, R6 ;  /* 0x0000004007bb7824 */ /* 0x000fe200078e0206 */
[----:B------:R-:W-:Y:S01]  /*0d80*/  LOP3.LUT R7, R4, 0x7ffffffc, RZ, 0xc0, !PT ;  /* 0x7ffffffc04077812 */ /* 0x000fe200078ec0ff */
[----:B------:R-:W-:-:S04]  /*0d90*/  IMAD.IADD R5, R190, 0x1, -R5 ;  /* 0x00000001be057824 */ /* 0x000fc800078e0a05 */
[----:B------:R-:W-:Y:S02]  /*0da0*/  IMAD.SHL.U32 R22, R5, 0x8, RZ ;  /* 0x0000000805167824 */ /* 0x000fe400078e00ff */
[----:B------:R-:W-:-:S07]  /*0db0*/  IMAD.IADD R16, R186, 0x1, -R7 ;  /* 0x00000001ba107824 */ /* 0x000fce00078e0a07 */
.L_x_962:
[----:B------:R-:W-:Y:S01]  /*0dc0*/  ULDC UR5, c[0x0][0xdd0] ;  /* 0x0003740000057ab9 */ /* 0x000fe20000000800 */
[----:B-1----:R-:W1:Y:S01]  /*0dd0*/  LDC R0, c[0x0][0xde8] ;  /* 0x00037a00ff007b82 */ /* 0x002e620000000800 */
[----:B------:R-:W-:Y:S01]  /*0de0*/  UISETP.NE.AND UP0, UPT, UR5, 0x1, UPT ;  /* 0x000000010500788c */ /* 0x000fe2000bf05270 */
[----:B------:R-:W-:-:S10]  /*0df0*/  UMOV UR8, UR4 ;  /* 0x0000000400087c82 */ /* 0x000fd40008000000 */
[----:B------:R-:W-:Y:S01]  /*0e00*/  @UP0 ULDC UR6, c[0x0][0xdd4] ;  /* 0x0003750000060ab9 */ /* 0x000fe20000000800 */
[----:B------:R-:W-:Y:S01]  /*0e10*/  @UP0 ULDC UR9, c[0x0][0xdd8] ;  /* 0x0003760000090ab9 */ /* 0x000fe20000000800 */
[----:B------:R-:W-:-:S04]  /*0e20*/  UIMAD.WIDE.U32 UR6, UR4, UR6, URZ ;  /* 0x00000006040672a5 */ /* 0x000fc8000f8e003f */
[----:B------:R-:W-:-:S04]  /*0e30*/  @UP0 USHF.R.U32.HI UR8, URZ, UR9, UR7 ;  /* 0x000000093f080299 */ /* 0x000fc80008011607 */
[----:B------:R-:W-:Y:S02]  /*0e40*/  UIADD3 UR6, -UR8, URZ, URZ ;  /* 0x0000003f08067290 */ /* 0x000fe4000fffe13f */
[----:B-1----:R-:W-:Y:S02]  /*0e50*/  ISETP.LE.AND P0, PT, R0, UR8, PT ;  /* 0x0000000800007c0c */ /* 0x002fe4000bf03270 */
[----:B------:R-:W-:-:S11]  /*0e60*/  UIMAD UR7, UR5, UR6, UR4 ;  /* 0x00000006050772a4 */ /* 0x000fd6000f8e0204 */
[----:B--234-:R-:W-:Y:S05]  /*0e70*/  @!P0 BRA `(.L_x_870) ;  /* 0x0000000000208947 */ /* 0x01cfea0003800000 */
[----:B------:R-:W-:Y:S01]  /*0e80*/  ULDC UR6, c[0x0][0xddc] ;  /* 0x0003770000067ab9 */ /* 0x000fe20000000800 */
[----:B------:R-:W-:Y:S01]  /*0e90*/  UMOV UR48, UR7 ;  /* 0x0000000700307c82 */ /* 0x000fe20008000000 */
[----:B------:R-:W-:-:S11]  /*0ea0*/  UISETP.NE.AND UP0, UPT, UR6, 0x1, UPT ;  /* 0x000000010600788c */ /* 0x000fd6000bf05270 */
[----:B------:R-:W-:Y:S02]  /*0eb0*/  @UP0 ULDC.64 UR10, c[0x0][0xde0] ;  /* 0x00037800000a0ab9 */ /* 0x000fe40000000a00 */
[----:B------:R-:W-:-:S04]  /*0ec0*/  UIMAD.WIDE.U32 UR4, UR7, UR10, URZ ;  /* 0x0000000a070472a5 */ /* 0x000fc8000f8e003f */
[----:B------:R-:W-:-:S04]  /*0ed0*/  @UP0 USHF.R.U32.HI UR48, URZ, UR11, UR5 ;  /* 0x0000000b3f300299 */ /* 0x000fc80008011605 */
[----:B------:R-:W-:Y:S01]  /*0ee0*/  UIMAD UR4, UR48, UR6, URZ ;  /* 0x00000006300472a4 */ /* 0x000fe2000f8e023f */
[----:B------:R-:W-:Y:S11]  /*0ef0*/  BRA `(.L_x_871) ;  /* 0x00000000001c7947 */ /* 0x000ff60003800000 */
.L_x_870:
[----:B------:R-:W-:Y:S01]  /*0f00*/  ULDC UR6, c[0x0][0xdc4] ;  /* 0x0003710000067ab9 */ /* 0x000fe20000000800 */
[----:B------:R-:W-:Y:S01]  /*0f10*/  UMOV UR48, UR7 ;  /* 0x0000000700307c82 */ /* 0x000fe20008000000 */
[----:B------:R-:W-:-:S11]  /*0f20*/  UISETP.NE.AND UP0, UPT, UR6, 0x1, UPT ;  /* 0x000000010600788c */ /* 0x000fd6000bf05270 */
[----:B------:R-:W-:Y:S02]  /*0f30*/  @UP0 ULDC.64 UR10, c[0x0][0xdc8] ;  /* 0x00037200000a0ab9 */ /* 0x000fe40000000a00 */
[----:B------:R-:W-:-:S04]  /*0f40*/  UIMAD.WIDE.U32 UR4, UR7, UR10, URZ ;  /* 0x0000000a070472a5 */ /* 0x000fc8000f8e003f */
[----:B------:R-:W-:-:S04]  /*0f50*/  @UP0 USHF.R.U32.HI UR48, URZ, UR11, UR5 ;  /* 0x0000000b3f300299 */ /* 0x000fc80008011605 */
[----:B------:R-:W-:-:S12]  /*0f60*/  UIMAD UR4, UR48, UR6, URZ ;  /* 0x00000006300472a4 */ /* 0x000fd8000f8e023f */
.L_x_871:
[----:B------:R-:W-:Y:S01]  /*0f70*/  UIADD3 UR6, UR7, -UR4, URZ ;  /* 0x8000000407067290 */ /* 0x000fe2000fffe03f */
[----:B------:R-:W-:Y:S01]  /*0f80*/  ULDC UR43, c[0x0][0xdb8] ;  /* 0x00036e00002b7ab9 */ /* 0x000fe20000000800 */
[----:B------:R-:W-:Y:S02]  /*0f90*/  ULOP3.LUT UR7, URZ, UR48, URZ, 0x33, !UPT ;  /* 0x000000303f077292 */ /* 0x000fe4000f8e333f */
[----:B------:R-:W-:Y:S01]  /*0fa0*/  UISETP.NE.AND UP1, UPT, UR43, 0x1, UPT ;  /* 0x000000012b00788c */ /* 0x000fe2000bf25270 */
[----:B------:R-:W-:Y:S01]  /*0fb0*/  ULDC.64 UR12, c[0x0][0x3f8] ;  /* 0x0000fe00000c7ab9 */ /* 0x000fe20000000a00 */
[----:B------:R-:W-:Y:S01]  /*0fc0*/  ULDC UR42, c[0x0][0xdac] ;  /* 0x00036b00002a7ab9 */ /* 0x000fe20000000800 */
[----:B------:R-:W-:Y:S02]  /*0fd0*/  UISETP.NE.U32.AND UP0, UPT, UR12, URZ, UPT ;  /* 0x0000003f0c00728c */ /* 0x000fe4000bf05070 */
[----:B------:R-:W-:Y:S01]  /*0fe0*/  UIADD3 UR42, UR7, UR42, URZ ;  /* 0x0000002a072a7290 */ /* 0x000fe2000fffe03f */
[----:B------:R-:W-:Y:S01]  /*0ff0*/  ULDC.64 UR4, c[0x0][0x9e0] ;  /* 0x0002780000047ab9 */ /* 0x000fe20000000a00 */
[----:B------:R-:W-:Y:S01]  /*1000*/  ULDC UR11, c[0x0][0xdc4] ;  /* 0x00037100000b7ab9 */ /* 0x000fe20000000800 */
[----:B------:R-:W-:-:S02]  /*1010*/  UISETP.NE.AND.EX UP0, UPT, UR13, URZ, UPT, UP0 ;  /* 0x0000003f0d00728c */ /* 0x000fc4000bf05300 */
[----:B------:R-:W-:Y:S02]  /*1020*/  UISETP.GE.AND UP2, UPT, UR5, 0x1, UPT ;  /* 0x000000010500788c */ /* 0x000fe4000bf46270 */
[----:B------:R-:W-:Y:S01]  /*1030*/  USHF.L.U32 UR42, UR42, 0x7, URZ ;  /* 0x000000072a2a7899 */ /* 0x000fe2000800063f */
[----:B------:R-:W-:Y:S01]  /*1040*/  ULDC UR45, c[0x0][0x404] ;  /* 0x00010100002d7ab9 */ /* 0x000fe20000000800 */
[----:B------:R-:W-:Y:S01]  /*1050*/  ULDC UR9, c[0x0][0x288] ;  /* 0x0000a20000097ab9 */ /* 0x000fe20000000800 */
[----:B------:R-:W-:Y:S01]  /*1060*/  UIMAD UR8, UR8, UR11, UR6 ;  /* 0x0000000b080872a4 */ /* 0x000fe2000f8e0206 */
[----:B------:R-:W-:Y:S01]  /*1070*/  PLOP3.LUT P1, PT, PT, PT, UP2, 0x80, 0x0 ;  /* 0x000000000000781c */ /* 0x000fe20003f2f028 */
[----:B------:R-:W-:Y:S01]  /*1080*/  USEL UR45, UR45, 0x1, UP0 ;  /* 0x000000012d2d7887 */ /* 0x000fe20008000000 */
[----:B------:R-:W-:Y:S01]  /*1090*/  @UP1 ULDC UR6, c[0x0][0xdbc] ;  /* 0x00036f0000061ab9 */ /* 0x000fe20000000800 */
[----:B------:R-:W-:Y:S01]  /*10a0*/  UIADD3 UR54, UR42, 0x80, -UR9 ;  /* 0x000000802a367890 */ /* 0x000fe2000fffe809 */
[----:B------:R-:W-:Y:S01]  /*10b0*/  ULDC UR10, c[0x0][0x2e0] ;  /* 0x0000b800000a7ab9 */ /* 0x000fe20000000800 */
[----:B------:R-:W-:Y:S01]  /*10c0*/  UIMAD.WIDE.U32 UR6, UR8, UR6, URZ ;  /* 0x00000006080672a5 */ /* 0x000fe2000f8e003f */
[----:B------:R-:W-:Y:S01]  /*10d0*/  @UP1 ULDC UR11, c[0x0][0xdc0] ;  /* 0x00037000000b1ab9 */ /* 0x000fe20000000800 */
[----:B------:R-:W-:Y:S01]  /*10e0*/  UIMAD UR54, UR45, UR10, UR54 ;  /* 0x0000000a2d3672a4 */ /* 0x000fe2000f8e0236 */
[----:B------:R-:W-:Y:S01]  /*10f0*/  UMOV UR44, UR8 ;  /* 0x00000008002c7c82 */ /* 0x000fe20008000000 */
[----:B------:R-:W-:-:S02]  /*1100*/  @UP1 USHF.R.U32.HI UR44, URZ, UR11, UR7 ;  /* 0x0000000b3f2c1299 */ /* 0x000fc40008011607 */
[----:B------:R-:W-:Y:S02]  /*1110*/  UIADD3 UR4, UR54, UR4, URZ ;  /* 0x0000000436047290 */ /* 0x000fe4000fffe03f */
[----:B------:R-:W-:-:S04]  /*1120*/  UIADD3 UR6, -UR44, URZ, URZ ;  /* 0x0000003f2c067290 */ /* 0x000fc8000fffe13f */
[----:B------:R-:W-:Y:S01]  /*1130*/  UIMAD UR43, UR43, UR6, UR8 ;  /* 0x000000062b2b72a4 */ /* 0x000fe2000f8e0208 */
[----:B------:R-:W-:Y:S01]  /*1140*/  IMAD.U32 R0, RZ, RZ, UR4 ;  /* 0x00000004ff007e24 */ /* 0x000fe2000f8e00ff */
[----:B------:R-:W-:Y:S10]  /*1150*/  @!P1 BRA `(.L_x_872) ;  /* 0x0000000000409947 */ /* 0x000ff40003800000 */
[----:B------:R-:W-:Y:S01]  /*1160*/  ISETP.LT.AND P0, PT, RZ, UR54, PT ;  /* 0x00000036ff007c0c */ /* 0x000fe2000bf01270 */
[----:B------:R-:W-:-:S12]  /*1170*/  UIADD3 UR4, UR54, -0x1, URZ ;  /* 0xffffffff36047890 */ /* 0x000fd8000fffe03f */
[----:B------:R-:W-:Y:S05]  /*1180*/  @P0 BRA `(.L_x_873) ;  /* 0x00000000001c0947 */ /* 0x000fea0003800000 */
[----:B------:R-:W-:Y:S02]  /*1190*/  UISETP.NE.AND UP0, UPT, UR5, 0x1, UPT ;  /* 0x000000010500788c */ /* 0x000fe4000bf05270 */
[----:B------:R-:W-:-:S09]  /*11a0*/  UIADD3 UR4, -UR54, URZ, URZ ;  /* 0x0000003f36047290 */ /* 0x000fd2000fffe13f */
[----:B------:R-:W-:Y:S02]  /*11b0*/  @UP0 ULDC.64 UR12, c[0x0][0x9e8] ;  /* 0x00027a00000c0ab9 */ /* 0x000fe40000000a00 */
[----:B------:R-:W-:-:S04]  /*11c0*/  UIMAD.WIDE.U32 UR6, UR4, UR12, URZ ;  /* 0x0000000c040672a5 */ /* 0x000fc8000f8e003f */
[----:B------:R-:W-:-:S04]  /*11d0*/  @UP0 USHF.R.U32.HI UR4, URZ, UR13, UR7 ;  /* 0x0000000d3f040299 */ /* 0x000fc80008011607 */
[----:B------:R-:W-:Y:S01]  /*11e0*/  ULOP3.LUT UR4, URZ, UR4, URZ, 0x33, !UPT ;  /* 0x000000043f047292 */ /* 0x000fe2000f8e333f */
[----:B------:R-:W-:Y:S11]  /*11f0*/  BRA `(.L_x_874) ;  /* 0x0000000000107947 */ /* 0x000ff60003800000 */
.L_x_873:
[----:B------:R-:W-:-:S11]  /*1200*/  UISETP.NE.AND UP0, UPT, UR5, 0x1, UPT ;  /* 0x000000010500788c */ /* 0x000fd6000bf05270 */
[----:B------:R-:W-:Y:S02]  /*1210*/  @UP0 ULDC.64 UR12, c[0x0][0x9e8] ;  /* 0x00027a00000c0ab9 */ /* 0x000fe40000000a00 */
[----:B------:R-:W-:-:S04]  /*1220*/  UIMAD.WIDE.U32 UR6, UR4, UR12, URZ ;  /* 0x0000000c040672a5 */ /* 0x000fc8000f8e003f */
[----:B------:R-:W-:-:S12]  /*1230*/  @UP0 USHF.R.U32.HI UR4, URZ, UR13, UR7 ;  /* 0x0000000d3f040299 */ /* 0x000fd80008011607 */
.L_x_874:
[----:B------:R-:W-:-:S06]  /*1240*/  UIMAD UR4, UR4, UR5, UR5 ;  /* 0x00000005040472a4 */ /* 0x000fcc000f8e0205 */
[----:B------:R-:W-:-:S07]  /*1250*/  VIMNMX R0, R0, UR4, PT ;  /* 0x0000000400007c48 */ /* 0x000fce000bfe0100 */
.L_x_872:
[----:B------:R-:W-:Y:S01]  /*1260*/  UIMAD UR4, UR45, UR10, 0x7f ;  /* 0x0000007f2d0474a4 */ /* 0x000fe2000f8e020a */
[----:B------:R-:W-:Y:S01]  /*1270*/  VIADD R0, R0, 0x7f ;  /* 0x0000007f00007836 */ /* 0x000fe20000000000 */
[----:B------:R-:W-:Y:S02]  /*1280*/  UIADD3 UR7, UR42, -UR9, URZ ;  /* 0x800000092a077290 */ /* 0x000fe4000fffe03f */
[----:B------:R-:W-:Y:S02]  /*1290*/  USHF.R.S32.HI UR6, URZ, 0x1f, UR4 ;  /* 0x0000001f3f067899 */ /* 0x000fe40008011404 */
[----:B------:R-:W-:Y:S01]  /*12a0*/  SHF.R.S32.HI R3, RZ, 0x1f, R0 ;  /* 0x0000001fff037819 */ /* 0x000fe20000011400 */
[----:B------:R-:W-:Y:S02]  /*12b0*/  UIMAD UR7, UR45, UR10, UR7 ;  /* 0x0000000a2d0772a4 */ /* 0x000fe4000f8e0207 */
[----:B------:R-:W-:Y:S01]  /*12c0*/  ULEA.HI UR6, UR6, UR4, URZ, 0x7 ;  /* 0x0000000406067291 */ /* 0x000fe2000f8f383f */
[----:B------:R-:W-:Y:S01]  /*12d0*/  LEA.HI R3, R3, R0, RZ, 0x7 ;  /* 0x0000000003037211 */ /* 0x000fe200078f38ff */
[----:B------:R-:W-:-:S02]  /*12e0*/  ULDC UR8, c[0x0][0x9dc] ;  /* 0x0002770000087ab9 */ /* 0x000fc40000000800 */
[----:B------:R-:W-:Y:S01]  /*12f0*/  USHF.R.S32.HI UR6, URZ, 0x7, UR6 ;  /* 0x000000073f067899 */ /* 0x000fe20008011406 */
[----:B------:R-:W-:Y:S01]  /*1300*/  SHF.R.S32.HI R3, RZ, 0x7, R3 ;  /* 0x00000007ff037819 */ /* 0x000fe20000011403 */
[----:B------:R-:W-:-:S04]  /*1310*/  UIADD3 UR8, UR7, -UR8, URZ ;  /* 0x8000000807087290 */ /* 0x000fc8000fffe03f */
[----:B------:R-:W-:Y:S01]  /*1320*/  VIMNMX R88, R3, UR6, PT ;  /* 0x0000000603587c48 */ /* 0x000fe2000bfe0100 */
[----:B------:R-:W-:Y:S07]  /*1330*/  @!P1 BRA `(.L_x_875) ;  /* 0x0000000000489947 */ /* 0x000fee0003800000 */
[----:B------:R-:W-:Y:S02]  /*1340*/  UMOV UR4, UR7 ;  /* 0x0000000700047c82 */ /* 0x000fe40008000000 */
[----:B------:R-:W-:-:S06]  /*1350*/  UISETP.GT.AND UP0, UPT, UR4, -0x1, UPT ;  /* 0xffffffff0400788c */ /* 0x000fcc000bf04270 */
[----:B------:R-:W-:-:S13]  /*1360*/  PLOP3.LUT P0, PT, PT, PT, UP0, 0x80, 0x0 ;  /* 0x000000000000781c */ /* 0x000fda0003f0f008 */
[----:B------:R-:W-:Y:S05]  /*1370*/  @P0 BRA `(.L_x_876) ;  /* 0x00000000001c0947 */ /* 0x000fea0003800000 */
[----:B------:R-:W-:Y:S02]  /*1380*/  UISETP.NE.AND UP0, UPT, UR5, 0x1, UPT ;  /* 0x000000010500788c */ /* 0x000fe4000bf05270 */
[----:B------:R-:W-:-:S09]  /*1390*/  ULOP3.LUT UR4, URZ, UR4, URZ, 0x33, !UPT ;  /* 0x000000043f047292 */ /* 0x000fd2000f8e333f */
[----:B------:R-:W-:Y:S02]  /*13a0*/  @UP0 ULDC.64 UR10, c[0x0][0x9e8] ;  /* 0x00027a00000a0ab9 */ /* 0x000fe40000000a00 */
[----:B------:R-:W-:-:S04]  /*13b0*/  UIMAD.WIDE.U32 UR6, UR4, UR10, URZ ;  /* 0x0000000a040672a5 */ /* 0x000fc8000f8e003f */
[----:B------:R-:W-:-:S04]  /*13c0*/  @UP0 USHF.R.U32.HI UR4, URZ, UR11, UR7 ;  /* 0x0000000b3f040299 */ /* 0x000fc80008011607 */
[----:B------:R-:W-:Y:S01]  /*13d0*/  ULOP3.LUT UR4, URZ, UR4, URZ, 0x33, !UPT ;  /* 0x000000043f047292 */ /* 0x000fe2000f8e333f */
[----:B------:R-:W-:Y:S11]  /*13e0*/  BRA `(.L_x_877) ;  /* 0x0000000000107947 */ /* 0x000ff60003800000 */
.L_x_876:
[----:B------:R-:W-:-:S11]  /*13f0*/  UISETP.NE.AND UP0, UPT, UR5, 0x1, UPT ;  /* 0x000000010500788c */ /* 0x000fd6000bf05270 */
[----:B------:R-:W-:Y:S02]  /*1400*/  @UP0 ULDC.64 UR10, c[0x0][0x9e8] ;  /* 0x00027a00000a0ab9 */ /* 0x000fe40000000a00 */
[----:B------:R-:W-:-:S04]  /*1410*/  UIMAD.WIDE.U32 UR6, UR4, UR10, URZ ;  /* 0x0000000a040672a5 */ /* 0x000fc8000f8e003f */
[----:B------:R-:W-:-:S12]  /*1420*/  @UP0 USHF.R.U32.HI UR4, URZ, UR11, UR7 ;  /* 0x0000000b3f040299 */ /* 0x000fd80008011607 */
.L_x_877:
[----:B------:R-:W-:-:S04]  /*1430*/  UIMAD UR4, UR4, UR5, URZ ;  /* 0x00000005040472a4 */ /* 0x000fc8000f8e023f */
[----:B------:R-:W-:-:S04]  /*1440*/  UISETP.LT.AND UP0, UPT, UR8, UR4, UPT ;  /* 0x000000040800728c */ /* 0x000fc8000bf01270 */
[----:B------:R-:W-:-:S12]  /*1450*/  USEL UR8, UR8, UR4, !UP0 ;  /* 0x0000000408087287 */ /* 0x000fd8000c000000 */
.L_x_875:
[----:B------:R-:W-:Y:S01]  /*1460*/  USHF.R.S32.HI UR4, URZ, 0x1f, UR8 ;  /* 0x0000001f3f047899 */ /* 0x000fe20008011408 */
[----:B------:R-:W-:Y:S02]  /*1470*/  PLOP3.LUT P0, PT, PT, PT, PT, 0x80, 0x0 ;  /* 0x000000000000781c */ /* 0x000fe40003f0f070 */
[----:B------:R-:W-:Y:S02]  /*1480*/  CS2R R2, SRZ ;  /* 0x0000000000027805 */ /* 0x000fe4000001ff00 */
[----:B------:R-:W-:Y:S01]  /*1490*/  CS2R R150, SRZ ;  /* 0x0000000000967805 */ /* 0x000fe2000001ff00 */
[----:B------:R-:W-:Y:S01]  /*14a0*/  ULEA.HI UR4, UR4, UR8, URZ, 0x7 ;  /* 0x0000000804047291 */ /* 0x000fe2000f8f383f */
[----:B------:R-:W-:Y:S02]  /*14b0*/  CS2R R148, SRZ ;  /* 0x0000000000947805 */ /* 0x000fe4000001ff00 */
[----:B------:R-:W-:Y:S02]  /*14c0*/  CS2R R146, SRZ ;  /* 0x0000000000927805 */ /* 0x000fe4000001ff00 */
[----:B------:R-:W-:Y:S01]  /*14d0*/  CS2R R144, SRZ ;  /* 0x0000000000907805 */ /* 0x000fe2000001ff00 */
[----:B------:R-:W-:Y:S01]  /*14e0*/  USHF.R.S32.HI UR4, URZ, 0x7, UR4 ;  /* 0x000000073f047899 */ /* 0x000fe20008011404 */
[----:B------:R-:W-:-:S02]  /*14f0*/  CS2R R142, SRZ ;  /* 0x00000000008e7805 */ /* 0x000fc4000001ff00 */
[----:B------:R-:W-:Y:S02]  /*1500*/  CS2R R140, SRZ ;  /* 0x00000000008c7805 */ /* 0x000fe4000001ff00 */
[----:B------:R-:W-:Y:S01]  /*1510*/  CS2R R138, SRZ ;  /* 0x00000000008a7805 */ /* 0x000fe2000001ff00 */
[----:B------:R-:W-:Y:S01]  /*1520*/  UISETP.LT.AND UP0, UPT, URZ, UR4, UPT ;  /* 0x000000043f00728c */ /* 0x000fe2000bf01270 */
[----:B------:R-:W-:Y:S02]  /*1530*/  CS2R R136, SRZ ;  /* 0x0000000000887805 */ /* 0x000fe4000001ff00 */
[----:B------:R-:W-:Y:S02]  /*1540*/  CS2R R134, SRZ ;  /* 0x0000000000867805 */ /* 0x000fe4000001ff00 */
[----:B------:R-:W-:Y:S01]  /*1550*/  CS2R R132, SRZ ;  /* 0x0000000000847805 */ /* 0x000fe2000001ff00 */
[----:B------:R-:W-:Y:S01]  /*1560*/  USEL UR40, URZ, UR4, !UP0 ;  /* 0x000000043f287287 */ /* 0x000fe2000c000000 */
[----:B------:R-:W-:-:S02]  /*1570*/  CS2R R130, SRZ ;  /* 0x0000000000827805 */ /* 0x000fc4000001ff00 */
[----:B------:R-:W-:Y:S02]  /*1580*/  CS2R R128, SRZ ;  /* 0x0000000000807805 */ /* 0x000fe4000001ff00 */
[----:B------:R-:W-:Y:S02]  /*1590*/  CS2R R126, SRZ ;  /* 0x00000000007e7805 */ /* 0x000fe4000001ff00 */
[----:B------:R-:W-:Y:S02]  /*15a0*/  CS2R R124, SRZ ;  /* 0x00000000007c7805 */ /* 0x000fe4000001ff00 */
[----:B------:R-:W-:Y:S02]  /*15b0*/  CS2R R122, SRZ ;  /* 0x00000000007a7805 */ /* 0x000fe4000001ff00 */
[----:B------:R-:W-:Y:S02]  /*15c0*/  ISETP.GT.AND P1, PT, R88, UR40, PT ;  /* 0x0000002858007c0c */ /* 0x000fe4000bf24270 */
        /* <DEDUP_REMOVED lines=13> */
[----:B------:R-:W-:Y:S01]  /*16a0*/  CS2R R6, SRZ ;  /* 0x0000000000067805 */ /* 0x000fe2000001ff00 */
[----:B------:R-:W-:Y:S01]  /*16b0*/  IMAD.MOV.U32 R94, RZ, RZ, RZ ;  /* 0x000000ffff5e7224 */ /* 0x000fe200078e00ff */
[----:B------:R-:W-:Y:S01]  /*16c0*/  CS2R R90, SRZ ;  /* 0x00000000005a7805 */ /* 0x000fe2000001ff00 */
[----:B------:R-:W-:Y:S02]  /*16d0*/  IMAD.MOV.U32 R9, RZ, RZ, RZ ;  /* 0x000000ffff097224 */ /* 0x000fe400078e00ff */
[----:B------:R-:W-:Y:S02]  /*16e0*/  IMAD.MOV.U32 R89, RZ, RZ, RZ ;  /* 0x000000ffff597224 */ /* 0x000fe400078e00ff */
[----:B------:R-:W-:Y:S01]  /*16f0*/  IMAD.MOV.U32 R0, RZ, RZ, RZ ;  /* 0x000000ffff007224 */ /* 0x000fe200078e00ff */
[----:B------:R-:W-:Y:S06]  /*1700*/  @!P1 BRA `(.L_x_878) ;  /* 0x000000bc00e89947 */ /* 0x000fec0003800000 */
[----:B------:R-:W1:Y:S01]  /*1710*/  SHFL.IDX PT, R0, R188, RZ, 0x1f ;  /* 0x00001fffbc007589 */ /* 0x000e6200000e0000 */
[----:B------:R-:W-:-:S04]  /*1720*/  UIADD3 UR5, UR39, 0x10400, URZ ;  /* 0x0001040027057890 */ /* 0x000fc8000fffe03f */
[----:B------:R-:W-:-:S06]  /*1730*/  ULOP3.LUT UP0, URZ, UR5, 0x3ff, URZ, 0xc0, !UPT ;  /* 0x000003ff053f7892 */ /* 0x000fcc000f80c03f */
[----:B------:R-:W-:Y:S02]  /*1740*/  PLOP3.LUT P0, PT, PT, PT, UP0, 0x80, 0x0 ;  /* 0x000000000000781c */ /* 0x000fe40003f0f008 */
[----:B-1----:R-:W-:-:S13]  /*1750*/  R2UR UR41, R0 ;  /* 0x00000000002972ca */ /* 0x002fda00000e0000 */
[----:B------:R-:W-:-:S04]  /*1760*/  ULEA.HI UR4, UR41, UR41, URZ, 0x1 ;  /* 0x0000002929047291 */ /* 0x000fc8000f8f083f */
        /* <DEDUP_REMOVED lines=22> */
.L_x_879:
[----:B------:R-:W-:Y:S01]  /*18d0*/  ULEA.HI UR4, UR46, UR46, URZ, 0x1 ;  /* 0x0000002e2e047291 */ /* 0x000fe2000f8f083f */
[----:B------:R-:W-:-:S03]  /*18e0*/  IMAD.U32 R2, RZ, RZ, UR47 ;  /* 0x0000002fff027e24 */ /* 0x000fc6000f8e00ff */
[----:B------:R-:W-:Y:S02]  /*18f0*/  ULOP3.LUT UR4, UR4, 0xfffffffe, URZ, 0xc0, !UPT ;  /* 0xfffffffe04047892 */ /* 0x000fe4000f8ec03f */
[----:B------:R-:W-:Y:S02]  /*1900*/  ISETP.NE.AND P0, PT, R2, 0x3, PT ;  /* 0x000000030200780c */ /* 0x000fe40003f05270 */
[----:B------:R-:W-:-:S06]  /*1910*/  UIADD3 UR4, UR46, -UR4, URZ ;  /* 0x800000042e047290 */ /* 0x000fcc000fffe03f */
[----:B------:R-:W-:-:S05]  /*1920*/  IMAD.U32 R0, RZ, RZ, UR4 ;  /* 0x00000004ff007e24 */ /* 0x000fca000f8e00ff */
[----:B------:R-:W-:-:S04]  /*1930*/  SHF.L.U32 R0, R0, 0x1f, RZ ;  /* 0x0000001f00007819 */ /* 0x000fc800000006ff */
[----:B------:R-:W1:Y:S02]  /*1940*/  SYNCS.PHASECHK.TRANS64.TRYWAIT P1, [UR39+0x28800], R0 ;  /* 0x02880000ff0075a7 */ /* 0x000e640008020167 */
[----:B-1----:R-:W-:Y:S05]  /*1950*/  @!P1 BRA `(.L_x_880) ;  /* 0x0000010000609947 */ /* 0x002fea0003800000 */
.L_x_1027:
[----:B------:R-:W-:Y:S05]  /*1960*/  @!P0 BRA `(.L_x_881) ;  /* 0x0000000000048947 */ /* 0x000fea0003800000 */
[----:B------:R-:W-:Y:S01]  /*1970*/  BPT.TRAP 0x1 ;  /* 0x000000040000795c */ /* 0x000fe20000300000 */
.L_x_881:
[----:B------:R-:W-:Y:S02]  /*1980*/  IMAD.U32 R7, RZ, RZ, UR37 ;  /* 0x00000025ff077e24 */ /* 0x000fe4000f8e00ff */
[----:B-1----:R-:W-:-:S03]  /*1990*/  IMAD.U32 R0, RZ, RZ, UR36 ;  /* 0x00000024ff007e24 */ /* 0x002fc6000f8e00ff */
[----:B------:R-:W-:Y:S02]  /*19a0*/  LEA R7, R7, UR39, 0x3 ;  /* 0x0000002707077c11 */ /* 0x000fe4000f8e18ff */
[----:B------:R-:W-:-:S04]  /*19b0*/  SHF.L.U32 R0, R0, 0x1f, RZ ;  /* 0x0000001f00007819 */ /* 0x000fc800000006ff */
[----:B------:R1:W2:Y:S01]  /*19c0*/  SYNCS.PHASECHK.TRANS64.TRYWAIT P2, [R7+URZ+0x28830], R0 ;  /* 0x02883000070075a7 */ /* 0x0002a2000804017f */
[----:B------:R-:W-:Y:S05]  /*19d0*/  @!P0 BRA `(.L_x_882) ;  /* 0x0000000000048947 */ /* 0x000fea0003800000 */
[----:B------:R-:W-:Y:S01]  /*19e0*/  BPT.TRAP 0x1 ;  /* 0x000000040000795c */ /* 0x000fe20000300000 */
.L_x_882:
[----:B------:R-:W3:Y:S02]  /*19f0*/  S2R R2, SR_TID.X ;  /* 0x0000000000027919 */ /* 0x000ee40000002100 */
[----:B---3--:R-:W-:Y:S01]  /*1a00*/  LOP3.LUT P1, RZ, R2, 0x7f, RZ, 0xc0, !PT ;  /* 0x0000007f02ff7812 */ /* 0x008fe2000782c0ff */
[----:B--2---:R-:W-:-:S12]  /*1a10*/  @P2 BRA `(.L_x_883) ;  /* 0x0000000000082947 */ /* 0x004fd80003800000 */
[----:B------:R-:W2:Y:S02]  /*1a20*/  SYNCS.PHASECHK.TRANS64.TRYWAIT P2, [R7+URZ+0x28830], R0 ;  /* 0x02883000070075a7 */ /* 0x000ea4000804017f */
[----:B--2---:R-:W-:Y:S05]  /*1a30*/  @!P2 BRA `(.L_x_884) ;  /* 0x000001000040a947 */ /* 0x004fea0003800000 */
.L_x_883:
[----:B------:R-:W-:Y:S05]  /*1a40*/  WARPSYNC.ALL ;  /* 0x0000000000007948 */ /* 0x000fea0003800000 */
[----:B------:R-:W-:Y:S01]  /*1a50*/  UIADD3 UR4, UR39, 0x18400, URZ ;  /* 0x0001840027047890 */ /* 0x000fe2000fffe03f */
[----:B------:R-:W-:Y:S01]  /*1a60*/  WARPGROUP.ARRIVE ;  /* 0x00000000000079c5 */ /* 0x000fe20000000000 */
[----:B------:R-:W-:Y:S01]  /*1a70*/  ULOP3.LUT UR32, UR55, 0x10000, URZ, 0xfc, !UPT ;  /* 0x0001000037207892 */ /* 0x000fe2000f8efc3f */
[----:B------:R-:W3:Y:S01]  /*1a80*/  LDC R3, c[0x0][0x2e0] ;  /* 0x0000b800ff037b82 */ /* 0x000ee20000000800 */
[----:B------:R-:W-:Y:S01]  /*1a90*/  USHF.R.U32.HI UR4, URZ, 0x4, UR4 ;  /* 0x000000043f047899 */ /* 0x000fe20008011604 */
[----:B------:R-:W-:Y:S01]  /*1aa0*/  IMAD.MOV.U32 R5, RZ, RZ, -0x80 ;  /* 0xffffff80ff057424 */ /* 0x000fe200078e00ff */
[----:B------:R-:W-:Y:S01]  /*1ab0*/  UMOV UR33, 0x40000040 ;  /* 0x4000004000217882 */ /* 0x000fe20000000000 */
[----:B------:R-:W-:Y:S01]  /*1ac0*/  UMOV UR35, 0x40000040 ;  /* 0x4000004000237882 */ /* 0x000fe20000000000 */
[----:B------:R-:W-:Y:S01]  /*1ad0*/  ULOP3.LUT UR4, UR4, 0x3fff, URZ, 0xc0, !UPT ;  /* 0x00003fff04047892 */ /* 0x000fe2000f8ec03f */
[C---:B------:R-:W-:Y:S01]  /*1ae0*/  IMAD R12, R88.reuse, R5, 0x80 ;  /* 0x00000080580c7424 */ /* 0x040fe200078e0205 */
[----:B------:R-:W-:Y:S01]  /*1af0*/  UMOV UR5, 0x40000040 ;  /* 0x4000004000057882 */ /* 0x000fe20000000000 */
[----:B------:R-:W-:Y:S01]  /*1b00*/  UMOV UR7, 0x40000040 ;  /* 0x4000004000077882 */ /* 0x000fe20000000000 */
[----:B------:R-:W-:Y:S01]  /*1b10*/  ULOP3.LUT UR49, UR4, 0x10000, URZ, 0xfc, !UPT ;  /* 0x0001000004317892 */ /* 0x000fe2000f8efc3f */
[----:B------:R-:W4:Y:S01]  /*1b20*/  LDC.64 R10, c[0x0][0x9e0] ;  /* 0x00027800ff0a7b82 */ /* 0x000f220000000a00 */
[----:B------:R-:W-:Y:S01]  /*1b30*/  UIADD3 UR4, UR32, 0x2, URZ ;  /* 0x0000000220047890 */ /* 0x000fe2000fffe03f */
[----:B-12---:R-:W-:Y:S01]  /*1b40*/  @!P1 VIADD R0, R7, 0x28840 ;  /* 0x0002884007009836 */ /* 0x006fe20000000000 */
[----:B------:R-:W-:Y:S01]  /*1b50*/  ULEA UR34, UR37, UR49, 0xb ;  /* 0x0000003125227291 */ /* 0x000fe2000f8e583f */
[----:B------:R-:W-:Y:S01]  /*1b60*/  LEA R6, R88, 0xffffff80, 0x7 ;  /* 0xffffff8058067811 */ /* 0x000fe200078e38ff */
[----:B------:R-:W-:-:S02]  /*1b70*/  UIADD3 UR8, UR32, 0x4, URZ ;  /* 0x0000000420087890 */ /* 0x000fc4000fffe03f */
[----:B------:R-:W-:Y:S01]  /*1b80*/  UIADD3 UR6, UR34, 0x2, URZ ;  /* 0x0000000222067890 */ /* 0x000fe2000fffe03f */
[----:B------:R-:W1:Y:S01]  /*1b90*/  LDC R8, c[0x0][0x288] ;  /* 0x0000a200ff087b82 */ /* 0x000e620000000800 */
[----:B------:R-:W-:Y:S01]  /*1ba0*/  UIADD3 UR10, UR34, 0x4, URZ ;  /* 0x00000004220a7890 */ /* 0x000fe2000fffe03f */
[----:B------:R-:W-:Y:S01]  /*1bb0*/  @!P1 PRMT R0, RZ, 0x654, R0 ;  /* 0x00000654ff009816 */ /* 0x000fe20000000000 */
[----:B------:R-:W-:Y:S01]  /*1bc0*/  UMOV UR9, 0x40000040 ;  /* 0x4000004000097882 */ /* 0x000fe20000000000 */
[----:B------:R-:W-:Y:S01]  /*1bd0*/  HGMMA.64x128x16.F32.BF16 R24, gdesc[UR32], RZ, !UPT, gsb0 ;  /* 0x01e00000201879f0 */ /* 0x000fe2000c0018ff */
[----:B------:R-:W-:Y:S01]  /*1be0*/  UMOV UR11, 0x40000040 ;  /* 0x40000040000b7882 */ /* 0x000fe20000000000 */
[----:B------:R-:W-:Y:S01]  /*1bf0*/  UIADD3 UR12, UR32, 0x6, URZ ;  /* 0x00000006200c7890 */ /* 0x000fe2000fffe03f */
[----:B---3--:R-:W-:Y:S01]  /*1c00*/  IMAD R7, R3, UR45, R12 ;  /* 0x0000002d03077c24 */ /* 0x008fe2000f8e020c */
[----:B------:R-:W-:Y:S01]  /*1c10*/  UIADD3 UR14, UR34, 0x6, URZ ;  /* 0x00000006220e7890 */ /* 0x000fe2000fffe03f */
[----:B------:R-:W-:Y:S01]  /*1c20*/  UMOV UR13, 0x40000040 ;  /* 0x40000040000d7882 */ /* 0x000fe20000000000 */
[----:B------:R-:W-:Y:S01]  /*1c30*/  UMOV UR15, 0x40000040 ;  /* 0x40000040000f7882 */ /* 0x000fe20000000000 */
[----:B------:R-:W-:Y:S01]  /*1c40*/  UIADD3 UR16, UR32, 0x400, URZ ;  /* 0x0000040020107890 */ /* 0x000fe2000fffe03f */
[C---:B------:R-:W-:Y:S01]  /*1c50*/  IMAD R14, R16.reuse, -0x2, R7 ;  /* 0xfffffffe100e7824 */ /* 0x040fe200078e0207 */
[----:B------:R-:W-:Y:S01]  /*1c60*/  UIADD3 UR18, UR34, 0x400, URZ ;  /* 0x0000040022127890 */ /* 0x000fe2000fffe03f */
[----:B------:R-:W-:Y:S01]  /*1c70*/  UMOV UR17, 0x40000040 ;  /* 0x4000004000117882 */ /* 0x000fe20000000000 */
[----:B------:R-:W-:Y:S01]  /*1c80*/  UMOV UR19, 0x40000040 ;  /* 0x4000004000137882 */ /* 0x000fe20000000000 */
[----:B------:R-:W-:Y:S01]  /*1c90*/  UIADD3 UR20, UR32, 0x402, URZ ;  /* 0x0000040220147890 */ /* 0x000fe2000fffe03f */
[----:B----4-:R-:W-:Y:S01]  /*1ca0*/  ISETP.GE.AND P2, PT, R11, 0x1, PT ;  /* 0x000000010b00780c */ /* 0x010fe20003f46270 */
[----:B------:R-:W-:Y:S01]  /*1cb0*/  UIADD3 UR22, UR34, 0x402, URZ ;  /* 0x0000040222167890 */ /* 0x000fe2000fffe03f */
[----:B------:R-:W-:Y:S01]  /*1cc0*/  UMOV UR21, 0x40000040 ;  /* 0x4000004000157882 */ /* 0x000fe20000000000 */
[----:B------:R-:W-:Y:S01]  /*1cd0*/  UMOV UR23, 0x40000040 ;  /* 0x4000004000177882 */ /* 0x000fe20000000000 */
[----:B------:R-:W-:Y:S01]  /*1ce0*/  UIADD3 UR24, UR32, 0x404, URZ ;  /* 0x0000040420187890 */ /* 0x000fe2000fffe03f */
[----:B-1----:R-:W-:Y:S01]  /*1cf0*/  IADD3 R5, R7, 0x1, -R8 ;  /* 0x0000000107057810 */ /* 0x002fe20007ffe808 */
[----:B------:R-:W-:Y:S01]  /*1d00*/  UIADD3 UR26, UR34, 0x404, URZ ;  /* 0x00000404221a7890 */ /* 0x000fe2000fffe03f */
[----:B------:R-:W-:Y:S01]  /*1d10*/  UMOV UR25, 0x40000040 ;  /* 0x4000004000197882 */ /* 0x000fe20000000000 */
[----:B------:R-:W-:Y:S01]  /*1d20*/  UMOV UR27, 0x40000040 ;  /* 0x40000040001b7882 */ /* 0x000fe20000000000 */
[----:B------:R-:W-:Y:S01]  /*1d30*/  UIADD3 UR28, UR32, 0x406, URZ ;  /* 0x00000406201c7890 */ /* 0x000fe2000fffe03f */
[----:B------:R-:W-:Y:S01]  /*1d40*/  IMAD R9, R16, -0x2, R5 ;  /* 0xfffffffe10097824 */ /* 0x000fe200078e0205 */
[----:B------:R-:W-:Y:S01]  /*1d50*/  UIADD3 UR30, UR34, 0x406, URZ ;  /* 0x00000406221e7890 */ /* 0x000fe2000fffe03f */
[----:B------:R-:W-:Y:S01]  /*1d60*/  VIADD R5, R187, UR42 ;  /* 0x0000002abb057c36 */ /* 0x000fe20008000000 */
[----:B------:R-:W-:Y:S01]  /*1d70*/  UMOV UR29, 0x40000040 ;  /* 0x40000040001d7882 */ /* 0x000fe20000000000 */
[----:B------:R-:W-:Y:S01]  /*1d80*/  UMOV UR31, 0x40000040 ;  /* 0x40000040001f7882 */ /* 0x000fe20000000000 */
[----:B------:R-:W-:Y:S01]  /*1d90*/  ULDC UR56, c[0x0][0x9dc] ;  /* 0x0002770000387ab9 */ /* 0x000fe20000000800 */
[----:B------:R-:W-:Y:S01]  /*1da0*/  IMAD.IADD R89, R9, 0x1, R10 ;  /* 0x0000000109597824 */ /* 0x000fe200078e020a */
[----:B------:R-:W-:-:S02]  /*1db0*/  WARPGROUP.DEPBAR.LE gsb0, 0x0 ;  /* 0x00008000000079c5 */ /* 0x000fc40000010000 */
[----:B------:R-:W-:-:S06]  /*1dc0*/  WARPGROUP.ARRIVE ;  /* 0x00000000000079c5 */ /* 0x000fcc0000000000 */
[----:B------:R-:W-:Y:S01]  /*1dd0*/  HGMMA.64x128x16.F32.BF16 R24, gdesc[UR4], R24, gsb0 ;  /* 0x01e00000041879f0 */ /* 0x000fe20008001818 */
[----:B------:R-:W-:-:S06]  /*1de0*/  ULOP3.LUT UR6, URZ, UR56, URZ, 0x33, !UPT ;  /* 0x000000383f067292 */ /* 0x000fcc000f8e333f */
[----:B------:R-:W-:-:S04]  /*1df0*/  VIADD R20, R9, UR6 ;  /* 0x0000000609147c36 */ /* 0x000fc80008000000 */
[----:B------:R-:W-:Y:S01]  /*1e00*/  IMAD.IADD R2, R20, 0x1, R5 ;  /* 0x0000000114027824 */ /* 0x000fe200078e0205 */
[----:B------:R-:W-:Y:S02]  /*1e10*/  WARPGROUP.DEPBAR.LE gsb0, 0x0 ;  /* 0x00008000000079c5 */ /* 0x000fe40000010000 */
[----:B------:R-:W-:-:S06]  /*1e20*/  WARPGROUP.ARRIVE ;  /* 0x00000000000079c5 */ /* 0x000fcc0000000000 */
[----:B------:R-:W-:Y:S03]  /*1e30*/  HGMMA.64x128x16.F32.BF16 R24, gdesc[UR8], R24, gsb0 ;  /* 0x01e00000081879f0 */ /* 0x000fe60008001818 */
[----:B------:R-:W-:Y:S02]  /*1e40*/  WARPGROUP.DEPBAR.LE gsb0, 0x0 ;  /* 0x00008000000079c5 */ /* 0x000fe40000010000 */
[----:B------:R-:W-:-:S07]  /*1e50*/  WARPGROUP.ARRIVE ;  /* 0x00000000000079c5 */ /* 0x000fce0000000000 */
        /* <DEDUP_REMOVED lines=14> */
[----:B------:R1:W-:Y:S02]  /*1f40*/  @!P1 SYNCS.ARRIVE.TRANS64.RED.A1T0 RZ, [R0+URZ], RZ ;  /* 0x000000ff00ff99a7 */ /* 0x0003e4000810043f */
[----:B-1----:R-:W-:Y:S01]  /*1f50*/  VIADDMNMX R0, R5, R89, R14, PT ;  /* 0x0000005905007246 */ /* 0x002fe2000380010e */
[----:B------:R-:W-:Y:S06]  /*1f60*/  @!P2 BRA `(.L_x_885) ;  /* 0x000000000054a947 */ /* 0x000fec0003800000 */
[----:B------:R-:W-:Y:S01]  /*1f70*/  IMAD R7, R3, UR45, R5 ;  /* 0x0000002d03077c24 */ /* 0x000fe2000f8e0205 */
[----:B------:R-:W-:Y:S03]  /*1f80*/  BSSY B0, `(.L_x_886) ;  /* 0x000000f000007945 */ /* 0x000fe60003800000 */
[----:B------:R-:W-:-:S05]  /*1f90*/  IMAD.IADD R7, R7, 0x1, -R8 ;  /* 0x0000000107077824 */ /* 0x000fca00078e0a08 */
[----:B------:R-:W-:-:S13]  /*1fa0*/  ISETP.GT.AND P3, PT, R7, -0x1, PT ;  /* 0xffffffff0700780c */ /* 0x000fda0003f64270 */
[----:B------:R-:W-:Y:S05]  /*1fb0*/  @P3 BRA `(.L_x_887) ;  /* 0x00000000001c3947 */ /* 0x000fea0003800000 */
[----:B------:R-:W-:Y:S02]  /*1fc0*/  ISETP.NE.AND P3, PT, R11, 0x1, PT ;  /* 0x000000010b00780c */ /* 0x000fe40003f65270 */
[----:B------:R-:W-:-:S11]  /*1fd0*/  LOP3.LUT R7, RZ, R7, RZ, 0x33, !PT ;  /* 0x00000007ff077212 */ /* 0x000fd600078e33ff */
[----:B------:R-:W1:Y:S02]  /*1fe0*/  @P3 LDC.64 R90, c[0x0][0x9e8] ;  /* 0x00027a00ff5a3b82 */ /* 0x000e640000000a00 */
[----:B-1----:R-:W-:-:S05]  /*1ff0*/  @P3 IMAD.HI.U32 R4, R7, R90, RZ ;  /* 0x0000005a07043227 */ /* 0x002fca00078e00ff */
[----:B------:R-:W-:-:S04]  /*2000*/  @P3 SHF.R.U32.HI R7, RZ, R91, R4 ;  /* 0x0000005bff073219 */ /* 0x000fc80000011604 */
[----:B------:R-:W-:Y:S01]  /*2010*/  LOP3.LUT R7, RZ, R7, RZ, 0x33, !PT ;  /* 0x00000007ff077212 */ /* 0x000fe200078e33ff */
[----:B------:R-:W-:Y:S06]  /*2020*/  BRA `(.L_x_888) ;  /* 0x0000000000107947 */ /* 0x000fec0003800000 */
.L_x_887:
[----:B------:R-:W-:-:S13]  /*2030*/  ISETP.NE.AND P3, PT, R11, 0x1, PT ;  /* 0x000000010b00780c */ /* 0x000fda0003f65270 */
[----:B------:R-:W1:Y:S02]  /*2040*/  @P3 LDC.64 R90, c[0x0][0x9e8] ;  /* 0x00027a00ff5a3b82 */ /* 0x000e640000000a00 */
[----:B-1----:R-:W-:-:S05]  /*2050*/  @P3 IMAD.HI.U32 R4, R7, R90, RZ ;  /* 0x0000005a07043227 */ /* 0x002fca00078e00ff */
[----:B------:R-:W-:-:S07]  /*2060*/  @P3 SHF.R.U32.HI R7, RZ, R91, R4 ;  /* 0x0000005bff073219 */ /* 0x000fce0000011604 */
.L_x_888:
[----:B------:R-:W-:Y:S05]  /*2070*/  BSYNC B0 ;  /* 0x0000000000007941 */ /* 0x000fea0003800000 */
.L_x_886:
[----:B------:R-:W-:-:S04]  /*2080*/  IMAD R7, R7, R11, -R6 ;  /* 0x0000000b07077224 */ /* 0x000fc800078e0a06 */
[----:B------:R-:W-:-:S05]  /*2090*/  IMAD R7, R16, -0x2, R7 ;  /* 0xfffffffe10077824 */ /* 0x000fca00078e0207 */
[----:B------:R-:W-:Y:S02]  /*20a0*/  VIMNMX R2, R2, R7, !PT ;  /* 0x0000000702027248 */ /* 0x000fe40007fe0100 */
[----:B------:R-:W-:-:S07]  /*20b0*/  VIADDMNMX R0, R7, R11, R0, PT ;  /* 0x0000000b07007246 */ /* 0x000fce0003800100 */
.L_x_885:
[C---:B------:R-:W-:Y:S01]  /*20c0*/  ISETP.GE.AND P4, PT, R12.reuse, 0x9, PT ;  /* 0x000000090c00780c */ /* 0x040fe20003f86270 */
[----:B------:R-:W-:Y:S01]  /*20d0*/  VIADD R4, R5, 0x8 ;  /* 0x0000000805047836 */ /* 0x000fe20000000000 */
[----:B------:R-:W-:Y:S02]  /*20e0*/  ISETP.GE.AND P3, PT, R12, 0x2, PT ;  /* 0x000000020c00780c */ /* 0x000fe40003f66270 */
[----:B------:R-:W-:Y:S02]  /*20f0*/  P2R R90, PR, RZ, 0x10 ;  /* 0x00000010ff5a7803 */ /* 0x000fe40000000000 */
[C---:B------:R-:W-:Y:S02]  /*2100*/  ISETP.GT.AND P4, PT, R2.reuse, 0x8, !P4 ;  /* 0x000000080200780c */ /* 0x040fe40006784270 */
[----:B------:R-:W-:Y:S02]  /*2110*/  ISETP.GT.AND P5, PT, R2, 0x1, !P3 ;  /* 0x000000010200780c */ /* 0x000fe40005fa4270 */
[----:B------:R-:W-:-:S02]  /*2120*/  ISETP.LT.OR P4, PT, R0, 0x9, P4 ;  /* 0x000000090000780c */ /* 0x000fc40002781670 */
[----:B------:R-:W-:Y:S02]  /*2130*/  ISETP.GE.AND P6, PT, R12, 0xa, PT ;  /* 0x0000000a0c00780c */ /* 0x000fe40003fc6270 */
[----:B------:R-:W-:Y:S02]  /*2140*/  FSEL R133, R28, -INF , !P4 ;  /* 0xff8000001c857808 */ /* 0x000fe40006000000 */
[----:B------:R-:W-:Y:S02]  /*2150*/  ISETP.LT.OR P5, PT, R0, 0x2, P5 ;  /* 0x000000020000780c */ /* 0x000fe40002fa1670 */
[----:B------:R-:W-:Y:S02]  /*2160*/  ISETP.GT.AND P4, PT, R2, 0x9, !P6 ;  /* 0x000000090200780c */ /* 0x000fe40007784270 */
[----:B------:R-:W-:Y:S02]  /*2170*/  FSEL R131, R25, -INF , !P5 ;  /* 0xff80000019837808 */ /* 0x000fe40006800000 */
[----:B------:R-:W-:-:S02]  /*2180*/  ISETP.LT.OR P4, PT, R0, 0xa, P4 ;  /* 0x0000000a0000780c */ /* 0x000fc40002781670 */
[----:B------:R-:W-:Y:S02]  /*2190*/  ISETP.GE.AND P5, PT, R12, 0x11, PT ;  /* 0x000000110c00780c */ /* 0x000fe40003fa6270 */
[----:B------:R-:W-:Y:S02]  /*21a0*/  FSEL R135, R29, -INF , !P4 ;  /* 0xff8000001d877808 */ /* 0x000fe40006000000 */
[----:B------:R-:W-:Y:S02]  /*21b0*/  ISETP.GT.AND P4, PT, R2, 0x10, !P5 ;  /* 0x000000100200780c */ /* 0x000fe40006f84270 */
[----:B------:R-:W-:Y:S02]  /*21c0*/  P2R R92, PR, RZ, 0x20 ;  /* 0x00000020ff5c7803 */ /* 0x000fe40000000000 */
[----:B------:R-:W-:Y:S02]  /*21d0*/  ISETP.LT.OR P4, PT, R0, 0x11, P4 ;  /* 0x000000110000780c */ /* 0x000fe40002781670 */
[----:B------:R-:W-:-:S02]  /*21e0*/  ISETP.GE.AND P5, PT, R12, 0x12, PT ;  /* 0x000000120c00780c */ /* 0x000fc40003fa6270 */
[----:B------:R-:W-:Y:S02]  /*21f0*/  FSEL R137, R32, -INF , !P4 ;  /* 0xff80000020897808 */ /* 0x000fe40006000000 */
[----:B------:R-:W-:Y:S02]  /*2200*/  ISETP.GT.AND P4, PT, R2, 0x11, !P5 ;  /* 0x000000110200780c */ /* 0x000fe40006f84270 */
[----:B------:R-:W-:Y:S02]  /*2210*/  P2R R32, PR, RZ, 0x20 ;  /* 0x00000020ff207803 */ /* 0x000fe40000000000 */
[----:B------:R-:W-:Y:S02]  /*2220*/  ISETP.LT.OR P4, PT, R0, 0x12, P4 ;  /* 0x000000120000780c */ /* 0x000fe40002781670 */
[----:B------:R-:W-:Y:S02]  /*2230*/  ISETP.GE.AND P5, PT, R12, 0x19, PT ;  /* 0x000000190c00780c */ /* 0x000fe40003fa6270 */
[----:B------:R-:W-:-:S02]  /*2240*/  FSEL R105, R33, -INF , !P4 ;  /* 0xff80000021697808 */ /* 0x000fc40006000000 */
[----:B------:R-:W-:Y:S02]  /*2250*/  ISETP.GT.AND P4, PT, R2, 0x18, !P5 ;  /* 0x000000180200780c */ /* 0x000fe40006f84270 */
[----:B------:R-:W-:Y:S02]  /*2260*/  P2R R93, PR, RZ, 0x20 ;  /* 0x00000020ff5d7803 */ /* 0x000fe40000000000 */
[----:B------:R-:W-:Y:S02]  /*2270*/  ISETP.LT.OR P4, PT, R0, 0x19, P4 ;  /* 0x000000190000780c */ /* 0x000fe40002781670 */
[----:B------:R-:W-:Y:S02]  /*2280*/  ISETP.GE.AND P5, PT, R12, 0x1a, PT ;  /* 0x0000001a0c00780c */ /* 0x000fe40003fa6270 */
[----:B------:R-:W-:Y:S02]  /*2290*/  FSEL R129, R36, -INF , !P4 ;  /* 0xff80000024817808 */ /* 0x000fe40006000000 */
[----:B------:R-:W-:-:S02]  /*22a0*/  ISETP.GT.AND P4, PT, R2, 0x19, !P5 ;  /* 0x000000190200780c */ /* 0x000fc40006f84270 */
[----:B------:R-:W-:Y:S02]  /*22b0*/  P2R R94, PR, RZ, 0x20 ;  /* 0x00000020ff5e7803 */ /* 0x000fe40000000000 */
[----:B------:R-:W-:Y:S02]  /*22c0*/  ISETP.LT.OR P4, PT, R0, 0x1a, P4 ;  /* 0x0000001a0000780c */ /* 0x000fe40002781670 */
[----:B------:R-:W-:Y:S02]  /*22d0*/  ISETP.GE.AND P5, PT, R12, 0x21, PT ;  /* 0x000000210c00780c */ /* 0x000fe40003fa6270 */
[----:B------:R-:W-:Y:S02]  /*22e0*/  FSEL R107, R37, -INF , !P4 ;  /* 0xff800000256b7808 */ /* 0x000fe40006000000 */
[----:B------:R-:W-:Y:S02]  /*22f0*/  ISETP.GT.AND P4, PT, R2, 0x20, !P5 ;  /* 0x000000200200780c */ /* 0x000fe40006f84270 */
[----:B------:R-:W-:-:S02]  /*2300*/  P2R R95, PR, RZ, 0x20 ;  /* 0x00000020ff5f7803 */ /* 0x000fc40000000000 */
[----:B------:R-:W-:Y:S02]  /*2310*/  ISETP.LT.OR P4, PT, R0, 0x21, P4 ;  /* 0x000000210000780c */ /* 0x000fe40002781670 */
[----:B------:R-:W-:Y:S02]  /*2320*/  ISETP.GE.AND P5, PT, R12, 0x22, PT ;  /* 0x000000220c00780c */ /* 0x000fe40003fa6270 */
[----:B------:R-:W-:Y:S02]  /*2330*/  FSEL R127, R40, -INF , !P4 ;  /* 0xff800000287f7808 */ /* 0x000fe40006000000 */
[----:B------:R-:W-:Y:S02]  /*2340*/  ISETP.GT.AND P4, PT, R2, 0x21, !P5 ;  /* 0x000000210200780c */ /* 0x000fe40006f84270 */
[----:B------:R-:W-:Y:S02]  /*2350*/  P2R R40, PR, RZ, 0x20 ;  /* 0x00000020ff287803 */ /* 0x000fe40000000000 */
        /* <DEDUP_REMOVED lines=96> */
[----:B------:R-:W-:-:S02]  /*2960*/  P2R R91, PR, RZ, 0x40 ;  /* 0x00000040ff5b7803 */ /* 0x000fc40000000000 */
[----:B------:R-:W-:Y:S02]  /*2970*/  FSEL R25, R80, -INF , !P4 ;  /* 0xff80000050197808 */ /* 0x000fe40006000000 */
[----:B------:R-:W-:-:S04]  /*2980*/  ISETP.GE.AND P4, PT, R12, 0x72, PT ;  /* 0x000000720c00780c */ /* 0x000fc80003f86270 */
[----:B------:R-:W-:-:S04]  /*2990*/  ISETP.GT.AND P5, PT, R2, 0x71, !P4 ;  /* 0x000000710200780c */ /* 0x000fc800067a4270 */
[----:B------:R-:W-:-:S04]  /*29a0*/  ISETP.LT.OR P5, PT, R0, 0x72, P5 ;  /* 0x000000720000780c */ /* 0x000fc80002fa1670 */
[----:B------:R-:W-:Y:S02]  /*29b0*/  FSEL R81, R81, -INF , !P5 ;  /* 0xff80000051517808 */ /* 0x000fe40006800000 */
[----:B------:R-:W-:-:S04]  /*29c0*/  ISETP.GE.AND P5, PT, R12, 0x79, PT ;  /* 0x000000790c00780c */ /* 0x000fc80003fa6270 */
[----:B------:R-:W-:-:S04]  /*29d0*/  ISETP.GT.AND P6, PT, R2, 0x78, !P5 ;  /* 0x000000780200780c */ /* 0x000fc80006fc4270 */
[----:B------:R-:W-:-:S04]  /*29e0*/  ISETP.LT.OR P6, PT, R0, 0x79, P6 ;  /* 0x000000790000780c */ /* 0x000fc800037c1670 */
[----:B------:R-:W-:Y:S02]  /*29f0*/  FSEL R29, R84, -INF , !P6 ;  /* 0xff800000541d7808 */ /* 0x000fe40007000000 */
[----:B------:R-:W-:-:S04]  /*2a00*/  ISETP.GE.AND P6, PT, R12, 0x1, PT ;  /* 0x000000010c00780c */ /* 0x000fc80003fc6270 */
[----:B------:R-:W-:Y:S02]  /*2a10*/  P2R R28, PR, RZ, 0x40 ;  /* 0x00000040ff1c7803 */ /* 0x000fe40000000000 */
[----:B------:R-:W-:-:S04]  /*2a20*/  ISETP.GT.AND P6, PT, R2, RZ, !P6 ;  /* 0x000000ff0200720c */ /* 0x000fc800077c4270 */
[----:B------:R-:W-:-:S04]  /*2a30*/  ISETP.LT.OR P6, PT, R0, 0x1, P6 ;  /* 0x000000010000780c */ /* 0x000fc800037c1670 */
[----:B------:R-:W-:Y:S02]  /*2a40*/  FSEL R103, R24, -INF , !P6 ;  /* 0xff80000018677808 */ /* 0x000fe40007000000 */
[----:B------:R-:W-:Y:S01]  /*2a50*/  ISETP.GE.AND P6, PT, R12, 0x7a, PT ;  /* 0x0000007a0c00780c */ /* 0x000fe20003fc6270 */
[----:B------:R-:W-:-:S03]  /*2a60*/  IMAD.IADD R12, R20, 0x1, R4 ;  /* 0x00000001140c7824 */ /* 0x000fc600078e0204 */
[----:B------:R-:W-:Y:S02]  /*2a70*/  P2R R24, PR, RZ, 0x40 ;  /* 0x00000040ff187803 */ /* 0x000fe40000000000 */
[----:B------:R-:W-:Y:S02]  /*2a80*/  ISETP.GT.AND P6, PT, R2, 0x79, !P6 ;  /* 0x000000790200780c */ /* 0x000fe400077c4270 */
[----:B------:R-:W-:Y:S02]  /*2a90*/  VIADDMNMX R2, R4, R89, R14, PT ;  /* 0x0000005904027246 */ /* 0x000fe4000380010e */
[----:B------:R-:W-:-:S04]  /*2aa0*/  ISETP.LT.OR P6, PT, R0, 0x7a, P6 ;  /* 0x0000007a0000780c */ /* 0x000fc800037c1670 */
[----:B------:R-:W-:Y:S01]  /*2ab0*/  FSEL R85, R85, -INF , !P6 ;  /* 0xff80000055557808 */ /* 0x000fe20007000000 */
[----:B------:R-:W-:Y:S08]  /*2ac0*/  @!P2 BRA `(.L_x_889) ;  /* 0x000000000054a947 */ /* 0x000ff00003800000 */
        /* <DEDUP_REMOVED lines=12> */
.L_x_891:
[----:B------:R-:W-:-:S13]  /*2b90*/  ISETP.NE.AND P6, PT, R11, 0x1, PT ;  /* 0x000000010b00780c */ /* 0x000fda0003fc5270 */
[----:B------:R-:W1:Y:S02]  /*2ba0*/  @P6 LDC.64 R36, c[0x0][0x9e8] ;  /* 0x00027a00ff246b82 */ /* 0x000e640000000a00 */
[----:B-1----:R-:W-:-:S05]  /*2bb0*/  @P6 IMAD.HI.U32 R0, R33, R36, RZ ;  /* 0x0000002421006227 */ /* 0x002fca00078e00ff */
[----:B------:R-:W-:-:S07]  /*2bc0*/  @P6 SHF.R.U32.HI R33, RZ, R37, R0 ;  /* 0x00000025ff216219 */ /* 0x000fce0000011600 */
.L_x_892:
[----:B------:R-:W-:Y:S05]  /*2bd0*/  BSYNC B0 ;  /* 0x0000000000007941 */ /* 0x000fea0003800000 */
.L_x_890:
[----:B------:R-:W-:-:S04]  /*2be0*/  IMAD R33, R33, R11, -R6 ;  /* 0x0000000b21217224 */ /* 0x000fc800078e0a06 */
[----:B------:R-:W-:-:S05]  /*2bf0*/  IMAD R33, R16, -0x2, R33 ;  /* 0xfffffffe10217824 */ /* 0x000fca00078e0221 */
[----:B------:R-:W-:Y:S02]  /*2c00*/  VIMNMX R12, R12, R33, !PT ;  /* 0x000000210c0c7248 */ /* 0x000fe40007fe0100 */
[----:B------:R-:W-:-:S07]  /*2c10*/  VIADDMNMX R2, R33, R11, R2, PT ;  /* 0x0000000b21027246 */ /* 0x000fce0003800102 */
.L_x_889:
[----:B------:R-:W-:Y:S01]  /*2c20*/  ISETP.GT.AND P3, PT, R12, 0x1, !P3 ;  /* 0x000000010c00780c */ /* 0x000fe20005f64270 */
[----:B------:R-:W-:Y:S01]  /*2c30*/  ULDC UR6, c[0x0][0x988] ;  /* 0x0002620000067ab9 */ /* 0x000fe20000000800 */
[----:B------:R-:W-:Y:S01]  /*2c40*/  ISETP.NE.AND P6, PT, R32, RZ, PT ;  /* 0x000000ff2000720c */ /* 0x000fe20003fc5270 */
[----:B------:R-:W-:Y:S01]  /*2c50*/  IMAD.U32 R6, RZ, RZ, UR6 ;  /* 0x00000006ff067e24 */ /* 0x000fe2000f8e00ff */
[----:B------:R-:W-:Y:S01]  /*2c60*/  ISETP.LT.OR P3, PT, R2, 0x2, P3 ;  /* 0x000000020200780c */ /* 0x000fe20001f61670 */
[----:B------:R-:W-:Y:S01]  /*2c70*/  IMAD R8, R3, UR45, -R8 ;  /* 0x0000002d03087c24 */ /* 0x000fe2000f8e0a08 */
[----:B------:R-:W-:Y:S02]  /*2c80*/  FMNMX.FTZ R0, R103, R131, !PT ;  /* 0x0000008367007209 */ /* 0x000fe40007810000 */
[----:B------:R-:W-:Y:S02]  /*2c90*/  FSEL R27, R27, -INF , !P3 ;  /* 0xff8000001b1b7808 */ /* 0x000fe40005800000 */
[----:B------:R-:W-:-:S02]  /*2ca0*/  ISETP.NE.AND P3, PT, R90, RZ, PT ;  /* 0x000000ff5a00720c */ /* 0x000fc40003f65270 */
[----:B------:R-:W-:Y:S02]  /*2cb0*/  FMNMX.FTZ R0, R133, R0, !PT ;  /* 0x0000000085007209 */ /* 0x000fe40007810000 */
[----:B------:R-:W-:Y:S02]  /*2cc0*/  ISETP.GT.AND P3, PT, R12, 0x8, !P3 ;  /* 0x000000080c00780c */ /* 0x000fe40005f64270 */
[----:B------:R-:W-:Y:S02]  /*2cd0*/  FMNMX.FTZ R0, R135, R0, !PT ;  /* 0x0000000087007209 */ /* 0x000fe40007810000 */
[----:B------:R-:W-:Y:S02]  /*2ce0*/  ISETP.LT.OR P3, PT, R2, 0x9, P3 ;  /* 0x000000090200780c */ /* 0x000fe40001f61670 */
[----:B------:R-:W-:Y:S02]  /*2cf0*/  FMNMX.FTZ R0, R137, R0, !PT ;  /* 0x0000000089007209 */ /* 0x000fe40007810000 */
[----:B------:R-:W-:-:S02]  /*2d00*/  FSEL R33, R30, -INF , !P3 ;  /* 0xff8000001e217808 */ /* 0x000fc40005800000 */
[----:B------:R-:W-:Y:S02]  /*2d10*/  ISETP.NE.AND P3, PT, R91, RZ, PT ;  /* 0x000000ff5b00720c */ /* 0x000fe40003f65270 */
[----:B------:R-:W-:Y:S02]  /*2d20*/  FMNMX.FTZ R0, R105, R0, !PT ;  /* 0x0000000069007209 */ /* 0x000fe40007810000 */
[----:B------:R-:W-:Y:S02]  /*2d30*/  ISETP.GT.AND P3, PT, R12, 0x9, !P3 ;  /* 0x000000090c00780c */ /* 0x000fe40005f64270 */
[----:B------:R-:W-:Y:S02]  /*2d40*/  FMNMX.FTZ R0, R129, R0, !PT ;  /* 0x0000000081007209 */ /* 0x000fe40007810000 */
[----:B------:R-:W-:Y:S02]  /*2d50*/  ISETP.LT.OR P3, PT, R2, 0xa, P3 ;  /* 0x0000000a0200780c */ /* 0x000fe40001f61670 */
[----:B------:R-:W-:-:S02]  /*2d60*/  FMNMX.FTZ R0, R107, R0, !PT ;  /* 0x000000006b007209 */ /* 0x000fc40007810000 */
[----:B------:R-:W-:Y:S02]  /*2d70*/  FSEL R31, R31, -INF , !P3 ;  /* 0xff8000001f1f7808 */ /* 0x000fe40005800000 */
[----:B------:R-:W-:Y:S02]  /*2d80*/  ISETP.NE.AND P3, PT, R92, RZ, PT ;  /* 0x000000ff5c00720c */ /* 0x000fe40003f65270 */
[----:B------:R-:W-:Y:S02]  /*2d90*/  FMNMX.FTZ R0, R127, R0, !PT ;  /* 0x000000007f007209 */ /* 0x000fe40007810000 */
[----:B------:R-:W-:Y:S02]  /*2da0*/  ISETP.GT.AND P3, PT, R12, 0x10, !P3 ;  /* 0x000000100c00780c */ /* 0x000fe40005f64270 */
[----:B------:R-:W-:Y:S02]  /*2db0*/  FMNMX.FTZ R0, R109, R0, !PT ;  /* 0x000000006d007209 */ /* 0x000fe40007810000 */
[----:B------:R-:W-:-:S02]  /*2dc0*/  ISETP.LT.OR P3, PT, R2, 0x11, P3 ;  /* 0x000000110200780c */ /* 0x000fc40001f61670 */
[----:B------:R-:W-:Y:S02]  /*2dd0*/  FMNMX.FTZ R0, R125, R0, !PT ;  /* 0x000000007d007209 */ /* 0x000fe40007810000 */
[----:B------:R-:W-:Y:S02]  /*2de0*/  FSEL R37, R34, -INF , !P3 ;  /* 0xff80000022257808 */ /* 0x000fe40005800000 */
[----:B------:R-:W-:Y:S02]  /*2df0*/  ISETP.GT.AND P3, PT, R12, 0x11, !P6 ;  /* 0x000000110c00780c */ /* 0x000fe40007764270 */
[----:B------:R-:W-:Y:S02]  /*2e00*/  ISETP.NE.AND P6, PT, R41, RZ, PT ;  /* 0x000000ff2900720c */ /* 0x000fe40003fc5270 */
        /* <DEDUP_REMOVED lines=10> */
[----:B------:R-:W-:Y:S02]  /*2eb0*/  ISETP.NE.AND P3, PT, R94, RZ, PT ;  /* 0x000000ff5e00720c */ /* 0x000fe40003f65270 */
[----:B------:R-:W-:Y:S02]  /*2ec0*/  FMNMX.FTZ R0, R115, R0, !PT ;  /* 0x0000000073007209 */ /* 0x000fe40007810000 */
[----:B------:R-:W-:Y:S02]  /*2ed0*/  ISETP.GT.AND P3, PT, R12, 0x19, !P3 ;  /* 0x000000190c00780c */ /* 0x000fe40005f64270 */
[----:B------:R-:W-:-:S02]  /*2ee0*/  FMNMX.FTZ R0, R119, R0, !PT ;  /* 0x0000000077007209 */ /* 0x000fc40007810000 */
[----:B------:R-:W-:Y:S02]  /*2ef0*/  ISETP.LT.OR P3, PT, R2, 0x1a, P3 ;  /* 0x0000001a0200780c */ /* 0x000fe40001f61670 */
[----:B------:R-:W-:Y:S02]  /*2f00*/  FMNMX.FTZ R0, R117, R0, !PT ;  /* 0x0000000075007209 */ /* 0x000fe40007810000 */
[----:B------:R-:W-:Y:S02]  /*2f10*/  FSEL R39, R39, -INF , !P3 ;  /* 0xff80000027277808 */ /* 0x000fe40005800000 */
[----:B------:R-:W-:Y:S02]  /*2f20*/  ISETP.NE.AND P3, PT, R95, RZ, PT ;  /* 0x000000ff5f00720c */ /* 0x000fe40003f65270 */
[----:B------:R-:W-:Y:S02]  /*2f30*/  FMNMX.FTZ R0, R13, R0, !PT ;  /* 0x000000000d007209 */ /* 0x000fe40007810000 */
[----:B------:R-:W-:-:S02]  /*2f40*/  ISETP.GT.AND P3, PT, R12, 0x20, !P3 ;  /* 0x000000200c00780c */ /* 0x000fc40005f64270 */
[----:B------:R-:W-:Y:S02]  /*2f50*/  FMNMX.FTZ R0, R61, R0, !PT ;  /* 0x000000003d007209 */ /* 0x000fe40007810000 */
[----:B------:R-:W-:Y:S02]  /*2f60*/  ISETP.LT.OR P3, PT, R2, 0x21, P3 ;  /* 0x000000210200780c */ /* 0x000fe40001f61670 */
[----:B------:R-:W-:Y:S02]  /*2f70*/  FMNMX.FTZ R0, R7, R0, !PT ;  /* 0x0000000007007209 */ /* 0x000fe40007810000 */
[----:B------:R-:W-:Y:S02]  /*2f80*/  FSEL R45, R42, -INF , !P3 ;  /* 0xff8000002a2d7808 */ /* 0x000fe40005800000 */
[----:B------:R-:W-:Y:S02]  /*2f90*/  ISETP.NE.AND P3, PT, R40, RZ, PT ;  /* 0x000000ff2800720c */ /* 0x000fe40003f65270 */
[----:B------:R-:W-:-:S02]  /*2fa0*/  FMNMX.FTZ R0, R65, R0, !PT ;  /* 0x0000000041007209 */ /* 0x000fc40007810000 */
[----:B------:R-:W-:Y:S02]  /*2fb0*/  ISETP.GT.AND P3, PT, R12, 0x21, !P3 ;  /* 0x000000210c00780c */ /* 0x000fe40005f64270 */
[----:B------:R-:W-:Y:S02]  /*2fc0*/  FMNMX.FTZ R0, R9, R0, !PT ;  /* 0x0000000009007209 */ /* 0x000fe40007810000 */
[----:B------:R-:W-:Y:S02]  /*2fd0*/  ISETP.LT.OR P3, PT, R2, 0x22, P3 ;  /* 0x000000220200780c */ /* 0x000fe40001f61670 */
        /* <DEDUP_REMOVED lines=21> */
[----:B------:R-:W-:Y:S02]  /*3130*/  ISETP.GT.AND P4, PT, R12, 0x71, !P4 ;  /* 0x000000710c00780c */ /* 0x000fe40006784270 */
[----:B------:R-:W-:Y:S02]  /*3140*/  FSEL R53, R50, -INF , !P3 ;  /* 0xff80000032357808 */ /* 0x000fe40005800000 */
[----:B------:R-:W-:Y:S02]  /*3150*/  ISETP.NE.AND P3, PT, R48, RZ, PT ;  /* 0x000000ff3000720c */ /* 0x000fe40003f65270 */
[C---:B------:R-:W-:Y:S02]  /*3160*/  ISETP.GT.AND P5, PT, R12.reuse, 0x78, !P5 ;  /* 0x000000780c00780c */ /* 0x040fe40006fa4270 */
[----:B------:R-:W-:Y:S02]  /*3170*/  ISETP.GT.AND P3, PT, R12, 0x31, !P3 ;  /* 0x000000310c00780c */ /* 0x000fe40005f64270 */
[----:B------:R-:W-:-:S02]  /*3180*/  ISETP.LT.OR P4, PT, R2, 0x72, P4 ;  /* 0x000000720200780c */ /* 0x000fc40002781670 */
[C---:B------:R-:W-:Y:S02]  /*3190*/  ISETP.LT.OR P3, PT, R2.reuse, 0x32, P3 ;  /* 0x000000320200780c */ /* 0x040fe40001f61670 */
[----:B------:R-:W-:Y:S02]  /*31a0*/  ISETP.LT.OR P5, PT, R2, 0x79, P5 ;  /* 0x000000790200780c */ /* 0x000fe40002fa1670 */
[----:B------:R-:W-:Y:S02]  /*31b0*/  FSEL R51, R51, -INF , !P3 ;  /* 0xff80000033337808 */ /* 0x000fe40005800000 */
[----:B------:R-:W-:-:S04]  /*31c0*/  ISETP.NE.AND P3, PT, R98, RZ, PT ;  /* 0x000000ff6200720c */ /* 0x000fc80003f65270 */
[----:B------:R-:W-:-:S04]  /*31d0*/  ISETP.GT.AND P3, PT, R12, 0x38, !P3 ;  /* 0x000000380c00780c */ /* 0x000fc80005f64270 */
[----:B------:R-:W-:-:S04]  /*31e0*/  ISETP.LT.OR P3, PT, R2, 0x39, P3 ;  /* 0x000000390200780c */ /* 0x000fc80001f61670 */
[----:B------:R-:W-:Y:S02]  /*31f0*/  FSEL R57, R54, -INF , !P3 ;  /* 0xff80000036397808 */ /* 0x000fe40005800000 */
[----:B------:R-:W-:-:S04]  /*3200*/  ISETP.NE.AND P3, PT, R52, RZ, PT ;  /* 0x000000ff3400720c */ /* 0x000fc80003f65270 */
[----:B------:R-:W-:-:S04]  /*3210*/  ISETP.GT.AND P3, PT, R12, 0x39, !P3 ;  /* 0x000000390c00780c */ /* 0x000fc80005f64270 */
[----:B------:R-:W-:-:S04]  /*3220*/  ISETP.LT.OR P3, PT, R2, 0x3a, P3 ;  /* 0x0000003a0200780c */ /* 0x000fc80001f61670 */
[----:B------:R-:W-:Y:S02]  /*3230*/  FSEL R55, R55, -INF , !P3 ;  /* 0xff80000037377808 */ /* 0x000fe40005800000 */
[----:B------:R-:W-:Y:S02]  /*3240*/  ISETP.GT.AND P3, PT, R12, 0x40, !P6 ;  /* 0x000000400c00780c */ /* 0x000fe40007764270 */
[----:B------:R-:W-:Y:S02]  /*3250*/  ISETP.NE.AND P6, PT, R76, RZ, PT ;  /* 0x000000ff4c00720c */ /* 0x000fe40003fc5270 */
[----:B------:R-:W-:-:S04]  /*3260*/  ISETP.LT.OR P3, PT, R2, 0x41, P3 ;  /* 0x000000410200780c */ /* 0x000fc80001f61670 */
        /* <DEDUP_REMOVED lines=21> */
[----:B------:R-:W-:Y:S02]  /*33c0*/  ISETP.NE.AND P3, PT, R101, RZ, PT ;  /* 0x000000ff6500720c */ /* 0x000fe40003f65270 */
[----:B------:R-:W1:Y:S02]  /*33d0*/  SHFL.BFLY PT, R101, R14, 0x2, 0x1f ;  /* 0x0c401f000e657f89 */ /* 0x000e6400000e0000 */
        /* <DEDUP_REMOVED lines=8> */
[----:B-1----:R-:W-:Y:S02]  /*3460*/  FMNMX.FTZ R101, R14, R101, !PT ;  /* 0x000000650e657209 */ /* 0x002fe40007810000 */
[----:B------:R-:W-:-:S03]  /*3470*/  ISETP.GT.AND P3, PT, R12, 0x60, !P3 ;  /* 0x000000600c00780c */ /* 0x000fc60005f64270 */
[----:B------:R-:W1:Y:S01]  /*3480*/  SHFL.BFLY PT, R0, R101, 0x1, 0x1f ;  /* 0x0c201f0065007f89 */ /* 0x000e6200000e0000 */
        /* <DEDUP_REMOVED lines=9> */
[----:B------:R-:W-:Y:S01]  /*3520*/  FMUL.FTZ R20, R0, R6 ;  /* 0x0000000600147220 */ /* 0x000fe20000410000 */
[----:B------:R-:W-:-:S04]  /*3530*/  ISETP.LT.OR P3, PT, R2, 0x69, P3 ;  /* 0x000000690200780c */ /* 0x000fc80001f61670 */
[----:B------:R-:W-:Y:S02]  /*3540*/  FSEL R99, R78, -INF , !P3 ;  /* 0xff8000004e637808 */ /* 0x000fe40005800000 */
[----:B------:R-:W-:Y:S02]  /*3550*/  ISETP.GT.AND P3, PT, R12, 0x69, !P6 ;  /* 0x000000690c00780c */ /* 0x000fe40007764270 */
[----:B------:R-:W-:Y:S02]  /*3560*/  ISETP.NE.AND P6, PT, R28, RZ, PT ;  /* 0x000000ff1c00720c */ /* 0x000fe40003fc5270 */
[----:B------:R-:W-:-:S04]  /*3570*/  ISETP.LT.OR P3, PT, R2, 0x6a, P3 ;  /* 0x0000006a0200780c */ /* 0x000fc80001f61670 */
[----:B------:R-:W-:Y:S02]  /*3580*/  FSEL R79, R79, -INF , !P3 ;  /* 0xff8000004f4f7808 */ /* 0x000fe40005800000 */
[----:B------:R-:W-:-:S04]  /*3590*/  FSETP.NEU.FTZ.AND P3, PT, R0, -INF , PT ;  /* 0xff8000000000780b */ /* 0x000fc80003f7d000 */
[----:B------:R-:W-:Y:S02]  /*35a0*/  FSEL R20, R20, RZ, P3 ;  /* 0x000000ff14147208 */ /* 0x000fe40001800000 */
[----:B------:R-:W-:Y:S02]  /*35b0*/  ISETP.GT.AND P3, PT, R12, RZ, !P6 ;  /* 0x000000ff0c00720c */ /* 0x000fe40007764270 */
[----:B------:R-:W-:Y:S01]  /*35c0*/  ISETP.NE.AND P6, PT, R24, RZ, PT ;  /* 0x000000ff1800720c */ /* 0x000fe20003fc5270 */
[-CC-:B------:R-:W-:Y:S01]  /*35d0*/  FFMA.FTZ R164, R119, R6.reuse, -R20.reuse ;  /* 0x0000000677a47223 */ /* 0x180fe20000010814 */
[----:B------:R-:W-:Y:S01]  /*35e0*/  ISETP.LT.OR P3, PT, R2, 0x1, P3 ;  /* 0x000000010200780c */ /* 0x000fe20001f61670 */
[-CC-:B------:R-:W-:Y:S01]  /*35f0*/  FFMA.FTZ R170, R121, R6.reuse, -R20.reuse ;  /* 0x0000000679aa7223 */ /* 0x180fe20000010814 */
[----:B------:R-:W-:Y:S01]  /*3600*/  ISETP.GT.AND P6, PT, R12, 0x79, !P6 ;  /* 0x000000790c00780c */ /* 0x000fe200077c4270 */
[-CC-:B------:R-:W-:Y:S01]  /*3610*/  FFMA.FTZ R166, R13, R6.reuse, -R20.reuse ;  /* 0x000000060da67223 */ /* 0x180fe20000010814 */
[----:B------:R-:W-:Y:S01]  /*3620*/  FSEL R26, R26, -INF , !P3 ;  /* 0xff8000001a1a7808 */ /* 0x000fe20005800000 */
[-CC-:B------:R-:W-:Y:S01]  /*3630*/  FFMA.FTZ R13, R61, R6.reuse, -R20.reuse ;  /* 0x000000063d0d7223 */ /* 0x180fe20000010814 */
[----:B------:R-:W-:Y:S01]  /*3640*/  ISETP.NE.AND P3, PT, R106, RZ, PT ;  /* 0x000000ff6a00720c */ /* 0x000fe20003f65270 */
[-CC-:B------:R-:W-:Y:S01]  /*3650*/  FFMA.FTZ R9, R9, R6.reuse, -R20.reuse ;  /* 0x0000000609097223 */ /* 0x180fe20000010814 */
[----:B------:R-:W-:Y:S01]  /*3660*/  FMNMX.FTZ R14, R26, R27, !PT ;  /* 0x0000001b1a0e7209 */ /* 0x000fe20007810000 */
[-CC-:B------:R-:W-:Y:S01]  /*3670*/  FFMA.FTZ R180, R103, R6.reuse, -R20.reuse ;  /* 0x0000000667b47223 */ /* 0x180fe20000010814 */
[----:B------:R-:W-:Y:S01]  /*3680*/  ISETP.GT.AND P3, PT, R12, 0x70, !P3 ;  /* 0x000000700c00780c */ /* 0x000fe20005f64270 */
[--C-:B------:R-:W-:Y:S01]  /*3690*/  FFMA.FTZ R101, R131, R6, -R20.reuse ;  /* 0x0000000683657223 */ /* 0x100fe20000010814 */
[----:B------:R-:W-:Y:S01]  /*36a0*/  FMNMX.FTZ R14, R33, R14, !PT ;  /* 0x0000000e210e7209 */ /* 0x000fe20007810000 */
[----:B------:R1:W-:Y:S01]  /*36b0*/  MUFU.EX2 R162, R9 ;  /* 0x0000000900a27308 */ /* 0x0003e20000000800 */
[----:B------:R-:W-:Y:S01]  /*36c0*/  ISETP.LT.OR P3, PT, R2, 0x71, P3 ;  /* 0x000000710200780c */ /* 0x000fe20001f61670 */
[--C-:B------:R-:W-:Y:S01]  /*36d0*/  FFMA.FTZ R182, R133, R6, -R20.reuse ;  /* 0x0000000685b67223 */ /* 0x100fe20000010814 */
[----:B------:R-:W-:Y:S01]  /*36e0*/  FMNMX.FTZ R14, R31, R14, !PT ;  /* 0x0000000e1f0e7209 */ /* 0x000fe20007810000 */
[-CC-:B------:R-:W-:Y:S01]  /*36f0*/  FFMA.FTZ R103, R135, R6.reuse, -R20.reuse ;  /* 0x0000000687677223 */ /* 0x180fe20000010814 */
[----:B------:R-:W-:Y:S01]  /*3700*/  FSEL R119, R82, -INF , !P3 ;  /* 0xff80000052777808 */ /* 0x000fe20005800000 */
[--C-:B------:R-:W-:Y:S01]  /*3710*/  FFMA.FTZ R176, R137, R6, -R20.reuse ;  /* 0x0000000689b07223 */ /* 0x100fe20000010814 */
[----:B------:R-:W-:Y:S01]  /*3720*/  FMNMX.FTZ R14, R37, R14, !PT ;  /* 0x0000000e250e7209 */ /* 0x000fe20007810000 */
[----:B------:R-:W-:Y:S01]  /*3730*/  MUFU.EX2 R180, R180 ;  /* 0x000000b400b47308 */ /* 0x000fe20000000800 */
[----:B------:R-:W-:Y:S01]  /*3740*/  FSEL R121, R83, -INF , !P4 ;  /* 0xff80000053797808 */ /* 0x000fe20006000000 */
[--C-:B------:R-:W-:Y:S01]  /*3750*/  FFMA.FTZ R83, R117, R6, -R20.reuse ;  /* 0x0000000675537223 */ /* 0x100fe20000010814 */
[----:B------:R-:W-:Y:S01]  /*3760*/  FMNMX.FTZ R14, R35, R14, !PT ;  /* 0x0000000e230e7209 */ /* 0x000fe20007810000 */
[-CC-:B------:R-:W-:Y:S01]  /*3770*/  FFMA.FTZ R105, R105, R6.reuse, -R20.reuse ;  /* 0x0000000669697223 */ /* 0x180fe20000010814 */
[----:B------:R-:W-:Y:S01]  /*3780*/  ISETP.LT.OR P6, PT, R2, 0x7a, P6 ;  /* 0x0000007a0200780c */ /* 0x000fe200037c1670 */
[--C-:B------:R-:W-:Y:S01]  /*3790*/  FFMA.FTZ R178, R129, R6, -R20.reuse ;  /* 0x0000000681b27223 */ /* 0x100fe20000010814 */
[----:B------:R-:W-:Y:S01]  /*37a0*/  FMNMX.FTZ R14, R41, R14, !PT ;  /* 0x0000000e290e7209 */ /* 0x000fe20007810000 */
[----:B------:R-:W2:Y:S01]  /*37b0*/  MUFU.EX2 R101, R101 ;  /* 0x0000006500657308 */ /* 0x000ea20000000800 */
[----:B------:R-:W-:Y:S01]  /*37c0*/  FSEL R117, R86, -INF , !P5 ;  /* 0xff80000056757808 */ /* 0x000fe20006800000 */
[--C-:B------:R-:W-:Y:S01]  /*37d0*/  FFMA.FTZ R107, R107, R6, -R20.reuse ;  /* 0x000000066b6b7223 */ /* 0x100fe20000010814 */
[----:B------:R-:W-:Y:S01]  /*37e0*/  FMNMX.FTZ R14, R39, R14, !PT ;  /* 0x0000000e270e7209 */ /* 0x000fe20007810000 */
[-CC-:B------:R-:W-:Y:S01]  /*37f0*/  FFMA.FTZ R172, R127, R6.reuse, -R20.reuse ;  /* 0x000000067fac7223 */ /* 0x180fe20000010814 */
[----:B------:R-:W-:Y:S01]  /*3800*/  FSEL R87, R87, -INF , !P6 ;  /* 0xff80000057577808 */ /* 0x000fe20007000000 */
        /* <DEDUP_REMOVED lines=27> */
[----:B------:R-:W-:-:S02]  /*39c0*/  FFMA.FTZ R20, R85, R6, -R20 ;  /* 0x0000000655147223 */ /* 0x000fc40000010814 */
[----:B------:R-:W-:-:S04]  /*39d0*/  FMNMX.FTZ R14, R55, R14, !PT ;  /* 0x0000000e370e7209 */ /* 0x000fc80007810000 */
[----:B------:R-:W-:Y:S01]  /*39e0*/  FMNMX.FTZ R14, R89, R14, !PT ;  /* 0x0000000e590e7209 */ /* 0x000fe20007810000 */
[----:B------:R-:W5:Y:S03]  /*39f0*/  MUFU.EX2 R178, R178 ;  /* 0x000000b200b27308 */ /* 0x000f660000000800 */
        /* <DEDUP_REMOVED lines=22> */
[----:B------:R-:W1:Y:S01]  /*3b60*/  SHFL.BFLY PT, R61, R14, 0x2, 0x1f ;  /* 0x0c401f000e3d7f89 */ /* 0x000e6200000e0000 */
        /* <DEDUP_REMOVED lines=13> */
[----:B------:R-:W-:-:S05]  /*3c40*/  FSEL R2, R2, RZ, P3 ;  /* 0x000000ff02027208 */ /* 0x000fca0001800000 */
        /* <DEDUP_REMOVED lines=17> */
[----:B--2---:R-:W-:Y:S01]  /*3d60*/  FADD.FTZ R31, R180, R101 ;  /* 0x00000065b41f7221 */ /* 0x004fe20000010000 */
[-CC-:B------:R-:W-:Y:S01]  /*3d70*/  FFMA.FTZ R57, R57, R6.reuse, -R2.reuse ;  /* 0x0000000639397223 */ /* 0x180fe20000010802 */
[-CC-:B------:R-:W-:Y:S01]  /*3d80*/  FFMA.FTZ R55, R55, R6.reuse, -R2.reuse ;  /* 0x0000000637377223 */ /* 0x180fe20000010802 */
[-CC-:B------:R-:W-:Y:S01]  /*3d90*/  FFMA.FTZ R89, R89, R6.reuse, -R2.reuse ;  /* 0x0000000659597223 */ /* 0x180fe20000010802 */
[----:B---3--:R-:W-:Y:S01]  /*3da0*/  FADD.FTZ R36, R182, R31 ;  /* 0x0000001fb6247221 */ /* 0x008fe20000010000 */
[-CC-:B------:R-:W-:Y:S01]  /*3db0*/  FFMA.FTZ R59, R59, R6.reuse, -R2.reuse ;  /* 0x000000063b3b7223 */ /* 0x180fe20000010802 */
[-C--:B------:R-:W-:Y:S01]  /*3dc0*/  FFMA.FTZ R91, R91, R6.reuse, -R2 ;  /* 0x000000065b5b7223 */ /* 0x080fe20000010802 */
[----:B------:R-:W1:Y:S01]  /*3dd0*/  MUFU.EX2 R27, R27 ;  /* 0x0000001b001b7308 */ /* 0x000e620000000800 */
[----:B----4-:R-:W-:Y:S01]  /*3de0*/  FADD.FTZ R31, R103, R36 ;  /* 0x00000024671f7221 */ /* 0x010fe20000010000 */
[-CC-:B------:R-:W-:Y:S01]  /*3df0*/  FFMA.FTZ R63, R63, R6.reuse, -R2.reuse ;  /* 0x000000063f3f7223 */ /* 0x180fe20000010802 */
[-CC-:B------:R-:W-:Y:S01]  /*3e00*/  FFMA.FTZ R93, R93, R6.reuse, -R2.reuse ;  /* 0x000000065d5d7223 */ /* 0x180fe20000010802 */
[-CC-:B------:R-:W-:Y:S01]  /*3e10*/  FFMA.FTZ R67, R67, R6.reuse, -R2.reuse ;  /* 0x0000000643437223 */ /* 0x180fe20000010802 */
[----:B-----5:R-:W-:Y:S01]  /*3e20*/  FADD.FTZ R38, R176, R31 ;  /* 0x0000001fb0267221 */ /* 0x020fe20000010000 */
        /* <DEDUP_REMOVED lines=9> */
[-CC-:B------:R-:W-:Y:S01]  /*3ec0*/  FFMA.FTZ R119, R119, R6.reuse, -R2.reuse ;  /* 0x0000000677777223 */ /* 0x180fe20000010802 */
[----:B------:R-:W3:Y:S01]  /*3ed0*/  MUFU.EX2 R37, R37 ;  /* 0x0000002500257308 */ /* 0x000ee20000000800 */
[----:B-1----:R-:W-:Y:S01]  /*3ee0*/  FADD.FTZ R38, R26, R27 ;  /* 0x0000001b1a267221 */ /* 0x002fe20000010000 */
[-CC-:B------:R-:W-:Y:S01]  /*3ef0*/  FFMA.FTZ R121, R121, R6.reuse, -R2.reuse ;  /* 0x0000000679797223 */ /* 0x180fe20000010802 */
[-CC-:B------:R-:W-:Y:S01]  /*3f00*/  FFMA.FTZ R117, R117, R6.reuse, -R2.reuse ;  /* 0x0000000675757223 */ /* 0x180fe20000010802 */
[----:B------:R-:W-:Y:S01]  /*3f10*/  FFMA.FTZ R87, R87, R6, -R2 ;  /* 0x0000000657577223 */ /* 0x000fe20000010802 */
[----:B------:R-:W-:-:S02]  /*3f20*/  F2FP.BF16.F32.PACK_AB R180, R101, R180 ;  /* 0x000000b465b4723e */ /* 0x000fc400000010ff */
[----:B------:R-:W-:Y:S01]  /*3f30*/  F2FP.BF16.F32.PACK_AB R182, R103, R182 ;  /* 0x000000b667b6723e */ /* 0x000fe200000010ff */
[----:B------:R1:W4:Y:S01]  /*3f40*/  MUFU.EX2 R14, R35 ;  /* 0x00000023000e7308 */ /* 0x0003220000000800 */
[----:B--2---:R-:W-:Y:S01]  /*3f50*/  FADD.FTZ R31, R33, R38 ;  /* 0x00000026211f7221 */ /* 0x004fe20000010000 */
[C---:B------:R-:W-:Y:S02]  /*3f60*/  F2FP.BF16.F32.PACK_AB R183, R12.reuse, R33 ;  /* 0x000000210cb7723e */ /* 0x040fe400000010ff */
[----:B------:R-:W-:Y:S02]  /*3f70*/  F2FP.BF16.F32.PACK_AB R176, R105, R176 ;  /* 0x000000b069b0723e */ /* 0x000fe400000010ff */
[C---:B------:R-:W-:Y:S02]  /*3f80*/  F2FP.BF16.F32.PACK_AB R178, R107.reuse, R178 ;  /* 0x000000b26bb2723e */ /* 0x040fe400000010ff */
[----:B------:R-:W2:Y:S01]  /*3f90*/  MUFU.EX2 R41, R41 ;  /* 0x0000002900297308 */ /* 0x000ea20000000800 */
[----:B-1----:R-:W-:Y:S01]  /*3fa0*/  FADD.FTZ R35, R107, R40 ;  /* 0x000000286b237221 */ /* 0x002fe20000010000 */
[----:B------:R-:W-:Y:S01]  /*3fb0*/  FADD.FTZ R40, R12, R31 ;  /* 0x0000001f0c287221 */ /* 0x000fe20000010000 */
[----:B------:R-:W-:-:S02]  /*3fc0*/  F2FP.BF16.F32.PACK_AB R181, R27, R26 ;  /* 0x0000001a1bb5723e */ /* 0x000fc400000010ff */
[----:B------:R-:W-:Y:S01]  /*3fd0*/  FADD.FTZ R42, R172, R35 ;  /* 0x00000023ac2a7221 */ /* 0x000fe20000010000 */
[----:B---3--:R-:W-:Y:S01]  /*3fe0*/  FADD.FTZ R31, R37, R40 ;  /* 0x00000028251f7221 */ /* 0x008fe20000010000 */
[C---:B------:R-:W-:Y:S01]  /*3ff0*/  F2FP.BF16.F32.PACK_AB R172, R109.reuse, R172 ;  /* 0x000000ac6dac723e */ /* 0x040fe200000010ff */
[----:B------:R-:W1:Y:S01]  /*4000*/  MUFU.EX2 R24, R39 ;  /* 0x0000002700187308 */ /* 0x000e620000000800 */
[----:B------:R-:W-:Y:S01]  /*4010*/  FADD.FTZ R35, R109, R42 ;  /* 0x0000002a6d237221 */ /* 0x000fe20000010000 */
[C---:B----4-:R-:W-:Y:S01]  /*4020*/  FADD.FTZ R40, R14.reuse, R31 ;  /* 0x0000001f0e287221 */ /* 0x050fe20000010000 */
[----:B------:R-:W-:Y:S02]  /*4030*/  F2FP.BF16.F32.PACK_AB R177, R14, R37 ;  /* 0x000000250eb1723e */ /* 0x000fe400000010ff */
[----:B------:R-:W-:Y:S01]  /*4040*/  FADD.FTZ R42, R174, R35 ;  /* 0x00000023ae2a7221 */ /* 0x000fe20000010000 */
[C---:B------:R-:W-:Y:S02]  /*4050*/  F2FP.BF16.F32.PACK_AB R174, R111.reuse, R174 ;  /* 0x000000ae6fae723e */ /* 0x040fe400000010ff */
[----:B------:R-:W3:Y:S01]  /*4060*/  MUFU.EX2 R45, R45 ;  /* 0x0000002d002d7308 */ /* 0x000ee20000000800 */
[----:B------:R-:W-:Y:S01]  /*4070*/  FADD.FTZ R35, R111, R42 ;  /* 0x0000002a6f237221 */ /* 0x000fe20000010000 */
[----:B--2---:R-:W-:-:S03]  /*4080*/  FADD.FTZ R31, R41, R40 ;  /* 0x00000028291f7221 */ /* 0x004fc60000010000 */
[----:B------:R-:W-:Y:S01]  /*4090*/  FADD.FTZ R44, R168, R35 ;  /* 0x00000023a82c7221 */ /* 0x000fe20000010000 */
[C---:B------:R-:W-:Y:S02]  /*40a0*/  F2FP.BF16.F32.PACK_AB R168, R113.reuse, R168 ;  /* 0x000000a871a8723e */ /* 0x040fe400000010ff */
[----:B------:R-:W2:Y:S01]  /*40b0*/  MUFU.EX2 R28, R43 ;  /* 0x0000002b001c7308 */ /* 0x000ea20000000800 */
[C---:B-1----:R-:W-:Y:S01]  /*40c0*/  FADD.FTZ R42, R24.reuse, R31 ;  /* 0x0000001f182a7221 */ /* 0x042fe20000010000 */
[----:B------:R-:W-:Y:S01]  /*40d0*/  FADD.FTZ R35, R113, R44 ;  /* 0x0000002c71237221 */ /* 0x000fe20000010000 */
[----:B------:R-:W-:-:S03]  /*40e0*/  F2FP.BF16.F32.PACK_AB R179, R24, R41 ;  /* 0x0000002918b3723e */ /* 0x000fc600000010ff */
[----:B------:R-:W-:Y:S01]  /*40f0*/  FADD.FTZ R44, R170, R35 ;  /* 0x00000023aa2c7221 */ /* 0x000fe20000010000 */
[----:B------:R-:W-:Y:S01]  /*4100*/  F2FP.BF16.F32.PACK_AB R170, R115, R170 ;  /* 0x000000aa73aa723e */ /* 0x000fe200000010ff */
[----:B------:R-:W1:Y:S01]  /*4110*/  MUFU.EX2 R49, R49 ;  /* 0x0000003100317308 */ /* 0x000e620000000800 */
[----:B---3--:R-:W-:-:S07]  /*4120*/  FADD.FTZ R31, R45, R42 ;  /* 0x0000002a2d1f7221 */ /* 0x008fce0000010000 */
[----:B------:R-:W3:Y:S01]  /*4130*/  MUFU.EX2 R30, R47 ;  /* 0x0000002f001e7308 */ /* 0x000ee20000000800 */
[C---:B--2---:R-:W-:Y:S01]  /*4140*/  FADD.FTZ R42, R28.reuse, R31 ;  /* 0x0000001f1c2a7221 */ /* 0x044fe20000010000 */
[----:B------:R-:W-:Y:S01]  /*4150*/  FADD.FTZ R31, R115, R44 ;  /* 0x0000002c731f7221 */ /* 0x000fe20000010000 */
[----:B------:R-:W-:-:S03]  /*4160*/  F2FP.BF16.F32.PACK_AB R173, R28, R45 ;  /* 0x0000002d1cad723e */ /* 0x000fc600000010ff */
[----:B------:R-:W-:Y:S01]  /*4170*/  FADD.FTZ R46, R164, R31 ;  /* 0x0000001fa42e7221 */ /* 0x000fe20000010000 */
[----:B------:R-:W-:Y:S01]  /*4180*/  F2FP.BF16.F32.PACK_AB R164, R83, R164 ;  /* 0x000000a453a4723e */ /* 0x000fe200000010ff */
[----:B------:R-:W2:Y:S01]  /*4190*/  MUFU.EX2 R53, R53 ;  /* 0x0000003500357308 */ /* 0x000ea20000000800 */
[----:B-1----:R-:W-:Y:S01]  /*41a0*/  FADD.FTZ R3, R49, R42 ;  /* 0x0000002a31037221 */ /* 0x002fe20000010000 */
[----:B------:R-:W-:-:S04]  /*41b0*/  FADD.FTZ R31, R83, R46 ;  /* 0x0000002e531f7221 */ /* 0x000fc80000010000 */
[----:B------:R-:W-:Y:S01]  /*41c0*/  FADD.FTZ R46, R166, R31 ;  /* 0x0000001fa62e7221 */ /* 0x000fe20000010000 */
[C---:B------:R-:W-:Y:S01]  /*41d0*/  F2FP.BF16.F32.PACK_AB R166, R13.reuse, R166 ;  /* 0x000000a60da6723e */ /* 0x040fe200000010ff */
[----:B------:R-:W1:Y:S01]  /*41e0*/  MUFU.EX2 R32, R51 ;  /* 0x0000003300207308 */ /* 0x000e620000000800 */
[----:B---3--:R-:W-:Y:S01]  /*41f0*/  FADD.FTZ R44, R30, R3 ;  /* 0x000000031e2c7221 */ /* 0x008fe20000010000 */
[----:B------:R-:W-:Y:S01]  /*4200*/  FADD.FTZ R46, R13, R46 ;  /* 0x0000002e0d2e7221 */ /* 0x000fe20000010000 */
[----:B------:R-:W-:Y:S01]  /*4210*/  VIADD R13, R8, UR42 ;  /* 0x0000002a080d7c36 */ /* 0x000fe20008000000 */
[----:B------:R-:W-:Y:S02]  /*4220*/  F2FP.BF16.F32.PACK_AB R175, R30, R49 ;  /* 0x000000311eaf723e */ /* 0x000fe400000010ff */
[----:B------:R-:W-:Y:S01]  /*4230*/  FADD.FTZ R31, R7, R46 ;  /* 0x0000002e071f7221 */ /* 0x000fe20000010000 */
[----:B------:R-:W-:Y:S01]  /*4240*/  IMAD.IADD R10, R13, 0x1, R10 ;  /* 0x000000010d0a7824 */ /* 0x000fe200078e020a */
[----:B------:R-:W3:Y:S01]  /*4250*/  MUFU.EX2 R57, R57 ;  /* 0x0000003900397308 */ /* 0x000ee20000000800 */
[----:B--2---:R-:W-:Y:S01]  /*4260*/  FADD.FTZ R3, R53, R44 ;  /* 0x0000002c35037221 */ /* 0x004fe20000010000 */
[C---:B------:R-:W-:Y:S01]  /*4270*/  FADD.FTZ R31, R160.reuse, R31 ;  /* 0x0000001fa01f7221 */ /* 0x040fe20000010000 */
[----:B------:R-:W-:-:S03]  /*4280*/  F2FP.BF16.F32.PACK_AB R160, R160, R7 ;  /* 0x00000007a0a0723e */ /* 0x000fc600000010ff */
[----:B------:R-:W-:Y:S01]  /*4290*/  FADD.FTZ R46, R162, R31 ;  /* 0x0000001fa22e7221 */ /* 0x000fe20000010000 */
[C---:B------:R-:W-:Y:S01]  /*42a0*/  F2FP.BF16.F32.PACK_AB R162, R69.reuse, R162 ;  /* 0x000000a245a2723e */ /* 0x040fe200000010ff */
[----:B------:R-:W2:Y:S01]  /*42b0*/  MUFU.EX2 R34, R55 ;  /* 0x0000003700227308 */ /* 0x000ea20000000800 */
[C---:B-1----:R-:W-:Y:S01]  /*42c0*/  FADD.FTZ R44, R32.reuse, R3 ;  /* 0x00000003202c7221 */ /* 0x042fe20000010000 */
[----:B------:R-:W-:Y:S01]  /*42d0*/  FADD.FTZ R46, R69, R46 ;  /* 0x0000002e452e7221 */ /* 0x000fe20000010000 */
[----:B------:R-:W-:-:S05]  /*42e0*/  F2FP.BF16.F32.PACK_AB R169, R32, R53 ;  /* 0x0000003520a9723e */ /* 0x000fca00000010ff */
[----:B------:R-:W1:Y:S01]  /*42f0*/  MUFU.EX2 R89, R89 ;  /* 0x0000005900597308 */ /* 0x000e620000000800 */
[----:B---3--:R-:W-:-:S07]  /*4300*/  FADD.FTZ R3, R57, R44 ;  /* 0x0000002c39037221 */ /* 0x008fce0000010000 */
[----:B------:R-:W3:Y:S01]  /*4310*/  MUFU.EX2 R36, R59 ;  /* 0x0000003b00247308 */ /* 0x000ee20000000800 */
[C---:B--2---:R-:W-:Y:S01]  /*4320*/  FADD.FTZ R44, R34.reuse, R3 ;  /* 0x00000003222c7221 */ /* 0x044fe20000010000 */
[----:B------:R-:W-:-:S06]  /*4330*/  F2FP.BF16.F32.PACK_AB R171, R34, R57 ;  /* 0x0000003922ab723e */ /* 0x000fcc00000010ff */
[----:B------:R-:W2:Y:S01]  /*4340*/  MUFU.EX2 R91, R91 ;  /* 0x0000005b005b7308 */ /* 0x000ea20000000800 */
[----:B-1----:R-:W-:-:S07]  /*4350*/  FADD.FTZ R3, R89, R44 ;  /* 0x0000002c59037221 */ /* 0x002fce0000010000 */
[----:B------:R-:W1:Y:S01]  /*4360*/  MUFU.EX2 R15, R15 ;  /* 0x0000000f000f7308 */ /* 0x000e620000000800 */
[C---:B---3--:R-:W-:Y:S01]  /*4370*/  FADD.FTZ R44, R36.reuse, R3 ;  /* 0x00000003242c7221 */ /* 0x048fe20000010000 */
[----:B------:R-:W-:-:S06]  /*4380*/  F2FP.BF16.F32.PACK_AB R165, R36, R89 ;  /* 0x0000005924a5723e */ /* 0x000fcc00000010ff */
[----:B------:R-:W3:Y:S01]  /*4390*/  MUFU.EX2 R38, R63 ;  /* 0x0000003f00267308 */ /* 0x000ee20000000800 */
[----:B--2---:R-:W-:-:S07]  /*43a0*/  FADD.FTZ R3, R91, R44 ;  /* 0x0000002c5b037221 */ /* 0x004fce0000010000 */
[----:B------:R-:W2:Y:S01]  /*43b0*/  MUFU.EX2 R156, R73 ;  /* 0x00000049009c7308 */ /* 0x000ea20000000800 */
[----:B-1----:R-:W-:-:S07]  /*43c0*/  FADD.FTZ R31, R15, R46 ;  /* 0x0000002e0f1f7221 */ /* 0x002fce0000010000 */
[----:B------:R-:W1:Y:S01]  /*43d0*/  MUFU.EX2 R93, R93 ;  /* 0x0000005d005d7308 */ /* 0x000e620000000800 */
[C---:B---3--:R-:W-:Y:S01]  /*43e0*/  FADD.FTZ R46, R38.reuse, R3 ;  /* 0x00000003262e7221 */ /* 0x048fe20000010000 */
[----:B------:R-:W-:-:S06]  /*43f0*/  F2FP.BF16.F32.PACK_AB R167, R38, R91 ;  /* 0x0000005b26a7723e */ /* 0x000fcc00000010ff */
[----:B------:R-:W3:Y:S01]  /*4400*/  MUFU.EX2 R21, R21 ;  /* 0x0000001500157308 */ /* 0x000ee20000000800 */
[C---:B--2---:R-:W-:Y:S01]  /*4410*/  FADD.FTZ R48, R156.reuse, R31 ;  /* 0x0000001f9c307221 */ /* 0x044fe20000010000 */
[----:B------:R-:W-:-:S06]  /*4420*/  F2FP.BF16.F32.PACK_AB R156, R156, R15 ;  /* 0x0000000f9c9c723e */ /* 0x000fcc00000010ff */
[----:B------:R-:W2:Y:S01]  /*4430*/  MUFU.EX2 R40, R67 ;  /* 0x0000004300287308 */ /* 0x000ea20000000800 */
[----:B-1----:R-:W-:-:S07]  /*4440*/  FADD.FTZ R3, R93, R46 ;  /* 0x0000002e5d037221 */ /* 0x002fce0000010000 */
[----:B------:R-:W1:Y:S01]  /*4450*/  MUFU.EX2 R158, R77 ;  /* 0x0000004d009e7308 */ /* 0x000e620000000800 */
[----:B---3--:R-:W-:-:S07]  /*4460*/  FADD.FTZ R31, R21, R48 ;  /* 0x00000030151f7221 */ /* 0x008fce0000010000 */
[----:B------:R-:W3:Y:S01]  /*4470*/  MUFU.EX2 R95, R95 ;  /* 0x0000005f005f7308 */ /* 0x000ee20000000800 */
[C---:B--2---:R-:W-:Y:S01]  /*4480*/  FADD.FTZ R46, R40.reuse, R3 ;  /* 0x00000003282e7221 */ /* 0x044fe20000010000 */
[----:B------:R-:W-:-:S06]  /*4490*/  F2FP.BF16.F32.PACK_AB R161, R40, R93 ;  /* 0x0000005d28a1723e */ /* 0x000fcc00000010ff */
[----:B------:R-:W2:Y:S01]  /*44a0*/  MUFU.EX2 R25, R25 ;  /* 0x0000001900197308 */ /* 0x000ea20000000800 */
[C---:B-1----:R-:W-:Y:S01]  /*44b0*/  FADD.FTZ R48, R158.reuse, R31 ;  /* 0x0000001f9e307221 */ /* 0x042fe20000010000 */
[----:B------:R-:W-:-:S06]  /*44c0*/  F2FP.BF16.F32.PACK_AB R158, R158, R21 ;  /* 0x000000159e9e723e */ /* 0x000fcc00000010ff */
[----:B------:R-:W1:Y:S01]  /*44d0*/  MUFU.EX2 R42, R71 ;  /* 0x00000047002a7308 */ /* 0x000e620000000800 */
[----:B---3--:R-:W-:-:S07]  /*44e0*/  FADD.FTZ R3, R95, R46 ;  /* 0x0000002e5f037221 */ /* 0x008fce0000010000 */
[----:B------:R-:W3:Y:S01]  /*44f0*/  MUFU.EX2 R152, R81 ;  /* 0x0000005100987308 */ /* 0x000ee20000000800 */
[----:B--2---:R-:W-:-:S07]  /*4500*/  FADD.FTZ R7, R25, R48 ;  /* 0x0000003019077221 */ /* 0x004fce0000010000 */
[----:B------:R-:W2:Y:S01]  /*4510*/  MUFU.EX2 R97, R97 ;  /* 0x0000006100617308 */ /* 0x000ea20000000800 */
[C---:B-1----:R-:W-:Y:S01]  /*4520*/  FADD.FTZ R48, R42.reuse, R3 ;  /* 0x000000032a307221 */ /* 0x042fe20000010000 */
[----:B------:R-:W-:-:S06]  /*4530*/  F2FP.BF16.F32.PACK_AB R163, R42, R95 ;  /* 0x0000005f2aa3723e */ /* 0x000fcc00000010ff */
        /* <DEDUP_REMOVED lines=21> */
[C---:B-1----:R-:W-:Y:S01]  /*4690*/  FADD.FTZ R14, R46.reuse, R7 ;  /* 0x000000072e0e7221 */ /* 0x042fe20000010000 */
[----:B------:R-:W-:-:S03]  /*46a0*/  F2FP.BF16.F32.PACK_AB R153, R46, R119 ;  /* 0x000000772e99723e */ /* 0x000fc600000010ff */
[----:B---3--:R-:W-:-:S04]  /*46b0*/  FADD.FTZ R7, R117, R14 ;  /* 0x0000000e75077221 */ /* 0x008fc80000010000 */
[C---:B--2---:R-:W-:Y:S01]  /*46c0*/  FADD.FTZ R2, R12.reuse, R7 ;  /* 0x000000070c027221 */ /* 0x044fe20000010000 */
[----:B------:R-:W-:Y:S01]  /*46d0*/  F2FP.BF16.F32.PACK_AB R155, R12, R117 ;  /* 0x000000750c9b723e */ /* 0x000fe200000010ff */
[----:B------:R-:W-:Y:S01]  /*46e0*/  VIADD R7, R88, 0xfffffffe ;  /* 0xfffffffe58077836 */ /* 0x000fe20000000000 */
[----:B------:R-:W-:Y:S06]  /*46f0*/  @!P2 BRA `(.L_x_893) ;  /* 0x000000000040a947 */ /* 0x000fec0003800000 */
[C---:B------:R-:W-:Y:S01]  /*4700*/  ISETP.GT.AND P3, PT, R13.reuse, RZ, PT ;  /* 0x000000ff0d00720c */ /* 0x040fe20003f64270 */
[----:B------:R-:W-:-:S12]  /*4710*/  VIADD R12, R13, 0xffffffff ;  /* 0xffffffff0d0c7836 */ /* 0x000fd80000000000 */
[----:B------:R-:W-:Y:S05]  /*4720*/  @P3 BRA `(.L_x_894) ;  /* 0x00000000001c3947 */ /* 0x000fea0003800000 */
[----:B------:R-:W-:Y:S01]  /*4730*/  ISETP.NE.AND P3, PT, R11, 0x1, PT ;  /* 0x000000010b00780c */ /* 0x000fe20003f65270 */
[----:B------:R-:W-:-:S12]  /*4740*/  IMAD.MOV R13, RZ, RZ, -R13 ;  /* 0x000000ffff0d7224 */ /* 0x000fd800078e0a0d */
[----:B------:R-:W1:Y:S02]  /*4750*/  @P3 LDC.64 R14, c[0x0][0x9e8] ;  /* 0x00027a00ff0e3b82 */ /* 0x000e640000000a00 */
[----:B-1----:R-:W-:-:S05]  /*4760*/  @P3 IMAD.HI.U32 R12, R13, R14, RZ ;  /* 0x0000000e0d0c3227 */ /* 0x002fca00078e00ff */
[----:B------:R-:W-:-:S04]  /*4770*/  @P3 SHF.R.U32.HI R13, RZ, R15, R12 ;  /* 0x0000000fff0d3219 */ /* 0x000fc8000001160c */
[----:B------:R-:W-:Y:S01]  /*4780*/  LOP3.LUT R12, RZ, R13, RZ, 0x33, !PT ;  /* 0x0000000dff0c7212 */ /* 0x000fe200078e33ff */
[----:B------:R-:W-:Y:S06]  /*4790*/  BRA `(.L_x_895) ;  /* 0x0000000000107947 */ /* 0x000fec0003800000 */
.L_x_894:
[----:B------:R-:W-:-:S13]  /*47a0*/  ISETP.NE.AND P3, PT, R11, 0x1, PT ;  /* 0x000000010b00780c */ /* 0x000fda0003f65270 */
[----:B------:R-:W1:Y:S02]  /*47b0*/  @P3 LDC.64 R14, c[0x0][0x9e8] ;  /* 0x00027a00ff0e3b82 */ /* 0x000e640000000a00 */
[----:B-1----:R-:W-:-:S05]  /*47c0*/  @P3 IMAD.HI.U32 R14, R12, R14, RZ ;  /* 0x0000000e0c0e3227 */ /* 0x002fca00078e00ff */
[----:B------:R-:W-:-:S07]  /*47d0*/  @P3 SHF.R.U32.HI R12, RZ, R15, R14 ;  /* 0x0000000fff0c3219 */ /* 0x000fce000001160e */
.L_x_895:
[----:B------:R-:W-:-:S05]  /*47e0*/  IMAD R11, R12, R11, R11 ;  /* 0x0000000b0c0b7224 */ /* 0x000fca00078e020b */
[----:B------:R-:W-:-:S07]  /*47f0*/  VIMNMX R10, R10, R11, PT ;  /* 0x0000000b0a0a7248 */ /* 0x000fce0003fe0100 */
.L_x_893:
[----:B------:R-:W-:Y:S02]  /*4800*/  SHF.R.S32.HI R11, RZ, 0x1f, R10 ;  /* 0x0000001fff0b7819 */ /* 0x000fe4000001140a */
[----:B------:R-:W-:Y:S02]  /*4810*/  CS2R R150, SRZ ;  /* 0x0000000000967805 */ /* 0x000fe4000001ff00 */
[----:B------:R-:W-:Y:S02]  /*4820*/  CS2R R148, SRZ ;  /* 0x0000000000947805 */ /* 0x000fe4000001ff00 */
[----:B------:R-:W-:Y:S02]  /*4830*/  CS2R R146, SRZ ;  /* 0x0000000000927805 */ /* 0x000fe4000001ff00 */
[----:B------:R-:W-:Y:S02]  /*4840*/  LEA.HI R11, R11, R10, RZ, 0x7 ;  /* 0x0000000a0b0b7211 */ /* 0x000fe400078f38ff */
[----:B------:R-:W-:-:S02]  /*4850*/  CS2R R144, SRZ ;  /* 0x0000000000907805 */ /* 0x000fc4000001ff00 */
[----:B------:R-:W-:Y:S02]  /*4860*/  CS2R R142, SRZ ;  /* 0x00000000008e7805 */ /* 0x000fe4000001ff00 */
[----:B------:R-:W-:Y:S02]  /*4870*/  CS2R R140, SRZ ;  /* 0x00000000008c7805 */ /* 0x000fe4000001ff00 */
[----:B------:R-:W-:Y:S02]  /*4880*/  SHF.R.S32.HI R11, RZ, 0x7, R11 ;  /* 0x00000007ff0b7819 */ /* 0x000fe4000001140b */
[----:B------:R-:W-:Y:S02]  /*4890*/  CS2R R138, SRZ ;  /* 0x00000000008a7805 */ /* 0x000fe4000001ff00 */
[----:B------:R-:W-:Y:S02]  /*48a0*/  CS2R R136, SRZ ;  /* 0x0000000000887805 */ /* 0x000fe4000001ff00 */
[----:B------:R-:W-:-:S02]  /*48b0*/  CS2R R134, SRZ ;  /* 0x0000000000867805 */ /* 0x000fc4000001ff00 */
[----:B------:R-:W-:Y:S02]  /*48c0*/  VIMNMX R12, R11, UR40, !PT ;  /* 0x000000280b0c7c48 */ /* 0x000fe4000ffe0100 */
[----:B------:R-:W-:Y:S02]  /*48d0*/  CS2R R132, SRZ ;  /* 0x0000000000847805 */ /* 0x000fe4000001ff00 */
[----:B------:R-:W-:Y:S02]  /*48e0*/  CS2R R130, SRZ ;  /* 0x0000000000827805 */ /* 0x000fe4000001ff00 */
[----:B------:R-:W-:Y:S02]  /*48f0*/  CS2R R128, SRZ ;  /* 0x0000000000807805 */ /* 0x000fe4000001ff00 */
[----:B------:R-:W-:Y:S02]  /*4900*/  ISETP.GE.AND P3, PT, R7, R12, PT ;  /* 0x0000000c0700720c */ /* 0x000fe40003f66270 */
        /* <DEDUP_REMOVED lines=20> */
[----:B------:R-:W-:Y:S06]  /*4a50*/  @!P3 BRA `(.L_x_896) ;  /* 0x000000300018b947 */ /* 0x000fec0003800000 */
[----:B------:R-:W-:Y:S01]  /*4a60*/  IMAD.IADD R10, R5, 0x1, R8 ;  /* 0x00000001050a7824 */ /* 0x000fe200078e0208 */
[----:B------:R-:W-:Y:S01]  /*4a70*/  ULDC UR55, c[0x0][0x9e4] ;  /* 0x0002790000377ab9 */ /* 0x000fe20000000800 */
[----:B------:R-:W-:Y:S01]  /*4a80*/  IMAD.MOV.U32 R151, RZ, RZ, RZ ;  /* 0x000000ffff977224 */ /* 0x000fe200078e00ff */
[----:B------:R-:W-:Y:S01]  /*4a90*/  ULDC UR56, c[0x0][0x9dc] ;  /* 0x0002770000387ab9 */ /* 0x000fe20000000800 */
[----:B------:R-:W-:Y:S01]  /*4aa0*/  ULDC UR58, c[0x0][0x288] ;  /* 0x0000a200003a7ab9 */ /* 0x000fe20000000800 */
[----:B------:R-:W-:-:S05]  /*4ab0*/  ULDC UR57, c[0x0][0x9e0] ;  /* 0x0002780000397ab9 */ /* 0x000fca0000000800 */
.L_x_913:
        /* <DEDUP_REMOVED lines=9> */
.L_x_898:
[----:B------:R-:W-:Y:S01]  /*4b50*/  ULEA UR6, UR60, UR39, 0x3 ;  /* 0x000000273c067291 */ /* 0x000fe2000f8e183f */
[----:B------:R-:W-:-:S05]  /*4b60*/  IMAD.U32 R6, RZ, RZ, UR59 ;  /* 0x0000003bff067e24 */ /* 0x000fca000f8e00ff */
[----:B------:R-:W-:-:S04]  /*4b70*/  SHF.L.U32 R6, R6, 0x1f, RZ ;  /* 0x0000001f06067819 */ /* 0x000fc800000006ff */
[----:B------:R1:W2:Y:S01]  /*4b80*/  SYNCS.PHASECHK.TRANS64.TRYWAIT P3, [UR6+0x28830], R6 ;  /* 0x02883006ff0075a7 */ /* 0x0002a20008060146 */
[----:B------:R-:W-:Y:S05]  /*4b90*/  @!P0 BRA `(.L_x_899) ;  /* 0x0000000000048947 */ /* 0x000fea0003800000 */
[----:B------:R-:W-:Y:S01]  /*4ba0*/  BPT.TRAP 0x1 ;  /* 0x000000040000795c */ /* 0x000fe20000300000 */
.L_x_899:
[----:B--2---:R-:W-:Y:S05]  /*4bb0*/  @P3 BRA `(.L_x_897) ;  /* 0x0000000000083947 */ /* 0x004fea0003800000 */
[----:B------:R-:W2:Y:S02]  /*4bc0*/  SYNCS.PHASECHK.TRANS64.TRYWAIT P3, [UR6+0x28830], R6 ;  /* 0x02883006ff0075a7 */ /* 0x000ea40008060146 */
[----:B--2---:R-:W-:Y:S05]  /*4bd0*/  @!P3 BRA `(.L_x_900) ;  /* 0x000000cc00ecb947 */ /* 0x004fea0003800000 */
.L_x_897:
[----:B-12---:R-:W-:Y:S01]  /*4be0*/  VIADD R6, R17, 0x8 ;  /* 0x0000000811067836 */ /* 0x006fe20000000000 */
[----:B------:R-:W-:Y:S01]  /*4bf0*/  ULEA UR34, UR60, UR49, 0xb ;  /* 0x000000313c227291 */ /* 0x000fe2000f8e583f */
[----:B------:R-:W-:Y:S01]  /*4c00*/  UMOV UR35, 0x40000040 ;  /* 0x4000004000237882 */ /* 0x000fe20000000000 */
[----:B------:R-:W-:Y:S02]  /*4c10*/  UMOV UR7, 0x40000040 ;  /* 0x4000004000077882 */ /* 0x000fe40000000000 */
[----:B------:R1:W-:Y:S01]  /*4c20*/  BAR.SYNC.DEFER_BLOCKING R6, 0x100 ;  /* 0x000400060000751d */ /* 0x0003e20000010000 */
[----:B------:R-:W-:Y:S02]  /*4c30*/  UIADD3 UR6, UR34, 0x2, URZ ;  /* 0x0000000222067890 */ /* 0x000fe4000fffe03f */
[----:B------:R-:W-:Y:S02]  /*4c40*/  UIADD3 UR10, UR34, 0x4, URZ ;  /* 0x00000004220a7890 */ /* 0x000fe4000fffe03f */
[----:B------:R-:W-:Y:S01]  /*4c50*/  UIADD3 UR14, UR34, 0x6, URZ ;  /* 0x00000006220e7890 */ /* 0x000fe2000fffe03f */
[----:B------:R-:W-:Y:S01]  /*4c60*/  UMOV UR11, 0x40000040 ;  /* 0x40000040000b7882 */ /* 0x000fe20000000000 */
[----:B------:R-:W-:Y:S01]  /*4c70*/  UMOV UR15, 0x40000040 ;  /* 0x40000040000f7882 */ /* 0x000fe20000000000 */
[----:B------:R-:W-:Y:S01]  /*4c80*/  UIADD3 UR18, UR34, 0x400, URZ ;  /* 0x0000040022127890 */ /* 0x000fe2000fffe03f */
[----:B------:R-:W-:Y:S01]  /*4c90*/  UMOV UR19, 0x40000040 ;  /* 0x4000004000137882 */ /* 0x000fe20000000000 */
[----:B------:R-:W-:Y:S01]  /*4ca0*/  UIADD3 UR22, UR34, 0x402, URZ ;  /* 0x0000040222167890 */ /* 0x000fe2000fffe03f */
[----:B------:R-:W-:Y:S01]  /*4cb0*/  UMOV UR23, 0x40000040 ;  /* 0x4000004000177882 */ /* 0x000fe20000000000 */
[----:B------:R-:W-:Y:S01]  /*4cc0*/  UIADD3 UR26, UR34, 0x404, URZ ;  /* 0x00000404221a7890 */ /* 0x000fe2000fffe03f */
[----:B------:R-:W-:Y:S01]  /*4cd0*/  UMOV UR27, 0x40000040 ;  /* 0x40000040001b7882 */ /* 0x000fe20000000000 */
[----:B------:R-:W-:Y:S01]  /*4ce0*/  UIADD3 UR30, UR34, 0x406, URZ ;  /* 0x00000406221e7890 */ /* 0x000fe2000fffe03f */
[----:B------:R-:W-:Y:S01]  /*4cf0*/  UMOV UR31, 0x40000040 ;  /* 0x40000040001f7882 */ /* 0x000fe20000000000 */
[----:B------:R-:W-:-:S06]  /*4d00*/  WARPGROUP.ARRIVE ;  /* 0x00000000000079c5 */ /* 0x000fcc0000000000 */
[----:B------:R-:W-:Y:S03]  /*4d10*/  HGMMA.64x128x16.F32.BF16 R24, gdesc[UR32], RZ, !UPT, gsb0 ;  /* 0x01e00000201879f0 */ /* 0x000fe6000c0018ff */
        /* <DEDUP_REMOVED lines=22> */
[----:B-1----:R-:W-:Y:S05]  /*4e80*/  @P4 BRA `(.L_x_901) ;  /* 0x00000000002c4947 */ /* 0x002fea0003800000 */
[----:B------:R-:W-:Y:S05]  /*4e90*/  @!P0 BRA `(.L_x_902) ;  /* 0x0000000000048947 */ /* 0x000fea0003800000 */
[----:B------:R-:W-:Y:S01]  /*4ea0*/  BPT.TRAP 0x1 ;  /* 0x000000040000795c */ /* 0x000fe20000300000 */
.L_x_902:
[----:B------:R-:W-:Y:S01]  /*4eb0*/  ULEA UR6, UR37, UR39, 0x3 ;  /* 0x0000002725067291 */ /* 0x000fe2000f8e183f */
[----:B------:R-:W-:-:S05]  /*4ec0*/  IMAD.U32 R6, RZ, RZ, UR36 ;  /* 0x00000024ff067e24 */ /* 0x000fca000f8e00ff */
[----:B------:R-:W-:-:S04]  /*4ed0*/  SHF.L.U32 R6, R6, 0x1f, RZ ;  /* 0x0000001f06067819 */ /* 0x000fc800000006ff */
[----:B------:R1:W2:Y:S01]  /*4ee0*/  SYNCS.PHASECHK.TRANS64.TRYWAIT P3, [UR6+0x28850], R6 ;  /* 0x02885006ff0075a7 */ /* 0x0002a20008060146 */
[----:B------:R-:W-:Y:S05]  /*4ef0*/  @!P0 BRA `(.L_x_903) ;  /* 0x0000000000048947 */ /* 0x000fea0003800000 */
[----:B------:R-:W-:Y:S01]  /*4f00*/  BPT.TRAP 0x1 ;  /* 0x000000040000795c */ /* 0x000fe20000300000 */
.L_x_903:
[----:B--2---:R-:W-:Y:S05]  /*4f10*/  @P3 BRA `(.L_x_901) ;  /* 0x0000000000083947 */ /* 0x004fea0003800000 */
[----:B------:R-:W2:Y:S02]  /*4f20*/  SYNCS.PHASECHK.TRANS64.TRYWAIT P3, [UR6+0x28850], R6 ;  /* 0x02885006ff0075a7 */ /* 0x000ea40008060146 */
[----:B--2---:R-:W-:Y:S05]  /*4f30*/  @!P3 BRA `(.L_x_904) ;  /* 0x000000cc002cb947 */ /* 0x004fea0003800000 */
.L_x_901:
[----:B------:R-:W-:Y:S01]  /*4f40*/  UIADD3 UR6, UR39, 0x400, URZ ;  /* 0x0000040027067890 */ /* 0x000fe2000fffe03f */
[----:B------:R-:W-:Y:S01]  /*4f50*/  WARPGROUP.ARRIVE ;  /* 0x00000000000079c5 */ /* 0x000fe20000000000 */
[----:B------:R-:W-:Y:S01]  /*4f60*/  UMOV UR7, 0x40000040 ;  /* 0x4000004000077882 */ /* 0x000fe20000000000 */
[----:B------:R-:W3:Y:S01]  /*4f70*/  LDC R13, c[0x0][0x2e0] ;  /* 0x0000b800ff0d7b82 */ /* 0x000ee20000000800 */
[----:B------:R-:W-:Y:S01]  /*4f80*/  USHF.R.U32.HI UR6, URZ, 0x4, UR6 ;  /* 0x000000043f067899 */ /* 0x000fe20008011606 */
[----:B--2---:R-:W-:-:S03]  /*4f90*/  IMAD.U32 R11, RZ, RZ, UR60 ;  /* 0x0000003cff0b7e24 */ /* 0x004fc6000f8e00ff */
[----:B------:R-:W-:Y:S02]  /*4fa0*/  ULOP3.LUT UR6, UR6, 0x3fff, URZ, 0xc0, !UPT ;  /* 0x00003fff06067892 */ /* 0x000fe4000f8ec03f */
[----:B------:R-:W-:Y:S02]  /*4fb0*/  @!P1 LEA R11, R11, UR39, 0x3 ;  /* 0x000000270b0b9c11 */ /* 0x000fe4000f8e18ff */
[----:B------:R-:W-:-:S03]  /*4fc0*/  ULOP3.LUT UR6, UR6, 0x4000000, URZ, 0xfc, !UPT ;  /* 0x0400000006067892 */ /* 0x000fc6000f8efc3f */
[----:B------:R-:W-:Y:S01]  /*4fd0*/  @!P1 VIADD R11, R11, 0x28840 ;  /* 0x000288400b0b9836 */ /* 0x000fe20000000000 */
[----:B------:R-:W-:-:S04]  /*4fe0*/  ULEA UR10, UR37, UR6, 0xb ;  /* 0x00000006250a7291 */ /* 0x000fc8000f8e583f */
[----:B------:R-:W-:-:S03]  /*4ff0*/  @!P1 PRMT R11, RZ, 0x654, R11 ;  /* 0x00000654ff0b9816 */ /* 0x000fc6000000000b */
[----:B------:R-:W-:Y:S02]  /*5000*/  UMOV UR6, UR10 ;  /* 0x0000000a00067c82 */ /* 0x000fe40008000000 */
        /* <DEDUP_REMOVED lines=36> */
[----:B------:R-:W-:Y:S02]  /*5250*/  ULOP3.LUT UR6, URZ, UR56, URZ, 0x33, !UPT ;  /* 0x000000383f067292 */ /* 0x000fe4000f8e333f */
[----:B------:R-:W-:Y:S02]  /*5260*/  WARPGROUP.DEPBAR.LE gsb0, 0x0 ;  /* 0x00008000000079c5 */ /* 0x000fe40000010000 */
[----:B------:R-:W-:-:S05]  /*5270*/  IMAD.SHL.U32 R152, R7, 0x80, RZ ;  /* 0x0000008007987824 */ /* 0x000fca00078e00ff */
[----:B-1----:R-:W-:-:S05]  /*5280*/  IADD3 R6, -R152, 0x1, RZ ;  /* 0x0000000198067810 */ /* 0x002fca0007ffe1ff */
[----:B---3--:R-:W-:Y:S01]  /*5290*/  IMAD R13, R13, UR45, R6 ;  /* 0x0000002d0d0d7c24 */ /* 0x008fe2000f8e0206 */
[----:B------:R-:W-:-:S03]  /*52a0*/  IADD3 R6, -R17, 0xb, RZ ;  /* 0x0000000b11067810 */ /* 0x000fc60007ffe1ff */
[----:B------:R-:W-:Y:S02]  /*52b0*/  VIADD R13, R13, -UR58 ;  /* 0x8000003a0d0d7c36 */ /* 0x000fe40008000000 */
[----:B------:R1:W-:Y:S06]  /*52c0*/  BAR.ARV R6, 0x100 ;  /* 0x000400060000751d */ /* 0x0003ec0000002000 */
[----:B------:R-:W-:Y:S01]  /*52d0*/  IMAD R13, R16, -0x2, R13 ;  /* 0xfffffffe100d7824 */ /* 0x000fe200078e020d */
[----:B------:R2:W-:Y:S03]  /*52e0*/  @!P1 SYNCS.ARRIVE.TRANS64.RED.A1T0 RZ, [R11+URZ], RZ ;  /* 0x000000ff0bff99a7 */ /* 0x0005e6000810043f */
[----:B------:R-:W-:-:S02]  /*52f0*/  VIADD R154, R13, UR57 ;  /* 0x000000390d9a7c36 */ /* 0x000fc40008000000 */
[----:B------:R-:W-:Y:S02]  /*5300*/  VIADD R156, R13, UR6 ;  /* 0x000000060d9c7c36 */ /* 0x000fe40008000000 */
[C---:B--2---:R-:W-:Y:S02]  /*5310*/  IMAD.IADD R11, R5.reuse, 0x1, R154 ;  /* 0x00000001050b7824 */ /* 0x044fe400078e029a */
[----:B------:R-:W-:Y:S01]  /*5320*/  IMAD.IADD R14, R5, 0x1, R156 ;  /* 0x00000001050e7824 */ /* 0x000fe200078e029c */
[----:B-1----:R-:W-:Y:S06]  /*5330*/  @!P2 BRA `(.L_x_905) ;  /* 0x00000000005ca947 */ /* 0x002fec0003800000 */
[----:B------:R-:W-:Y:S01]  /*5340*/  ISETP.GT.AND P3, PT, R10, -0x1, PT ;  /* 0xffffffff0a00780c */ /* 0x000fe20003f64270 */
[----:B------:R-:W-:-:S12]  /*5350*/  BSSY B0, `(.L_x_906) ;  /* 0x0000011000007945 */ /* 0x000fd80003800000 */
[----:B------:R-:W-:Y:S05]  /*5360*/  @P3 BRA `(.L_x_907) ;  /* 0x0000000000203947 */ /* 0x000fea0003800000 */
[----:B------:R-:W-:Y:S01]  /*5370*/  IMAD.U32 R15, RZ, RZ, UR55 ;  /* 0x00000037ff0f7e24 */ /* 0x000fe2000f8e00ff */
[----:B------:R-:W-:-:S04]  /*5380*/  LOP3.LUT R13, RZ, R10, RZ, 0x33, !PT ;  /* 0x0000000aff0d7212 */ /* 0x000fc800078e33ff */
[----:B------:R-:W-:-:S13]  /*5390*/  ISETP.NE.AND P3, PT, R15, 0x1, PT ;  /* 0x000000010f00780c */ /* 0x000fda0003f65270 */
[----:B------:R-:W1:Y:S02]  /*53a0*/  @P3 LDC.64 R20, c[0x0][0x9e8] ;  /* 0x00027a00ff143b82 */ /* 0x000e640000000a00 */
[----:B-1----:R-:W-:-:S05]  /*53b0*/  @P3 IMAD.HI.U32 R6, R13, R20, RZ ;  /* 0x000000140d063227 */ /* 0x002fca00078e00ff */
[----:B------:R-:W-:-:S04]  /*53c0*/  @P3 SHF.R.U32.HI R13, RZ, R21, R6 ;  /* 0x00000015ff0d3219 */ /* 0x000fc80000011606 */
[----:B------:R-:W-:Y:S01]  /*53d0*/  LOP3.LUT R6, RZ, R13, RZ, 0x33, !PT ;  /* 0x0000000dff067212 */ /* 0x000fe200078e33ff */
[----:B------:R-:W-:Y:S06]  /*53e0*/  BRA `(.L_x_908) ;  /* 0x00000000001c7947 */ /* 0x000fec0003800000 */
.L_x_907:
[----:B------:R-:W-:Y:S02]  /*53f0*/  IMAD.U32 R15, RZ, RZ, UR55 ;  /* 0x00000037ff0f7e24 */ /* 0x000fe4000f8e00ff */
[----:B------:R-:W-:-:S03]  /*5400*/  IMAD.MOV.U32 R6, RZ, RZ, R10 ;  /* 0x000000ffff067224 */ /* 0x000fc600078e000a */
[----:B------:R-:W-:-:S13]  /*5410*/  ISETP.NE.AND P3, PT, R15, 0x1, PT ;  /* 0x000000010f00780c */ /* 0x000fda0003f65270 */
[----:B------:R-:W1:Y:S01]  /*5420*/  @P3 LDC.64 R20, c[0x0][0x9e8] ;  /* 0x00027a00ff143b82 */ /* 0x000e620000000a00 */
[----:B------:R-:W-:-:S04]  /*5430*/  @P3 IMAD.IADD R13, R5, 0x1, R8 ;  /* 0x00000001050d3824 */ /* 0x000fc800078e0208 */
[----:B-1----:R-:W-:-:S05]  /*5440*/  @P3 IMAD.HI.U32 R20, R13, R20, RZ ;  /* 0x000000140d143227 */ /* 0x002fca00078e00ff */
[----:B------:R-:W-:-:S07]  /*5450*/  @P3 SHF.R.U32.HI R6, RZ, R21, R20 ;  /* 0x00000015ff063219 */ /* 0x000fce0000011614 */
.L_x_908:
[----:B------:R-:W-:Y:S05]  /*5460*/  BSYNC B0 ;  /* 0x0000000000007941 */ /* 0x000fea0003800000 */
.L_x_906:
[----:B------:R-:W-:-:S04]  /*5470*/  IMAD R13, R6, R15, -R152 ;  /* 0x0000000f060d7224 */ /* 0x000fc800078e0a98 */
[----:B------:R-:W-:-:S05]  /*5480*/  IMAD R13, R16, -0x2, R13 ;  /* 0xfffffffe100d7824 */ /* 0x000fca00078e020d */
[----:B------:R-:W-:Y:S02]  /*5490*/  VIADDMNMX R11, R13, R15, R11, PT ;  /* 0x0000000f0d0b7246 */ /* 0x000fe4000380010b */
[----:B------:R-:W-:-:S07]  /*54a0*/  VIMNMX R14, R14, R13, !PT ;  /* 0x0000000d0e0e7248 */ /* 0x000fce0007fe0100 */
.L_x_905:
[----:B------:R-:W-:Y:S01]  /*54b0*/  ISETP.GT.AND P3, PT, R7, -0x1, PT ;  /* 0xffffffff0700780c */ /* 0x000fe20003f64270 */
[----:B------:R-:W-:-:S03]  /*54c0*/  IMAD.IADD R20, R4, 0x1, R156 ;  /* 0x0000000104147824 */ /* 0x000fc600078e029c */
[C---:B------:R-:W-:Y:S02]  /*54d0*/  ISETP.GT.AND P5, PT, R14.reuse, RZ, P3 ;  /* 0x000000ff0e00720c */ /* 0x040fe40001fa4270 */
[----:B------:R-:W-:Y:S02]  /*54e0*/  ISETP.GT.AND P6, PT, R14, 0x1, P3 ;  /* 0x000000010e00780c */ /* 0x000fe40001fc4270 */
[C---:B------:R-:W-:Y:S02]  /*54f0*/  ISETP.LT.OR P5, PT, R11.reuse, 0x1, P5 ;  /* 0x000000010b00780c */ /* 0x040fe40002fa1670 */
[----:B------:R-:W-:Y:S02]  /*5500*/  ISETP.LT.OR P6, PT, R11, 0x2, P6 ;  /* 0x000000020b00780c */ /* 0x000fe400037c1670 */
[----:B------:R-:W-:Y:S02]  /*5510*/  FSEL R171, R24, -INF , !P5 ;  /* 0xff80000018ab7808 */ /* 0x000fe40006800000 */
[----:B------:R-:W-:-:S02]  /*5520*/  FSEL R173, R25, -INF , !P6 ;  /* 0xff80000019ad7808 */ /* 0x000fc40007000000 */
[C---:B------:R-:W-:Y:S02]  /*5530*/  ISETP.GT.AND P4, PT, R14.reuse, 0x8, P3 ;  /* 0x000000080e00780c */ /* 0x040fe40001f84270 */
[C---:B------:R-:W-:Y:S02]  /*5540*/  ISETP.GT.AND P5, PT, R14.reuse, 0x9, P3 ;  /* 0x000000090e00780c */ /* 0x040fe40001fa4270 */
[----:B------:R-:W-:Y:S02]  /*5550*/  ISETP.GT.AND P6, PT, R14, 0x10, P3 ;  /* 0x000000100e00780c */ /* 0x000fe40001fc4270 */
[C---:B------:R-:W-:Y:S02]  /*5560*/  ISETP.LT.OR P4, PT, R11.reuse, 0x9, P4 ;  /* 0x000000090b00780c */ /* 0x040fe40002781670 */
[C---:B------:R-:W-:Y:S02]  /*5570*/  ISETP.LT.OR P5, PT, R11.reuse, 0xa, P5 ;  /* 0x0000000a0b00780c */ /* 0x040fe40002fa1670 */
[----:B------:R-:W-:-:S02]  /*5580*/  ISETP.LT.OR P6, PT, R11, 0x11, P6 ;  /* 0x000000110b00780c */ /* 0x000fc400037c1670 */
[----:B------:R-:W-:Y:S02]  /*5590*/  FSEL R179, R28, -INF , !P4 ;  /* 0xff8000001cb37808 */ /* 0x000fe40006000000 */
[----:B------:R-:W-:Y:S02]  /*55a0*/  FSEL R193, R29, -INF , !P5 ;  /* 0xff8000001dc17808 */ /* 0x000fe40006800000 */
[----:B------:R-:W-:Y:S02]  /*55b0*/  FSEL R183, R32, -INF , !P6 ;  /* 0xff80000020b77808 */ /* 0x000fe40007000000 */
[C---:B------:R-:W-:Y:S02]  /*55c0*/  ISETP.GT.AND P4, PT, R14.reuse, 0x11, P3 ;  /* 0x000000110e00780c */ /* 0x040fe40001f84270 */
[C---:B------:R-:W-:Y:S02]  /*55d0*/  ISETP.GT.AND P5, PT, R14.reuse, 0x18, P3 ;  /* 0x000000180e00780c */ /* 0x040fe40001fa4270 */
[----:B------:R-:W-:-:S02]  /*55e0*/  ISETP.GT.AND P6, PT, R14, 0x19, P3 ;  /* 0x000000190e00780c */ /* 0x000fc40001fc4270 */
[C---:B------:R-:W-:Y:S02]  /*55f0*/  ISETP.LT.OR P4, PT, R11.reuse, 0x12, P4 ;  /* 0x000000120b00780c */ /* 0x040fe40002781670 */
[C---:B------:R-:W-:Y:S02]  /*5600*/  ISETP.LT.OR P5, PT, R11.reuse, 0x19, P5 ;  /* 0x000000190b00780c */ /* 0x040fe40002fa1670 */
[----:B------:R-:W-:Y:S02]  /*5610*/  ISETP.LT.OR P6, PT, R11, 0x1a, P6 ;  /* 0x0000001a0b00780c */ /* 0x000fe400037c1670 */
[----:B------:R-:W-:Y:S02]  /*5620*/  FSEL R191, R33, -INF , !P4 ;  /* 0xff80000021bf7808 */ /* 0x000fe40006000000 */
        /* <DEDUP_REMOVED lines=67> */
[----:B------:R-:W-:Y:S01]  /*5a60*/  ISETP.GT.AND P6, PT, R14, 0x79, P3 ;  /* 0x000000790e00780c */ /* 0x000fe20001fc4270 */
[----:B------:R-:W-:Y:S01]  /*5a70*/  IMAD.IADD R14, R4, 0x1, R154 ;  /* 0x00000001040e7824 */ /* 0x000fe200078e029a */
[----:B------:R-:W-:-:S02]  /*5a80*/  ISETP.LT.OR P4, PT, R11, 0x72, P4 ;  /* 0x000000720b00780c */ /* 0x000fc40002781670 */
[C---:B------:R-:W-:Y:S02]  /*5a90*/  ISETP.LT.OR P5, PT, R11.reuse, 0x79, P5 ;  /* 0x000000790b00780c */ /* 0x040fe40002fa1670 */
[----:B------:R-:W-:Y:S02]  /*5aa0*/  ISETP.LT.OR P6, PT, R11, 0x7a, P6 ;  /* 0x0000007a0b00780c */ /* 0x000fe400037c1670 */
[----:B------:R-:W-:Y:S02]  /*5ab0*/  FSEL R81, R81, -INF , !P4 ;  /* 0xff80000051517808 */ /* 0x000fe40006000000 */
[----:B------:R-:W-:Y:S02]  /*5ac0*/  FSEL R37, R84, -INF , !P5 ;  /* 0xff80000054257808 */ /* 0x000fe40006800000 */
[----:B------:R-:W-:Y:S01]  /*5ad0*/  FSEL R85, R85, -INF , !P6 ;  /* 0xff80000055557808 */ /* 0x000fe20007000000 */
[----:B------:R-:W-:Y:S06]  /*5ae0*/  @!P2 BRA `(.L_x_909) ;  /* 0x000000000058a947 */ /* 0x000fec0003800000 */
[----:B------:R-:W-:Y:S01]  /*5af0*/  IMAD.IADD R11, R4, 0x1, R8 ;  /* 0x00000001040b7824 */ /* 0x000fe200078e0208 */
[----:B------:R-:W-:Y:S04]  /*5b00*/  BSSY B0, `(.L_x_910) ;  /* 0x0000010000007945 */ /* 0x000fe80003800000 */
[----:B------:R-:W-:-:S13]  /*5b10*/  ISETP.GT.AND P4, PT, R11, -0x1, PT ;  /* 0xffffffff0b00780c */ /* 0x000fda0003f84270 */
        /* <DEDUP_REMOVED lines=9> */
.L_x_911:
[----:B------:R-:W-:-:S05]  /*5bb0*/  IMAD.U32 R24, RZ, RZ, UR55 ;  /* 0x00000037ff187e24 */ /* 0x000fca000f8e00ff */
[----:B------:R-:W-:-:S13]  /*5bc0*/  ISETP.NE.AND P4, PT, R24, 0x1, PT ;  /* 0x000000011800780c */ /* 0x000fda0003f85270 */
[----:B------:R-:W1:Y:S02]  /*5bd0*/  @P4 LDC.64 R162, c[0x0][0x9e8] ;  /* 0x00027a00ffa24b82 */ /* 0x000e640000000a00 */
[----:B-1----:R-:W-:-:S05]  /*5be0*/  @P4 IMAD.HI.U32 R6, R11, R162, RZ ;  /* 0x000000a20b064227 */ /* 0x002fca00078e00ff */
[----:B------:R-:W-:-:S07]  /*5bf0*/  @P4 SHF.R.U32.HI R11, RZ, R163, R6 ;  /* 0x000000a3ff0b4219 */ /* 0x000fce0000011606 */
.L_x_912:
[----:B------:R-:W-:Y:S05]  /*5c00*/  BSYNC B0 ;  /* 0x0000000000007941 */ /* 0x000fea0003800000 */
.L_x_910:
[----:B------:R-:W-:-:S04]  /*5c10*/  IMAD R11, R11, R24, -R152 ;  /* 0x000000180b0b7224 */ /* 0x000fc800078e0a98 */
[----:B------:R-:W-:-:S05]  /*5c20*/  IMAD R11, R16, -0x2, R11 ;  /* 0xfffffffe100b7824 */ /* 0x000fca00078e020b */
[----:B------:R-:W-:Y:S02]  /*5c30*/  VIADDMNMX R14, R11, R24, R14, PT ;  /* 0x000000180b0e7246 */ /* 0x000fe4000380010e */
[----:B------:R-:W-:-:S07]  /*5c40*/  VIMNMX R20, R20, R11, !PT ;  /* 0x0000000b14147248 */ /* 0x000fce0007fe0100 */
.L_x_909:
[----:B------:R-:W-:Y:S01]  /*5c50*/  FMNMX.FTZ R6, R171, R0, !PT ;  /* 0x00000000ab067209 */ /* 0x000fe20007810000 */
[----:B------:R-:W-:Y:S01]  /*5c60*/  IMAD.U32 R40, RZ, RZ, UR37 ;  /* 0x00000025ff287e24 */ /* 0x000fe2000f8e00ff */
[----:B------:R-:W-:Y:S01]  /*5c70*/  ISETP.GT.AND P5, PT, R20, 0x8, P3 ;  /* 0x000000081400780c */ /* 0x000fe20001fa4270 */
[----:B------:R-:W-:Y:S01]  /*5c80*/  UMOV UR36, UR59 ;  /* 0x0000003b00247c82 */ /* 0x000fe20008000000 */
[----:B------:R-:W-:Y:S01]  /*5c90*/  FMNMX.FTZ R6, R173, R6, !PT ;  /* 0x00000006ad067209 */ /* 0x000fe20007810000 */
[----:B------:R-:W-:Y:S01]  /*5ca0*/  UMOV UR37, UR60 ;  /* 0x0000003c00257c82 */ /* 0x000fe20008000000 */
[----:B------:R-:W-:Y:S02]  /*5cb0*/  ISETP.LT.OR P5, PT, R14, 0x9, P5 ;  /* 0x000000090e00780c */ /* 0x000fe40002fa1670 */
[----:B------:R-:W-:Y:S02]  /*5cc0*/  FMNMX.FTZ R6, R179, R6, !PT ;  /* 0x00000006b3067209 */ /* 0x000fe40007810000 */
[----:B------:R-:W-:-:S02]  /*5cd0*/  FSEL R165, R30, -INF , !P5 ;  /* 0xff8000001ea57808 */ /* 0x000fc40006800000 */
[----:B------:R-:W-:Y:S02]  /*5ce0*/  FMNMX.FTZ R6, R193, R6, !PT ;  /* 0x00000006c1067209 */ /* 0x000fe40007810000 */
[----:B------:R-:W-:Y:S02]  /*5cf0*/  ISETP.GT.AND P5, PT, R20, 0x11, P3 ;  /* 0x000000111400780c */ /* 0x000fe40001fa4270 */
[----:B------:R-:W-:Y:S02]  /*5d00*/  FMNMX.FTZ R6, R183, R6, !PT ;  /* 0x00000006b7067209 */ /* 0x000fe40007810000 */
        /* <DEDUP_REMOVED lines=8> */
[----:B------:R-:W-:-:S02]  /*5d90*/  ISETP.GT.AND P6, PT, R20, 0x1, P3 ;  /* 0x000000011400780c */ /* 0x000fc40001fc4270 */
[----:B------:R-:W-:Y:S02]  /*5da0*/  FMNMX.FTZ R6, R159, R6, !PT ;  /* 0x000000069f067209 */ /* 0x000fe40007810000 */
[----:B------:R-:W-:Y:S02]  /*5db0*/  FSEL R39, R39, -INF , !P5 ;  /* 0xff80000027277808 */ /* 0x000fe40006800000 */
[----:B------:R-:W-:Y:S02]  /*5dc0*/  FMNMX.FTZ R6, R157, R6, !PT ;  /* 0x000000069d067209 */ /* 0x000fe40007810000 */
[----:B------:R-:W-:Y:S02]  /*5dd0*/  ISETP.GT.AND P5, PT, R20, 0x21, P3 ;  /* 0x000000211400780c */ /* 0x000fe40001fa4270 */
[----:B------:R-:W-:Y:S02]  /*5de0*/  FMNMX.FTZ R6, R155, R6, !PT ;  /* 0x000000069b067209 */ /* 0x000fe40007810000 */
[----:B------:R-:W-:-:S02]  /*5df0*/  ISETP.LT.OR P6, PT, R14, 0x2, P6 ;  /* 0x000000020e00780c */ /* 0x000fc400037c1670 */
[----:B------:R-:W-:Y:S02]  /*5e00*/  FMNMX.FTZ R6, R153, R6, !PT ;  /* 0x0000000699067209 */ /* 0x000fe40007810000 */
[----:B------:R-:W-:Y:S02]  /*5e10*/  ISETP.LT.OR P5, PT, R14, 0x22, P5 ;  /* 0x000000220e00780c */ /* 0x000fe40002fa1670 */
[----:B------:R-:W-:Y:S02]  /*5e20*/  FMNMX.FTZ R6, R49, R6, !PT ;  /* 0x0000000631067209 */ /* 0x000fe40007810000 */
[----:B------:R-:W-:Y:S02]  /*5e30*/  FSEL R169, R27, -INF , !P6 ;  /* 0xff8000001ba97808 */ /* 0x000fe40007000000 */
[----:B------:R-:W-:Y:S02]  /*5e40*/  FMNMX.FTZ R6, R45, R6, !PT ;  /* 0x000000062d067209 */ /* 0x000fe40007810000 */
[----:B------:R-:W-:-:S02]  /*5e50*/  ISETP.GT.AND P6, PT, R20, 0x10, P3 ;  /* 0x000000101400780c */ /* 0x000fc40001fc4270 */
[----:B------:R-:W-:Y:S02]  /*5e60*/  FMNMX.FTZ R6, R53, R6, !PT ;  /* 0x0000000635067209 */ /* 0x000fe40007810000 */
[C---:B------:R-:W-:Y:S02]  /*5e70*/  ISETP.GT.AND P4, PT, R20.reuse, 0x9, P3 ;  /* 0x000000091400780c */ /* 0x040fe40001f84270 */
[----:B------:R-:W-:Y:S02]  /*5e80*/  FMNMX.FTZ R6, R41, R6, !PT ;  /* 0x0000000629067209 */ /* 0x000fe40007810000 */
[----:B------:R-:W-:Y:S02]  /*5e90*/  FSEL R175, R43, -INF , !P5 ;  /* 0xff8000002baf7808 */ /* 0x000fe40006800000 */
[----:B------:R-:W-:Y:S02]  /*5ea0*/  FMNMX.FTZ R6, R57, R6, !PT ;  /* 0x0000000639067209 */ /* 0x000fe40007810000 */
[----:B------:R-:W-:-:S02]  /*5eb0*/  ISETP.GT.AND P5, PT, R20, RZ, P3 ;  /* 0x000000ff1400720c */ /* 0x000fc40001fa4270 */
[----:B------:R-:W-:Y:S02]  /*5ec0*/  FMNMX.FTZ R6, R33, R6, !PT ;  /* 0x0000000621067209 */ /* 0x000fe40007810000 */
[C---:B------:R-:W-:Y:S02]  /*5ed0*/  ISETP.LT.OR P6, PT, R14.reuse, 0x11, P6 ;  /* 0x000000110e00780c */ /* 0x040fe400037c1670 */
[----:B------:R-:W-:Y:S02]  /*5ee0*/  FMNMX.FTZ R6, R61, R6, !PT ;  /* 0x000000063d067209 */ /* 0x000fe40007810000 */
[C---:B------:R-:W-:Y:S02]  /*5ef0*/  ISETP.LT.OR P4, PT, R14.reuse, 0xa, P4 ;  /* 0x0000000a0e00780c */ /* 0x040fe40002781670 */
[----:B------:R-:W-:Y:S02]  /*5f00*/  FMNMX.FTZ R6, R21, R6, !PT ;  /* 0x0000000615067209 */ /* 0x000fe40007810000 */
[----:B------:R-:W-:-:S02]  /*5f10*/  ISETP.LT.OR P5, PT, R14, 0x1, P5 ;  /* 0x000000010e00780c */ /* 0x000fc40002fa1670 */
[----:B------:R-:W-:Y:S02]  /*5f20*/  FMNMX.FTZ R6, R65, R6, !PT ;  /* 0x0000000641067209 */ /* 0x000fe40007810000 */
[----:B------:R-:W-:Y:S02]  /*5f30*/  FSEL R163, R34, -INF , !P6 ;  /* 0xff80000022a37808 */ /* 0x000fe40007000000 */
[----:B------:R-:W-:Y:S02]  /*5f40*/  FMNMX.FTZ R6, R25, R6, !PT ;  /* 0x0000000619067209 */ /* 0x000fe40007810000 */
[----:B------:R-:W-:Y:S02]  /*5f50*/  FSEL R167, R31, -INF , !P4 ;  /* 0xff8000001fa77808 */ /* 0x000fe40006000000 */
[----:B------:R-:W-:Y:S02]  /*5f60*/  FMNMX.FTZ R6, R69, R6, !PT ;  /* 0x0000000645067209 */ /* 0x000fe40007810000 */
[----:B------:R-:W-:-:S02]  /*5f70*/  ISETP.GT.AND P4, PT, R20, 0x18, P3 ;  /* 0x000000181400780c */ /* 0x000fc40001f84270 */
[----:B------:R-:W-:Y:S02]  /*5f80*/  FMNMX.FTZ R6, R15, R6, !PT ;  /* 0x000000060f067209 */ /* 0x000fe40007810000 */
[----:B------:R-:W-:Y:S02]  /*5f90*/  FSEL R26, R26, -INF , !P5 ;  /* 0xff8000001a1a7808 */ /* 0x000fe40006800000 */
[----:B------:R-:W-:Y:S02]  /*5fa0*/  FMNMX.FTZ R6, R73, R6, !PT ;  /* 0x0000000649067209 */ /* 0x000fe40007810000 */
[----:B------:R-:W-:Y:S02]  /*5fb0*/  ISETP.LT.OR P4, PT, R14, 0x19, P4 ;  /* 0x000000190e00780c */ /* 0x000fe40002781670 */
[----:B------:R-:W-:Y:S02]  /*5fc0*/  FMNMX.FTZ R6, R13, R6, !PT ;  /* 0x000000060d067209 */ /* 0x000fe40007810000 */
[----:B------:R-:W-:-:S02]  /*5fd0*/  ISETP.GT.AND P5, PT, R20, 0x30, P3 ;  /* 0x000000301400780c */ /* 0x000fc40001fa4270 */
[----:B------:R-:W-:Y:S02]  /*5fe0*/  FMNMX.FTZ R6, R77, R6, !PT ;  /* 0x000000064d067209 */ /* 0x000fe40007810000 */
[----:B------:R-:W-:Y:S02]  /*5ff0*/  ISETP.LT.OR P5, PT, R14, 0x31, P5 ;  /* 0x000000310e00780c */ /* 0x000fe40002fa1670 */
[----:B------:R-:W-:Y:S02]  /*6000*/  FMNMX.FTZ R6, R29, R6, !PT ;  /* 0x000000061d067209 */ /* 0x000fe40007810000 */
[----:B------:R-:W-:Y:S02]  /*6010*/  @!P1 LEA R40, R40, UR39, 0x3 ;  /* 0x0000002728289c11 */ /* 0x000fe4000f8e18ff */
[----:B------:R-:W-:-:S04]  /*6020*/  FMNMX.FTZ R6, R81, R6, !PT ;  /* 0x0000000651067209 */ /* 0x000fc80007810000 */
[----:B------:R-:W-:-:S04]  /*6030*/  FMNMX.FTZ R6, R37, R6, !PT ;  /* 0x0000000625067209 */ /* 0x000fc80007810000 */
[----:B------:R-:W-:Y:S02]  /*6040*/  FMNMX.FTZ R24, R85, R6, !PT ;  /* 0x0000000655187209 */ /* 0x000fe40007810000 */
[----:B------:R-:W1:Y:S03]  /*6050*/  LDC R6, c[0x0][0x988] ;  /* 0x00026200ff067b82 */ /* 0x000e660000000800 */
[----:B------:R-:W2:Y:S02]  /*6060*/  SHFL.BFLY PT, R11, R24, 0x2, 0x1f ;  /* 0x0c401f00180b7f89 */ /* 0x000ea400000e0000 */
[----:B--2---:R-:W-:-:S05]  /*6070*/  FMNMX.FTZ R28, R24, R11, !PT ;  /* 0x0000000b181c7209 */ /* 0x004fca0007810000 */
[----:B------:R-:W2:Y:S02]  /*6080*/  SHFL.BFLY PT, R11, R28, 0x1, 0x1f ;  /* 0x0c201f001c0b7f89 */ /* 0x000ea400000e0000 */
[----:B--2---:R-:W-:Y:S02]  /*6090*/  FMNMX.FTZ R11, R28, R11, !PT ;  /* 0x0000000b1c0b7209 */ /* 0x004fe40007810000 */
[----:B------:R-:W-:Y:S02]  /*60a0*/  FMNMX.FTZ R28, R26, R9, !PT ;  /* 0x000000091a1c7209 */ /* 0x000fe40007810000 */
[C---:B------:R-:W-:Y:S01]  /*60b0*/  FSETP.NEU.FTZ.AND P6, PT, R11.reuse, -INF , PT ;  /* 0xff8000000b00780b */ /* 0x040fe20003fdd000 */
[----:B-1----:R-:W-:Y:S01]  /*60c0*/  FMUL.FTZ R24, R11, R6 ;  /* 0x000000060b187220 */ /* 0x002fe20000410000 */
[----:B------:R-:W-:-:S04]  /*60d0*/  FMNMX.FTZ R28, R169, R28, !PT ;  /* 0x0000001ca91c7209 */ /* 0x000fc80007810000 */
[----:B------:R-:W-:Y:S02]  /*60e0*/  FSEL R24, R24, RZ, P6 ;  /* 0x000000ff18187208 */ /* 0x000fe40003000000 */
[----:B------:R-:W-:-:S03]  /*60f0*/  FMNMX.FTZ R28, R165, R28, !PT ;  /* 0x0000001ca51c7209 */ /* 0x000fc60007810000 */
[-CC-:B------:R-:W-:Y:S01]  /*6100*/  FFMA.FTZ R180, R171, R6.reuse, -R24.reuse ;  /* 0x00000006abb47223 */ /* 0x180fe20000010818 */
[----:B------:R-:W-:Y:S01]  /*6110*/  FSEL R171, R38, -INF , !P4 ;  /* 0xff80000026ab7808 */ /* 0x000fe20006000000 */
[-CC-:B------:R-:W-:Y:S01]  /*6120*/  FFMA.FTZ R27, R173, R6.reuse, -R24.reuse ;  /* 0x00000006ad1b7223 */ /* 0x180fe20000010818 */
[----:B------:R-:W-:Y:S01]  /*6130*/  ISETP.GT.AND P4, PT, R20, 0x20, P3 ;  /* 0x000000201400780c */ /* 0x000fe20001f84270 */
[--C-:B------:R-:W-:Y:S01]  /*6140*/  FFMA.FTZ R182, R179, R6, -R24.reuse ;  /* 0x00000006b3b67223 */ /* 0x100fe20000010818 */
[----:B------:R-:W-:Y:S01]  /*6150*/  FMNMX.FTZ R28, R167, R28, !PT ;  /* 0x0000001ca71c7209 */ /* 0x000fe20007810000 */
[-CC-:B------:R-:W-:Y:S01]  /*6160*/  FFMA.FTZ R176, R183, R6.reuse, -R24.reuse ;  /* 0x00000006b7b07223 */ /* 0x180fe20000010818 */
[----:B------:R-:W-:Y:S01]  /*6170*/  ISETP.LT.OR P4, PT, R14, 0x21, P4 ;  /* 0x000000210e00780c */ /* 0x000fe20002781670 */
[--C-:B------:R-:W-:Y:S01]  /*6180*/  FFMA.FTZ R43, R191, R6, -R24.reuse ;  /* 0x00000006bf2b7223 */ /* 0x100fe20000010818 */
[----:B------:R-:W-:Y:S01]  /*6190*/  FMNMX.FTZ R28, R163, R28, !PT ;  /* 0x0000001ca31c7209 */ /* 0x000fe20007810000 */
        /* <DEDUP_REMOVED lines=24> */
[-CC-:B------:R-:W-:Y:S01]  /*6320*/  FFMA.FTZ R21, R65, R6.reuse, -R24.reuse ;  /* 0x0000000641157223 */ /* 0x180fe20000010818 */
[----:B------:R-:W-:Y:S01]  /*6330*/  FSEL R183, R50, -INF , !P5 ;  /* 0xff80000032b77808 */ /* 0x000fe20006800000 */
[-CC-:B------:R-:W-:Y:S01]  /*6340*/  FFMA.FTZ R162, R25, R6.reuse, -R24.reuse ;  /* 0x0000000619a27223 */ /* 0x180fe20000010818 */
[----:B------:R-:W-:Y:S01]  /*6350*/  ISETP.GT.AND P5, PT, R20, 0x38, P3 ;  /* 0x000000381400780c */ /* 0x000fe20001fa4270 */
[-CC-:B------:R-:W-:Y:S01]  /*6360*/  FFMA.FTZ R25, R69, R6.reuse, -R24.reuse ;  /* 0x0000000645197223 */ /* 0x180fe20000010818 */
[C---:B------:R-:W-:Y:S01]  /*6370*/  ISETP.LT.OR P4, PT, R14.reuse, 0x32, P4 ;  /* 0x000000320e00780c */ /* 0x040fe20002781670 */
[--C-:B------:R-:W-:Y:S01]  /*6380*/  FFMA.FTZ R158, R13, R6, -R24.reuse ;  /* 0x000000060d9e7223 */ /* 0x100fe20000010818 */
[----:B------:R-:W-:Y:S01]  /*6390*/  FMNMX.FTZ R28, R175, R28, !PT ;  /* 0x0000001caf1c7209 */ /* 0x000fe20007810000 */
[----:B------:R-:W-:Y:S01]  /*63a0*/  MUFU.EX2 R180, R180 ;  /* 0x000000b400b47308 */ /* 0x000fe20000000800 */
[----:B------:R-:W-:Y:S01]  /*63b0*/  ISETP.LT.OR P5, PT, R14, 0x39, P5 ;  /* 0x000000390e00780c */ /* 0x000fe20002fa1670 */
[-CC-:B------:R-:W-:Y:S01]  /*63c0*/  FFMA.FTZ R49, R49, R6.reuse, -R24.reuse ;  /* 0x0000000631317223 */ /* 0x180fe20000010818 */
[----:B------:R-:W-:Y:S01]  /*63d0*/  FSEL R191, R51, -INF , !P4 ;  /* 0xff80000033bf7808 */ /* 0x000fe20006000000 */
[--C-:B------:R-:W-:Y:S01]  /*63e0*/  FFMA.FTZ R51, R177, R6, -R24.reuse ;  /* 0x00000006b1337223 */ /* 0x100fe20000010818 */
[----:B------:R-:W-:Y:S01]  /*63f0*/  FMNMX.FTZ R28, R179, R28, !PT ;  /* 0x0000001cb31c7209 */ /* 0x000fe20007810000 */
[-CC-:B------:R-:W-:Y:S01]  /*6400*/  FFMA.FTZ R156, R15, R6.reuse, -R24.reuse ;  /* 0x000000060f9c7223 */ /* 0x180fe20000010818 */
[----:B------:R-:W-:Y:S01]  /*6410*/  ISETP.GT.AND P4, PT, R20, 0x39, P3 ;  /* 0x000000391400780c */ /* 0x000fe20001f84270 */
[----:B------:R-:W-:Y:S01]  /*6420*/  MUFU.EX2 R27, R27 ;  /* 0x0000001b001b7308 */ /* 0x000fe20000000800 */
[----:B------:R-:W-:Y:S01]  /*6430*/  FSEL R193, R54, -INF , !P5 ;  /* 0xff80000036c17808 */ /* 0x000fe20006800000 */
[--C-:B------:R-:W-:Y:S01]  /*6440*/  FFMA.FTZ R15, R73, R6, -R24.reuse ;  /* 0x00000006490f7223 */ /* 0x100fe20000010818 */
[----:B------:R-:W-:Y:S01]  /*6450*/  FMNMX.FTZ R28, R47, R28, !PT ;  /* 0x0000001c2f1c7209 */ /* 0x000fe20007810000 */
[-CC-:B------:R-:W-:Y:S01]  /*6460*/  FFMA.FTZ R152, R29, R6.reuse, -R24.reuse ;  /* 0x000000061d987223 */ /* 0x180fe20000010818 */
[----:B------:R-:W-:Y:S01]  /*6470*/  ISETP.GT.AND P5, PT, R20, 0x40, P3 ;  /* 0x000000401400780c */ /* 0x000fe20001fa4270 */
[--C-:B------:R-:W-:Y:S01]  /*6480*/  FFMA.FTZ R154, R37, R6, -R24.reuse ;  /* 0x00000006259a7223 */ /* 0x100fe20000010818 */
[C---:B------:R-:W-:Y:S01]  /*6490*/  ISETP.LT.OR P4, PT, R14.reuse, 0x3a, P4 ;  /* 0x0000003a0e00780c */ /* 0x040fe20002781670 */
[----:B------:R-:W-:Y:S01]  /*64a0*/  MUFU.EX2 R182, R182 ;  /* 0x000000b600b67308 */ /* 0x000fe20000000800 */
[----:B------:R-:W-:Y:S01]  /*64b0*/  FMNMX.FTZ R28, R183, R28, !PT ;  /* 0x0000001cb71c7209 */ /* 0x000fe20007810000 */
[-CC-:B------:R-:W-:Y:S01]  /*64c0*/  FFMA.FTZ R29, R81, R6.reuse, -R24.reuse ;  /* 0x00000006511d7223 */ /* 0x180fe20000010818 */
[----:B------:R-:W-:Y:S01]  /*64d0*/  ISETP.LT.OR P5, PT, R14, 0x41, P5 ;  /* 0x000000410e00780c */ /* 0x000fe20002fa1670 */
[----:B------:R-:W-:Y:S01]  /*64e0*/  FFMA.FTZ R37, R85, R6, -R24 ;  /* 0x0000000655257223 */ /* 0x000fe20000010818 */
[----:B------:R-:W-:-:S02]  /*64f0*/  FSEL R55, R55, -INF , !P4 ;  /* 0xff80000037377808 */ /* 0x000fc40006000000 */
[----:B------:R-:W-:Y:S01]  /*6500*/  ISETP.GT.AND P4, PT, R20, 0x41, P3 ;  /* 0x000000411400780c */ /* 0x000fe20001f84270 */
[----:B------:R-:W-:Y:S01]  /*6510*/  MUFU.EX2 R31, R31 ;  /* 0x0000001f001f7308 */ /* 0x000fe20000000800 */
[----:B------:R-:W-:Y:S02]  /*6520*/  FMNMX.FTZ R28, R191, R28, !PT ;  /* 0x0000001cbf1c7209 */ /* 0x000fe40007810000 */
[----:B------:R-:W-:Y:S02]  /*6530*/  FSEL R177, R58, -INF , !P5 ;  /* 0xff8000003ab17808 */ /* 0x000fe40006800000 */
[----:B------:R-:W-:Y:S02]  /*6540*/  ISETP.GT.AND P5, PT, R20, 0x48, P3 ;  /* 0x000000481400780c */ /* 0x000fe40001fa4270 */
[----:B------:R-:W-:Y:S01]  /*6550*/  ISETP.LT.OR P4, PT, R14, 0x42, P4 ;  /* 0x000000420e00780c */ /* 0x000fe20002781670 */
[----:B------:R-:W-:Y:S01]  /*6560*/  MUFU.EX2 R176, R176 ;  /* 0x000000b000b07308 */ /* 0x000fe20000000800 */
[----:B------:R-:W-:-:S02]  /*6570*/  FMNMX.FTZ R28, R193, R28, !PT ;  /* 0x0000001cc11c7209 */ /* 0x000fc40007810000 */
[----:B------:R-:W-:Y:S02]  /*6580*/  ISETP.LT.OR P5, PT, R14, 0x49, P5 ;  /* 0x000000490e00780c */ /* 0x000fe40002fa1670 */
[----:B------:R-:W-:Y:S01]  /*6590*/  FSEL R161, R59, -INF , !P4 ;  /* 0xff8000003ba17808 */ /* 0x000fe20006000000 */
[----:B------:R-:W-:Y:S01]  /*65a0*/  FFMA.FTZ R59, R159, R6, -R24 ;  /* 0x000000069f3b7223 */ /* 0x000fe20000010818 */
[----:B------:R-:W-:Y:S01]  /*65b0*/  ISETP.GT.AND P4, PT, R20, 0x49, P3 ;  /* 0x000000491400780c */ /* 0x000fe20001f84270 */
[----:B------:R-:W-:Y:S01]  /*65c0*/  MUFU.EX2 R43, R43 ;  /* 0x0000002b002b7308 */ /* 0x000fe20000000800 */
[----:B------:R-:W-:Y:S02]  /*65d0*/  FMNMX.FTZ R28, R55, R28, !PT ;  /* 0x0000001c371c7209 */ /* 0x000fe40007810000 */
[----:B------:R-:W-:Y:S02]  /*65e0*/  FSEL R181, R62, -INF , !P5 ;  /* 0xff8000003eb57808 */ /* 0x000fe40006800000 */
[----:B------:R-:W-:-:S02]  /*65f0*/  ISETP.GT.AND P5, PT, R20, 0x50, P3 ;  /* 0x000000501400780c */ /* 0x000fc40001fa4270 */
[C---:B------:R-:W-:Y:S01]  /*6600*/  ISETP.LT.OR P4, PT, R14.reuse, 0x4a, P4 ;  /* 0x0000004a0e00780c */ /* 0x040fe20002781670 */
[----:B------:R-:W-:Y:S01]  /*6610*/  MUFU.EX2 R178, R178 ;  /* 0x000000b200b27308 */ /* 0x000fe20000000800 */
[----:B------:R-:W-:Y:S02]  /*6620*/  FMNMX.FTZ R28, R177, R28, !PT ;  /* 0x0000001cb11c7209 */ /* 0x000fe40007810000 */
[----:B------:R-:W-:Y:S02]  /*6630*/  ISETP.LT.OR P5, PT, R14, 0x51, P5 ;  /* 0x000000510e00780c */ /* 0x000fe40002fa1670 */
[----:B------:R-:W-:Y:S01]  /*6640*/  FSEL R159, R63, -INF , !P4 ;  /* 0xff8000003f9f7808 */ /* 0x000fe20006000000 */
[----:B------:R-:W-:Y:S01]  /*6650*/  FFMA.FTZ R63, R155, R6, -R24 ;  /* 0x000000069b3f7223 */ /* 0x000fe20000010818 */
[----:B------:R-:W-:Y:S01]  /*6660*/  ISETP.GT.AND P4, PT, R20, 0x51, P3 ;  /* 0x000000511400780c */ /* 0x000fe20001f84270 */
[----:B------:R-:W-:Y:S01]  /*6670*/  MUFU.EX2 R51, R51 ;  /* 0x0000003300337308 */ /* 0x000fe20000000800 */
[----:B------:R-:W-:-:S02]  /*6680*/  FMNMX.FTZ R28, R161, R28, !PT ;  /* 0x0000001ca11c7209 */ /* 0x000fc40007810000 */
[----:B------:R-:W-:Y:S02]  /*6690*/  FSEL R157, R66, -INF , !P5 ;  /* 0xff800000429d7808 */ /* 0x000fe40006800000 */
[----:B------:R-:W-:Y:S02]  /*66a0*/  ISETP.GT.AND P5, PT, R20, 0x58, P3 ;  /* 0x000000581400780c */ /* 0x000fe40001fa4270 */
[C---:B------:R-:W-:Y:S01]  /*66b0*/  ISETP.LT.OR P4, PT, R14.reuse, 0x52, P4 ;  /* 0x000000520e00780c */ /* 0x040fe20002781670 */
[----:B------:R-:W-:Y:S01]  /*66c0*/  MUFU.EX2 R172, R172 ;  /* 0x000000ac00ac7308 */ /* 0x000fe20000000800 */
[----:B------:R-:W-:Y:S02]  /*66d0*/  FMNMX.FTZ R28, R181, R28, !PT ;  /* 0x0000001cb51c7209 */ /* 0x000fe40007810000 */
[----:B------:R-:W-:Y:S02]  /*66e0*/  ISETP.LT.OR P5, PT, R14, 0x59, P5 ;  /* 0x000000590e00780c */ /* 0x000fe40002fa1670 */
[----:B------:R-:W-:-:S02]  /*66f0*/  FSEL R67, R67, -INF , !P4 ;  /* 0xff80000043437808 */ /* 0x000fc40006000000 */
[----:B------:R-:W-:Y:S01]  /*6700*/  FMNMX.FTZ R28, R159, R28, !PT ;  /* 0x0000001c9f1c7209 */ /* 0x000fe20007810000 */
[----:B------:R-:W-:Y:S01]  /*6710*/  MUFU.EX2 R59, R59 ;  /* 0x0000003b003b7308 */ /* 0x000fe20000000800 */
[----:B------:R-:W-:Y:S02]  /*6720*/  ISETP.GT.AND P4, PT, R20, 0x59, P3 ;  /* 0x000000591400780c */ /* 0x000fe40001f84270 */
[----:B------:R-:W-:Y:S02]  /*6730*/  FSEL R155, R70, -INF , !P5 ;  /* 0xff800000469b7808 */ /* 0x000fe40006800000 */
[----:B------:R-:W-:Y:S02]  /*6740*/  FMNMX.FTZ R28, R157, R28, !PT ;  /* 0x0000001c9d1c7209 */ /* 0x000fe40007810000 */
[----:B------:R-:W-:Y:S01]  /*6750*/  ISETP.GT.AND P5, PT, R20, 0x60, P3 ;  /* 0x000000601400780c */ /* 0x000fe20001fa4270 */
[----:B------:R-:W-:Y:S01]  /*6760*/  MUFU.EX2 R174, R174 ;  /* 0x000000ae00ae7308 */ /* 0x000fe20000000800 */
[----:B------:R-:W-:-:S02]  /*6770*/  ISETP.LT.OR P4, PT, R14, 0x5a, P4 ;  /* 0x0000005a0e00780c */ /* 0x000fc40002781670 */
[----:B------:R-:W-:Y:S02]  /*6780*/  FMNMX.FTZ R28, R67, R28, !PT ;  /* 0x0000001c431c7209 */ /* 0x000fe40007810000 */
[----:B------:R-:W-:Y:S02]  /*6790*/  ISETP.LT.OR P5, PT, R14, 0x61, P5 ;  /* 0x000000610e00780c */ /* 0x000fe40002fa1670 */
[----:B------:R-:W-:Y:S01]  /*67a0*/  FSEL R71, R71, -INF , !P4 ;  /* 0xff80000047477808 */ /* 0x000fe20006000000 */
[----:B------:R-:W-:Y:S01]  /*67b0*/  MUFU.EX2 R63, R63 ;  /* 0x0000003f003f7308 */ /* 0x000fe20000000800 */
[----:B------:R-:W-:Y:S02]  /*67c0*/  ISETP.GT.AND P4, PT, R20, 0x61, P3 ;  /* 0x000000611400780c */ /* 0x000fe40001f84270 */
[----:B------:R-:W-:Y:S02]  /*67d0*/  FMNMX.FTZ R28, R155, R28, !PT ;  /* 0x0000001c9b1c7209 */ /* 0x000fe40007810000 */
[----:B------:R-:W-:-:S02]  /*67e0*/  FSEL R153, R74, -INF , !P5 ;  /* 0xff8000004a997808 */ /* 0x000fc40006800000 */
[----:B------:R-:W-:Y:S01]  /*67f0*/  ISETP.GT.AND P5, PT, R20, 0x68, P3 ;  /* 0x000000681400780c */ /* 0x000fe20001fa4270 */
[----:B------:R-:W-:Y:S01]  /*6800*/  MUFU.EX2 R168, R168 ;  /* 0x000000a800a87308 */ /* 0x000fe20000000800 */
[C---:B------:R-:W-:Y:S02]  /*6810*/  ISETP.LT.OR P4, PT, R14.reuse, 0x62, P4 ;  /* 0x000000620e00780c */ /* 0x040fe40002781670 */
[----:B------:R-:W-:Y:S02]  /*6820*/  FMNMX.FTZ R28, R71, R28, !PT ;  /* 0x0000001c471c7209 */ /* 0x000fe40007810000 */
[----:B------:R-:W-:Y:S02]  /*6830*/  ISETP.LT.OR P5, PT, R14, 0x69, P5 ;  /* 0x000000690e00780c */ /* 0x000fe40002fa1670 */
[----:B------:R-:W-:Y:S01]  /*6840*/  FSEL R75, R75, -INF , !P4 ;  /* 0xff8000004b4b7808 */ /* 0x000fe20006000000 */
[----:B------:R-:W-:Y:S01]  /*6850*/  MUFU.EX2 R49, R49 ;  /* 0x0000003100317308 */ /* 0x000fe20000000800 */
[----:B------:R-:W-:-:S02]  /*6860*/  ISETP.GT.AND P4, PT, R20, 0x69, P3 ;  /* 0x000000691400780c */ /* 0x000fc40001f84270 */
[----:B------:R-:W-:Y:S02]  /*6870*/  FMNMX.FTZ R28, R153, R28, !PT ;  /* 0x0000001c991c7209 */ /* 0x000fe40007810000 */
[----:B------:R-:W-:Y:S02]  /*6880*/  FSEL R195, R78, -INF , !P5 ;  /* 0xff8000004ec37808 */ /* 0x000fe40006800000 */
[----:B------:R-:W-:Y:S01]  /*6890*/  ISETP.GT.AND P5, PT, R20, 0x70, P3 ;  /* 0x000000701400780c */ /* 0x000fe20001fa4270 */
[----:B------:R-:W-:Y:S01]  /*68a0*/  MUFU.EX2 R170, R170 ;  /* 0x000000aa00aa7308 */ /* 0x000fe20000000800 */
[C---:B------:R-:W-:Y:S02]  /*68b0*/  ISETP.LT.OR P4, PT, R14.reuse, 0x6a, P4 ;  /* 0x0000006a0e00780c */ /* 0x040fe40002781670 */
[----:B------:R-:W-:Y:S02]  /*68c0*/  FMNMX.FTZ R28, R75, R28, !PT ;  /* 0x0000001c4b1c7209 */ /* 0x000fe40007810000 */
[----:B------:R-:W-:-:S02]  /*68d0*/  ISETP.LT.OR P5, PT, R14, 0x71, P5 ;  /* 0x000000710e00780c */ /* 0x000fc40002fa1670 */
[----:B------:R-:W-:Y:S01]  /*68e0*/  FSEL R79, R79, -INF , !P4 ;  /* 0xff8000004f4f7808 */ /* 0x000fe20006000000 */
[----:B------:R-:W-:Y:S01]  /*68f0*/  MUFU.EX2 R45, R45 ;  /* 0x0000002d002d7308 */ /* 0x000fe20000000800 */
[----:B------:R-:W-:Y:S02]  /*6900*/  ISETP.GT.AND P4, PT, R20, 0x71, P3 ;  /* 0x000000711400780c */ /* 0x000fe40001f84270 */
[----:B------:R-:W-:Y:S02]  /*6910*/  FMNMX.FTZ R28, R195, R28, !PT ;  /* 0x0000001cc31c7209 */ /* 0x000fe40007810000 */
[----:B------:R-:W-:Y:S02]  /*6920*/  FSEL R53, R82, -INF , !P5 ;  /* 0xff80000052357808 */ /* 0x000fe40006800000 */
[----:B------:R-:W-:Y:S01]  /*6930*/  ISETP.GT.AND P5, PT, R20, 0x78, P3 ;  /* 0x000000781400780c */ /* 0x000fe20001fa4270 */
[----:B------:R-:W-:Y:S01]  /*6940*/  MUFU.EX2 R164, R164 ;  /* 0x000000a400a47308 */ /* 0x000fe20000000800 */
[----:B------:R-:W-:-:S02]  /*6950*/  ISETP.LT.OR P4, PT, R14, 0x72, P4 ;  /* 0x000000720e00780c */ /* 0x000fc40002781670 */
[----:B------:R-:W-:Y:S02]  /*6960*/  FMNMX.FTZ R28, R79, R28, !PT ;  /* 0x0000001c4f1c7209 */ /* 0x000fe40007810000 */
[----:B------:R-:W-:Y:S02]  /*6970*/  ISETP.GT.AND P3, PT, R20, 0x79, P3 ;  /* 0x000000791400780c */ /* 0x000fe40001f64270 */
[C---:B------:R-:W-:Y:S01]  /*6980*/  ISETP.LT.OR P5, PT, R14.reuse, 0x79, P5 ;  /* 0x000000790e00780c */ /* 0x040fe20002fa1670 */
[----:B------:R-:W-:Y:S01]  /*6990*/  MUFU.EX2 R41, R41 ;  /* 0x0000002900297308 */ /* 0x000fe20000000800 */
[----:B------:R-:W-:Y:S02]  /*69a0*/  FSEL R83, R83, -INF , !P4 ;  /* 0xff80000053537808 */ /* 0x000fe40006000000 */
[----:B------:R-:W-:Y:S02]  /*69b0*/  FMNMX.FTZ R28, R53, R28, !PT ;  /* 0x0000001c351c7209 */ /* 0x000fe40007810000 */
[----:B------:R-:W-:-:S02]  /*69c0*/  ISETP.LT.OR P3, PT, R14, 0x7a, P3 ;  /* 0x0000007a0e00780c */ /* 0x000fc40001f61670 */
[----:B------:R-:W-:Y:S01]  /*69d0*/  FSEL R57, R86, -INF , !P5 ;  /* 0xff80000056397808 */ /* 0x000fe20006800000 */
[----:B------:R-:W-:Y:S01]  /*69e0*/  MUFU.EX2 R166, R166 ;  /* 0x000000a600a67308 */ /* 0x000fe20000000800 */
[----:B------:R-:W-:Y:S02]  /*69f0*/  FMNMX.FTZ R28, R83, R28, !PT ;  /* 0x0000001c531c7209 */ /* 0x000fe40007810000 */
[----:B------:R-:W-:Y:S02]  /*6a00*/  FSEL R87, R87, -INF , !P3 ;  /* 0xff80000057577808 */ /* 0x000fe40005800000 */
[----:B------:R-:W-:Y:S02]  /*6a10*/  FMNMX.FTZ R28, R57, R28, !PT ;  /* 0x0000001c391c7209 */ /* 0x000fe40007810000 */
[----:B------:R-:W-:Y:S01]  /*6a20*/  FSEL R69, R11, RZ, P6 ;  /* 0x000000ff0b457208 */ /* 0x000fe20003000000 */
[----:B------:R-:W-:Y:S01]  /*6a30*/  MUFU.EX2 R33, R33 ;  /* 0x0000002100217308 */ /* 0x000fe20000000800 */
[----:B------:R-:W-:-:S03]  /*6a40*/  FMNMX.FTZ R28, R87, R28, !PT ;  /* 0x0000001c571c7209 */ /* 0x000fc60007810000 */
[----:B------:R-:W-:Y:S02]  /*6a50*/  FADD.FTZ R69, -R69, R0 ;  /* 0x0000000045457221 */ /* 0x000fe40000010100 */
[----:B------:R-:W1:Y:S02]  /*6a60*/  SHFL.BFLY PT, R61, R28, 0x2, 0x1f ;  /* 0x0c401f001c3d7f89 */ /* 0x000e6400000e0000 */
[----:B------:R-:W-:Y:S08]  /*6a70*/  MUFU.EX2 R160, R160 ;  /* 0x000000a000a07308 */ /* 0x000ff00000000800 */
[----:B------:R-:W-:Y:S08]  /*6a80*/  MUFU.EX2 R21, R21 ;  /* 0x0000001500157308 */ /* 0x000ff00000000800 */
[----:B------:R-:W-:Y:S01]  /*6a90*/  MUFU.EX2 R162, R162 ;  /* 0x000000a200a27308 */ /* 0x000fe20000000800 */
[----:B-1----:R-:W-:Y:S01]  /*6aa0*/  FMNMX.FTZ R14, R28, R61, !PT ;  /* 0x0000003d1c0e7209 */ /* 0x002fe20007810000 */
[----:B------:R-:W-:-:S06]  /*6ab0*/  FFMA.FTZ R61, R77, R6, -R24 ;  /* 0x000000064d3d7223 */ /* 0x000fcc0000010818 */
[----:B------:R-:W-:Y:S01]  /*6ac0*/  MUFU.EX2 R25, R25 ;  /* 0x0000001900197308 */ /* 0x000fe20000000800 */
[----:B------:R-:W1:Y:S07]  /*6ad0*/  SHFL.BFLY PT, R65, R14, 0x1, 0x1f ;  /* 0x0c201f000e417f89 */ /* 0x000e6e00000e0000 */
[----:B------:R-:W-:Y:S08]  /*6ae0*/  MUFU.EX2 R156, R156 ;  /* 0x0000009c009c7308 */ /* 0x000ff00000000800 */
[----:B------:R-:W-:Y:S08]  /*6af0*/  MUFU.EX2 R15, R15 ;  /* 0x0000000f000f7308 */ /* 0x000ff00000000800 */
[----:B------:R-:W-:Y:S01]  /*6b00*/  MUFU.EX2 R158, R158 ;  /* 0x0000009e009e7308 */ /* 0x000fe20000000800 */
[----:B-1----:R-:W-:Y:S01]  /*6b10*/  FMNMX.FTZ R13, R14, R65, !PT ;  /* 0x000000410e0d7209 */ /* 0x002fe20007810000 */
[----:B------:R-:W-:-:S03]  /*6b20*/  FMUL.FTZ R65, R69, R6 ;  /* 0x0000000645417220 */ /* 0x000fc60000410000 */
[C---:B------:R-:W-:Y:S01]  /*6b30*/  FSETP.NEU.FTZ.AND P3, PT, R13.reuse, -INF , PT ;  /* 0xff8000000d00780b */ /* 0x040fe20003f7d000 */
[----:B------:R-:W-:Y:S02]  /*6b40*/  FMUL.FTZ R38, R13, R6 ;  /* 0x000000060d267220 */ /* 0x000fe40000410000 */
[----:B------:R-:W-:Y:S03]  /*6b50*/  MUFU.EX2 R61, R61 ;  /* 0x0000003d003d7308 */ /* 0x000fe60000000800 */
[----:B------:R-:W-:-:S05]  /*6b60*/  FSEL R38, R38, RZ, P3 ;  /* 0x000000ff26267208 */ /* 0x000fca0001800000 */
        /* <DEDUP_REMOVED lines=15> */
[-C--:B------:R-:W-:Y:S01]  /*6c60*/  FFMA.FTZ R34, R55, R6.reuse, -R38 ;  /* 0x0000000637227223 */ /* 0x080fe20000010826 */
[----:B------:R-:W-:Y:S01]  /*6c70*/  MUFU.EX2 R0, R0 ;  /* 0x0000000000007308 */ /* 0x000fe20000000800 */
[----:B-1----:R-:W-:Y:S01]  /*6c80*/  FFMA.FTZ R28, R65, R3, R180 ;  /* 0x00000003411c7223 */ /* 0x002fe200000100b4 */
[-CC-:B------:R-:W-:Y:S01]  /*6c90*/  FFMA.FTZ R165, R177, R6.reuse, -R38.reuse ;  /* 0x00000006b1a57223 */ /* 0x180fe20000010826 */
[-CC-:B------:R-:W-:Y:S01]  /*6ca0*/  FFMA.FTZ R181, R181, R6.reuse, -R38.reuse ;  /* 0x00000006b5b57223 */ /* 0x180fe20000010826 */
[-C--:B------:R-:W-:Y:S01]  /*6cb0*/  FFMA.FTZ R159, R159, R6.reuse, -R38 ;  /* 0x000000069f9f7223 */ /* 0x080fe20000010826 */
[----:B------:R-:W-:Y:S01]  /*6cc0*/  FADD.FTZ R3, R27, R28 ;  /* 0x0000001c1b037221 */ /* 0x000fe20000010000 */
[-CC-:B------:R-:W-:Y:S01]  /*6cd0*/  FFMA.FTZ R28, R47, R6.reuse, -R38.reuse ;  /* 0x000000062f1c7223 */ /* 0x180fe20000010826 */
[-CC-:B------:R-:W-:Y:S01]  /*6ce0*/  FFMA.FTZ R157, R157, R6.reuse, -R38.reuse ;  /* 0x000000069d9d7223 */ /* 0x180fe20000010826 */
[----:B------:R-:W-:Y:S01]  /*6cf0*/  MUFU.EX2 R14, R14 ;  /* 0x0000000e000e7308 */ /* 0x000fe20000000800 */
[----:B------:R-:W-:Y:S01]  /*6d00*/  FADD.FTZ R30, R182, R3 ;  /* 0x00000003b61e7221 */ /* 0x000fe20000010000 */
        /* <DEDUP_REMOVED lines=16> */
[----:B------:R-:W-:Y:S01]  /*6e10*/  FFMA.FTZ R57, R57, R6, -R38 ;  /* 0x0000000639397223 */ /* 0x000fe20000010826 */
[----:B------:R-:W-:Y:S01]  /*6e20*/  F2FP.BF16.F32.PACK_AB R180, R27, R180 ;  /* 0x000000b41bb4723e */ /* 0x000fe200000010ff */
[-C--:B------:R-:W-:Y:S01]  /*6e30*/  FMUL.FTZ R88, R88, R65.reuse ;  /* 0x0000004158587220 */ /* 0x080fe20000410000 */
[----:B------:R-:W-:Y:S01]  /*6e40*/  FADD.FTZ R3, R51, R32 ;  /* 0x0000002033037221 */ /* 0x000fe20000010000 */
[----:B------:R-:W-:Y:S01]  /*6e50*/  F2FP.BF16.F32.PACK_AB R182, R31, R182 ;  /* 0x000000b61fb6723e */ /* 0x000fe200000010ff */
[-C--:B------:R-:W-:Y:S01]  /*6e60*/  FMUL.FTZ R89, R89, R65.reuse ;  /* 0x0000004159597220 */ /* 0x080fe20000410000 */
[----:B------:R-:W-:Y:S01]  /*6e70*/  MUFU.EX2 R35, R35 ;  /* 0x0000002300237308 */ /* 0x000fe20000000800 */
[----:B------:R-:W-:Y:S01]  /*6e80*/  FADD.FTZ R32, R172, R3 ;  /* 0x00000003ac207221 */ /* 0x000fe20000010000 */
[----:B------:R-:W-:Y:S01]  /*6e90*/  F2FP.BF16.F32.PACK_AB R176, R43, R176 ;  /* 0x000000b02bb0723e */ /* 0x000fe200000010ff */
[-C--:B------:R-:W-:Y:S01]  /*6ea0*/  FMUL.FTZ R92, R92, R65.reuse ;  /* 0x000000415c5c7220 */ /* 0x080fe20000410000 */
[----:B------:R-:W-:Y:S01]  /*6eb0*/  F2FP.BF16.F32.PACK_AB R178, R51, R178 ;  /* 0x000000b233b2723e */ /* 0x000fe200000010ff */
[----:B------:R-:W-:Y:S01]  /*6ec0*/  FADD.FTZ R3, R59, R32 ;  /* 0x000000203b037221 */ /* 0x000fe20000010000 */
[----:B------:R-:W-:Y:S01]  /*6ed0*/  FSEL R32, R13, RZ, P3 ;  /* 0x000000ff0d207208 */ /* 0x000fe20001800000 */
[----:B------:R-:W-:Y:S01]  /*6ee0*/  FMUL.FTZ R93, R93, R65 ;  /* 0x000000415d5d7220 */ /* 0x000fe20000410000 */
[----:B------:R-:W-:Y:S01]  /*6ef0*/  MUFU.EX2 R24, R24 ;  /* 0x0000001800187308 */ /* 0x000fe20000000800 */
[----:B------:R-:W-:Y:S01]  /*6f00*/  FADD.FTZ R36, R174, R3 ;  /* 0x00000003ae247221 */ /* 0x000fe20000010000 */
[----:B------:R-:W-:Y:S01]  /*6f10*/  ISETP.GT.AND P3, PT, R7, R12, PT ;  /* 0x0000000c0700720c */ /* 0x000fe20003f64270 */
[----:B------:R-:W-:Y:S01]  /*6f20*/  FADD.FTZ R3, -R32, R9 ;  /* 0x0000000920037221 */ /* 0x000fe20000010100 */
[----:B------:R-:W-:Y:S01]  /*6f30*/  F2FP.BF16.F32.PACK_AB R172, R59, R172 ;  /* 0x000000ac3bac723e */ /* 0x000fe200000010ff */
[----:B------:R-:W-:Y:S01]  /*6f40*/  FADD.FTZ R47, R63, R36 ;  /* 0x000000243f2f7221 */ /* 0x000fe20000010000 */
[----:B------:R-:W-:-:S02]  /*6f50*/  @!P1 VIADD R36, R40, 0x28860 ;  /* 0x0002886028249836 */ /* 0x000fc40000000000 */
[----:B------:R-:W-:Y:S01]  /*6f60*/  FMUL.FTZ R3, R3, R6 ;  /* 0x0000000603037220 */ /* 0x000fe20000410000 */
[----:B------:R-:W-:Y:S01]  /*6f70*/  MUFU.EX2 R39, R39 ;  /* 0x0000002700277308 */ /* 0x000fe20000000800 */
[----:B------:R-:W-:Y:S01]  /*6f80*/  FADD.FTZ R32, R168, R47 ;  /* 0x0000002fa8207221 */ /* 0x000fe20000010000 */
[----:B------:R-:W-:Y:S01]  /*6f90*/  F2FP.BF16.F32.PACK_AB R174, R63, R174 ;  /* 0x000000ae3fae723e */ /* 0x000fe200000010ff */
[-C--:B------:R-:W-:Y:S01]  /*6fa0*/  FMUL.FTZ R96, R96, R65.reuse ;  /* 0x0000004160607220 */ /* 0x080fe20000410000 */
[----:B------:R-:W-:Y:S01]  /*6fb0*/  @!P1 PRMT R36, RZ, 0x654, R36 ;  /* 0x00000654ff249816 */ /* 0x000fe20000000024 */
[C---:B------:R-:W-:Y:S01]  /*6fc0*/  FADD.FTZ R9, R49.reuse, R32 ;  /* 0x0000002031097221 */ /* 0x040fe20000010000 */
[----:B------:R-:W-:Y:S01]  /*6fd0*/  F2FP.BF16.F32.PACK_AB R168, R49, R168 ;  /* 0x000000a831a8723e */ /* 0x000fe200000010ff */
[-C--:B------:R-:W-:Y:S01]  /*6fe0*/  FMUL.FTZ R97, R97, R65.reuse ;  /* 0x0000004161617220 */ /* 0x080fe20000410000 */
[----:B------:R1:W2:Y:S01]  /*6ff0*/  MUFU.EX2 R32, R3 ;  /* 0x0000000300207308 */ /* 0x0002a20000000800 */
[----:B------:R-:W-:Y:S01]  /*7000*/  FADD.FTZ R40, R170, R9 ;  /* 0x00000009aa287221 */ /* 0x000fe20000010000 */
[----:B------:R3:W-:Y:S01]  /*7010*/  @!P1 SYNCS.ARRIVE.TRANS64.RED.A1T0 RZ, [R36+URZ], RZ ;  /* 0x000000ff24ff99a7 */ /* 0x0007e2000810043f */
[C---:B------:R-:W-:Y:S01]  /*7020*/  F2FP.BF16.F32.PACK_AB R170, R45.reuse, R170 ;  /* 0x000000aa2daa723e */ /* 0x040fe200000010ff */
[-C--:B------:R-:W-:Y:S01]  /*7030*/  FMUL.FTZ R100, R100, R65.reuse ;  /* 0x0000004164647220 */ /* 0x080fe20000410000 */
[----:B------:R-:W-:Y:S01]  /*7040*/  FADD.FTZ R9, R45, R40 ;  /* 0x000000282d097221 */ /* 0x000fe20000010000 */
[-C--:B------:R-:W-:Y:S01]  /*7050*/  FMUL.FTZ R101, R101, R65.reuse ;  /* 0x0000004165657220 */ /* 0x080fe20000410000 */
[-C--:B------:R-:W-:Y:S01]  /*7060*/  FMUL.FTZ R104, R104, R65.reuse ;  /* 0x0000004168687220 */ /* 0x080fe20000410000 */
[----:B------:R-:W4:Y:S01]  /*7070*/  MUFU.EX2 R173, R173 ;  /* 0x000000ad00ad7308 */ /* 0x000f220000000800 */
[----:B------:R-:W-:Y:S01]  /*7080*/  FADD.FTZ R40, R164, R9 ;  /* 0x00000009a4287221 */ /* 0x000fe20000010000 */
[-CC-:B---3--:R-:W-:Y:S01]  /*7090*/  FFMA.FTZ R36, R161, R6.reuse, -R38.reuse ;  /* 0x00000006a1247223 */ /* 0x188fe20000010826 */
[----:B------:R-:W-:Y:S01]  /*70a0*/  FFMA.FTZ R38, R87, R6, -R38 ;  /* 0x0000000657267223 */ /* 0x000fe20000010826 */
[C---:B------:R-:W-:Y:S01]  /*70b0*/  F2FP.BF16.F32.PACK_AB R164, R41.reuse, R164 ;  /* 0x000000a429a4723e */ /* 0x040fe200000010ff */
[----:B-1----:R-:W-:Y:S01]  /*70c0*/  FADD.FTZ R3, R41, R40 ;  /* 0x0000002829037221 */ /* 0x002fe20000010000 */
[-C--:B------:R-:W-:Y:S01]  /*70d0*/  FMUL.FTZ R105, R105, R65.reuse ;  /* 0x0000004169697220 */ /* 0x080fe20000410000 */
[-C--:B------:R-:W-:Y:S01]  /*70e0*/  FMUL.FTZ R108, R108, R65.reuse ;  /* 0x000000416c6c7220 */ /* 0x080fe20000410000 */
[----:B------:R-:W1:Y:S01]  /*70f0*/  MUFU.EX2 R26, R26 ;  /* 0x0000001a001a7308 */ /* 0x000e620000000800 */
[----:B------:R-:W-:Y:S01]  /*7100*/  FADD.FTZ R40, R166, R3 ;  /* 0x00000003a6287221 */ /* 0x000fe20000010000 */
[----:B--2---:R-:W-:Y:S01]  /*7110*/  FFMA.FTZ R3, R32, R2, R69 ;  /* 0x0000000220037223 */ /* 0x004fe20000010045 */
[----:B------:R-:W-:Y:S01]  /*7120*/  F2FP.BF16.F32.PACK_AB R166, R33, R166 ;  /* 0x000000a621a6723e */ /* 0x000fe200000010ff */
[-C--:B------:R-:W-:Y:S01]  /*7130*/  FMUL.FTZ R109, R109, R65.reuse ;  /* 0x000000416d6d7220 */ /* 0x080fe20000410000 */
[----:B------:R-:W-:Y:S01]  /*7140*/  FADD.FTZ R9, R33, R40 ;  /* 0x0000002821097221 */ /* 0x000fe20000010000 */
[----:B------:R-:W-:Y:S01]  /*7150*/  FADD.FTZ R3, R0, R3 ;  /* 0x0000000300037221 */ /* 0x000fe20000010000 */
[-C--:B------:R-:W-:Y:S01]  /*7160*/  FMUL.FTZ R112, R112, R65.reuse ;  /* 0x0000004170707220 */ /* 0x080fe20000410000 */
[----:B------:R-:W2:Y:S01]  /*7170*/  MUFU.EX2 R152, R152 ;  /* 0x0000009800987308 */ /* 0x000ea20000000800 */
[----:B------:R-:W-:Y:S01]  /*7180*/  FADD.FTZ R40, R160, R9 ;  /* 0x00000009a0287221 */ /* 0x000fe20000010000 */
[----:B------:R-:W-:Y:S01]  /*7190*/  FADD.FTZ R2, R14, R3 ;  /* 0x000000030e027221 */ /* 0x000fe20000010000 */
[----:B------:R-:W-:Y:S01]  /*71a0*/  F2FP.BF16.F32.PACK_AB R160, R21, R160 ;  /* 0x000000a015a0723e */ /* 0x000fe200000010ff */
[-C--:B------:R-:W-:Y:S01]  /*71b0*/  FMUL.FTZ R113, R113, R65.reuse ;  /* 0x0000004171717220 */ /* 0x080fe20000410000 */
[----:B------:R-:W-:Y:S01]  /*71c0*/  FADD.FTZ R9, R21, R40 ;  /* 0x0000002815097221 */ /* 0x000fe20000010000 */
[----:B------:R-:W-:Y:S01]  /*71d0*/  FADD.FTZ R3, R73, R2 ;  /* 0x0000000249037221 */ /* 0x000fe20000010000 */
[-C--:B------:R-:W-:Y:S01]  /*71e0*/  FMUL.FTZ R116, R116, R65.reuse ;  /* 0x0000004174747220 */ /* 0x080fe20000410000 */
[----:B------:R-:W3:Y:S01]  /*71f0*/  MUFU.EX2 R175, R175 ;  /* 0x000000af00af7308 */ /* 0x000ee20000000800 */
[----:B------:R-:W-:Y:S01]  /*7200*/  FADD.FTZ R40, R162, R9 ;  /* 0x00000009a2287221 */ /* 0x000fe20000010000 */
[----:B------:R-:W-:Y:S01]  /*7210*/  FADD.FTZ R2, R20, R3 ;  /* 0x0000000314027221 */ /* 0x000fe20000010000 */
[----:B------:R-:W-:Y:S01]  /*7220*/  F2FP.BF16.F32.PACK_AB R162, R25, R162 ;  /* 0x000000a219a2723e */ /* 0x000fe200000010ff */
[-C--:B------:R-:W-:Y:S01]  /*7230*/  FMUL.FTZ R117, R117, R65.reuse ;  /* 0x0000004175757220 */ /* 0x080fe20000410000 */
[----:B------:R-:W-:Y:S01]  /*7240*/  FADD.FTZ R9, R25, R40 ;  /* 0x0000002819097221 */ /* 0x000fe20000010000 */
[----:B------:R-:W-:Y:S01]  /*7250*/  FADD.FTZ R3, R35, R2 ;  /* 0x0000000223037221 */ /* 0x000fe20000010000 */
[-C--:B------:R-:W-:Y:S01]  /*7260*/  FMUL.FTZ R120, R120, R65.reuse ;  /* 0x0000004178787220 */ /* 0x080fe20000410000 */
[----:B------:R-:W5:Y:S01]  /*7270*/  MUFU.EX2 R29, R29 ;  /* 0x0000001d001d7308 */ /* 0x000f620000000800 */
        /* <DEDUP_REMOVED lines=9> */
[----:B----4-:R-:W-:Y:S01]  /*7310*/  FADD.FTZ R3, R173, R2 ;  /* 0x00000002ad037221 */ /* 0x010fe20000010000 */
[----:B------:R-:W-:Y:S01]  /*7320*/  F2FP.BF16.F32.PACK_AB R158, R61, R158 ;  /* 0x0000009e3d9e723e */ /* 0x000fe200000010ff */
[-C--:B------:R-:W-:Y:S01]  /*7330*/  FMUL.FTZ R125, R125, R65.reuse ;  /* 0x000000417d7d7220 */ /* 0x080fe20000410000 */
[----:B------:R-:W-:Y:S01]  /*7340*/  FADD.FTZ R9, R61, R40 ;  /* 0x000000283d097221 */ /* 0x000fe20000010000 */
[----:B-1----:R-:W-:Y:S01]  /*7350*/  FADD.FTZ R2, R26, R3 ;  /* 0x000000031a027221 */ /* 0x002fe20000010000 */
[-C--:B------:R-:W-:Y:S01]  /*7360*/  FMUL.FTZ R128, R128, R65.reuse ;  /* 0x0000004180807220 */ /* 0x080fe20000410000 */
[----:B------:R-:W1:Y:S01]  /*7370*/  MUFU.EX2 R154, R154 ;  /* 0x0000009a009a7308 */ /* 0x000e620000000800 */
[----:B--2---:R-:W-:Y:S01]  /*7380*/  FADD.FTZ R40, R152, R9 ;  /* 0x0000000998287221 */ /* 0x004fe20000010000 */
[----:B---3--:R-:W-:Y:S01]  /*7390*/  FADD.FTZ R3, R175, R2 ;  /* 0x00000002af037221 */ /* 0x008fe20000010000 */
[----:B-----5:R-:W-:Y:S01]  /*73a0*/  F2FP.BF16.F32.PACK_AB R152, R29, R152 ;  /* 0x000000981d98723e */ /* 0x020fe200000010ff */
[-C--:B------:R-:W-:Y:S01]  /*73b0*/  FMUL.FTZ R129, R129, R65.reuse ;  /* 0x0000004181817220 */ /* 0x080fe20000410000 */
[----:B------:R-:W-:Y:S01]  /*73c0*/  FADD.FTZ R9, R29, R40 ;  /* 0x000000281d097221 */ /* 0x000fe20000010000 */
[-C--:B------:R-:W-:Y:S01]  /*73d0*/  FMUL.FTZ R132, R132, R65.reuse ;  /* 0x0000004184847220 */ /* 0x080fe20000410000 */
[-C--:B------:R-:W-:Y:S01]  /*73e0*/  FMUL.FTZ R133, R133, R65.reuse ;  /* 0x0000004185857220 */ /* 0x080fe20000410000 */
[----:B------:R-:W2:Y:S01]  /*73f0*/  MUFU.EX2 R169, R169 ;  /* 0x000000a900a97308 */ /* 0x000ea20000000800 */
[----:B------:R-:W-:Y:S01]  /*7400*/  FADD.FTZ R2, R28, R3 ;  /* 0x000000031c027221 */ /* 0x000fe20000010000 */
[-C--:B------:R-:W-:Y:S01]  /*7410*/  FMUL.FTZ R136, R136, R65.reuse ;  /* 0x0000004188887220 */ /* 0x080fe20000410000 */
[-C--:B------:R-:W-:Y:S01]  /*7420*/  FMUL.FTZ R137, R137, R65.reuse ;  /* 0x0000004189897220 */ /* 0x080fe20000410000 */
[-C--:B------:R-:W-:Y:S01]  /*7430*/  FMUL.FTZ R140, R140, R65.reuse ;  /* 0x000000418c8c7220 */ /* 0x080fe20000410000 */
[-C--:B------:R-:W-:Y:S01]  /*7440*/  FMUL.FTZ R141, R141, R65.reuse ;  /* 0x000000418d8d7220 */ /* 0x080fe20000410000 */
[-C--:B------:R-:W-:Y:S01]  /*7450*/  FMUL.FTZ R144, R144, R65.reuse ;  /* 0x0000004190907220 */ /* 0x080fe20000410000 */
[-C--:B------:R-:W-:Y:S01]  /*7460*/  FMUL.FTZ R145, R145, R65.reuse ;  /* 0x0000004191917220 */ /* 0x080fe20000410000 */
[----:B------:R-:W3:Y:S01]  /*7470*/  MUFU.EX2 R30, R30 ;  /* 0x0000001e001e7308 */ /* 0x000ee20000000800 */
[----:B-1----:R-:W-:Y:S01]  /*7480*/  FADD.FTZ R40, R154, R9 ;  /* 0x000000099a287221 */ /* 0x002fe20000010000 */
[-C--:B------:R-:W-:Y:S01]  /*7490*/  FMUL.FTZ R148, R148, R65.reuse ;  /* 0x0000004194947220 */ /* 0x080fe20000410000 */
[----:B------:R-:W-:Y:S01]  /*74a0*/  FMUL.FTZ R149, R149, R65 ;  /* 0x0000004195957220 */ /* 0x000fe20000410000 */
[----:B------:R-:W-:Y:S01]  /*74b0*/  F2FP.BF16.F32.PACK_AB R183, R73, R14 ;  /* 0x0000000e49b7723e */ /* 0x000fe200000010ff */
[----:B------:R-:W-:Y:S01]  /*74c0*/  VIADD R7, R7, 0xffffffff ;  /* 0xffffffff07077836 */ /* 0x000fe20000000000 */
[----:B------:R-:W-:Y:S01]  /*74d0*/  F2FP.BF16.F32.PACK_AB R177, R35, R20 ;  /* 0x0000001423b1723e */ /* 0x000fe200000010ff */
[----:B------:R-:W-:Y:S01]  /*74e0*/  FMUL.FTZ R90, R90, R32 ;  /* 0x000000205a5a7220 */ /* 0x000fe20000410000 */
[----:B------:R-:W1:Y:S01]  /*74f0*/  MUFU.EX2 R171, R171 ;  /* 0x000000ab00ab7308 */ /* 0x000e620000000800 */
[----:B--2---:R-:W-:Y:S01]  /*7500*/  FADD.FTZ R9, R169, R2 ;  /* 0x00000002a9097221 */ /* 0x004fe20000010000 */
[----:B------:R-:W-:Y:S01]  /*7510*/  F2FP.BF16.F32.PACK_AB R179, R39, R24 ;  /* 0x0000001827b3723e */ /* 0x000fe200000010ff */
[-C--:B------:R-:W-:Y:S01]  /*7520*/  FMUL.FTZ R91, R91, R32.reuse ;  /* 0x000000205b5b7220 */ /* 0x080fe20000410000 */
[----:B------:R-:W-:Y:S01]  /*7530*/  F2FP.BF16.F32.PACK_AB R173, R26, R173 ;  /* 0x000000ad1aad723e */ /* 0x000fe200000010ff */
[-C--:B------:R-:W-:Y:S01]  /*7540*/  FMUL.FTZ R94, R94, R32.reuse ;  /* 0x000000205e5e7220 */ /* 0x080fe20000410000 */
[----:B------:R-:W-:Y:S01]  /*7550*/  F2FP.BF16.F32.PACK_AB R175, R28, R175 ;  /* 0x000000af1caf723e */ /* 0x000fe200000010ff */
[-C--:B------:R-:W-:Y:S01]  /*7560*/  FMUL.FTZ R95, R95, R32.reuse ;  /* 0x000000205f5f7220 */ /* 0x080fe20000410000 */
[----:B------:R-:W2:Y:S01]  /*7570*/  MUFU.EX2 R34, R34 ;  /* 0x0000002200227308 */ /* 0x000ea20000000800 */
[C---:B---3--:R-:W-:Y:S01]  /*7580*/  FADD.FTZ R2, R30.reuse, R9 ;  /* 0x000000091e027221 */ /* 0x048fe20000010000 */
[----:B------:R-:W-:Y:S01]  /*7590*/  F2FP.BF16.F32.PACK_AB R169, R30, R169 ;  /* 0x000000a91ea9723e */ /* 0x000fe200000010ff */
        /* <DEDUP_REMOVED lines=8> */
[-C--:B------:R-:W-:Y:S01]  /*7620*/  FMUL.FTZ R110, R110, R32.reuse ;  /* 0x000000206e6e7220 */ /* 0x080fe20000410000 */
[-C--:B------:R-:W-:Y:S01]  /*7630*/  FMUL.FTZ R111, R111, R32.reuse ;  /* 0x000000206f6f7220 */ /* 0x080fe20000410000 */
[-C--:B------:R-:W-:Y:S01]  /*7640*/  FMUL.FTZ R114, R114, R32.reuse ;  /* 0x0000002072727220 */ /* 0x080fe20000410000 */
[-C--:B------:R-:W-:Y:S01]  /*7650*/  FMUL.FTZ R115, R115, R32.reuse ;  /* 0x0000002073737220 */ /* 0x080fe20000410000 */
[-C--:B------:R-:W-:Y:S01]  /*7660*/  FMUL.FTZ R118, R118, R32.reuse ;  /* 0x0000002076767220 */ /* 0x080fe20000410000 */
[----:B------:R-:W1:Y:S01]  /*7670*/  MUFU.EX2 R36, R36 ;  /* 0x0000002400247308 */ /* 0x000e620000000800 */
[C---:B--2---:R-:W-:Y:S01]  /*7680*/  FADD.FTZ R2, R34.reuse, R9 ;  /* 0x0000000922027221 */ /* 0x044fe20000010000 */
[----:B------:R-:W-:Y:S01]  /*7690*/  F2FP.BF16.F32.PACK_AB R171, R34, R171 ;  /* 0x000000ab22ab723e */ /* 0x000fe200000010ff */
[-C--:B------:R-:W-:Y:S01]  /*76a0*/  FMUL.FTZ R119, R119, R32.reuse ;  /* 0x0000002077777220 */ /* 0x080fe20000410000 */
[-C--:B------:R-:W-:Y:S01]  /*76b0*/  FMUL.FTZ R122, R122, R32.reuse ;  /* 0x000000207a7a7220 */ /* 0x080fe20000410000 */
[-C--:B------:R-:W-:Y:S01]  /*76c0*/  FMUL.FTZ R123, R123, R32.reuse ;  /* 0x000000207b7b7220 */ /* 0x080fe20000410000 */
[-C--:B------:R-:W-:Y:S01]  /*76d0*/  FMUL.FTZ R126, R126, R32.reuse ;  /* 0x000000207e7e7220 */ /* 0x080fe20000410000 */
[-C--:B------:R-:W-:Y:S01]  /*76e0*/  FMUL.FTZ R127, R127, R32.reuse ;  /* 0x000000207f7f7220 */ /* 0x080fe20000410000 */
[----:B------:R2:W4:Y:S01]  /*76f0*/  MUFU.EX2 R42, R181 ;  /* 0x000000b5002a7308 */ /* 0x0005220000000800 */
[----:B---3--:R-:W-:Y:S01]  /*7700*/  FADD.FTZ R9, R165, R2 ;  /* 0x00000002a5097221 */ /* 0x008fe20000010000 */
        /* <DEDUP_REMOVED lines=8> */
[----:B--2---:R-:W-:Y:S01]  /*7790*/  F2FP.BF16.F32.PACK_AB R181, R0, R69 ;  /* 0x0000004500b5723e */ /* 0x004fe200000010ff */
[-C--:B------:R-:W-:Y:S01]  /*77a0*/  FMUL.FTZ R142, R142, R32.reuse ;  /* 0x000000208e8e7220 */ /* 0x080fe20000410000 */
[----:B------:R-:W-:Y:S01]  /*77b0*/  F2FP.BF16.F32.PACK_AB R165, R36, R165 ;  /* 0x000000a524a5723e */ /* 0x000fe200000010ff */
[-C--:B------:R-:W-:Y:S01]  /*77c0*/  FMUL.FTZ R143, R143, R32.reuse ;  /* 0x000000208f8f7220 */ /* 0x080fe20000410000 */
[-C--:B------:R-:W-:Y:S01]  /*77d0*/  FMUL.FTZ R146, R146, R32.reuse ;  /* 0x0000002092927220 */ /* 0x080fe20000410000 */
[-C--:B------:R-:W-:Y:S01]  /*77e0*/  FMUL.FTZ R147, R147, R32.reuse ;  /* 0x0000002093937220 */ /* 0x080fe20000410000 */
[----:B------:R-:W1:Y:S01]  /*77f0*/  MUFU.EX2 R37, R37 ;  /* 0x0000002500257308 */ /* 0x000e620000000800 */
[----:B----4-:R-:W-:Y:S01]  /*7800*/  FADD.FTZ R9, R42, R9 ;  /* 0x000000092a097221 */ /* 0x010fe20000010000 */
[-C--:B------:R-:W-:Y:S01]  /*7810*/  FMUL.FTZ R150, R150, R32.reuse ;  /* 0x0000002096967220 */ /* 0x080fe20000410000 */
[----:B------:R-:W-:Y:S01]  /*7820*/  FMUL.FTZ R151, R151, R32 ;  /* 0x0000002097977220 */ /* 0x000fe20000410000 */
[----:B------:R-:W-:-:S04]  /*7830*/  IMAD.MOV.U32 R0, RZ, RZ, R11 ;  /* 0x000000ffff007224 */ /* 0x000fc800078e000b */
[----:B------:R-:W2:Y:S01]  /*7840*/  MUFU.EX2 R44, R157 ;  /* 0x0000009d002c7308 */ /* 0x000ea20000000800 */
[C---:B---3--:R-:W-:Y:S01]  /*7850*/  FADD.FTZ R9, R159.reuse, R9 ;  /* 0x000000099f097221 */ /* 0x048fe20000010000 */
[----:B------:R-:W-:-:S06]  /*7860*/  F2FP.BF16.F32.PACK_AB R167, R159, R42 ;  /* 0x0000002a9fa7723e */ /* 0x000fcc00000010ff */
        /* <DEDUP_REMOVED lines=27> */
[----:B------:R-:W-:-:S03]  /*7a20*/  F2FP.BF16.F32.PACK_AB R153, R83, R48 ;  /* 0x000000305399723e */ /* 0x000fc600000010ff */
[----:B---3--:R-:W-:-:S04]  /*7a30*/  FADD.FTZ R9, R50, R9 ;  /* 0x0000000932097221 */ /* 0x008fc80000010000 */
[C---:B-1----:R-:W-:Y:S01]  /*7a40*/  FADD.FTZ R2, R38.reuse, R9 ;  /* 0x0000000926027221 */ /* 0x042fe20000010000 */
[----:B------:R-:W-:Y:S01]  /*7a50*/  F2FP.BF16.F32.PACK_AB R155, R38, R50 ;  /* 0x00000032269b723e */ /* 0x000fe200000010ff */
[----:B------:R-:W-:Y:S01]  /*7a60*/  IMAD.MOV.U32 R9, RZ, RZ, R13 ;  /* 0x000000ffff097224 */ /* 0x000fe200078e000d */
[----:B------:R-:W-:Y:S06]  /*7a70*/  @P3 BRA `(.L_x_913) ;  /* 0xffffffd000103947 */ /* 0x000fec000383ffff */
[----:B------:R-:W-:Y:S01]  /*7a80*/  IMAD.MOV.U32 R9, RZ, RZ, R13 ;  /* 0x000000ffff097224 */ /* 0x000fe200078e000d */
[----:B------:R-:W-:Y:S01]  /*7a90*/  UMOV UR37, UR60 ;  /* 0x0000003c00257c82 */ /* 0x000fe20008000000 */
[----:B------:R-:W-:Y:S01]  /*7aa0*/  IMAD.MOV.U32 R0, RZ, RZ, R11 ;  /* 0x000000ffff007224 */ /* 0x000fe200078e000b */
[----:B------:R-:W-:-:S06]  /*7ab0*/  UMOV UR36, UR59 ;  /* 0x0000003b00247c82 */ /* 0x000fcc0008000000 */
.L_x_896:
[----:B------:R-:W-:Y:S01]  /*7ac0*/  ULDC UR11, c[0x0][0x9e4] ;  /* 0x00027900000b7ab9 */ /* 0x000fe20000000800 */
[----:B------:R-:W-:Y:S02]  /*7ad0*/  UIADD3 UR10, UR54, -UR56, URZ ;  /* 0x80000038360a7290 */ /* 0x000fe4000fffe03f */
[----:B------:R-:W-:-:S06]  /*7ae0*/  UISETP.GE.AND UP0, UPT, UR11, 0x1, UPT ;  /* 0x000000010b00788c */ /* 0x000fcc000bf06270 */
[----:B------:R-:W-:-:S13]  /*7af0*/  PLOP3.LUT P6, PT, PT, PT, UP0, 0x80, 0x0 ;  /* 0x000000000000781c */ /* 0x000fda0003fcf008 */
[----:B------:R-:W-:Y:S05]  /*7b00*/  @!P6 BRA `(.L_x_914) ;  /* 0x000000000044e947 */ /* 0x000fea0003800000 */
        /* <DEDUP_REMOVED lines=10> */
.L_x_915:
[----:B------:R-:W-:-:S11]  /*7bb0*/  UISETP.NE.AND UP0, UPT, UR11, 0x1, UPT ;  /* 0x000000010b00788c */ /* 0x000fd6000bf05270 */
[----:B------:R-:W-:Y:S02]  /*7bc0*/  @UP0 ULDC.64 UR14, c[0x0][0x9e8] ;  /* 0x00027a00000e0ab9 */ /* 0x000fe40000000a00 */
[----:B------:R-:W-:-:S04]  /*7bd0*/  UIMAD.WIDE.U32 UR6, UR54, UR14, URZ ;  /* 0x0000000e360672a5 */ /* 0x000fc8000f8e003f */
[----:B------:R-:W-:-:S12]  /*7be0*/  @UP0 USHF.R.U32.HI UR54, URZ, UR15, UR7 ;  /* 0x0000000f3f360299 */ /* 0x000fd80008011607 */
.L_x_916:
[----:B------:R-:W-:-:S04]  /*7bf0*/  UIMAD UR54, UR54, UR11, URZ ;  /* 0x0000000b363672a4 */ /* 0x000fc8000f8e023f */
[----:B------:R-:W-:-:S04]  /*7c00*/  UISETP.LT.AND UP0, UPT, UR10, UR54, UPT ;  /* 0x000000360a00728c */ /* 0x000fc8000bf01270 */
[----:B------:R-:W-:-:S12]  /*7c10*/  USEL UR10, UR10, UR54, !UP0 ;  /* 0x000000360a0a7287 */ /* 0x000fd8000c000000 */
.L_x_914:
[----:B------:R-:W-:-:S04]  /*7c20*/  UIADD3 UR10, UR10, 0x7f, URZ ;  /* 0x0000007f0a0a7890 */ /* 0x000fc8000fffe03f */
[----:B------:R-:W-:-:S04]  /*7c30*/  USHF.R.S32.HI UR6, URZ, 0x1f, UR10 ;  /* 0x0000001f3f067899 */ /* 0x000fc8000801140a */
[----:B------:R-:W-:-:S04]  /*7c40*/  ULEA.HI UR6, UR6, UR10, URZ, 0x7 ;  /* 0x0000000a06067291 */ /* 0x000fc8000f8f383f */
[----:B------:R-:W-:-:S04]  /*7c50*/  USHF.R.S32.HI UR6, URZ, 0x7, UR6 ;  /* 0x000000073f067899 */ /* 0x000fc80008011406 */
[----:B------:R-:W-:-:S04]  /*7c60*/  UISETP.LT.AND UP0, UPT, UR40, UR6, UPT ;  /* 0x000000062800728c */ /* 0x000fc8000bf01270 */
[----:B------:R-:W-:-:S06]  /*7c70*/  USEL UR54, UR40, UR6, !UP0 ;  /* 0x0000000628367287 */ /* 0x000fcc000c000000 */
[----:B------:R-:W-:-:S13]  /*7c80*/  ISETP.GE.AND P2, PT, R7, UR54, PT ;  /* 0x0000003607007c0c */ /* 0x000fda000bf46270 */
[----:B------:R-:W-:Y:S05]  /*7c90*/  @!P2 BRA `(.L_x_917) ;  /* 0x0000001c00f4a947 */ /* 0x000fea0003800000 */
[----:B------:R-:W-:Y:S01]  /*7ca0*/  IMAD.MOV.U32 R11, RZ, RZ, R9 ;  /* 0x000000ffff0b7224 */ /* 0x000fe200078e0009 */
[----:B------:R-:W-:Y:S01]  /*7cb0*/  UMOV UR56, UR36 ;  /* 0x0000002400387c82 */ /* 0x000fe20008000000 */
[----:B------:R-:W-:Y:S01]  /*7cc0*/  IMAD.MOV.U32 R13, RZ, RZ, R0 ;  /* 0x000000ffff0d7224 */ /* 0x000fe200078e0000 */
[----:B------:R-:W-:-:S06]  /*7cd0*/  UMOV UR55, UR37 ;  /* 0x0000002500377c82 */ /* 0x000fcc0008000000 */
.L_x_926:
        /* <DEDUP_REMOVED lines=9> */
.L_x_919:
[----:B------:R-:W-:Y:S01]  /*7d70*/  ULEA UR6, UR37, UR39, 0x3 ;  /* 0x0000002725067291 */ /* 0x000fe2000f8e183f */
[----:B------:R-:W-:-:S05]  /*7d80*/  IMAD.U32 R0, RZ, RZ, UR36 ;  /* 0x00000024ff007e24 */ /* 0x000fca000f8e00ff */
[----:B------:R-:W-:-:S04]  /*7d90*/  SHF.L.U32 R0, R0, 0x1f, RZ ;  /* 0x0000001f00007819 */ /* 0x000fc800000006ff */
[----:B------:R1:W2:Y:S01]  /*7da0*/  SYNCS.PHASECHK.TRANS64.TRYWAIT P2, [UR6+0x28830], R0 ;  /* 0x02883000ff0075a7 */ /* 0x0002a20008040146 */
[----:B------:R-:W-:Y:S05]  /*7db0*/  @!P0 BRA `(.L_x_920) ;  /* 0x0000000000048947 */ /* 0x000fea0003800000 */
[----:B------:R-:W-:Y:S01]  /*7dc0*/  BPT.TRAP 0x1 ;  /* 0x000000040000795c */ /* 0x000fe20000300000 */
.L_x_920:
[----:B--2---:R-:W-:Y:S05]  /*7dd0*/  @P2 BRA `(.L_x_918) ;  /* 0x0000000000082947 */ /* 0x004fea0003800000 */
[----:B------:R-:W2:Y:S02]  /*7de0*/  SYNCS.PHASECHK.TRANS64.TRYWAIT P2, [UR6+0x28830], R0 ;  /* 0x02883000ff0075a7 */ /* 0x000ea40008040146 */
[----:B--2---:R-:W-:Y:S05]  /*7df0*/  @!P2 BRA `(.L_x_921) ;  /* 0x0000009c0094a947 */ /* 0x004fea0003800000 */
.L_x_918:
        /* <DEDUP_REMOVED lines=45> */
.L_x_923:
[----:B------:R-:W-:Y:S01]  /*80d0*/  ULEA UR6, UR55, UR39, 0x3 ;  /* 0x0000002737067291 */ /* 0x000fe2000f8e183f */
[----:B------:R-:W-:-:S05]  /*80e0*/  IMAD.U32 R0, RZ, RZ, UR56 ;  /* 0x00000038ff007e24 */ /* 0x000fca000f8e00ff */
[----:B------:R-:W-:-:S04]  /*80f0*/  SHF.L.U32 R0, R0, 0x1f, RZ ;  /* 0x0000001f00007819 */ /* 0x000fc800000006ff */
[----:B------:R1:W2:Y:S01]  /*8100*/  SYNCS.PHASECHK.TRANS64.TRYWAIT P2, [UR6+0x28850], R0 ;  /* 0x02885000ff0075a7 */ /* 0x0002a20008040146 */
[----:B------:R-:W-:Y:S05]  /*8110*/  @!P0 BRA `(.L_x_924) ;  /* 0x0000000000048947 */ /* 0x000fea0003800000 */
[----:B------:R-:W-:Y:S01]  /*8120*/  BPT.TRAP 0x1 ;  /* 0x000000040000795c */ /* 0x000fe20000300000 */
.L_x_924:
[----:B--2---:R-:W-:Y:S05]  /*8130*/  @P2 BRA `(.L_x_922) ;  /* 0x0000000000082947 */ /* 0x004fea0003800000 */
[----:B------:R-:W2:Y:S02]  /*8140*/  SYNCS.PHASECHK.TRANS64.TRYWAIT P2, [UR6+0x28850], R0 ;  /* 0x02885000ff0075a7 */ /* 0x000ea40008040146 */
[----:B--2---:R-:W-:Y:S05]  /*8150*/  @!P2 BRA `(.L_x_925) ;  /* 0x0000009800d4a947 */ /* 0x004fea0003800000 */
.L_x_922:
[----:B------:R-:W-:Y:S01]  /*8160*/  UIADD3 UR6, UR39, 0x400, URZ ;  /* 0x0000040027067890 */ /* 0x000fe2000fffe03f */
[----:B------:R-:W-:Y:S01]  /*8170*/  WARPGROUP.ARRIVE ;  /* 0x00000000000079c5 */ /* 0x000fe20000000000 */
[----:B------:R-:W-:Y:S01]  /*8180*/  UMOV UR7, 0x40000040 ;  /* 0x4000004000077882 */ /* 0x000fe20000000000 */
[----:B-12---:R-:W-:Y:S01]  /*8190*/  FMNMX.FTZ R0, R24, R13, !PT ;  /* 0x0000000d18007209 */ /* 0x006fe20007810000 */
[----:B------:R-:W-:Y:S01]  /*81a0*/  USHF.R.U32.HI UR6, URZ, 0x4, UR6 ;  /* 0x000000043f067899 */ /* 0x000fe20008011606 */
[----:B------:R-:W1:Y:S01]  /*81b0*/  LDC R6, c[0x0][0x988] ;  /* 0x00026200ff067b82 */ /* 0x000e620000000800 */
[----:B------:R-:W-:Y:S01]  /*81c0*/  ISETP.GT.AND P2, PT, R7, UR54, PT ;  /* 0x0000003607007c0c */ /* 0x000fe2000bf44270 */
[----:B------:R-:W-:Y:S01]  /*81d0*/  UMOV UR56, UR36 ;  /* 0x0000002400387c82 */ /* 0x000fe20008000000 */
[----:B------:R-:W-:Y:S01]  /*81e0*/  ULOP3.LUT UR6, UR6, 0x3fff, URZ, 0xc0, !UPT ;  /* 0x00003fff06067892 */ /* 0x000fe2000f8ec03f */
[----:B------:R-:W-:Y:S01]  /*81f0*/  FMNMX.FTZ R9, R25, R0, !PT ;  /* 0x0000000019097209 */ /* 0x000fe20007810000 */
[----:B------:R-:W-:-:S02]  /*8200*/  VIADD R7, R7, 0xffffffff ;  /* 0xffffffff07077836 */ /* 0x000fc40000000000 */
[----:B------:R-:W-:Y:S01]  /*8210*/  ULOP3.LUT UR6, UR6, 0x4000000, URZ, 0xfc, !UPT ;  /* 0x0400000006067892 */ /* 0x000fe2000f8efc3f */
[----:B------:R-:W-:-:S03]  /*8220*/  FMNMX.FTZ R0, R28, R9, !PT ;  /* 0x000000091c007209 */ /* 0x000fc60007810000 */
[----:B------:R-:W-:Y:S01]  /*8230*/  ULEA UR10, UR55, UR6, 0xb ;  /* 0x00000006370a7291 */ /* 0x000fe2000f8e583f */
        /* <DEDUP_REMOVED lines=32> */
[----:B------:R-:W-:-:S05]  /*8440*/  FMNMX.FTZ R9, R85, R0, !PT ;  /* 0x0000000055097209 */ /* 0x000fca0007810000 */
[----:B------:R-:W2:Y:S02]  /*8450*/  SHFL.BFLY PT, R0, R9, 0x2, 0x1f ;  /* 0x0c401f0009007f89 */ /* 0x000ea400000e0000 */
[----:B--2---:R-:W-:-:S05]  /*8460*/  FMNMX.FTZ R12, R9, R0, !PT ;  /* 0x00000000090c7209 */ /* 0x004fca0007810000 */
[----:B------:R-:W2:Y:S01]  /*8470*/  SHFL.BFLY PT, R15, R12, 0x1, 0x1f ;  /* 0x0c201f000c0f7f89 */ /* 0x000ea200000e0000 */
[----:B------:R-:W-:Y:S02]  /*8480*/  WARPGROUP.DEPBAR.LE gsb0, 0x0 ;  /* 0x00008000000079c5 */ /* 0x000fe40000010000 */
[----:B------:R-:W-:-:S06]  /*8490*/  WARPGROUP.ARRIVE ;  /* 0x00000000000079c5 */ /* 0x000fcc0000000000 */
[----:B------:R-:W-:Y:S01]  /*84a0*/  HGMMA.64x128x16.F32.BF16 R88, R176, gdesc[UR4].tnspB, R88, gsb0 ;  /* 0x41e00004b0587df0 */ /* 0x000fe20008001858 */
[----:B------:R-:W-:Y:S01]  /*84b0*/  UIADD3 UR6, UR10, 0x100, URZ ;  /* 0x000001000a067890 */ /* 0x000fe2000fffe03f */
[----:B------:R-:W-:Y:S01]  /*84c0*/  UMOV UR7, 0x40000040 ;  /* 0x4000004000077882 */ /* 0x000fe20000000000 */
[----:B--2---:R-:W-:Y:S02]  /*84d0*/  FMNMX.FTZ R0, R12, R15, !PT ;  /* 0x0000000f0c007209 */ /* 0x004fe40007810000 */
[----:B------:R-:W-:-:S03]  /*84e0*/  FMNMX.FTZ R12, R26, R11, !PT ;  /* 0x0000000b1a0c7209 */ /* 0x000fc60007810000 */
[----:B------:R-:W-:Y:S01]  /*84f0*/  FADD.FTZ R13, -R0, R13 ;  /* 0x0000000d000d7221 */ /* 0x000fe20000010100 */
[----:B------:R-:W-:-:S03]  /*8500*/  FMNMX.FTZ R9, R27, R12, !PT ;  /* 0x0000000c1b097209 */ /* 0x000fc60007810000 */
[----:B-1----:R-:W-:Y:S01]  /*8510*/  FMUL.FTZ R10, R13, R6 ;  /* 0x000000060d0a7220 */ /* 0x002fe20000410000 */
        /* <DEDUP_REMOVED lines=32> */
[----:B------:R-:W-:Y:S02]  /*8720*/  WARPGROUP.ARRIVE ;  /* 0x00000000000079c5 */ /* 0x000fe40000000000 */
[----:B------:R-:W1:Y:S04]  /*8730*/  SHFL.BFLY PT, R14, R9, 0x2, 0x1f ;  /* 0x0c401f00090e7f89 */ /* 0x000e6800000e0000 */
[----:B------:R-:W-:Y:S01]  /*8740*/  HGMMA.64x128x16.F32.BF16 R88, R172, gdesc[UR4].tnspB, R88, gsb0 ;  /* 0x41e00004ac587df0 */ /* 0x000fe20008001858 */
[----:B------:R-:W-:Y:S01]  /*8750*/  UIADD3 UR6, UR10, 0x180, URZ ;  /* 0x000001800a067890 */ /* 0x000fe2000fffe03f */
[----:B------:R-:W-:Y:S01]  /*8760*/  UMOV UR7, 0x40000040 ;  /* 0x4000004000077882 */ /* 0x000fe20000000000 */
[----:B------:R-:W-:-:S02]  /*8770*/  WARPGROUP.DEPBAR.LE gsb0, 0x0 ;  /* 0x00008000000079c5 */ /* 0x000fc40000010000 */
[----:B------:R-:W-:-:S07]  /*8780*/  WARPGROUP.ARRIVE ;  /* 0x00000000000079c5 */ /* 0x000fce0000000000 */
[----:B------:R-:W-:Y:S01]  /*8790*/  HGMMA.64x128x16.F32.BF16 R88, R168, gdesc[UR4].tnspB, R88, gsb0 ;  /* 0x41e00004a8587df0 */ /* 0x000fe20008001858 */
[----:B------:R-:W-:Y:S01]  /*87a0*/  UIADD3 UR6, UR10, 0x200, URZ ;  /* 0x000002000a067890 */ /* 0x000fe2000fffe03f */
[----:B------:R-:W-:Y:S01]  /*87b0*/  UMOV UR7, 0x40000040 ;  /* 0x4000004000077882 */ /* 0x000fe20000000000 */
[----:B------:R-:W-:Y:S02]  /*87c0*/  WARPGROUP.DEPBAR.LE gsb0, 0x0 ;  /* 0x00008000000079c5 */ /* 0x000fe40000010000 */
[----:B------:R-:W-:Y:S01]  /*87d0*/  WARPGROUP.ARRIVE ;  /* 0x00000000000079c5 */ /* 0x000fe20000000000 */
[----:B------:R-:W-:-:S04]  /*87e0*/  FMUL.FTZ R169, R0, R6 ;  /* 0x0000000600a97220 */ /* 0x000fc80000410000 */
[--C-:B------:R-:W-:Y:S02]  /*87f0*/  FFMA.FTZ R13, R24, R6, -R169.reuse ;  /* 0x00000006180d7223 */ /* 0x100fe400000108a9 */
[----:B------:R-:W-:Y:S01]  /*8800*/  HGMMA.64x128x16.F32.BF16 R88, R164, gdesc[UR4].tnspB, R88, gsb0 ;  /* 0x41e00004a4587df0 */ /* 0x000fe20008001858 */
[----:B------:R-:W-:Y:S01]  /*8810*/  UIADD3 UR6, UR10, 0x280, URZ ;  /* 0x000002800a067890 */ /* 0x000fe2000fffe03f */
[----:B-1----:R-:W-:Y:S01]  /*8820*/  FMNMX.FTZ R24, R9, R14, !PT ;  /* 0x0000000e09187209 */ /* 0x002fe20007810000 */
[----:B------:R-:W-:Y:S01]  /*8830*/  UMOV UR7, 0x40000040 ;  /* 0x4000004000077882 */ /* 0x000fe20000000000 */
[-CC-:B------:R-:W-:Y:S01]  /*8840*/  FFMA.FTZ R15, R29, R6.reuse, -R169.reuse ;  /* 0x000000061d0f7223 */ /* 0x180fe200000108a9 */
[-CC-:B------:R-:W-:Y:S01]  /*8850*/  FFMA.FTZ R29, R41, R6.reuse, -R169.reuse ;  /* 0x00000006291d7223 */ /* 0x180fe200000108a9 */
[-CC-:B------:R-:W-:Y:S01]  /*8860*/  FFMA.FTZ R41, R53, R6.reuse, -R169.reuse ;  /* 0x0000000635297223 */ /* 0x180fe200000108a9 */
[----:B------:R-:W1:Y:S01]  /*8870*/  SHFL.BFLY PT, R9, R24, 0x1, 0x1f ;  /* 0x0c201f0018097f89 */ /* 0x000e6200000e0000 */
        /* <DEDUP_REMOVED lines=22> */
[-C--:B------:R-:W-:Y:S01]  /*89e0*/  FFMA.FTZ R20, R80, R6.reuse, -R169 ;  /* 0x0000000650147223 */ /* 0x080fe200000108a9 */
[----:B-1----:R-:W-:Y:S01]  /*89f0*/  FMNMX.FTZ R9, R24, R9, !PT ;  /* 0x0000000918097209 */ /* 0x002fe20007810000 */
[----:B------:R-:W1:Y:S01]  /*8a00*/  MUFU.EX2 R182, R182 ;  /* 0x000000b600b67308 */ /* 0x000e620000000800 */
[----:B--2---:R-:W-:Y:S01]  /*8a10*/  FFMA.FTZ R3, R10, R3, R13 ;  /* 0x000000030a037223 */ /* 0x004fe2000001000d */
[-CC-:B------:R-:W-:Y:S01]  /*8a20*/  FFMA.FTZ R69, R81, R6.reuse, -R169.reuse ;  /* 0x0000000651457223 */ /* 0x180fe200000108a9 */
[-C--:B------:R-:W-:Y:S01]  /*8a30*/  FFMA.FTZ R84, R84, R6.reuse, -R169 ;  /* 0x0000000654547223 */ /* 0x080fe200000108a9 */
[CC--:B------:R-:W-:Y:S01]  /*8a40*/  FMUL.FTZ R77, R9.reuse, R6.reuse ;  /* 0x00000006094d7220 */ /* 0x0c0fe20000410000 */
[----:B------:R-:W-:Y:S01]  /*8a50*/  FADD.FTZ R73, -R9, R11 ;  /* 0x0000000b09497221 */ /* 0x000fe20000010100 */
[----:B------:R-:W-:-:S02]  /*8a60*/  FFMA.FTZ R85, R85, R6, -R169 ;  /* 0x0000000655557223 */ /* 0x000fc400000108a9 */
[-CC-:B------:R-:W-:Y:S01]  /*8a70*/  FFMA.FTZ R181, R27, R6.reuse, -R77.reuse ;  /* 0x000000061bb57223 */ /* 0x180fe2000001084d */
[----:B------:R-:W-:Y:S02]  /*8a80*/  IMAD.U32 R27, RZ, RZ, UR37 ;  /* 0x00000025ff1b7e24 */ /* 0x000fe4000f8e00ff */
[-C--:B------:R-:W-:Y:S01]  /*8a90*/  FMUL.FTZ R73, R73, R6.reuse ;  /* 0x0000000649497220 */ /* 0x080fe20000410000 */
[-CC-:B------:R-:W-:Y:S01]  /*8aa0*/  FFMA.FTZ R26, R26, R6.reuse, -R77.reuse ;  /* 0x000000061a1a7223 */ /* 0x180fe2000001084d */
[-CC-:B------:R-:W-:Y:S01]  /*8ab0*/  FFMA.FTZ R183, R30, R6.reuse, -R77.reuse ;  /* 0x000000061eb77223 */ /* 0x180fe2000001084d */
[-CC-:B------:R-:W-:Y:S01]  /*8ac0*/  FFMA.FTZ R28, R31, R6.reuse, -R77.reuse ;  /* 0x000000061f1c7223 */ /* 0x180fe2000001084d */
[----:B------:R-:W-:Y:S01]  /*8ad0*/  @!P1 LEA R27, R27, UR39, 0x3 ;  /* 0x000000271b1b9c11 */ /* 0x000fe2000f8e18ff */
[----:B------:R-:W-:Y:S01]  /*8ae0*/  MUFU.EX2 R181, R181 ;  /* 0x000000b500b57308 */ /* 0x000fe20000000800 */
[----:B------:R-:W-:Y:S01]  /*8af0*/  IADD3 R31, -R17, 0xb, RZ ;  /* 0x0000000b111f7810 */ /* 0x000fe20007ffe1ff */
[-CC-:B------:R-:W-:Y:S01]  /*8b00*/  FFMA.FTZ R177, R34, R6.reuse, -R77.reuse ;  /* 0x0000000622b17223 */ /* 0x180fe2000001084d */
[----:B------:R-:W-:Y:S01]  /*8b10*/  FFMA.FTZ R40, R35, R6, -R77 ;  /* 0x0000000623287223 */ /* 0x000fe2000001084d */
[----:B------:R-:W-:-:S02]  /*8b20*/  @!P1 VIADD R27, R27, 0x28840 ;  /* 0x000288401b1b9836 */ /* 0x000fc40000000000 */
[-C--:B------:R-:W-:Y:S01]  /*8b30*/  FFMA.FTZ R179, R38, R6.reuse, -R77 ;  /* 0x0000000626b37223 */ /* 0x080fe2000001084d */
[----:B---3--:R-:W-:Y:S01]  /*8b40*/  FADD.FTZ R3, R180, R3 ;  /* 0x00000003b4037221 */ /* 0x008fe20000010000 */
[-C--:B------:R-:W-:Y:S01]  /*8b50*/  FFMA.FTZ R38, R39, R6.reuse, -R77 ;  /* 0x0000000627267223 */ /* 0x080fe2000001084d */
[----:B------:R-:W-:Y:S01]  /*8b60*/  MUFU.EX2 R73, R73 ;  /* 0x0000004900497308 */ /* 0x000fe20000000800 */
[----:B------:R-:W-:Y:S01]  /*8b70*/  @!P1 PRMT R27, RZ, 0x654, R27 ;  /* 0x00000654ff1b9816 */ /* 0x000fe2000000001b */
[-C--:B------:R-:W-:Y:S01]  /*8b80*/  FFMA.FTZ R175, R46, R6.reuse, -R77 ;  /* 0x000000062eaf7223 */ /* 0x080fe2000001084d */
[----:B-1----:R-:W-:Y:S01]  /*8b90*/  FADD.FTZ R46, R182, R3 ;  /* 0x00000003b62e7221 */ /* 0x002fe20000010000 */
[-CC-:B------:R-:W-:Y:S01]  /*8ba0*/  FFMA.FTZ R173, R42, R6.reuse, -R77.reuse ;  /* 0x000000062aad7223 */ /* 0x180fe2000001084d */
[-CC-:B------:R-:W-:Y:S01]  /*8bb0*/  FFMA.FTZ R30, R43, R6.reuse, -R77.reuse ;  /* 0x000000062b1e7223 */ /* 0x180fe2000001084d */
[-CC-:B------:R-:W-:Y:S01]  /*8bc0*/  FFMA.FTZ R32, R47, R6.reuse, -R77.reuse ;  /* 0x000000062f207223 */ /* 0x180fe2000001084d */
[-CC-:B------:R-:W-:Y:S01]  /*8bd0*/  FFMA.FTZ R34, R51, R6.reuse, -R77.reuse ;  /* 0x0000000633227223 */ /* 0x180fe2000001084d */
[----:B------:R-:W1:Y:S01]  /*8be0*/  MUFU.EX2 R26, R26 ;  /* 0x0000001a001a7308 */ /* 0x000e620000000800 */
[-CC-:B------:R-:W-:Y:S01]  /*8bf0*/  FFMA.FTZ R171, R54, R6.reuse, -R77.reuse ;  /* 0x0000000636ab7223 */ /* 0x180fe2000001084d */
[-CC-:B------:R-:W-:Y:S01]  /*8c00*/  FFMA.FTZ R36, R55, R6.reuse, -R77.reuse ;  /* 0x0000000637247223 */ /* 0x180fe2000001084d */
[-CC-:B------:R-:W-:Y:S01]  /*8c10*/  FFMA.FTZ R42, R59, R6.reuse, -R77.reuse ;  /* 0x000000063b2a7223 */ /* 0x180fe2000001084d */
[----:B------:R-:W-:Y:S01]  /*8c20*/  F2FP.BF16.F32.PACK_AB R180, R180, R13 ;  /* 0x0000000db4b4723e */ /* 0x000fe200000010ff */
        /* <DEDUP_REMOVED lines=10> */
[--C-:B------:R-:W-:Y:S01]  /*8cd0*/  FFMA.FTZ R83, R83, R6, -R77.reuse ;  /* 0x0000000653537223 */ /* 0x100fe2000001084d */
[----:B------:R-:W3:Y:S01]  /*8ce0*/  MUFU.EX2 R15, R15 ;  /* 0x0000000f000f7308 */ /* 0x000ee20000000800 */
[----:B-1----:R-:W-:Y:S01]  /*8cf0*/  FFMA.FTZ R2, R73, R2, R26 ;  /* 0x0000000249027223 */ /* 0x002fe2000001001a */
[----:B------:R-:W-:-:S03]  /*8d00*/  FFMA.FTZ R86, R86, R6, -R77 ;  /* 0x0000000656567223 */ /* 0x000fc6000001084d */
[----:B------:R-:W-:Y:S01]  /*8d10*/  FADD.FTZ R44, R181, R2 ;  /* 0x00000002b52c7221 */ /* 0x000fe20000010000 */
[----:B------:R-:W-:Y:S01]  /*8d20*/  FFMA.FTZ R2, R63, R6, -R77 ;  /* 0x000000063f027223 */ /* 0x000fe2000001084d */
[----:B------:R-:W-:Y:S01]  /*8d30*/  F2FP.BF16.F32.PACK_AB R181, R181, R26 ;  /* 0x0000001ab5b5723e */ /* 0x000fe200000010ff */
[----:B------:R-:W1:Y:S01]  /*8d40*/  MUFU.EX2 R28, R28 ;  /* 0x0000001c001c7308 */ /* 0x000e620000000800 */
[----:B--2---:R-:W-:-:S07]  /*8d50*/  FADD.FTZ R3, R183, R44 ;  /* 0x0000002cb7037221 */ /* 0x004fce0000010000 */
[----:B------:R-:W-:Y:S01]  /*8d60*/  MUFU.EX2 R176, R176 ;  /* 0x000000b000b07308 */ /* 0x000fe20000000800 */
[----:B---3--:R-:W-:-:S07]  /*8d70*/  F2FP.BF16.F32.PACK_AB R182, R15, R182 ;  /* 0x000000b60fb6723e */ /* 0x008fce00000010ff */
[----:B------:R-:W2:Y:S01]  /*8d80*/  MUFU.EX2 R177, R177 ;  /* 0x000000b100b17308 */ /* 0x000ea20000000800 */
[C---:B-1----:R-:W-:Y:S01]  /*8d90*/  FADD.FTZ R44, R28.reuse, R3 ;  /* 0x000000031c2c7221 */ /* 0x042fe20000010000 */
[----:B------:R-:W-:-:S06]  /*8da0*/  F2FP.BF16.F32.PACK_AB R183, R28, R183 ;  /* 0x000000b71cb7723e */ /* 0x000fcc00000010ff */
[----:B------:R-:W-:Y:S08]  /*8db0*/  MUFU.EX2 R21, R21 ;  /* 0x0000001500157308 */ /* 0x000ff00000000800 */
[----:B------:R-:W1:Y:S01]  /*8dc0*/  MUFU.EX2 R40, R40 ;  /* 0x0000002800287308 */ /* 0x000e620000000800 */
[----:B--2---:R-:W-:-:S07]  /*8dd0*/  FADD.FTZ R3, R177, R44 ;  /* 0x0000002cb1037221 */ /* 0x004fce0000010000 */
[----:B------:R-:W-:Y:S08]  /*8de0*/  MUFU.EX2 R178, R178 ;  /* 0x000000b200b27308 */ /* 0x000ff00000000800 */
[----:B------:R-:W2:Y:S01]  /*8df0*/  MUFU.EX2 R179, R179 ;  /* 0x000000b300b37308 */ /* 0x000ea20000000800 */
[C---:B-1----:R-:W-:Y:S01]  /*8e00*/  FADD.FTZ R44, R40.reuse, R3 ;  /* 0x00000003282c7221 */ /* 0x042fe20000010000 */
[----:B------:R-:W-:Y:S01]  /*8e10*/  F2FP.BF16.F32.PACK_AB R177, R40, R177 ;  /* 0x000000b128b1723e */ /* 0x000fe200000010ff */
[----:B------:R-:W-:-:S02]  /*8e20*/  WARPGROUP.DEPBAR.LE gsb0, 0x0 ;  /* 0x00008000000079c5 */ /* 0x000fc40000010000 */
[----:B------:R-:W-:-:S03]  /*8e30*/  WARPGROUP.ARRIVE ;  /* 0x00000000000079c5 */ /* 0x000fc60000000000 */
[----:B------:R-:W-:Y:S01]  /*8e40*/  MUFU.EX2 R25, R25 ;  /* 0x0000001900197308 */ /* 0x000fe20000000800 */
[-CC-:B------:R-:W-:Y:S01]  /*8e50*/  FFMA.FTZ R164, R56, R6.reuse, -R169.reuse ;  /* 0x0000000638a47223 */ /* 0x180fe200000108a9 */
[-C--:B------:R-:W-:Y:S01]  /*8e60*/  FFMA.FTZ R166, R60, R6.reuse, -R169 ;  /* 0x000000063ca67223 */ /* 0x080fe200000108a9 */
[-CC-:B------:R-:W-:Y:S01]  /*8e70*/  FFMA.FTZ R165, R58, R6.reuse, -R77.reuse ;  /* 0x000000063aa57223 */ /* 0x180fe2000001084d */
[----:B------:R-:W-:Y:S01]  /*8e80*/  FFMA.FTZ R167, R62, R6, -R77 ;  /* 0x000000063ea77223 */ /* 0x000fe2000001084d */
[----:B------:R-:W-:Y:S01]  /*8e90*/  HGMMA.64x128x16.F32.BF16 R88, R160, gdesc[UR4].tnspB, R88, gsb0 ;  /* 0x41e00004a0587df0 */ /* 0x000fe20008001858 */
[----:B------:R-:W-:Y:S01]  /*8ea0*/  UIADD3 UR6, UR10, 0x300, URZ ;  /* 0x000003000a067890 */ /* 0x000fe2000fffe03f */
[----:B--2---:R-:W-:Y:S01]  /*8eb0*/  FADD.FTZ R3, R179, R44 ;  /* 0x0000002cb3037221 */ /* 0x004fe20000010000 */
[----:B------:R-:W-:Y:S01]  /*8ec0*/  UMOV UR7, 0x40000040 ;  /* 0x4000004000077882 */ /* 0x000fe20000000000 */
[----:B------:R-:W1:Y:S08]  /*8ed0*/  MUFU.EX2 R38, R38 ;  /* 0x0000002600267308 */ /* 0x000e700000000800 */
[----:B------:R-:W-:Y:S08]  /*8ee0*/  MUFU.EX2 R172, R172 ;  /* 0x000000ac00ac7308 */ /* 0x000ff00000000800 */
        /* <DEDUP_REMOVED lines=14> */
[----:B------:R-:W-:Y:S01]  /*8fd0*/  MUFU.EX2 R37, R37 ;  /* 0x0000002500257308 */ /* 0x000fe20000000800 */
[C---:B-1----:R-:W-:Y:S01]  /*8fe0*/  FADD.FTZ R44, R32.reuse, R3 ;  /* 0x00000003202c7221 */ /* 0x042fe20000010000 */
[----:B------:R-:W-:-:S06]  /*8ff0*/  F2FP.BF16.F32.PACK_AB R175, R32, R175 ;  /* 0x000000af20af723e */ /* 0x000fcc00000010ff */
        /* <DEDUP_REMOVED lines=10> */
[-C--:B------:R-:W-:Y:S01]  /*90a0*/  FFMA.FTZ R162, R68, R6.reuse, -R169 ;  /* 0x0000000644a27223 */ /* 0x080fe200000108a9 */
[-CC-:B------:R-:W-:Y:S02]  /*90b0*/  FFMA.FTZ R169, R50, R6.reuse, -R77.reuse ;  /* 0x0000000632a97223 */ /* 0x180fe4000001084d */
[----:B------:R-:W-:Y:S01]  /*90c0*/  MUFU.EX2 R45, R45 ;  /* 0x0000002d002d7308 */ /* 0x000fe20000000800 */
[----:B------:R-:W-:Y:S01]  /*90d0*/  FFMA.FTZ R77, R87, R6, -R77 ;  /* 0x00000006574d7223 */ /* 0x000fe2000001084d */
[----:B------:R-:W-:Y:S01]  /*90e0*/  HGMMA.64x128x16.F32.BF16 R88, R156, gdesc[UR4].tnspB, R88, gsb0 ;  /* 0x41e000049c587df0 */ /* 0x000fe20008001858 */
[----:B------:R-:W-:Y:S01]  /*90f0*/  UIADD3 UR6, UR10, 0x380, URZ ;  /* 0x000003800a067890 */ /* 0x000fe2000fffe03f */
[----:B------:R-:W-:-:S04]  /*9100*/  UMOV UR7, 0x40000040 ;  /* 0x4000004000077882 */ /* 0x000fc80000000000 */
[----:B------:R-:W1:Y:S08]  /*9110*/  MUFU.EX2 R169, R169 ;  /* 0x000000a900a97308 */ /* 0x000e700000000800 */
[----:B------:R-:W2:Y:S08]  /*9120*/  MUFU.EX2 R42, R42 ;  /* 0x0000002a002a7308 */ /* 0x000eb00000000800 */
[----:B------:R-:W-:Y:S01]  /*9130*/  MUFU.EX2 R166, R166 ;  /* 0x000000a600a67308 */ /* 0x000fe20000000800 */
[----:B-1----:R-:W-:Y:S01]  /*9140*/  FADD.FTZ R3, R169, R44 ;  /* 0x0000002ca9037221 */ /* 0x002fe20000010000 */
[----:B------:R-:W-:-:S03]  /*9150*/  F2FP.BF16.F32.PACK_AB R169, R34, R169 ;  /* 0x000000a922a9723e */ /* 0x000fc600000010ff */
[----:B------:R-:W-:-:S03]  /*9160*/  FADD.FTZ R44, R34, R3 ;  /* 0x00000003222c7221 */ /* 0x000fc60000010000 */
[----:B------:R-:W1:Y:S01]  /*9170*/  MUFU.EX2 R167, R167 ;  /* 0x000000a700a77308 */ /* 0x000e620000000800 */
[----:B------:R-:W-:Y:S01]  /*9180*/  FADD.FTZ R3, R171, R44 ;  /* 0x0000002cab037221 */ /* 0x000fe20000010000 */
[----:B------:R-:W-:-:S03]  /*9190*/  F2FP.BF16.F32.PACK_AB R171, R36, R171 ;  /* 0x000000ab24ab723e */ /* 0x000fc600000010ff */
[----:B------:R-:W-:-:S03]  /*91a0*/  FADD.FTZ R26, R36, R3 ;  /* 0x00000003241a7221 */ /* 0x000fc60000010000 */
[----:B------:R-:W-:Y:S01]  /*91b0*/  MUFU.EX2 R49, R49 ;  /* 0x0000003100317308 */ /* 0x000fe20000000800 */
[----:B------:R-:W-:Y:S01]  /*91c0*/  FADD.FTZ R3, R165, R26 ;  /* 0x0000001aa5037221 */ /* 0x000fe20000010000 */
[----:B--2---:R-:W-:-:S03]  /*91d0*/  F2FP.BF16.F32.PACK_AB R165, R42, R165 ;  /* 0x000000a52aa5723e */ /* 0x004fc600000010ff */
[----:B------:R-:W-:-:S03]  /*91e0*/  FADD.FTZ R26, R42, R3 ;  /* 0x000000032a1a7221 */ /* 0x000fc60000010000 */
[----:B------:R-:W2:Y:S01]  /*91f0*/  MUFU.EX2 R2, R2 ;  /* 0x0000000200027308 */ /* 0x000ea20000000800 */
[----:B-1----:R-:W-:-:S07]  /*9200*/  FADD.FTZ R3, R167, R26 ;  /* 0x0000001aa7037221 */ /* 0x002fce0000010000 */
[----:B------:R-:W-:Y:S08]  /*9210*/  MUFU.EX2 R160, R160 ;  /* 0x000000a000a07308 */ /* 0x000ff00000000800 */
[----:B------:R-:W1:Y:S01]  /*9220*/  MUFU.EX2 R66, R66 ;  /* 0x0000004200427308 */ /* 0x000e620000000800 */
[C---:B--2---:R-:W-:Y:S01]  /*9230*/  FADD.FTZ R3, R2.reuse, R3 ;  /* 0x0000000302037221 */ /* 0x044fe20000010000 */
[----:B------:R-:W-:-:S06]  /*9240*/  F2FP.BF16.F32.PACK_AB R167, R2, R167 ;  /* 0x000000a702a7723e */ /* 0x000fcc00000010ff */
[----:B------:R-:W-:Y:S08]  /*9250*/  MUFU.EX2 R53, R53 ;  /* 0x0000003500357308 */ /* 0x000ff00000000800 */
        /* <DEDUP_REMOVED lines=13> */
[----:B------:R-:W2:Y:S01]  /*9330*/  MUFU.EX2 R61, R61 ;  /* 0x0000003d003d7308 */ /* 0x000ea20000000800 */
[----:B------:R-:W-:Y:S02]  /*9340*/  WARPGROUP.DEPBAR.LE gsb0, 0x0 ;  /* 0x00008000000079c5 */ /* 0x000fe40000010000 */
[----:B------:R-:W-:-:S05]  /*9350*/  WARPGROUP.ARRIVE ;  /* 0x00000000000079c5 */ /* 0x000fca0000000000 */
[----:B------:R-:W3:Y:S01]  /*9360*/  MUFU.EX2 R75, R75 ;  /* 0x0000004b004b7308 */ /* 0x000ee20000000800 */
[----:B-1----:R-:W-:Y:S01]  /*9370*/  FADD.FTZ R3, R74, R3 ;  /* 0x000000034a037221 */ /* 0x002fe20000010000 */
[----:B------:R-:W-:Y:S01]  /*9380*/  HGMMA.64x128x16.F32.BF16 R88, R152, gdesc[UR4].tnspB, R88, gsb0 ;  /* 0x41e0000498587df0 */ /* 0x000fe20008001858 */
[----:B--2---:R-:W-:-:S05]  /*9390*/  F2FP.BF16.F32.PACK_AB R156, R61, R12 ;  /* 0x0000000c3d9c723e */ /* 0x004fca00000010ff */
[----:B------:R-:W-:Y:S08]  /*93a0*/  MUFU.EX2 R14, R14 ;  /* 0x0000000e000e7308 */ /* 0x000ff00000000800 */
[----:B------:R-:W1:Y:S01]  /*93b0*/  MUFU.EX2 R78, R78 ;  /* 0x0000004e004e7308 */ /* 0x000e620000000800 */
[C---:B---3--:R-:W-:Y:S01]  /*93c0*/  FADD.FTZ R3, R75.reuse, R3 ;  /* 0x000000034b037221 */ /* 0x048fe20000010000 */
[----:B------:R-:W-:-:S06]  /*93d0*/  F2FP.BF16.F32.PACK_AB R157, R75, R74 ;  /* 0x0000004a4b9d723e */ /* 0x000fcc00000010ff */
[----:B------:R-:W2:Y:S08]  /*93e0*/  MUFU.EX2 R65, R65 ;  /* 0x0000004100417308 */ /* 0x000eb00000000800 */
[----:B------:R-:W3:Y:S01]  /*93f0*/  MUFU.EX2 R79, R79 ;  /* 0x0000004f004f7308 */ /* 0x000ee20000000800 */
[----:B-1----:R-:W-:-:S07]  /*9400*/  FADD.FTZ R3, R78, R3 ;  /* 0x000000034e037221 */ /* 0x002fce0000010000 */
[----:B------:R-:W-:Y:S01]  /*9410*/  MUFU.EX2 R20, R20 ;  /* 0x0000001400147308 */ /* 0x000fe20000000800 */
[----:B--2---:R-:W-:-:S07]  /*9420*/  F2FP.BF16.F32.PACK_AB R158, R65, R14 ;  /* 0x0000000e419e723e */ /* 0x004fce00000010ff */
[----:B------:R-:W1:Y:S01]  /*9430*/  MUFU.EX2 R82, R82 ;  /* 0x0000005200527308 */ /* 0x000e620000000800 */
[C---:B---3--:R-:W-:Y:S01]  /*9440*/  FADD.FTZ R3, R79.reuse, R3 ;  /* 0x000000034f037221 */ /* 0x048fe20000010000 */
[----:B------:R-:W-:-:S06]  /*9450*/  F2FP.BF16.F32.PACK_AB R159, R79, R78 ;  /* 0x0000004e4f9f723e */ /* 0x000fcc00000010ff */
[----:B------:R-:W-:Y:S08]  /*9460*/  MUFU.EX2 R69, R69 ;  /* 0x0000004500457308 */ /* 0x000ff00000000800 */
[----:B------:R-:W2:Y:S01]  /*9470*/  MUFU.EX2 R83, R83 ;  /* 0x0000005300537308 */ /* 0x000ea20000000800 */
[----:B-1----:R-:W-:-:S07]  /*9480*/  FADD.FTZ R3, R82, R3 ;  /* 0x0000000352037221 */ /* 0x002fce0000010000 */
[----:B------:R-:W-:Y:S08]  /*9490*/  MUFU.EX2 R24, R84 ;  /* 0x0000005400187308 */ /* 0x000ff00000000800 */
[----:B------:R-:W-:Y:S01]  /*94a0*/  MUFU.EX2 R86, R86 ;  /* 0x0000005600567308 */ /* 0x000fe20000000800 */
[----:B--2---:R-:W-:-:S07]  /*94b0*/  FADD.FTZ R3, R83, R3 ;  /* 0x0000000353037221 */ /* 0x004fce0000010000 */
[----:B------:R-:W1:Y:S08]  /*94c0*/  MUFU.EX2 R11, R85 ;  /* 0x00000055000b7308 */ /* 0x000e700000000800 */
[----:B------:R-:W2:Y:S01]  /*94d0*/  MUFU.EX2 R77, R77 ;  /* 0x0000004d004d7308 */ /* 0x000ea20000000800 */
[----:B------:R-:W-:Y:S02]  /*94e0*/  WARPGROUP.DEPBAR.LE gsb0, 0x0 ;  /* 0x00008000000079c5 */ /* 0x000fe40000010000 */
[----:B------:R3:W-:Y:S06]  /*94f0*/  BAR.ARV R31, 0x100 ;  /* 0x0004001f0000751d */ /* 0x0007ec0000002000 */
[----:B------:R4:W-:Y:S01]  /*9500*/  @!P1 SYNCS.ARRIVE.TRANS64.RED.A1T0 RZ, [R27+URZ], RZ ;  /* 0x000000ff1bff99a7 */ /* 0x0009e2000810043f */
[----:B-1----:R-:W-:Y:S01]  /*9510*/  F2FP.BF16.F32.PACK_AB R154, R11, R24 ;  /* 0x000000180b9a723e */ /* 0x002fe200000010ff */
[----:B------:R-:W-:Y:S01]  /*9520*/  FMUL.FTZ R88, R88, R10 ;  /* 0x0000000a58587220 */ /* 0x000fe20000410000 */
[----:B------:R-:W-:Y:S01]  /*9530*/  F2FP.BF16.F32.PACK_AB R152, R69, R20 ;  /* 0x000000144598723e */ /* 0x000fe200000010ff */
[----:B------:R-:W-:Y:S01]  /*9540*/  FMUL.FTZ R89, R89, R10 ;  /* 0x0000000a59597220 */ /* 0x000fe20000410000 */
[----:B------:R-:W-:Y:S01]  /*9550*/  F2FP.BF16.F32.PACK_AB R153, R83, R82 ;  /* 0x000000525399723e */ /* 0x000fe200000010ff */
[----:B------:R-:W-:Y:S01]  /*9560*/  FMUL.FTZ R92, R92, R10 ;  /* 0x0000000a5c5c7220 */ /* 0x000fe20000410000 */
[----:B--2---:R-:W-:Y:S01]  /*9570*/  F2FP.BF16.F32.PACK_AB R155, R77, R86 ;  /* 0x000000564d9b723e */ /* 0x004fe200000010ff */
[----:B----4-:R-:W-:Y:S01]  /*9580*/  IMAD.U32 R27, RZ, RZ, UR55 ;  /* 0x00000037ff1b7e24 */ /* 0x010fe2000f8e00ff */
[----:B------:R-:W-:Y:S01]  /*9590*/  UMOV UR55, UR37 ;  /* 0x0000002500377c82 */ /* 0x000fe20008000000 */
[-C--:B------:R-:W-:Y:S01]  /*95a0*/  FMUL.FTZ R93, R93, R10.reuse ;  /* 0x0000000a5d5d7220 */ /* 0x080fe20000410000 */
[-C--:B------:R-:W-:Y:S01]  /*95b0*/  FMUL.FTZ R96, R96, R10.reuse ;  /* 0x0000000a60607220 */ /* 0x080fe20000410000 */
[-C--:B------:R-:W-:Y:S01]  /*95c0*/  FMUL.FTZ R97, R97, R10.reuse ;  /* 0x0000000a61617220 */ /* 0x080fe20000410000 */
[----:B------:R-:W-:Y:S01]  /*95d0*/  @!P1 LEA R27, R27, UR39, 0x3 ;  /* 0x000000271b1b9c11 */ /* 0x000fe2000f8e18ff */
[-C--:B------:R-:W-:Y:S01]  /*95e0*/  FMUL.FTZ R100, R100, R10.reuse ;  /* 0x0000000a64647220 */ /* 0x080fe20000410000 */
[-C--:B------:R-:W-:Y:S01]  /*95f0*/  FMUL.FTZ R101, R101, R10.reuse ;  /* 0x0000000a65657220 */ /* 0x080fe20000410000 */
[-C--:B------:R-:W-:Y:S01]  /*9600*/  FMUL.FTZ R104, R104, R10.reuse ;  /* 0x0000000a68687220 */ /* 0x080fe20000410000 */
[----:B------:R-:W-:Y:S01]  /*9610*/  FMUL.FTZ R105, R105, R10 ;  /* 0x0000000a69697220 */ /* 0x000fe20000410000 */
[----:B------:R-:W-:-:S02]  /*9620*/  @!P1 VIADD R27, R27, 0x28860 ;  /* 0x000288601b1b9836 */ /* 0x000fc40000000000 */
[-C--:B------:R-:W-:Y:S01]  /*9630*/  FMUL.FTZ R108, R108, R10.reuse ;  /* 0x0000000a6c6c7220 */ /* 0x080fe20000410000 */
[-C--:B------:R-:W-:Y:S01]  /*9640*/  FMUL.FTZ R109, R109, R10.reuse ;  /* 0x0000000a6d6d7220 */ /* 0x080fe20000410000 */
[-C--:B------:R-:W-:Y:S01]  /*9650*/  FMUL.FTZ R112, R112, R10.reuse ;  /* 0x0000000a70707220 */ /* 0x080fe20000410000 */
[-C--:B------:R-:W-:Y:S01]  /*9660*/  FMUL.FTZ R113, R113, R10.reuse ;  /* 0x0000000a71717220 */ /* 0x080fe20000410000 */
[----:B---3--:R-:W-:Y:S01]  /*9670*/  @!P1 PRMT R31, RZ, 0x654, R27 ;  /* 0x00000654ff1f9816 */ /* 0x008fe2000000001b */
[----:B------:R-:W-:Y:S01]  /*9680*/  FADD.FTZ R27, R15, R46 ;  /* 0x0000002e0f1b7221 */ /* 0x000fe20000010000 */
[-C--:B------:R-:W-:Y:S01]  /*9690*/  FMUL.FTZ R116, R116, R10.reuse ;  /* 0x0000000a74747220 */ /* 0x080fe20000410000 */
[----:B------:R-:W-:Y:S01]  /*96a0*/  FMUL.FTZ R117, R117, R10 ;  /* 0x0000000a75757220 */ /* 0x000fe20000410000 */
[----:B------:R1:W-:Y:S01]  /*96b0*/  @!P1 SYNCS.ARRIVE.TRANS64.RED.A1T0 RZ, [R31+URZ], RZ ;  /* 0x000000ff1fff99a7 */ /* 0x0003e2000810043f */
[----:B------:R-:W-:Y:S01]  /*96c0*/  FADD.FTZ R46, R176, R27 ;  /* 0x0000001bb02e7221 */ /* 0x000fe20000010000 */
[----:B------:R-:W-:Y:S01]  /*96d0*/  F2FP.BF16.F32.PACK_AB R176, R21, R176 ;  /* 0x000000b015b0723e */ /* 0x000fe200000010ff */
[-C--:B------:R-:W-:Y:S01]  /*96e0*/  FMUL.FTZ R120, R120, R10.reuse ;  /* 0x0000000a78787220 */ /* 0x080fe20000410000 */
[-C--:B------:R-:W-:Y:S01]  /*96f0*/  FMUL.FTZ R121, R121, R10.reuse ;  /* 0x0000000a79797220 */ /* 0x080fe20000410000 */
[----:B------:R-:W-:Y:S01]  /*9700*/  FADD.FTZ R27, R21, R46 ;  /* 0x0000002e151b7221 */ /* 0x000fe20000010000 */
[-C--:B------:R-:W-:Y:S01]  /*9710*/  FMUL.FTZ R124, R124, R10.reuse ;  /* 0x0000000a7c7c7220 */ /* 0x080fe20000410000 */
[-C--:B------:R-:W-:Y:S01]  /*9720*/  FMUL.FTZ R125, R125, R10.reuse ;  /* 0x0000000a7d7d7220 */ /* 0x080fe20000410000 */
[----:B------:R-:W-:Y:S01]  /*9730*/  FMUL.FTZ R128, R128, R10 ;  /* 0x0000000a80807220 */ /* 0x000fe20000410000 */
        /* <DEDUP_REMOVED lines=18> */
[----:B------:R-:W-:Y:S01]  /*9860*/  FMUL.FTZ R149, R149, R10 ;  /* 0x0000000a95957220 */ /* 0x000fe20000410000 */
[-C--:B------:R-:W-:Y:S01]  /*9870*/  FMUL.FTZ R90, R90, R73.reuse ;  /* 0x000000495a5a7220 */ /* 0x080fe20000410000 */
[----:B------:R-:W-:Y:S01]  /*9880*/  FADD.FTZ R27, R33, R46 ;  /* 0x0000002e211b7221 */ /* 0x000fe20000010000 */
[-C--:B------:R-:W-:Y:S01]  /*9890*/  FMUL.FTZ R91, R91, R73.reuse ;  /* 0x000000495b5b7220 */ /* 0x080fe20000410000 */
[-C--:B------:R-:W-:Y:S01]  /*98a0*/  FMUL.FTZ R94, R94, R73.reuse ;  /* 0x000000495e5e7220 */ /* 0x080fe20000410000 */
[-C--:B------:R-:W-:Y:S01]  /*98b0*/  FMUL.FTZ R95, R95, R73.reuse ;  /* 0x000000495f5f7220 */ /* 0x080fe20000410000 */
[----:B------:R-:W-:Y:S01]  /*98c0*/  FADD.FTZ R46, R168, R27 ;  /* 0x0000001ba82e7221 */ /* 0x000fe20000010000 */
[----:B------:R-:W-:Y:S01]  /*98d0*/  F2FP.BF16.F32.PACK_AB R168, R37, R168 ;  /* 0x000000a825a8723e */ /* 0x000fe200000010ff */
[-C--:B------:R-:W-:Y:S01]  /*98e0*/  FMUL.FTZ R98, R98, R73.reuse ;  /* 0x0000004962627220 */ /* 0x080fe20000410000 */
        /* <DEDUP_REMOVED lines=42> */
[----:B------:R-:W-:-:S03]  /*9b90*/  FMUL.FTZ R151, R151, R73 ;  /* 0x0000004997977220 */ /* 0x000fc60000410000 */
[----:B------:R-:W-:Y:S01]  /*9ba0*/  FADD.FTZ R26, R12, R13 ;  /* 0x0000000d0c1a7221 */ /* 0x000fe20000010000 */
[----:B------:R-:W-:-:S03]  /*9bb0*/  FADD.FTZ R12, R86, R3 ;  /* 0x00000003560c7221 */ /* 0x000fc60000010000 */
[----:B------:R-:W-:-:S04]  /*9bc0*/  FADD.FTZ R13, R61, R26 ;  /* 0x0000001a3d0d7221 */ /* 0x000fc80000010000 */
[----:B------:R-:W-:-:S04]  /*9bd0*/  FADD.FTZ R2, R14, R13 ;  /* 0x0000000d0e027221 */ /* 0x000fc80000010000 */
[----:B------:R-:W-:-:S04]  /*9be0*/  FADD.FTZ R13, R65, R2 ;  /* 0x00000002410d7221 */ /* 0x000fc80000010000 */
[----:B------:R-:W-:-:S04]  /*9bf0*/  FADD.FTZ R2, R20, R13 ;  /* 0x0000000d14027221 */ /* 0x000fc80000010000 */
[----:B------:R-:W-:-:S04]  /*9c00*/  FADD.FTZ R13, R69, R2 ;  /* 0x00000002450d7221 */ /* 0x000fc80000010000 */
[----:B------:R-:W-:Y:S01]  /*9c10*/  FADD.FTZ R2, R24, R13 ;  /* 0x0000000d18027221 */ /* 0x000fe20000010000 */
[----:B------:R-:W-:-:S03]  /*9c20*/  IMAD.MOV.U32 R13, RZ, RZ, R0 ;  /* 0x000000ffff0d7224 */ /* 0x000fc600078e0000 */
[----:B------:R-:W-:Y:S01]  /*9c30*/  FADD.FTZ R3, R11, R2 ;  /* 0x000000020b037221 */ /* 0x000fe20000010000 */
[----:B------:R-:W-:Y:S01]  /*9c40*/  FADD.FTZ R2, R77, R12 ;  /* 0x0000000c4d027221 */ /* 0x000fe20000010000 */
[----:B------:R-:W-:Y:S01]  /*9c50*/  IMAD.MOV.U32 R11, RZ, RZ, R9 ;  /* 0x000000ffff0b7224 */ /* 0x000fe200078e0009 */
[----:B-1----:R-:W-:Y:S06]  /*9c60*/  @P2 BRA `(.L_x_926) ;  /* 0xffffffe0001c2947 */ /* 0x002fec000383ffff */
.L_x_917:
[----:B------:R-:W-:-:S13]  /*9c70*/  ISETP.GE.AND P2, PT, R7, UR40, PT ;  /* 0x0000002807007c0c */ /* 0x000fda000bf46270 */
[----:B------:R-:W-:Y:S05]  /*9c80*/  @!P2 BRA `(.L_x_927) ;  /* 0x000000300014a947 */ /* 0x000fea0003800000 */
[----:B------:R-:W-:Y:S01]  /*9c90*/  IMAD.MOV.U32 R10, RZ, RZ, R9 ;  /* 0x000000ffff0a7224 */ /* 0x000fe200078e0009 */
[----:B------:R-:W-:Y:S01]  /*9ca0*/  UMOV UR59, UR36 ;  /* 0x00000024003b7c82 */ /* 0x000fe20008000000 */
[----:B------:R-:W-:Y:S01]  /*9cb0*/  IMAD.MOV.U32 R12, RZ, RZ, R0 ;  /* 0x000000ffff0c7224 */ /* 0x000fe200078e0000 */
[----:B------:R-:W-:Y:S01]  /*9cc0*/  UMOV UR58, UR37 ;  /* 0x00000025003a7c82 */ /* 0x000fe20008000000 */
[----:B------:R-:W-:Y:S01]  /*9cd0*/  IMAD.IADD R11, R5, 0x1, R8 ;  /* 0x00000001050b7824 */ /* 0x000fe200078e0208 */
[----:B------:R-:W-:Y:S01]  /*9ce0*/  ULDC UR54, c[0x0][0x9e4] ;  /* 0x0002790000367ab9 */ /* 0x000fe20000000800 */
[----:B------:R-:W-:Y:S01]  /*9cf0*/  ULDC UR57, c[0x0][0x9dc] ;  /* 0x0002770000397ab9 */ /* 0x000fe20000000800 */
[----:B------:R-:W-:Y:S01]  /*9d00*/  ULDC UR56, c[0x0][0x288] ;  /* 0x0000a20000387ab9 */ /* 0x000fe20000000800 */
[----:B------:R-:W-:-:S05]  /*9d10*/  ULDC UR55, c[0x0][0x9e0] ;  /* 0x0002780000377ab9 */ /* 0x000fca0000000800 */
.L_x_944:
        /* <DEDUP_REMOVED lines=9> */
.L_x_929:
[----:B------:R-:W-:Y:S01]  /*9db0*/  ULEA UR6, UR37, UR39, 0x3 ;  /* 0x0000002725067291 */ /* 0x000fe2000f8e183f */
[----:B------:R-:W-:-:S05]  /*9dc0*/  IMAD.U32 R0, RZ, RZ, UR36 ;  /* 0x00000024ff007e24 */ /* 0x000fca000f8e00ff */
[----:B------:R-:W-:-:S04]  /*9dd0*/  SHF.L.U32 R0, R0, 0x1f, RZ ;  /* 0x0000001f00007819 */ /* 0x000fc800000006ff */
[----:B------:R1:W2:Y:S01]  /*9de0*/  SYNCS.PHASECHK.TRANS64.TRYWAIT P2, [UR6+0x28830], R0 ;  /* 0x02883000ff0075a7 */ /* 0x0002a20008040146 */
[----:B------:R-:W-:Y:S05]  /*9df0*/  @!P0 BRA `(.L_x_930) ;  /* 0x0000000000048947 */ /* 0x000fea0003800000 */
[----:B------:R-:W-:Y:S01]  /*9e00*/  BPT.TRAP 0x1 ;  /* 0x000000040000795c */ /* 0x000fe20000300000 */
.L_x_930:
[----:B--2---:R-:W-:Y:S05]  /*9e10*/  @P2 BRA `(.L_x_928) ;  /* 0x0000000000082947 */ /* 0x004fea0003800000 */
[----:B------:R-:W2:Y:S02]  /*9e20*/  SYNCS.PHASECHK.TRANS64.TRYWAIT P2, [UR6+0x28830], R0 ;  /* 0x02883000ff0075a7 */ /* 0x000ea40008040146 */
[----:B--2---:R-:W-:Y:S05]  /*9e30*/  @!P2 BRA `(.L_x_931) ;  /* 0x0000007c00b4a947 */ /* 0x004fea0003800000 */
.L_x_928:
        /* <DEDUP_REMOVED lines=45> */
.L_x_933:
[----:B------:R-:W-:Y:S01]  /*a110*/  ULEA UR6, UR58, UR39, 0x3 ;  /* 0x000000273a067291 */ /* 0x000fe2000f8e183f */
[----:B------:R-:W-:-:S05]  /*a120*/  IMAD.U32 R0, RZ, RZ, UR59 ;  /* 0x0000003bff007e24 */ /* 0x000fca000f8e00ff */
[----:B------:R-:W-:-:S04]  /*a130*/  SHF.L.U32 R0, R0, 0x1f, RZ ;  /* 0x0000001f00007819 */ /* 0x000fc800000006ff */
[----:B------:R1:W2:Y:S01]  /*a140*/  SYNCS.PHASECHK.TRANS64.TRYWAIT P2, [UR6+0x28850], R0 ;  /* 0x02885000ff0075a7 */ /* 0x0002a20008040146 */
[----:B------:R-:W-:Y:S05]  /*a150*/  @!P0 BRA `(.L_x_934) ;  /* 0x0000000000048947 */ /* 0x000fea0003800000 */
[----:B------:R-:W-:Y:S01]  /*a160*/  BPT.TRAP 0x1 ;  /* 0x000000040000795c */ /* 0x000fe20000300000 */
.L_x_934:
[----:B--2---:R-:W-:Y:S05]  /*a170*/  @P2 BRA `(.L_x_932) ;  /* 0x0000000000082947 */ /* 0x004fea0003800000 */
[----:B------:R-:W2:Y:S02]  /*a180*/  SYNCS.PHASECHK.TRANS64.TRYWAIT P2, [UR6+0x28850], R0 ;  /* 0x02885000ff0075a7 */ /* 0x000ea40008040146 */
[----:B--2---:R-:W-:Y:S05]  /*a190*/  @!P2 BRA `(.L_x_935) ;  /* 0x0000007800f4a947 */ /* 0x004fea0003800000 */
.L_x_932:
[----:B------:R-:W-:Y:S01]  /*a1a0*/  UIADD3 UR6, UR39, 0x400, URZ ;  /* 0x0000040027067890 */ /* 0x000fe2000fffe03f */
[----:B------:R-:W-:Y:S01]  /*a1b0*/  WARPGROUP.ARRIVE ;  /* 0x00000000000079c5 */ /* 0x000fe20000000000 */
[----:B------:R-:W-:Y:S01]  /*a1c0*/  UMOV UR7, 0x40000040 ;  /* 0x4000004000077882 */ /* 0x000fe20000000000 */
[----:B--2---:R-:W2:Y:S01]  /*a1d0*/  LDC R9, c[0x0][0x2e0] ;  /* 0x0000b800ff097b82 */ /* 0x004ea20000000800 */
[----:B------:R-:W-:Y:S01]  /*a1e0*/  USHF.R.U32.HI UR6, URZ, 0x4, UR6 ;  /* 0x000000043f067899 */ /* 0x000fe20008011606 */
[----:B------:R-:W-:Y:S01]  /*a1f0*/  IMAD.U32 R6, RZ, RZ, UR37 ;  /* 0x00000025ff067e24 */ /* 0x000fe2000f8e00ff */
[----:B------:R-:W-:Y:S02]  /*a200*/  IADD3 R13, -R17, 0xb, RZ ;  /* 0x0000000b110d7810 */ /* 0x000fe40007ffe1ff */
[----:B------:R-:W-:Y:S02]  /*a210*/  ULOP3.LUT UR6, UR6, 0x3fff, URZ, 0xc0, !UPT ;  /* 0x00003fff06067892 */ /* 0x000fe4000f8ec03f */
[----:B------:R-:W-:-:S02]  /*a220*/  @!P1 LEA R6, R6, UR39, 0x3 ;  /* 0x0000002706069c11 */ /* 0x000fc4000f8e18ff */
        /* <DEDUP_REMOVED lines=43> */
[----:B------:R-:W-:Y:S01]  /*a4e0*/  IMAD.SHL.U32 R152, R7, 0x80, RZ ;  /* 0x0000008007987824 */ /* 0x000fe200078e00ff */
[----:B------:R3:W-:Y:S06]  /*a4f0*/  BAR.ARV R13, 0x100 ;  /* 0x0004000d0000751d */ /* 0x0007ec0000002000 */
[----:B-1----:R-:W-:Y:S01]  /*a500*/  IADD3 R0, -R152, 0x1, RZ ;  /* 0x0000000198007810 */ /* 0x002fe20007ffe1ff */
[----:B------:R1:W-:Y:S04]  /*a510*/  @!P1 SYNCS.ARRIVE.TRANS64.RED.A1T0 RZ, [R6+URZ], RZ ;  /* 0x000000ff06ff99a7 */ /* 0x0003e8000810043f */
[----:B--2---:R-:W-:-:S04]  /*a520*/  IMAD R0, R9, UR45, R0 ;  /* 0x0000002d09007c24 */ /* 0x004fc8000f8e0200 */
[----:B------:R-:W-:-:S04]  /*a530*/  VIADD R9, R0, -UR56 ;  /* 0x8000003800097c36 */ /* 0x000fc80008000000 */
[----:B------:R-:W-:-:S04]  /*a540*/  IMAD R9, R16, -0x2, R9 ;  /* 0xfffffffe10097824 */ /* 0x000fc800078e0209 */
[C---:B------:R-:W-:Y:S02]  /*a550*/  VIADD R20, R9.reuse, UR55 ;  /* 0x0000003709147c36 */ /* 0x040fe40008000000 */
[----:B------:R-:W-:Y:S02]  /*a560*/  VIADD R154, R9, UR6 ;  /* 0x00000006099a7c36 */ /* 0x000fe40008000000 */
[C---:B------:R-:W-:Y:S02]  /*a570*/  IMAD.IADD R0, R5.reuse, 0x1, R20 ;  /* 0x0000000105007824 */ /* 0x040fe400078e0214 */
[----:B-1----:R-:W-:Y:S01]  /*a580*/  IMAD.IADD R6, R5, 0x1, R154 ;  /* 0x0000000105067824 */ /* 0x002fe200078e029a */
[----:B---3--:R-:W-:Y:S06]  /*a590*/  @!P6 BRA `(.L_x_936) ;  /* 0x00000000005ce947 */ /* 0x008fec0003800000 */
        /* <DEDUP_REMOVED lines=11> */
.L_x_938:
[----:B------:R-:W-:-:S05]  /*a650*/  IMAD.U32 R13, RZ, RZ, UR54 ;  /* 0x00000036ff0d7e24 */ /* 0x000fca000f8e00ff */
[----:B------:R-:W-:-:S13]  /*a660*/  ISETP.NE.AND P2, PT, R13, 0x1, PT ;  /* 0x000000010d00780c */ /* 0x000fda0003f45270 */
[----:B------:R-:W1:Y:S01]  /*a670*/  @P2 LDC.64 R14, c[0x0][0x9e8] ;  /* 0x00027a00ff0e2b82 */ /* 0x000e620000000a00 */
[----:B------:R-:W-:-:S04]  /*a680*/  @P2 IMAD.IADD R9, R5, 0x1, R8 ;  /* 0x0000000105092824 */ /* 0x000fc800078e0208 */
[----:B-1----:R-:W-:-:S04]  /*a690*/  @P2 IMAD.HI.U32 R14, R9, R14, RZ ;  /* 0x0000000e090e2227 */ /* 0x002fc800078e00ff */
[----:B------:R-:W-:Y:S01]  /*a6a0*/  IMAD.MOV.U32 R9, RZ, RZ, R11 ;  /* 0x000000ffff097224 */ /* 0x000fe200078e000b */
[----:B------:R-:W-:-:S07]  /*a6b0*/  @P2 SHF.R.U32.HI R9, RZ, R15, R14 ;  /* 0x0000000fff092219 */ /* 0x000fce000001160e */
.L_x_939:
[----:B------:R-:W-:Y:S05]  /*a6c0*/  BSYNC B0 ;  /* 0x0000000000007941 */ /* 0x000fea0003800000 */
.L_x_937:
[----:B------:R-:W-:-:S04]  /*a6d0*/  IMAD R9, R9, R13, -R152 ;  /* 0x0000000d09097224 */ /* 0x000fc800078e0a98 */
[----:B------:R-:W-:-:S05]  /*a6e0*/  IMAD R9, R16, -0x2, R9 ;  /* 0xfffffffe10097824 */ /* 0x000fca00078e0209 */
[----:B------:R-:W-:Y:S02]  /*a6f0*/  VIADDMNMX R0, R9, R13, R0, PT ;  /* 0x0000000d09007246 */ /* 0x000fe40003800100 */
[----:B------:R-:W-:-:S07]  /*a700*/  VIMNMX R6, R6, R9, !PT ;  /* 0x0000000906067248 */ /* 0x000fce0007fe0100 */
.L_x_936:
[----:B------:R-:W-:Y:S01]  /*a710*/  ISETP.GT.AND P2, PT, R7, -0x1, PT ;  /* 0xffffffff0700780c */ /* 0x000fe20003f44270 */
[C---:B------:R-:W-:Y:S02]  /*a720*/  IMAD.IADD R14, R4.reuse, 0x1, R20 ;  /* 0x00000001040e7824 */ /* 0x040fe400078e0214 */
[----:B------:R-:W-:Y:S01]  /*a730*/  IMAD.IADD R20, R4, 0x1, R154 ;  /* 0x0000000104147824 */ /* 0x000fe200078e029a */
[C---:B------:R-:W-:Y:S02]  /*a740*/  ISETP.GT.AND P4, PT, R6.reuse, RZ, P2 ;  /* 0x000000ff0600720c */ /* 0x040fe40001784270 */
[----:B------:R-:W-:Y:S02]  /*a750*/  ISETP.GT.AND P5, PT, R6, 0x1, P2 ;  /* 0x000000010600780c */ /* 0x000fe400017a4270 */
[C---:B------:R-:W-:Y:S02]  /*a760*/  ISETP.LT.OR P4, PT, R0.reuse, 0x1, P4 ;  /* 0x000000010000780c */ /* 0x040fe40002781670 */
[----:B------:R-:W-:-:S02]  /*a770*/  ISETP.LT.OR P5, PT, R0, 0x2, P5 ;  /* 0x000000020000780c */ /* 0x000fc40002fa1670 */
[----:B------:R-:W-:Y:S02]  /*a780*/  ISETP.GT.AND P3, PT, R6, 0x8, P2 ;  /* 0x000000080600780c */ /* 0x000fe40001764270 */
[----:B------:R-:W-:Y:S02]  /*a790*/  FSEL R169, R24, -INF , !P4 ;  /* 0xff80000018a97808 */ /* 0x000fe40006000000 */
[----:B------:R-:W-:Y:S02]  /*a7a0*/  FSEL R171, R25, -INF , !P5 ;  /* 0xff80000019ab7808 */ /* 0x000fe40006800000 */
[C---:B------:R-:W-:Y:S02]  /*a7b0*/  ISETP.GT.AND P4, PT, R6.reuse, 0x9, P2 ;  /* 0x000000090600780c */ /* 0x040fe40001784270 */
[----:B------:R-:W-:Y:S02]  /*a7c0*/  ISETP.GT.AND P5, PT, R6, 0x10, P2 ;  /* 0x000000100600780c */ /* 0x000fe400017a4270 */
[----:B------:R-:W-:-:S02]  /*a7d0*/  ISETP.LT.OR P3, PT, R0, 0x9, P3 ;  /* 0x000000090000780c */ /* 0x000fc40001f61670 */
[C---:B------:R-:W-:Y:S02]  /*a7e0*/  ISETP.LT.OR P4, PT, R0.reuse, 0xa, P4 ;  /* 0x0000000a0000780c */ /* 0x040fe40002781670 */
[----:B------:R-:W-:Y:S02]  /*a7f0*/  ISETP.LT.OR P5, PT, R0, 0x11, P5 ;  /* 0x000000110000780c */ /* 0x000fe40002fa1670 */
[----:B------:R-:W-:Y:S02]  /*a800*/  FSEL R175, R28, -INF , !P3 ;  /* 0xff8000001caf7808 */ /* 0x000fe40005800000 */
[----:B------:R-:W-:Y:S02]  /*a810*/  ISETP.GT.AND P3, PT, R6, 0x11, P2 ;  /* 0x000000110600780c */ /* 0x000fe40001764270 */
[----:B------:R-:W-:Y:S02]  /*a820*/  FSEL R191, R29, -INF , !P4 ;  /* 0xff8000001dbf7808 */ /* 0x000fe40006000000 */
[----:B------:R-:W-:-:S02]  /*a830*/  FSEL R181, R32, -INF , !P5 ;  /* 0xff80000020b57808 */ /* 0x000fc40006800000 */
[C---:B------:R-:W-:Y:S02]  /*a840*/  ISETP.GT.AND P4, PT, R6.reuse, 0x18, P2 ;  /* 0x000000180600780c */ /* 0x040fe40001784270 */
[----:B------:R-:W-:Y:S02]  /*a850*/  ISETP.GT.AND P5, PT, R6, 0x19, P2 ;  /* 0x000000190600780c */ /* 0x000fe400017a4270 */
[C---:B------:R-:W-:Y:S02]  /*a860*/  ISETP.LT.OR P3, PT, R0.reuse, 0x12, P3 ;  /* 0x000000120000780c */ /* 0x040fe40001f61670 */
[C---:B------:R-:W-:Y:S02]  /*a870*/  ISETP.LT.OR P4, PT, R0.reuse, 0x19, P4 ;  /* 0x000000190000780c */ /* 0x040fe40002781670 */
[----:B------:R-:W-:Y:S02]  /*a880*/  ISETP.LT.OR P5, PT, R0, 0x1a, P5 ;  /* 0x0000001a0000780c */ /* 0x000fe40002fa1670 */
[----:B------:R-:W-:-:S02]  /*a890*/  FSEL R183, R33, -INF , !P3 ;  /* 0xff80000021b77808 */ /* 0x000fc40005800000 */
        /* <DEDUP_REMOVED lines=18> */
[----:B------:R-:W-:Y:S02]  /*a9c0*/  FSEL R45, R48, -INF , !P4 ;  /* 0xff800000302d7808 */ /* 0x000fe40006000000 */
[----:B------:R-:W-:Y:S02]  /*a9d0*/  FSEL R49, R49, -INF , !P5 ;  /* 0xff80000031317808 */ /* 0x000fe40006800000 */
[C---:B------:R-:W-:Y:S02]  /*a9e0*/  ISETP.GT.AND P3, PT, R6.reuse, 0x38, P2 ;  /* 0x000000380600780c */ /* 0x040fe40001764270 */
[C---:B------:R-:W-:Y:S02]  /*a9f0*/  ISETP.GT.AND P4, PT, R6.reuse, 0x39, P2 ;  /* 0x000000390600780c */ /* 0x040fe40001784270 */
[----:B------:R-:W-:Y:S02]  /*aa00*/  ISETP.GT.AND P5, PT, R6, 0x40, P2 ;  /* 0x000000400600780c */ /* 0x000fe400017a4270 */
[----:B------:R-:W-:-:S02]  /*aa10*/  ISETP.LT.OR P3, PT, R0, 0x39, P3 ;  /* 0x000000390000780c */ /* 0x000fc40001f61670 */
[C---:B------:R-:W-:Y:S02]  /*aa20*/  ISETP.LT.OR P4, PT, R0.reuse, 0x3a, P4 ;  /* 0x0000003a0000780c */ /* 0x040fe40002781670 */
[----:B------:R-:W-:Y:S02]  /*aa30*/  ISETP.LT.OR P5, PT, R0, 0x41, P5 ;  /* 0x000000410000780c */ /* 0x000fe40002fa1670 */
[----:B------:R-:W-:Y:S02]  /*aa40*/  FSEL R41, R52, -INF , !P3 ;  /* 0xff80000034297808 */ /* 0x000fe40005800000 */
[----:B------:R-:W-:Y:S02]  /*aa50*/  FSEL R53, R53, -INF , !P4 ;  /* 0xff80000035357808 */ /* 0x000fe40006000000 */
[----:B------:R-:W-:Y:S02]  /*aa60*/  FSEL R37, R56, -INF , !P5 ;  /* 0xff80000038257808 */ /* 0x000fe40006800000 */
[----:B------:R-:W-:-:S02]  /*aa70*/  ISETP.GT.AND P3, PT, R6, 0x41, P2 ;  /* 0x000000410600780c */ /* 0x000fc40001764270 */
        /* <DEDUP_REMOVED lines=57> */
.L_x_942:
[----:B------:R-:W-:-:S05]  /*ae10*/  IMAD.U32 R161, RZ, RZ, UR54 ;  /* 0x00000036ffa17e24 */ /* 0x000fca000f8e00ff */
[----:B------:R-:W-:-:S13]  /*ae20*/  ISETP.NE.AND P3, PT, R161, 0x1, PT ;  /* 0x00000001a100780c */ /* 0x000fda0003f65270 */
[----:B------:R-:W1:Y:S02]  /*ae30*/  @P3 LDC.64 R158, c[0x0][0x9e8] ;  /* 0x00027a00ff9e3b82 */ /* 0x000e640000000a00 */
[----:B-1----:R-:W-:-:S05]  /*ae40*/  @P3 IMAD.HI.U32 R158, R0, R158, RZ ;  /* 0x0000009e009e3227 */ /* 0x002fca00078e00ff */
[----:B------:R-:W-:-:S07]  /*ae50*/  @P3 SHF.R.U32.HI R0, RZ, R159, R158 ;  /* 0x0000009fff003219 */ /* 0x000fce000001169e */
.L_x_943:
[----:B------:R-:W-:Y:S05]  /*ae60*/  BSYNC B0 ;  /* 0x0000000000007941 */ /* 0x000fea0003800000 */
.L_x_941:
[----:B------:R-:W-:-:S04]  /*ae70*/  IMAD R159, R0, R161, -R152 ;  /* 0x000000a1009f7224 */ /* 0x000fc800078e0a98 */
[----:B------:R-:W-:-:S05]  /*ae80*/  IMAD R159, R16, -0x2, R159 ;  /* 0xfffffffe109f7824 */ /* 0x000fca00078e029f */
[----:B------:R-:W-:Y:S02]  /*ae90*/  VIADDMNMX R14, R159, R161, R14, PT ;  /* 0x000000a19f0e7246 */ /* 0x000fe4000380010e */
[----:B------:R-:W-:-:S07]  /*aea0*/  VIMNMX R20, R20, R159, !PT ;  /* 0x0000009f14147248 */ /* 0x000fce0007fe0100 */
.L_x_940:
[----:B------:R-:W-:Y:S01]  /*aeb0*/  FMNMX.FTZ R0, R169, R12, !PT ;  /* 0x0000000ca9007209 */ /* 0x000fe20007810000 */
[----:B------:R-:W1:Y:S01]  /*aec0*/  LDC R6, c[0x0][0x988] ;  /* 0x00026200ff067b82 */ /* 0x000e620000000800 */
[----:B------:R-:W-:Y:S01]  /*aed0*/  ISETP.GT.AND P4, PT, R20, 0x8, P2 ;  /* 0x000000081400780c */ /* 0x000fe20001784270 */
[----:B------:R-:W-:Y:S01]  /*aee0*/  UMOV UR59, UR36 ;  /* 0x00000024003b7c82 */ /* 0x000fe20008000000 */
        /* <DEDUP_REMOVED lines=43> */
[----:B------:R-:W-:Y:S02]  /*b1a0*/  ISETP.GT.AND P3, PT, R20, 0x18, P2 ;  /* 0x000000181400780c */ /* 0x000fe40001764270 */
[----:B------:R-:W-:Y:S02]  /*b1b0*/  FMNMX.FTZ R0, R69, R0, !PT ;  /* 0x0000000045007209 */ /* 0x000fe40007810000 */
[----:B------:R-:W-:-:S02]  /*b1c0*/  FSEL R193, R26, -INF , !P4 ;  /* 0xff8000001ac17808 */ /* 0x000fc40006000000 */
[----:B------:R-:W-:Y:S02]  /*b1d0*/  FMNMX.FTZ R0, R13, R0, !PT ;  /* 0x000000000d007209 */ /* 0x000fe40007810000 */
[----:B------:R-:W-:Y:S02]  /*b1e0*/  ISETP.LT.OR P3, PT, R14, 0x19, P3 ;  /* 0x000000190e00780c */ /* 0x000fe40001f61670 */
        /* <DEDUP_REMOVED lines=9> */
[----:B------:R-:W-:-:S02]  /*b280*/  ISETP.GT.AND P4, PT, R20, 0x30, P2 ;  /* 0x000000301400780c */ /* 0x000fc40001784270 */
[----:B------:R-:W-:Y:S02]  /*b290*/  FMNMX.FTZ R0, R33, R0, !PT ;  /* 0x0000000021007209 */ /* 0x000fe40007810000 */
[----:B------:R-:W-:Y:S02]  /*b2a0*/  ISETP.LT.OR P4, PT, R14, 0x31, P4 ;  /* 0x000000310e00780c */ /* 0x000fe40002781670 */
[----:B------:R-:W-:-:S05]  /*b2b0*/  FMNMX.FTZ R24, R85, R0, !PT ;  /* 0x0000000055187209 */ /* 0x000fca0007810000 */
[----:B------:R-:W2:Y:S02]  /*b2c0*/  SHFL.BFLY PT, R159, R24, 0x2, 0x1f ;  /* 0x0c401f00189f7f89 */ /* 0x000ea400000e0000 */
[----:B--2---:R-:W-:-:S05]  /*b2d0*/  FMNMX.FTZ R159, R24, R159, !PT ;  /* 0x0000009f189f7209 */ /* 0x004fca0007810000 */
[----:B------:R-:W2:Y:S02]  /*b2e0*/  SHFL.BFLY PT, R0, R159, 0x1, 0x1f ;  /* 0x0c201f009f007f89 */ /* 0x000ea400000e0000 */
[----:B--2---:R-:W-:Y:S02]  /*b2f0*/  FMNMX.FTZ R0, R159, R0, !PT ;  /* 0x000000009f007209 */ /* 0x004fe40007810000 */
[----:B------:R-:W-:Y:S02]  /*b300*/  FSEL R159, R34, -INF , !P5 ;  /* 0xff800000229f7808 */ /* 0x000fe40006800000 */
        /* <DEDUP_REMOVED lines=23> */
[-CC-:B------:R-:W-:Y:S01]  /*b480*/  FFMA.FTZ R168, R45, R6.reuse, -R24.reuse ;  /* 0x000000062da87223 */ /* 0x180fe20000010818 */
[----:B------:R-:W-:Y:S01]  /*b490*/  FSEL R181, R50, -INF , !P4 ;  /* 0xff80000032b57808 */ /* 0x000fe20006000000 */
[-CC-:B------:R-:W-:Y:S01]  /*b4a0*/  FFMA.FTZ R45, R49, R6.reuse, -R24.reuse ;  /* 0x00000006312d7223 */ /* 0x180fe20000010818 */
[----:B------:R-:W-:Y:S01]  /*b4b0*/  FSEL R175, R46, -INF , !P3 ;  /* 0xff8000002eaf7808 */ /* 0x000fe20005800000 */
[-CC-:B------:R-:W-:Y:S01]  /*b4c0*/  FFMA.FTZ R170, R41, R6.reuse, -R24.reuse ;  /* 0x0000000629aa7223 */ /* 0x180fe20000010818 */
[C---:B------:R-:W-:Y:S01]  /*b4d0*/  ISETP.GT.AND P3, PT, R20.reuse, 0x29, P2 ;  /* 0x000000291400780c */ /* 0x040fe20001764270 */
[-CC-:B------:R-:W-:Y:S01]  /*b4e0*/  FFMA.FTZ R41, R53, R6.reuse, -R24.reuse ;  /* 0x0000000635297223 */ /* 0x180fe20000010818 */
[----:B------:R-:W-:Y:S01]  /*b4f0*/  ISETP.GT.AND P4, PT, R20, 0x38, P2 ;  /* 0x000000381400780c */ /* 0x000fe20001784270 */
        /* <DEDUP_REMOVED lines=9> */
[C---:B------:R-:W-:Y:S01]  /*b590*/  ISETP.LT.OR P4, PT, R14.reuse, 0x39, P4 ;  /* 0x000000390e00780c */ /* 0x040fe20002781670 */
        /* <DEDUP_REMOVED lines=9> */
[----:B------:R-:W-:Y:S01]  /*b630*/  FSEL R191, R54, -INF , !P4 ;  /* 0xff80000036bf7808 */ /* 0x000fe20006000000 */
[----:B------:R-:W-:Y:S01]  /*b640*/  MUFU.EX2 R180, R180 ;  /* 0x000000b400b47308 */ /* 0x000fe20000000800 */
[----:B------:R-:W-:Y:S01]  /*b650*/  FMNMX.FTZ R26, R47, R26, !PT ;  /* 0x0000001a2f1a7209 */ /* 0x000fe20007810000 */
[----:B------:R-:W-:Y:S01]  /*b660*/  IMAD.U32 R38, RZ, RZ, UR58 ;  /* 0x0000003aff267e24 */ /* 0x000fe2000f8e00ff */
        /* <DEDUP_REMOVED lines=9> */
[-CC-:B------:R-:W-:Y:S01]  /*b700*/  FFMA.FTZ R154, R33, R6.reuse, -R24.reuse ;  /* 0x00000006219a7223 */ /* 0x180fe20000010818 */
[----:B------:R-:W-:Y:S01]  /*b710*/  ISETP.GT.AND P3, PT, R20, 0x41, P2 ;  /* 0x000000411400780c */ /* 0x000fe20001764270 */
[--C-:B------:R-:W-:Y:S01]  /*b720*/  FFMA.FTZ R25, R81, R6, -R24.reuse ;  /* 0x0000000651197223 */ /* 0x100fe20000010818 */
[----:B------:R-:W-:Y:S01]  /*b730*/  FMNMX.FTZ R26, R183, R26, !PT ;  /* 0x0000001ab71a7209 */ /* 0x000fe20007810000 */
[----:B------:R-:W-:Y:S01]  /*b740*/  MUFU.EX2 R182, R182 ;  /* 0x000000b600b67308 */ /* 0x000fe20000000800 */
[----:B------:R-:W-:Y:S01]  /*b750*/  FSEL R177, R58, -INF , !P4 ;  /* 0xff8000003ab17808 */ /* 0x000fe20006000000 */
[----:B------:R-:W-:Y:S01]  /*b760*/  FFMA.FTZ R33, R85, R6, -R24 ;  /* 0x0000000655217223 */ /* 0x000fe20000010818 */
[----:B------:R-:W-:Y:S01]  /*b770*/  ISETP.GT.AND P4, PT, R20, 0x48, P2 ;  /* 0x000000481400780c */ /* 0x000fe20001784270 */
[----:B------:R-:W-:Y:S01]  /*b780*/  UMOV UR58, UR37 ;  /* 0x00000025003a7c82 */ /* 0x000fe20008000000 */
[----:B------:R-:W-:-:S02]  /*b790*/  ISETP.LT.OR P3, PT, R14, 0x42, P3 ;  /* 0x000000420e00780c */ /* 0x000fc40001f61670 */
[----:B------:R-:W-:Y:S01]  /*b7a0*/  FMNMX.FTZ R26, R191, R26, !PT ;  /* 0x0000001abf1a7209 */ /* 0x000fe20007810000 */
[----:B------:R-:W-:Y:S01]  /*b7b0*/  MUFU.EX2 R31, R31 ;  /* 0x0000001f001f7308 */ /* 0x000fe20000000800 */
[----:B------:R-:W-:Y:S02]  /*b7c0*/  ISETP.LT.OR P4, PT, R14, 0x49, P4 ;  /* 0x000000490e00780c */ /* 0x000fe40002781670 */
[----:B------:R-:W-:Y:S01]  /*b7d0*/  FSEL R167, R59, -INF , !P3 ;  /* 0xff8000003ba77808 */ /* 0x000fe20005800000 */
[----:B------:R-:W-:Y:S01]  /*b7e0*/  FFMA.FTZ R59, R157, R6, -R24 ;  /* 0x000000069d3b7223 */ /* 0x000fe20000010818 */
[----:B------:R-:W-:Y:S02]  /*b7f0*/  ISETP.GT.AND P3, PT, R20, 0x49, P2 ;  /* 0x000000491400780c */ /* 0x000fe40001764270 */
[----:B------:R-:W-:Y:S01]  /*b800*/  FMNMX.FTZ R26, R55, R26, !PT ;  /* 0x0000001a371a7209 */ /* 0x000fe20007810000 */
[----:B------:R-:W-:Y:S01]  /*b810*/  MUFU.EX2 R176, R176 ;  /* 0x000000b000b07308 */ /* 0x000fe20000000800 */
[----:B------:R-:W-:-:S02]  /*b820*/  FSEL R179, R62, -INF , !P4 ;  /* 0xff8000003eb37808 */ /* 0x000fc40006000000 */
[----:B------:R-:W-:Y:S02]  /*b830*/  ISETP.GT.AND P4, PT, R20, 0x50, P2 ;  /* 0x000000501400780c */ /* 0x000fe40001784270 */
[C---:B------:R-:W-:Y:S02]  /*b840*/  ISETP.LT.OR P3, PT, R14.reuse, 0x4a, P3 ;  /* 0x0000004a0e00780c */ /* 0x040fe40001f61670 */
[----:B------:R-:W-:Y:S01]  /*b850*/  FMNMX.FTZ R26, R177, R26, !PT ;  /* 0x0000001ab11a7209 */ /* 0x000fe20007810000 */
[----:B------:R-:W-:Y:S01]  /*b860*/  MUFU.EX2 R43, R43 ;  /* 0x0000002b002b7308 */ /* 0x000fe20000000800 */
[----:B------:R-:W-:Y:S02]  /*b870*/  ISETP.LT.OR P4, PT, R14, 0x51, P4 ;  /* 0x000000510e00780c */ /* 0x000fe40002781670 */
[----:B------:R-:W-:Y:S01]  /*b880*/  FSEL R157, R63, -INF , !P3 ;  /* 0xff8000003f9d7808 */ /* 0x000fe20005800000 */
[----:B------:R-:W-:Y:S01]  /*b890*/  FFMA.FTZ R63, R153, R6, -R24 ;  /* 0x00000006993f7223 */ /* 0x000fe20000010818 */
[----:B------:R-:W-:-:S02]  /*b8a0*/  ISETP.GT.AND P3, PT, R20, 0x51, P2 ;  /* 0x000000511400780c */ /* 0x000fc40001764270 */
[----:B------:R-:W-:Y:S01]  /*b8b0*/  FMNMX.FTZ R26, R167, R26, !PT ;  /* 0x0000001aa71a7209 */ /* 0x000fe20007810000 */
[----:B------:R-:W-:Y:S01]  /*b8c0*/  MUFU.EX2 R178, R178 ;  /* 0x000000b200b27308 */ /* 0x000fe20000000800 */
[----:B------:R-:W-:Y:S02]  /*b8d0*/  FSEL R155, R66, -INF , !P4 ;  /* 0xff800000429b7808 */ /* 0x000fe40006000000 */
[----:B------:R-:W-:Y:S02]  /*b8e0*/  ISETP.GT.AND P4, PT, R20, 0x58, P2 ;  /* 0x000000581400780c */ /* 0x000fe40001784270 */
[C---:B------:R-:W-:Y:S02]  /*b8f0*/  ISETP.LT.OR P3, PT, R14.reuse, 0x52, P3 ;  /* 0x000000520e00780c */ /* 0x040fe40001f61670 */
[----:B------:R-:W-:Y:S01]  /*b900*/  FMNMX.FTZ R26, R179, R26, !PT ;  /* 0x0000001ab31a7209 */ /* 0x000fe20007810000 */
[----:B------:R-:W-:Y:S01]  /*b910*/  MUFU.EX2 R51, R51 ;  /* 0x0000003300337308 */ /* 0x000fe20000000800 */
[----:B------:R-:W-:-:S02]  /*b920*/  ISETP.LT.OR P4, PT, R14, 0x59, P4 ;  /* 0x000000590e00780c */ /* 0x000fc40002781670 */
[----:B------:R-:W-:Y:S02]  /*b930*/  FSEL R67, R67, -INF , !P3 ;  /* 0xff80000043437808 */ /* 0x000fe40005800000 */
[----:B------:R-:W-:Y:S02]  /*b940*/  FMNMX.FTZ R26, R157, R26, !PT ;  /* 0x0000001a9d1a7209 */ /* 0x000fe40007810000 */
[----:B------:R-:W-:Y:S01]  /*b950*/  ISETP.GT.AND P3, PT, R20, 0x59, P2 ;  /* 0x000000591400780c */ /* 0x000fe20001764270 */
[----:B------:R-:W-:Y:S01]  /*b960*/  MUFU.EX2 R172, R172 ;  /* 0x000000ac00ac7308 */ /* 0x000fe20000000800 */
[----:B------:R-:W-:Y:S02]  /*b970*/  FSEL R153, R70, -INF , !P4 ;  /* 0xff80000046997808 */ /* 0x000fe40006000000 */
[----:B------:R-:W-:Y:S02]  /*b980*/  FMNMX.FTZ R26, R155, R26, !PT ;  /* 0x0000001a9b1a7209 */ /* 0x000fe40007810000 */
[----:B------:R-:W-:-:S02]  /*b990*/  ISETP.GT.AND P4, PT, R20, 0x60, P2 ;  /* 0x000000601400780c */ /* 0x000fc40001784270 */
[C---:B------:R-:W-:Y:S01]  /*b9a0*/  ISETP.LT.OR P3, PT, R14.reuse, 0x5a, P3 ;  /* 0x0000005a0e00780c */ /* 0x040fe20001f61670 */
[----:B------:R-:W-:Y:S01]  /*b9b0*/  MUFU.EX2 R59, R59 ;  /* 0x0000003b003b7308 */ /* 0x000fe20000000800 */
[----:B------:R-:W-:Y:S02]  /*b9c0*/  FMNMX.FTZ R26, R67, R26, !PT ;  /* 0x0000001a431a7209 */ /* 0x000fe40007810000 */
[----:B------:R-:W-:Y:S02]  /*b9d0*/  ISETP.LT.OR P4, PT, R14, 0x61, P4 ;  /* 0x000000610e00780c */ /* 0x000fe40002781670 */
[----:B------:R-:W-:Y:S02]  /*b9e0*/  FSEL R71, R71, -INF , !P3 ;  /* 0xff80000047477808 */ /* 0x000fe40005800000 */
        /* <DEDUP_REMOVED lines=19> */
[----:B------:R-:W-:Y:S02]  /*bb20*/  FSEL R79, R79, -INF , !P3 ;  /* 0xff8000004f4f7808 */ /* 0x000fe40005800000 */
[----:B------:R-:W-:Y:S01]  /*bb30*/  ISETP.GT.AND P3, PT, R20, 0x71, P2 ;  /* 0x000000711400780c */ /* 0x000fe20001764270 */
[----:B------:R-:W-:Y:S01]  /*bb40*/  MUFU.EX2 R170, R170 ;  /* 0x000000aa00aa7308 */ /* 0x000fe20000000800 */
[----:B------:R-:W-:Y:S02]  /*bb50*/  FMNMX.FTZ R26, R195, R26, !PT ;  /* 0x0000001ac31a7209 */ /* 0x000fe40007810000 */
[----:B------:R-:W-:Y:S02]  /*bb60*/  FSEL R53, R82, -INF , !P4 ;  /* 0xff80000052357808 */ /* 0x000fe40006000000 */
[----:B------:R-:W-:-:S02]  /*bb70*/  ISETP.GT.AND P4, PT, R20, 0x78, P2 ;  /* 0x000000781400780c */ /* 0x000fc40001784270 */
[----:B------:R-:W-:Y:S01]  /*bb80*/  ISETP.LT.OR P3, PT, R14, 0x72, P3 ;  /* 0x000000720e00780c */ /* 0x000fe20001f61670 */
[----:B------:R-:W-:Y:S01]  /*bb90*/  MUFU.EX2 R41, R41 ;  /* 0x0000002900297308 */ /* 0x000fe20000000800 */
[----:B------:R-:W-:Y:S02]  /*bba0*/  FMNMX.FTZ R26, R79, R26, !PT ;  /* 0x0000001a4f1a7209 */ /* 0x000fe40007810000 */
[----:B------:R-:W-:Y:S02]  /*bbb0*/  ISETP.GT.AND P2, PT, R20, 0x79, P2 ;  /* 0x000000791400780c */ /* 0x000fe40001744270 */
[----:B------:R-:W-:Y:S02]  /*bbc0*/  ISETP.LT.OR P4, PT, R14, 0x79, P4 ;  /* 0x000000790e00780c */ /* 0x000fe40002781670 */
[----:B------:R-:W-:Y:S01]  /*bbd0*/  FSEL R83, R83, -INF , !P3 ;  /* 0xff80000053537808 */ /* 0x000fe20005800000 */
[----:B------:R-:W-:Y:S01]  /*bbe0*/  MUFU.EX2 R164, R164 ;  /* 0x000000a400a47308 */ /* 0x000fe20000000800 */
[----:B------:R-:W-:-:S02]  /*bbf0*/  FMNMX.FTZ R26, R53, R26, !PT ;  /* 0x0000001a351a7209 */ /* 0x000fc40007810000 */
[----:B------:R-:W-:Y:S02]  /*bc00*/  ISETP.LT.OR P2, PT, R14, 0x7a, P2 ;  /* 0x0000007a0e00780c */ /* 0x000fe40001741670 */
[----:B------:R-:W-:Y:S02]  /*bc10*/  FSEL R57, R86, -INF , !P4 ;  /* 0xff80000056397808 */ /* 0x000fe40006000000 */
[----:B------:R-:W-:Y:S01]  /*bc20*/  FMNMX.FTZ R26, R83, R26, !PT ;  /* 0x0000001a531a7209 */ /* 0x000fe20007810000 */
[----:B------:R-:W-:Y:S01]  /*bc30*/  MUFU.EX2 R37, R37 ;  /* 0x0000002500257308 */ /* 0x000fe20000000800 */
[----:B------:R-:W-:Y:S02]  /*bc40*/  FSEL R87, R87, -INF , !P2 ;  /* 0xff80000057577808 */ /* 0x000fe40005000000 */
[----:B------:R-:W-:Y:S02]  /*bc50*/  FMNMX.FTZ R26, R57, R26, !PT ;  /* 0x0000001a391a7209 */ /* 0x000fe40007810000 */
[----:B------:R-:W-:-:S02]  /*bc60*/  FSEL R69, R0, RZ, P5 ;  /* 0x000000ff00457208 */ /* 0x000fc40002800000 */
[----:B------:R-:W-:Y:S01]  /*bc70*/  FMNMX.FTZ R26, R87, R26, !PT ;  /* 0x0000001a571a7209 */ /* 0x000fe20007810000 */
[----:B------:R-:W-:Y:S01]  /*bc80*/  MUFU.EX2 R166, R166 ;  /* 0x000000a600a67308 */ /* 0x000fe20000000800 */
[----:B------:R-:W-:Y:S01]  /*bc90*/  @!P1 LEA R38, R38, UR39, 0x3 ;  /* 0x0000002726269c11 */ /* 0x000fe2000f8e18ff */
[----:B------:R-:W-:Y:S02]  /*bca0*/  FADD.FTZ R69, -R69, R12 ;  /* 0x0000000c45457221 */ /* 0x000fe40000010100 */
[----:B------:R-:W1:Y:S04]  /*bcb0*/  SHFL.BFLY PT, R61, R26, 0x2, 0x1f ;  /* 0x0c401f001a3d7f89 */ /* 0x000e6800000e0000 */
        /* <DEDUP_REMOVED lines=14> */
[----:B------:R-:W1:Y:S03]  /*bda0*/  MUFU.EX2 R65, R65 ;  /* 0x0000004100417308 */ /* 0x000e660000000800 */
[----:B------:R-:W-:-:S05]  /*bdb0*/  FSEL R36, R12, RZ, P2 ;  /* 0x000000ff0c247208 */ /* 0x000fca0001000000 */
        /* <DEDUP_REMOVED lines=8> */
[-C--:B------:R-:W-:Y:S01]  /*be40*/  FFMA.FTZ R39, R39, R6.reuse, -R36 ;  /* 0x0000000627277223 */ /* 0x080fe20000010824 */
[----:B-1----:R-:W-:Y:S01]  /*be50*/  FFMA.FTZ R28, R65, R3, R180 ;  /* 0x00000003411c7223 */ /* 0x002fe200000100b4 */
[-CC-:B------:R-:W-:Y:S01]  /*be60*/  FFMA.FTZ R26, R171, R6.reuse, -R36.reuse ;  /* 0x00000006ab1a7223 */ /* 0x180fe20000010824 */
[-CC-:B------:R-:W-:Y:S01]  /*be70*/  FFMA.FTZ R173, R173, R6.reuse, -R36.reuse ;  /* 0x00000006adad7223 */ /* 0x180fe20000010824 */
[-C--:B------:R-:W-:Y:S01]  /*be80*/  FFMA.FTZ R175, R175, R6.reuse, -R36 ;  /* 0x00000006afaf7223 */ /* 0x080fe20000010824 */
[----:B------:R-:W-:Y:S01]  /*be90*/  FADD.FTZ R3, R27, R28 ;  /* 0x0000001c1b037221 */ /* 0x000fe20000010000 */
[--C-:B------:R-:W-:Y:S01]  /*bea0*/  FFMA.FTZ R28, R47, R6, -R36.reuse ;  /* 0x000000062f1c7223 */ /* 0x100fe20000010824 */
[----:B------:R-:W1:Y:S01]  /*beb0*/  MUFU.EX2 R12, R12 ;  /* 0x0000000c000c7308 */ /* 0x000e620000000800 */
[----:B------:R-:W-:Y:S01]  /*bec0*/  F2FP.BF16.F32.PACK_AB R180, R27, R180 ;  /* 0x000000b41bb4723e */ /* 0x000fe200000010ff */
[----:B------:R-:W-:Y:S01]  /*bed0*/  FADD.FTZ R30, R182, R3 ;  /* 0x00000003b61e7221 */ /* 0x000fe20000010000 */
[-CC-:B------:R-:W-:Y:S01]  /*bee0*/  FFMA.FTZ R169, R181, R6.reuse, -R36.reuse ;  /* 0x00000006b5a97223 */ /* 0x180fe20000010824 */
[-CC-:B------:R-:W-:Y:S01]  /*bef0*/  FFMA.FTZ R171, R191, R6.reuse, -R36.reuse ;  /* 0x00000006bfab7223 */ /* 0x180fe20000010824 */
[-C--:B------:R-:W-:Y:S01]  /*bf00*/  FFMA.FTZ R165, R177, R6.reuse, -R36 ;  /* 0x00000006b1a57223 */ /* 0x080fe20000010824 */
[----:B------:R-:W-:Y:S01]  /*bf10*/  FADD.FTZ R3, R31, R30 ;  /* 0x0000001e1f037221 */ /* 0x000fe20000010000 */
[-CC-:B------:R-:W-:Y:S01]  /*bf20*/  FFMA.FTZ R179, R179, R6.reuse, -R36.reuse ;  /* 0x00000006b3b37223 */ /* 0x180fe20000010824 */
[----:B------:R-:W-:Y:S01]  /*bf30*/  MUFU.EX2 R14, R14 ;  /* 0x0000000e000e7308 */ /* 0x000fe20000000800 */
[-CC-:B------:R-:W-:Y:S01]  /*bf40*/  FFMA.FTZ R157, R157, R6.reuse, -R36.reuse ;  /* 0x000000069d9d7223 */ /* 0x180fe20000010824 */
        /* <DEDUP_REMOVED lines=18> */
[-C--:B------:R-:W-:Y:S01]  /*c070*/  FFMA.FTZ R57, R57, R6.reuse, -R36 ;  /* 0x0000000639397223 */ /* 0x080fe20000010824 */
[----:B-1----:R-:W-:Y:S01]  /*c080*/  F2FP.BF16.F32.PACK_AB R181, R12, R69 ;  /* 0x000000450cb5723e */ /* 0x002fe200000010ff */
[----:B------:R-:W-:Y:S01]  /*c090*/  FADD.FTZ R3, R59, R32 ;  /* 0x000000203b037221 */ /* 0x000fe20000010000 */
[----:B------:R-:W-:Y:S01]  /*c0a0*/  FFMA.FTZ R32, R55, R6, -R36 ;  /* 0x0000000637207223 */ /* 0x000fe20000010824 */
[----:B------:R-:W-:Y:S01]  /*c0b0*/  MUFU.EX2 R35, R35 ;  /* 0x0000002300237308 */ /* 0x000fe20000000800 */
[----:B------:R-:W-:Y:S01]  /*c0c0*/  F2FP.BF16.F32.PACK_AB R182, R31, R182 ;  /* 0x000000b61fb6723e */ /* 0x000fe200000010ff */
[----:B------:R-:W-:Y:S01]  /*c0d0*/  FADD.FTZ R34, R174, R3 ;  /* 0x00000003ae227221 */ /* 0x000fe20000010000 */
[----:B------:R-:W-:Y:S01]  /*c0e0*/  FSEL R3, R9, RZ, P2 ;  /* 0x000000ff09037208 */ /* 0x000fe20001000000 */
[----:B------:R-:W-:Y:S01]  /*c0f0*/  FMUL.FTZ R88, R88, R65 ;  /* 0x0000004158587220 */ /* 0x000fe20000410000 */
[----:B------:R-:W-:Y:S01]  /*c100*/  ISETP.GT.AND P2, PT, R7, UR40, PT ;  /* 0x0000002807007c0c */ /* 0x000fe2000bf44270 */
[----:B------:R-:W-:Y:S01]  /*c110*/  FADD.FTZ R47, R63, R34 ;  /* 0x000000223f2f7221 */ /* 0x000fe20000010000 */
[----:B------:R-:W-:-:S02]  /*c120*/  @!P1 VIADD R34, R38, 0x28860 ;  /* 0x0002886026229836 */ /* 0x000fc40000000000 */
[----:B------:R-:W-:Y:S01]  /*c130*/  FADD.FTZ R3, -R3, R10 ;  /* 0x0000000a03037221 */ /* 0x000fe20000010100 */
[----:B------:R-:W-:Y:S01]  /*c140*/  MUFU.EX2 R24, R24 ;  /* 0x0000001800187308 */ /* 0x000fe20000000800 */
[----:B------:R-:W-:Y:S01]  /*c150*/  FADD.FTZ R10, R168, R47 ;  /* 0x0000002fa80a7221 */ /* 0x000fe20000010000 */
[----:B------:R-:W-:Y:S01]  /*c160*/  F2FP.BF16.F32.PACK_AB R176, R43, R176 ;  /* 0x000000b02bb0723e */ /* 0x000fe200000010ff */
[----:B------:R-:W-:Y:S01]  /*c170*/  FMUL.FTZ R3, R3, R6 ;  /* 0x0000000603037220 */ /* 0x000fe20000410000 */
[----:B------:R-:W-:Y:S01]  /*c180*/  @!P1 PRMT R34, RZ, 0x654, R34 ;  /* 0x00000654ff229816 */ /* 0x000fe20000000022 */
[----:B------:R-:W-:Y:S01]  /*c190*/  FADD.FTZ R47, R45, R10 ;  /* 0x0000000a2d2f7221 */ /* 0x000fe20000010000 */
[----:B------:R-:W-:Y:S01]  /*c1a0*/  F2FP.BF16.F32.PACK_AB R178, R51, R178 ;  /* 0x000000b233b2723e */ /* 0x000fe200000010ff */
[-C--:B------:R-:W-:Y:S01]  /*c1b0*/  FMUL.FTZ R89, R89, R65.reuse ;  /* 0x0000004159597220 */ /* 0x080fe20000410000 */
[----:B------:R1:W2:Y:S01]  /*c1c0*/  MUFU.EX2 R10, R3 ;  /* 0x00000003000a7308 */ /* 0x0002a20000000800 */
[----:B------:R-:W-:Y:S01]  /*c1d0*/  FADD.FTZ R38, R170, R47 ;  /* 0x0000002faa267221 */ /* 0x000fe20000010000 */
[----:B------:R3:W-:Y:S01]  /*c1e0*/  @!P1 SYNCS.ARRIVE.TRANS64.RED.A1T0 RZ, [R34+URZ], RZ ;  /* 0x000000ff22ff99a7 */ /* 0x0007e2000810043f */
[----:B------:R-:W-:Y:S01]  /*c1f0*/  F2FP.BF16.F32.PACK_AB R172, R59, R172 ;  /* 0x000000ac3bac723e */ /* 0x000fe200000010ff */
[-C--:B------:R-:W-:Y:S01]  /*c200*/  FMUL.FTZ R92, R92, R65.reuse ;  /* 0x000000415c5c7220 */ /* 0x080fe20000410000 */
[----:B------:R-:W-:Y:S01]  /*c210*/  FADD.FTZ R47, R41, R38 ;  /* 0x00000026292f7221 */ /* 0x000fe20000010000 */
[----:B------:R-:W-:Y:S01]  /*c220*/  F2FP.BF16.F32.PACK_AB R174, R63, R174 ;  /* 0x000000ae3fae723e */ /* 0x000fe200000010ff */
[-C--:B------:R-:W-:Y:S01]  /*c230*/  FMUL.FTZ R93, R93, R65.reuse ;  /* 0x000000415d5d7220 */ /* 0x080fe20000410000 */
[----:B------:R-:W4:Y:S01]  /*c240*/  MUFU.EX2 R39, R39 ;  /* 0x0000002700277308 */ /* 0x000f220000000800 */
[----:B------:R-:W-:Y:S01]  /*c250*/  FADD.FTZ R38, R164, R47 ;  /* 0x0000002fa4267221 */ /* 0x000fe20000010000 */
[-CC-:B---3--:R-:W-:Y:S01]  /*c260*/  FFMA.FTZ R34, R167, R6.reuse, -R36.reuse ;  /* 0x00000006a7227223 */ /* 0x188fe20000010824 */
[----:B------:R-:W-:Y:S01]  /*c270*/  FFMA.FTZ R36, R87, R6, -R36 ;  /* 0x0000000657247223 */ /* 0x000fe20000010824 */
[----:B------:R-:W-:Y:S01]  /*c280*/  F2FP.BF16.F32.PACK_AB R168, R45, R168 ;  /* 0x000000a82da8723e */ /* 0x000fe200000010ff */
[----:B-1----:R-:W-:Y:S01]  /*c290*/  FADD.FTZ R3, R37, R38 ;  /* 0x0000002625037221 */ /* 0x002fe20000010000 */
[----:B------:R-:W-:Y:S01]  /*c2a0*/  F2FP.BF16.F32.PACK_AB R170, R41, R170 ;  /* 0x000000aa29aa723e */ /* 0x000fe200000010ff */
[-C--:B------:R-:W-:Y:S01]  /*c2b0*/  FMUL.FTZ R96, R96, R65.reuse ;  /* 0x0000004160607220 */ /* 0x080fe20000410000 */
[----:B------:R-:W1:Y:S01]  /*c2c0*/  MUFU.EX2 R158, R158 ;  /* 0x0000009e009e7308 */ /* 0x000e620000000800 */
[----:B------:R-:W-:Y:S01]  /*c2d0*/  FADD.FTZ R38, R166, R3 ;  /* 0x00000003a6267221 */ /* 0x000fe20000010000 */
[----:B--2---:R-:W-:Y:S01]  /*c2e0*/  FFMA.FTZ R3, R10, R2, R69 ;  /* 0x000000020a037223 */ /* 0x004fe20000010045 */
[-C--:B------:R-:W-:Y:S01]  /*c2f0*/  FMUL.FTZ R90, R90, R10.reuse ;  /* 0x0000000a5a5a7220 */ /* 0x080fe20000410000 */
[-C--:B------:R-:W-:Y:S01]  /*c300*/  FMUL.FTZ R91, R91, R10.reuse ;  /* 0x0000000a5b5b7220 */ /* 0x080fe20000410000 */
[----:B------:R-:W-:Y:S01]  /*c310*/  FADD.FTZ R47, R29, R38 ;  /* 0x000000261d2f7221 */ /* 0x000fe20000010000 */
[----:B------:R-:W-:Y:S01]  /*c320*/  FADD.FTZ R3, R12, R3 ;  /* 0x000000030c037221 */ /* 0x000fe20000010000 */
[----:B------:R-:W-:Y:S01]  /*c330*/  FMUL.FTZ R94, R94, R10 ;  /* 0x0000000a5e5e7220 */ /* 0x000fe20000410000 */
        /* <DEDUP_REMOVED lines=11> */
[-C--:B------:R-:W-:Y:S01]  /*c3f0*/  FMUL.FTZ R99, R99, R10.reuse ;  /* 0x0000000a63637220 */ /* 0x080fe20000410000 */
[-C--:B------:R-:W-:Y:S01]  /*c400*/  FMUL.FTZ R102, R102, R10.reuse ;  /* 0x0000000a66667220 */ /* 0x080fe20000410000 */
[----:B------:R-:W-:Y:S01]  /*c410*/  FADD.FTZ R27, R21, R38 ;  /* 0x00000026151b7221 */ /* 0x000fe20000010000 */
[----:B------:R-:W-:Y:S01]  /*c420*/  FADD.FTZ R3, R35, R2 ;  /* 0x0000000223037221 */ /* 0x000fe20000010000 */
[----:B------:R-:W-:Y:S01]  /*c430*/  FMUL.FTZ R103, R103, R10 ;  /* 0x0000000a67677220 */ /* 0x000fe20000410000 */
[----:B------:R-:W5:Y:S01]  /*c440*/  MUFU.EX2 R173, R173 ;  /* 0x000000ad00ad7308 */ /* 0x000f620000000800 */
[----:B------:R-:W-:Y:S01]  /*c450*/  FADD.FTZ R38, R156, R27 ;  /* 0x0000001b9c267221 */ /* 0x000fe20000010000 */
[----:B------:R-:W-:Y:S01]  /*c460*/  FADD.FTZ R2, R24, R3 ;  /* 0x0000000318027221 */ /* 0x000fe20000010000 */
[C---:B------:R-:W-:Y:S01]  /*c470*/  F2FP.BF16.F32.PACK_AB R156, R13.reuse, R156 ;  /* 0x0000009c0d9c723e */ /* 0x040fe200000010ff */
[-C--:B------:R-:W-:Y:S01]  /*c480*/  FMUL.FTZ R106, R106, R10.reuse ;  /* 0x0000000a6a6a7220 */ /* 0x080fe20000410000 */
[----:B------:R-:W-:Y:S01]  /*c490*/  FADD.FTZ R27, R13, R38 ;  /* 0x000000260d1b7221 */ /* 0x000fe20000010000 */
[----:B----4-:R-:W-:Y:S01]  /*c4a0*/  FADD.FTZ R3, R39, R2 ;  /* 0x0000000227037221 */ /* 0x010fe20000010000 */
[-C--:B------:R-:W-:Y:S01]  /*c4b0*/  FMUL.FTZ R107, R107, R10.reuse ;  /* 0x0000000a6b6b7220 */ /* 0x080fe20000410000 */
[----:B------:R-:W4:Y:S01]  /*c4c0*/  MUFU.EX2 R152, R152 ;  /* 0x0000009800987308 */ /* 0x000f220000000800 */
[----:B-1----:R-:W-:Y:S01]  /*c4d0*/  FADD.FTZ R38, R158, R27 ;  /* 0x0000001b9e267221 */ /* 0x002fe20000010000 */
[----:B--2---:R-:W-:Y:S01]  /*c4e0*/  FADD.FTZ R2, R26, R3 ;  /* 0x000000031a027221 */ /* 0x004fe20000010000 */
[-C--:B------:R-:W-:Y:S01]  /*c4f0*/  FMUL.FTZ R110, R110, R10.reuse ;  /* 0x0000000a6e6e7220 */ /* 0x080fe20000410000 */
[-C--:B------:R-:W-:Y:S01]  /*c500*/  FMUL.FTZ R111, R111, R10.reuse ;  /* 0x0000000a6f6f7220 */ /* 0x080fe20000410000 */
[----:B---3--:R-:W-:Y:S01]  /*c510*/  FADD.FTZ R3, R61, R38 ;  /* 0x000000263d037221 */ /* 0x008fe20000010000 */
[-C--:B------:R-:W-:Y:S01]  /*c520*/  FMUL.FTZ R114, R114, R10.reuse ;  /* 0x0000000a72727220 */ /* 0x080fe20000410000 */
[-C--:B------:R-:W-:Y:S01]  /*c530*/  FMUL.FTZ R115, R115, R10.reuse ;  /* 0x0000000a73737220 */ /* 0x080fe20000410000 */
[----:B------:R-:W1:Y:S01]  /*c540*/  MUFU.EX2 R175, R175 ;  /* 0x000000af00af7308 */ /* 0x000e620000000800 */
[----:B-----5:R-:W-:Y:S01]  /*c550*/  FADD.FTZ R2, R173, R2 ;  /* 0x00000002ad027221 */ /* 0x020fe20000010000 */
[-C--:B------:R-:W-:Y:S01]  /*c560*/  FMUL.FTZ R118, R118, R10.reuse ;  /* 0x0000000a76767220 */ /* 0x080fe20000410000 */
[-C--:B------:R-:W-:Y:S01]  /*c570*/  FMUL.FTZ R119, R119, R10.reuse ;  /* 0x0000000a77777220 */ /* 0x080fe20000410000 */
[-C--:B------:R-:W-:Y:S01]  /*c580*/  FMUL.FTZ R122, R122, R10.reuse ;  /* 0x0000000a7a7a7220 */ /* 0x080fe20000410000 */
[-C--:B------:R-:W-:Y:S01]  /*c590*/  FMUL.FTZ R123, R123, R10.reuse ;  /* 0x0000000a7b7b7220 */ /* 0x080fe20000410000 */
[-C--:B------:R-:W-:Y:S01]  /*c5a0*/  FMUL.FTZ R126, R126, R10.reuse ;  /* 0x0000000a7e7e7220 */ /* 0x080fe20000410000 */
[-C--:B------:R-:W-:Y:S01]  /*c5b0*/  FMUL.FTZ R127, R127, R10.reuse ;  /* 0x0000000a7f7f7220 */ /* 0x080fe20000410000 */
[----:B------:R-:W2:Y:S01]  /*c5c0*/  MUFU.EX2 R28, R28 ;  /* 0x0000001c001c7308 */ /* 0x000ea20000000800 */
[----:B----4-:R-:W-:Y:S01]  /*c5d0*/  FADD.FTZ R38, R152, R3 ;  /* 0x0000000398267221 */ /* 0x010fe20000010000 */
        /* <DEDUP_REMOVED lines=23> */
[----:B---3--:R-:W-:Y:S01]  /*c750*/  FADD.FTZ R13, R169, R2 ;  /* 0x00000002a90d7221 */ /* 0x008fe20000010000 */
        /* <DEDUP_REMOVED lines=15> */
[----:B--2---:R-:W-:Y:S01]  /*c850*/  FADD.FTZ R13, R171, R2 ;  /* 0x00000002ab0d7221 */ /* 0x004fe20000010000 */
[-C--:B------:R-:W-:Y:S01]  /*c860*/  FMUL.FTZ R125, R125, R65.reuse ;  /* 0x000000417d7d7220 */ /* 0x080fe20000410000 */
[-C--:B------:R-:W-:Y:S01]  /*c870*/  FMUL.FTZ R128, R128, R65.reuse ;  /* 0x0000004180807220 */ /* 0x080fe20000410000 */
[-C--:B------:R-:W-:Y:S01]  /*c880*/  FMUL.FTZ R129, R129, R65.reuse ;  /* 0x0000004181817220 */ /* 0x080fe20000410000 */
[-C--:B------:R-:W-:Y:S01]  /*c890*/  FMUL.FTZ R132, R132, R65.reuse ;  /* 0x0000004184847220 */ /* 0x080fe20000410000 */
[-C--:B------:R-:W-:Y:S01]  /*c8a0*/  FMUL.FTZ R133, R133, R65.reuse ;  /* 0x0000004185857220 */ /* 0x080fe20000410000 */
[-C--:B------:R-:W-:Y:S01]  /*c8b0*/  FMUL.FTZ R136, R136, R65.reuse ;  /* 0x0000004188887220 */ /* 0x080fe20000410000 */
[----:B------:R-:W2:Y:S01]  /*c8c0*/  MUFU.EX2 R34, R34 ;  /* 0x0000002200227308 */ /* 0x000ea20000000800 */
        /* <DEDUP_REMOVED lines=9> */
[----:B------:R-:W-:Y:S01]  /*c960*/  FMUL.FTZ R149, R149, R65 ;  /* 0x0000004195957220 */ /* 0x000fe20000410000 */
[----:B------:R-:W-:Y:S01]  /*c970*/  F2FP.BF16.F32.PACK_AB R183, R73, R14 ;  /* 0x0000000e49b7723e */ /* 0x000fe200000010ff */
[----:B------:R-:W-:Y:S01]  /*c980*/  VIADD R7, R7, 0xffffffff ;  /* 0xffffffff07077836 */ /* 0x000fe20000000000 */
[----:B------:R-:W-:Y:S01]  /*c990*/  F2FP.BF16.F32.PACK_AB R177, R35, R20 ;  /* 0x0000001423b1723e */ /* 0x000fe200000010ff */
[----:B------:R-:W-:Y:S01]  /*c9a0*/  IMAD.MOV.U32 R12, RZ, RZ, R0 ;  /* 0x000000ffff0c7224 */ /* 0x000fe200078e0000 */
[----:B------:R-:W-:Y:S01]  /*c9b0*/  F2FP.BF16.F32.PACK_AB R173, R173, R26 ;  /* 0x0000001aadad723e */ /* 0x000fe200000010ff */
[----:B------:R1:W4:Y:S01]  /*c9c0*/  MUFU.EX2 R40, R179 ;  /* 0x000000b300287308 */ /* 0x0003220000000800 */
[----:B--2---:R-:W-:Y:S01]  /*c9d0*/  FADD.FTZ R13, R34, R13 ;  /* 0x0000000d220d7221 */ /* 0x004fe20000010000 */
[----:B------:R-:W-:Y:S01]  /*c9e0*/  F2FP.BF16.F32.PACK_AB R175, R28, R175 ;  /* 0x000000af1caf723e */ /* 0x000fe200000010ff */
[----:B------:R-:W-:Y:S01]  /*c9f0*/  IMAD.MOV.U32 R10, RZ, RZ, R9 ;  /* 0x000000ffff0a7224 */ /* 0x000fe200078e0009 */
[----:B------:R-:W-:-:S02]  /*ca00*/  F2FP.BF16.F32.PACK_AB R169, R30, R169 ;  /* 0x000000a91ea9723e */ /* 0x000fc400000010ff */
[----:B------:R-:W-:Y:S02]  /*ca10*/  F2FP.BF16.F32.PACK_AB R171, R32, R171 ;  /* 0x000000ab20ab723e */ /* 0x000fe400000010ff */
[----:B------:R-:W2:Y:S01]  /*ca20*/  MUFU.EX2 R154, R154 ;  /* 0x0000009a009a7308 */ /* 0x000ea20000000800 */
[C---:B---3--:R-:W-:Y:S01]  /*ca30*/  FADD.FTZ R15, R25.reuse, R38 ;  /* 0x00000026190f7221 */ /* 0x048fe20000010000 */
[----:B------:R-:W-:Y:S02]  /*ca40*/  F2FP.BF16.F32.PACK_AB R152, R25, R152 ;  /* 0x000000981998723e */ /* 0x000fe400000010ff */
[----:B-1----:R-:W-:Y:S02]  /*ca50*/  F2FP.BF16.F32.PACK_AB R179, R39, R24 ;  /* 0x0000001827b3723e */ /* 0x002fe400000010ff */
[----:B------:R-:W-:Y:S02]  /*ca60*/  F2FP.BF16.F32.PACK_AB R165, R34, R165 ;  /* 0x000000a522a5723e */ /* 0x000fe400000010ff */
[----:B------:R-:W1:Y:S01]  /*ca70*/  MUFU.EX2 R157, R157 ;  /* 0x0000009d009d7308 */ /* 0x000e620000000800 */
[----:B----4-:R-:W-:-:S07]  /*ca80*/  FADD.FTZ R13, R40, R13 ;  /* 0x0000000d280d7221 */ /* 0x010fce0000010000 */
        /* <DEDUP_REMOVED lines=11> */
[C---:B-1----:R-:W-:Y:S01]  /*cb40*/  FADD.FTZ R13, R67.reuse, R13 ;  /* 0x0000000d430d7221 */ /* 0x042fe20000010000 */
[----:B------:R-:W-:-:S06]  /*cb50*/  F2FP.BF16.F32.PACK_AB R161, R67, R42 ;  /* 0x0000002a43a1723e */ /* 0x000fcc00000010ff */
        /* <DEDUP_REMOVED lines=19> */
[----:B------:R-:W-:-:S03]  /*cc90*/  F2FP.BF16.F32.PACK_AB R153, R83, R46 ;  /* 0x0000002e5399723e */ /* 0x000fc600000010ff */
[----:B-1----:R-:W-:-:S04]  /*cca0*/  FADD.FTZ R13, R48, R13 ;  /* 0x0000000d300d7221 */ /* 0x002fc80000010000 */
[C---:B---3--:R-:W-:Y:S01]  /*ccb0*/  FADD.FTZ R2, R36.reuse, R13 ;  /* 0x0000000d24027221 */ /* 0x048fe20000010000 */
[----:B------:R-:W-:Y:S01]  /*ccc0*/  F2FP.BF16.F32.PACK_AB R155, R36, R48 ;  /* 0x00000030249b723e */ /* 0x000fe200000010ff */
[----:B------:R-:W-:Y:S06]  /*ccd0*/  @P2 BRA `(.L_x_944) ;  /* 0xffffffd000102947 */ /* 0x000fec000383ffff */
.L_x_927:
[----:B------:R-:W-:Y:S06]  /*cce0*/  BAR.ARV 0x8, 0x120 ;  /* 0x0204800000007b1d */ /* 0x000fec0000002000 */
[----:B------:R-:W-:Y:S05]  /*ccf0*/  @!P0 BRA `(.L_x_945) ;  /* 0x0000000000048947 */ /* 0x000fea0003800000 */
[----:B------:R-:W-:Y:S01]  /*cd00*/  BPT.TRAP 0x1 ;  /* 0x000000040000795c */ /* 0x000fe20000300000 */
.L_x_945:
[----:B------:R-:W-:Y:S01]  /*cd10*/  ULEA UR5, UR37, UR39, 0x3 ;  /* 0x0000002725057291 */ /* 0x000fe2000f8e183f */
[----:B------:R-:W-:-:S05]  /*cd20*/  IMAD.U32 R4, RZ, RZ, UR36 ;  /* 0x00000024ff047e24 */ /* 0x000fca000f8e00ff */
[----:B------:R-:W-:-:S04]  /*cd30*/  SHF.L.U32 R4, R4, 0x1f, RZ ;  /* 0x0000001f04047819 */ /* 0x000fc800000006ff */
[----:B------:R1:W2:Y:S01]  /*cd40*/  SYNCS.PHASECHK.TRANS64.TRYWAIT P2, [UR5+0x28850], R4 ;  /* 0x02885004ff0075a7 */ /* 0x0002a20008040145 */
[----:B------:R-:W-:Y:S05]  /*cd50*/  @!P0 BRA `(.L_x_946) ;  /* 0x0000000000048947 */ /* 0x000fea0003800000 */
[----:B------:R-:W-:Y:S01]  /*cd60*/  BPT.TRAP 0x1 ;  /* 0x000000040000795c */ /* 0x000fe20000300000 */
.L_x_946:
[----:B--2---:R-:W-:Y:S05]  /*cd70*/  @P2 BRA `(.L_x_947) ;  /* 0x0000000000082947 */ /* 0x004fea0003800000 */
[----:B------:R-:W2:Y:S02]  /*cd80*/  SYNCS.PHASECHK.TRANS64.TRYWAIT P0, [UR5+0x28850], R4 ;  /* 0x02885004ff0075a7 */ /* 0x000ea40008000145 */
[----:B--2---:R-:W-:Y:S05]  /*cd90*/  @!P0 BRA `(.L_x_948) ;  /* 0x00000050000c8947 */ /* 0x004fea0003800000 */
.L_x_947:
[----:B------:R-:W-:Y:S01]  /*cda0*/  UIADD3 UR39, UR39, 0x400, URZ ;  /* 0x0000040027277890 */ /* 0x000fe2000fffe03f */
[----:B------:R-:W-:Y:S01]  /*cdb0*/  WARPGROUP.ARRIVE ;  /* 0x00000000000079c5 */ /* 0x000fe20000000000 */
[----:B------:R-:W-:Y:S01]  /*cdc0*/  UMOV UR7, 0x40000040 ;  /* 0x4000004000077882 */ /* 0x000fe20000000000 */
[----:B--2---:R-:W2:Y:S01]  /*cdd0*/  SHFL.BFLY PT, R5, R2, 0x2, 0x1f ;  /* 0x0c401f0002057f89 */ /* 0x004ea200000e0000 */
[----:B------:R-:W-:Y:S01]  /*cde0*/  USHF.R.U32.HI UR39, URZ, 0x4, UR39 ;  /* 0x000000043f277899 */ /* 0x000fe20008011627 */
[----:B------:R-:W-:Y:S01]  /*cdf0*/  IMAD.U32 R14, RZ, RZ, UR5 ;  /* 0x00000005ff0e7e24 */ /* 0x000fe2000f8e00ff */
[----:B------:R-:W-:Y:S01]  /*ce00*/  UIADD3 UR46, UR46, 0x1, URZ ;  /* 0x000000012e2e7890 */ /* 0x000fe2000fffe03f */
[----:B-1----:R-:W1:Y:S01]  /*ce10*/  SHFL.BFLY PT, R4, R3, 0x2, 0x1f ;  /* 0x0c401f0003047f89 */ /* 0x002e6200000e0000 */
[----:B------:R-:W-:Y:S01]  /*ce20*/  ULOP3.LUT UR39, UR39, 0x3fff, URZ, 0xc0, !UPT ;  /* 0x00003fff27277892 */ /* 0x000fe2000f8ec03f */
[----:B------:R-:W-:-:S03]  /*ce30*/  IMAD.MOV.U32 R10, RZ, RZ, RZ ;  /* 0x000000ffff0a7224 */ /* 0x000fc600078e00ff */
[----:B------:R-:W-:-:S04]  /*ce40*/  ULOP3.LUT UR4, UR39, 0x4000000, URZ, 0xfc, !UPT ;  /* 0x0400000027047892 */ /* 0x000fc8000f8efc3f */
[----:B------:R-:W-:Y:S02]  /*ce50*/  ULEA UR4, UR37, UR4, 0xb ;  /* 0x0000000425047291 */ /* 0x000fe4000f8e583f */
[----:B------:R-:W-:-:S04]  /*ce60*/  UIADD3 UR37, UR37, 0x1, URZ ;  /* 0x0000000125257890 */ /* 0x000fc8000fffe03f */
[----:B------:R-:W-:Y:S01]  /*ce70*/  UISETP.NE.AND UP0, UPT, UR37, 0x2, UPT ;  /* 0x000000022500788c */ /* 0x000fe2000bf05270 */
[----:B------:R-:W-:Y:S02]  /*ce80*/  UMOV UR6, UR4 ;  /* 0x0000000400067c82 */ /* 0x000fe40008000000 */
[----:B------:R-:W-:Y:S01]  /*ce90*/  HGMMA.64x128x16.F32.BF16 R88, R180, gdesc[UR4].tnspB, R88, gsb0 ;  /* 0x41e00004b4587df0 */ /* 0x000fe20008001858 */
[----:B------:R-:W-:Y:S01]  /*cea0*/  UIADD3 UR6, UR4, 0x80, URZ ;  /* 0x0000008004067890 */ /* 0x000fe2000fffe03f */
[----:B--2---:R-:W-:Y:S01]  /*ceb0*/  FADD.FTZ R7, R5, R2 ;  /* 0x0000000205077221 */ /* 0x004fe20000010000 */
[----:B------:R-:W-:Y:S01]  /*cec0*/  UMOV UR7, 0x40000040 ;  /* 0x4000004000077882 */ /* 0x000fe20000000000 */
[----:B------:R-:W-:Y:S02]  /*ced0*/  IMAD.MOV.U32 R2, RZ, RZ, -0x800000 ;  /* 0xff800000ff027424 */ /* 0x000fe400078e00ff */
[----:B-1----:R-:W-:Y:S01]  /*cee0*/  FADD.FTZ R4, R4, R3 ;  /* 0x0000000304047221 */ /* 0x002fe20000010000 */
[----:B------:R-:W-:Y:S01]  /*cef0*/  IMAD.MOV.U32 R3, RZ, RZ, -0x800000 ;  /* 0xff800000ff037424 */ /* 0x000fe200078e00ff */
[----:B------:R-:W1:Y:S01]  /*cf00*/  SHFL.BFLY PT, R8, R7, 0x1, 0x1f ;  /* 0x0c201f0007087f89 */ /* 0x000e6200000e0000 */
[----:B------:R-:W-:-:S03]  /*cf10*/  USEL UR37, UR37, URZ, UP0 ;  /* 0x0000003f25257287 */ /* 0x000fc60008000000 */
[----:B------:R-:W2:Y:S01]  /*cf20*/  SHFL.BFLY PT, R5, R4, 0x1, 0x1f ;  /* 0x0c201f0004057f89 */ /* 0x000ea200000e0000 */
[----:B-1----:R-:W-:Y:S01]  /*cf30*/  FADD.FTZ R13, R7, R8 ;  /* 0x00000008070d7221 */ /* 0x002fe20000010000 */
[----:B--2---:R-:W-:-:S04]  /*cf40*/  FADD.FTZ R12, R4, R5 ;  /* 0x00000005040c7221 */ /* 0x004fc80000010000 */
[----:B------:R-:W-:Y:S01]  /*cf50*/  FSETP.NE.FTZ.AND P2, PT, R13, RZ, PT ;  /* 0x000000ff0d00720b */ /* 0x000fe20003f55000 */
[----:B------:R-:W-:Y:S01]  /*cf60*/  IMAD.MOV.U32 R5, RZ, RZ, RZ ;  /* 0x000000ffff057224 */ /* 0x000fe200078e00ff */
[----:B------:R-:W-:-:S11]  /*cf70*/  FSETP.NE.FTZ.AND P0, PT, R12, RZ, PT ;  /* 0x000000ff0c00720b */ /* 0x000fd60003f15000 */
[----:B------:R-:W1:Y:S01]  /*cf80*/  @P2 MUFU.LG2 R11, R13 ;  /* 0x0000000d000b2308 */ /* 0x000e620000000c00 */
[C---:B------:R-:W-:Y:S01]  /*cf90*/  @P2 FMUL.FTZ R15, R6.reuse, 0.69314718246459960938 ;  /* 0x3f317218060f2820 */ /* 0x040fe20000410000 */
[----:B------:R-:W-:Y:S01]  /*cfa0*/  @P0 FMUL.FTZ R7, R6, 0.69314718246459960938 ;  /* 0x3f31721806070820 */ /* 0x000fe20000410000 */
[----:B------:R-:W-:-:S05]  /*cfb0*/  @!P1 VIADD R6, R14, 0x28860 ;  /* 0x000288600e069836 */ /* 0x000fca0000000000 */
[----:B------:R-:W2:Y:S08]  /*cfc0*/  @P0 MUFU.LG2 R8, R12 ;  /* 0x0000000c00080308 */ /* 0x000eb00000000c00 */
[----:B------:R-:W3:Y:S01]  /*cfd0*/  @P0 MUFU.RCP R5, R12 ;  /* 0x0000000c00050308 */ /* 0x000ee20000001000 */
[----:B-1----:R-:W-:-:S04]  /*cfe0*/  @P2 FMUL.FTZ R4, R11, 0.69314718246459960938 ;  /* 0x3f3172180b042820 */ /* 0x002fc80000410000 */
[----:B------:R-:W-:Y:S01]  /*cff0*/  @P2 FFMA.FTZ R2, R15, R9, R4 ;  /* 0x000000090f022223 */ /* 0x000fe20000010004 */
[----:B------:R-:W-:Y:S02]  /*d000*/  @!P1 PRMT R4, RZ, 0x654, R6 ;  /* 0x00000654ff049816 */ /* 0x000fe40000000006 */
[----:B------:R-:W1:Y:S01]  /*d010*/  @P2 MUFU.RCP R10, R13 ;  /* 0x0000000d000a2308 */ /* 0x000e620000001000 */
[----:B--2---:R-:W-:-:S04]  /*d020*/  @P0 FMUL.FTZ R8, R8, 0.69314718246459960938 ;  /* 0x3f31721808080820 */ /* 0x004fc80000410000 */
[----:B------:R-:W-:Y:S01]  /*d030*/  @P0 FFMA.FTZ R3, R7, R0, R8 ;  /* 0x0000000007030223 */ /* 0x000fe20000010008 */
[----:B------:R-:W-:Y:S01]  /*d040*/  PLOP3.LUT P0, PT, PT, PT, PT, 0x8, 0x0 ;  /* 0x000000000000781c */ /* 0x000fe20003f0e170 */
        /* <DEDUP_REMOVED lines=31> */
[----:B------:R-:W-:-:S04]  /*d240*/  USEL UR4, URZ, 0x1, UP0 ;  /* 0x000000013f047887 */ /* 0x000fc80008000000 */
[----:B------:R-:W-:Y:S01]  /*d250*/  ULOP3.LUT UR36, UR36, UR4, URZ, 0x3c, !UPT ;  /* 0x0000000424247292 */ /* 0x000fe2000f8e3c3f */
[----:B------:R-:W-:Y:S02]  /*d260*/  WARPGROUP.DEPBAR.LE gsb0, 0x0 ;  /* 0x00008000000079c5 */ /* 0x000fe40000010000 */
[----:B------:R-:W-:-:S06]  /*d270*/  WARPGROUP.ARRIVE ;  /* 0x00000000000079c5 */ /* 0x000fcc0000000000 */
[----:B------:R-:W-:Y:S03]  /*d280*/  HGMMA.64x128x16.F32.BF16 R88, R152, gdesc[UR4].tnspB, R88, gsb0 ;  /* 0x41e0000498587df0 */ /* 0x000fe60008001858 */
[----:B------:R-:W-:Y:S02]  /*d290*/  WARPGROUP.DEPBAR.LE gsb0, 0x0 ;  /* 0x00008000000079c5 */ /* 0x000fe40000010000 */
[----:B------:R2:W-:Y:S01]  /*d2a0*/  @!P1 SYNCS.ARRIVE.TRANS64.RED.A1T0 RZ, [R4+URZ], RZ ;  /* 0x000000ff04ff99a7 */ /* 0x0005e2000810043f */
[-C--:B---3--:R-:W-:Y:S01]  /*d2b0*/  FMUL.FTZ R0, R88, R5.reuse ;  /* 0x0000000558007220 */ /* 0x088fe20000410000 */
        /* <DEDUP_REMOVED lines=62> */
[----:B--2---:R-:W-:-:S07]  /*d6a0*/  FMUL.FTZ R151, R151, R10 ;  /* 0x0000000a97977220 */ /* 0x004fce0000410000 */
.L_x_878:
[----:B------:R-:W1:Y:S08]  /*d6b0*/  S2UR UR4, SR_CgaCtaId ;  /* 0x00000000000479c3 */ /* 0x000e700000008800 */
[----:B------:R-:W-:Y:S06]  /*d6c0*/  BAR.SYNC.DEFER_BLOCKING 0x5, 0x120 ;  /* 0x0144800000007b1d */ /* 0x000fec0000010000 */
[----:B------:R-:W-:-:S02]  /*d6d0*/  UMOV UR39, 0x400 ;  /* 0x0000040000277882 */ /* 0x000fc40000000000 */
[----:B-1----:R-:W-:-:S09]  /*d6e0*/  ULEA UR39, UR4, UR39, 0x18 ;  /* 0x0000002704277291 */ /* 0x002fd2000f8ec03f */
[----:B------:R-:W1:Y:S02]  /*d6f0*/  LDS R4, [UR39+0x288d0] ;  /* 0x0288d027ff047984 */ /* 0x000e640008000800 */
[----:B-1----:R-:W-:Y:S01]  /*d700*/  R2UR UR4, R4 ;  /* 0x00000000040472ca */ /* 0x002fe200000e0000 */
[----:B------:R-:W-:Y:S06]  /*d710*/  BAR.ARV 0x4, 0x120 ;  /* 0x0104800000007b1d */ /* 0x000fec0000002000 */
[----:B------:R-:W-:Y:S08]  /*d720*/  @P0 BRA `(.L_x_949) ;  /* 0x0000000800500947 */ /* 0x000ff00003800000 */
[C---:B------:R-:W-:Y:S01]  /*d730*/  IADD3 R27, P2, R18.reuse, 0x20, RZ ;  /* 0x00000020121b7810 */ /* 0x040fe20007f5e0ff */
[----:B------:R-:W-:Y:S01]  /*d740*/  BAR.SYNC.DEFER_BLOCKING 0x1, 0x100 ;  /* 0x0044000000007b1d */ /* 0x000fe20000010000 */
[C---:B------:R-:W-:Y:S01]  /*d750*/  IADD3 R25, P6, R18.reuse, 0x40, RZ ;  /* 0x0000004012197810 */ /* 0x040fe20007fde0ff */
[----:B------:R-:W-:Y:S01]  /*d760*/  VIADD R31, R187, UR42 ;  /* 0x0000002abb1f7c36 */ /* 0x000fe20008000000 */
[C---:B------:R-:W-:Y:S01]  /*d770*/  IADD3 R21, P5, R18.reuse, 0x60, RZ ;  /* 0x0000006012157810 */ /* 0x040fe20007fbe0ff */
[----:B------:R-:W-:Y:S01]  /*d780*/  USHF.R.S32.HI UR5, URZ, 0x1f, UR43 ;  /* 0x0000001f3f057899 */ /* 0x000fe2000801142b */
[C---:B------:R-:W-:Y:S01]  /*d790*/  IADD3 R15, P4, R18.reuse, 0x4000, RZ ;  /* 0x00004000120f7810 */ /* 0x040fe20007f9e0ff */
[----:B------:R-:W-:Y:S01]  /*d7a0*/  VIADD R4, R31, 0x8 ;  /* 0x000000081f047836 */ /* 0x000fe20000000000 */
[----:B------:R-:W-:Y:S01]  /*d7b0*/  LOP3.LUT R5, R18, 0x380, RZ, 0xc0, !PT ;  /* 0x0000038012057812 */ /* 0x000fe200078ec0ff */
[----:B------:R-:W1:Y:S01]  /*d7c0*/  LDC.64 R32, c[0x0][0xb78] ;  /* 0x0002de00ff207b82 */ /* 0x000e620000000a00 */
[----:B------:R-:W-:Y:S01]  /*d7d0*/  LOP3.LUT R26, R27, 0x380, RZ, 0xc0, !PT ;  /* 0x000003801b1a7812 */ /* 0x000fe200078ec0ff */
[----:B------:R-:W-:Y:S01]  /*d7e0*/  ULDC UR10, c[0x0][0xa88] ;  /* 0x0002a200000a7ab9 */ /* 0x000fe20000000800 */
[----:B------:R-:W-:Y:S01]  /*d7f0*/  LOP3.LUT R24, R25, 0x380, RZ, 0xc0, !PT ;  /* 0x0000038019187812 */ /* 0x000fe200078ec0ff */
[----:B------:R-:W-:Y:S01]  /*d800*/  ULDC.64 UR8, c[0x0][0xb70] ;  /* 0x0002dc0000087ab9 */ /* 0x000fe20000000a00 */
[----:B------:R-:W-:Y:S01]  /*d810*/  LOP3.LUT R20, R21, 0x380, RZ, 0xc0, !PT ;  /* 0x0000038015147812 */ /* 0x000fe200078ec0ff */
[----:B------:R-:W-:Y:S01]  /*d820*/  UIMAD UR5, UR5, UR8, URZ ;  /* 0x00000008050572a4 */ /* 0x000fe2000f8e023f */
[----:B------:R-:W-:Y:S01]  /*d830*/  LOP3.LUT R14, R15, 0x380, RZ, 0xc0, !PT ;  /* 0x000003800f0e7812 */ /* 0x000fe200078ec0ff */
[----:B------:R-:W-:Y:S01]  /*d840*/  UIMAD.WIDE.U32 UR6, UR43, UR8, URZ ;  /* 0x000000082b0672a5 */ /* 0x000fe2000f8e003f */
[----:B------:R-:W-:Y:S01]  /*d850*/  LOP3.LUT P0, RZ, R186, 0x3, RZ, 0xc0, !PT ;  /* 0x00000003baff7812 */ /* 0x000fe2000780c0ff */
[----:B------:R-:W-:Y:S01]  /*d860*/  UIMAD UR5, UR43, UR9, UR5 ;  /* 0x000000092b0572a4 */ /* 0x000fe2000f8e0205 */
[----:B------:R-:W-:Y:S01]  /*d870*/  SHF.R.U64 R5, R5, 0x3, RZ ;  /* 0x0000000305057819 */ /* 0x000fe200000012ff */
[----:B------:R-:W-:Y:S01]  /*d880*/  USHF.R.S32.HI UR8, URZ, 0x1f, UR44 ;  /* 0x0000001f3f087899 */ /* 0x000fe2000801142c */
[----:B------:R-:W-:Y:S01]  /*d890*/  SHF.R.U64 R26, R26, 0x3, RZ ;  /* 0x000000031a1a7819 */ /* 0x000fe200000012ff */
[----:B------:R-:W-:Y:S01]  /*d8a0*/  UIADD3 UR5, UR7, UR5, URZ ;  /* 0x0000000507057290 */ /* 0x000fe2000fffe03f */
[----:B------:R-:W-:-:S02]  /*d8b0*/  SHF.R.U64 R24, R24, 0x3, RZ ;  /* 0x0000000318187819 */ /* 0x000fc400000012ff */
[----:B------:R-:W-:Y:S02]  /*d8c0*/  SHF.R.U64 R20, R20, 0x3, RZ ;  /* 0x0000000314147819 */ /* 0x000fe400000012ff */
[----:B------:R-:W-:Y:S02]  /*d8d0*/  SHF.R.U64 R14, R14, 0x3, RZ ;  /* 0x000000030e0e7819 */ /* 0x000fe400000012ff */
[----:B------:R-:W-:Y:S02]  /*d8e0*/  ISETP.GE.OR P1, PT, R4, UR10, P0 ;  /* 0x0000000a04007c0c */ /* 0x000fe40008726670 */
[----:B------:R-:W-:Y:S01]  /*d8f0*/  LOP3.LUT R4, R5, R18, RZ, 0x3c, !PT ;  /* 0x0000001205047212 */ /* 0x000fe200078e3cff */
[--C-:B------:R-:W-:Y:S01]  /*d900*/  IMAD.MOV.U32 R5, RZ, RZ, R19.reuse ;  /* 0x000000ffff057224 */ /* 0x100fe200078e0013 */
[----:B------:R-:W-:Y:S01]  /*d910*/  LOP3.LUT R26, R26, R27, RZ, 0x3c, !PT ;  /* 0x0000001b1a1a7212 */ /* 0x000fe200078e3cff */
[--C-:B------:R-:W-:Y:S01]  /*d920*/  IMAD.X R27, RZ, RZ, R19.reuse, P2 ;  /* 0x000000ffff1b7224 */ /* 0x100fe200010e0613 */
[----:B------:R-:W-:Y:S01]  /*d930*/  LOP3.LUT R24, R24, R25, RZ, 0x3c, !PT ;  /* 0x0000001918187212 */ /* 0x000fe200078e3cff */
[----:B------:R-:W-:Y:S01]  /*d940*/  IMAD.X R25, RZ, RZ, R19, P6 ;  /* 0x000000ffff197224 */ /* 0x000fe200030e0613 */
[----:B------:R-:W-:-:S02]  /*d950*/  LOP3.LUT R20, R20, R21, RZ, 0x3c, !PT ;  /* 0x0000001514147212 */ /* 0x000fc400078e3cff */
[----:B------:R-:W-:Y:S02]  /*d960*/  LOP3.LUT R14, R14, R15, RZ, 0x3c, !PT ;  /* 0x0000000f0e0e7212 */ /* 0x000fe400078e3cff */
[C---:B------:R-:W-:Y:S02]  /*d970*/  IADD3 R15, P2, R18.reuse, 0x4040, RZ ;  /* 0x00004040120f7810 */ /* 0x040fe40007f5e0ff */
[C---:B------:R-:W-:Y:S02]  /*d980*/  IADD3 R21, P6, R18.reuse, 0x4060, RZ ;  /* 0x0000406012157810 */ /* 0x040fe40007fde0ff */
[----:B------:R-:W-:Y:S02]  /*d990*/  MOV R11, R4 ;  /* 0x00000004000b7202 */ /* 0x000fe40000000f00 */
[----:B------:R-:W-:Y:S02]  /*d9a0*/  IADD3 R13, P3, R18, 0x4020, RZ ;  /* 0x00004020120d7810 */ /* 0x000fe40007f7e0ff */
[----:B------:R-:W-:-:S02]  /*d9b0*/  LOP3.LUT R10, R15, 0x380, RZ, 0xc0, !PT ;  /* 0x000003800f0a7812 */ /* 0x000fc400078ec0ff */
[----:B------:R-:W-:Y:S02]  /*d9c0*/  LOP3.LUT R8, R21, 0x380, RZ, 0xc0, !PT ;  /* 0x0000038015087812 */ /* 0x000fe400078ec0ff */
[----:B------:R-:W-:Y:S02]  /*d9d0*/  F2FP.BF16.F32.PACK_AB R4, R89, R0 ;  /* 0x000000005904723e */ /* 0x000fe400000010ff */
[----:B------:R-:W-:Y:S02]  /*d9e0*/  F2FP.BF16.F32.PACK_AB R5, R91, R90 ;  /* 0x0000005a5b05723e */ /* 0x000fe400000010ff */
[----:B------:R-:W-:Y:S01]  /*d9f0*/  F2FP.BF16.F32.PACK_AB R6, R6, R9 ;  /* 0x000000090606723e */ /* 0x000fe200000010ff */
[----:B------:R-:W-:Y:S01]  /*da00*/  IMAD.X R9, RZ, RZ, R19, P6 ;  /* 0x000000ffff097224 */ /* 0x000fe200030e0613 */
[----:B------:R-:W-:Y:S02]  /*da10*/  F2FP.BF16.F32.PACK_AB R7, R7, R94 ;  /* 0x0000005e0707723e */ /* 0x000fe400000010ff */
[----:B------:R-:W-:-:S02]  /*da20*/  LOP3.LUT R12, R13, 0x380, RZ, 0xc0, !PT ;  /* 0x000003800d0c7812 */ /* 0x000fc400078ec0ff */
[----:B------:R-:W-:Y:S01]  /*da30*/  SHF.R.U64 R10, R10, 0x3, RZ ;  /* 0x000000030a0a7819 */ /* 0x000fe200000012ff */
[----:B------:R2:W-:Y:S01]  /*da40*/  STSM.16.M88.4 [R11], R4 ;  /* 0x000000040b007844 */ /* 0x0005e20000000200 */
[----:B------:R-:W-:Y:S02]  /*da50*/  SHF.R.U64 R8, R8, 0x3, RZ ;  /* 0x0000000308087819 */ /* 0x000fe400000012ff */
[----:B------:R-:W-:Y:S02]  /*da60*/  SHF.R.U64 R12, R12, 0x3, RZ ;  /* 0x000000030c0c7819 */ /* 0x000fe400000012ff */
[----:B------:R-:W-:Y:S01]  /*da70*/  LOP3.LUT R10, R10, R15, RZ, 0x3c, !PT ;  /* 0x0000000f0a0a7212 */ /* 0x000fe200078e3cff */
[--C-:B------:R-:W-:Y:S01]  /*da80*/  IMAD.X R15, RZ, RZ, R19.reuse, P4 ;  /* 0x000000ffff0f7224 */ /* 0x100fe200020e0613 */
[----:B------:R-:W-:Y:S01]  /*da90*/  LOP3.LUT R8, R8, R21, RZ, 0x3c, !PT ;  /* 0x0000001508087212 */ /* 0x000fe200078e3cff */
[----:B------:R-:W-:Y:S01]  /*daa0*/  IMAD.X R21, RZ, RZ, R19, P5 ;  /* 0x000000ffff157224 */ /* 0x000fe200028e0613 */
[----:B------:R-:W-:-:S02]  /*dab0*/  MOV R28, R24 ;  /* 0x00000018001c7202 */ /* 0x000fc40000000f00 */
[----:B------:R-:W-:Y:S01]  /*dac0*/  LOP3.LUT R12, R12, R13, RZ, 0x3c, !PT ;  /* 0x0000000d0c0c7212 */ /* 0x000fe200078e3cff */
[--C-:B------:R-:W-:Y:S01]  /*dad0*/  IMAD.X R13, RZ, RZ, R19.reuse, P3 ;  /* 0x000000ffff0d7224 */ /* 0x100fe200018e0613 */
[----:B------:R-:W-:Y:S02]  /*dae0*/  MOV R29, R26 ;  /* 0x0000001a001d7202 */ /* 0x000fe40000000f00 */
[----:B------:R-:W-:Y:S01]  /*daf0*/  MOV R27, R20 ;  /* 0x00000014001b7202 */ /* 0x000fe20000000f00 */
[----:B--2---:R-:W-:Y:S01]  /*db00*/  IMAD.X R11, RZ, RZ, R19, P2 ;  /* 0x000000ffff0b7224 */ /* 0x004fe200010e0613 */
[----:B------:R-:W-:Y:S01]  /*db10*/  F2FP.BF16.F32.PACK_AB R4, R97, R96 ;  /* 0x000000606104723e */ /* 0x000fe200000010ff */
[----:B------:R-:W-:Y:S01]  /*db20*/  IMAD.U32 R21, RZ, RZ, UR7 ;  /* 0x00000007ff157e24 */ /* 0x000fe2000f8e00ff */
[----:B------:R-:W-:Y:S01]  /*db30*/  F2FP.BF16.F32.PACK_AB R5, R99, R98 ;  /* 0x000000626305723e */ /* 0x000fe200000010ff */
[----:B------:R-:W-:Y:S01]  /*db40*/  IMAD.U32 R20, RZ, RZ, UR6 ;  /* 0x00000006ff147e24 */ /* 0x000fe2000f8e00ff */
[----:B------:R-:W-:Y:S01]  /*db50*/  MOV R24, R10 ;  /* 0x0000000a00187202 */ /* 0x000fe20000000f00 */
[C---:B-1----:R-:W-:Y:S01]  /*db60*/  IMAD R10, R32.reuse, UR8, RZ ;  /* 0x00000008200a7c24 */ /* 0x042fe2000f8e02ff */
[----:B------:R-:W-:Y:S01]  /*db70*/  F2FP.BF16.F32.PACK_AB R6, R101, R100 ;  /* 0x000000646506723e */ /* 0x000fe200000010ff */
[----:B------:R-:W-:Y:S01]  /*db80*/  IMAD.U32 R21, RZ, RZ, UR5 ;  /* 0x00000005ff157e24 */ /* 0x000fe2000f8e00ff */
[----:B------:R-:W-:Y:S01]  /*db90*/  F2FP.BF16.F32.PACK_AB R7, R103, R102 ;  /* 0x000000666707723e */ /* 0x000fe200000010ff */
[----:B------:R-:W-:Y:S01]  /*dba0*/  IMAD R30, R33, UR44, R10 ;  /* 0x0000002c211e7c24 */ /* 0x000fe2000f8e020a */
[----:B------:R-:W-:Y:S01]  /*dbb0*/  MOV R0, R8 ;  /* 0x0000000800007202 */ /* 0x000fe20000000f00 */
[----:B------:R-:W-:Y:S01]  /*dbc0*/  IMAD.WIDE.U32 R20, R32, UR44, R20 ;  /* 0x0000002c20147c25 */ /* 0x000fe2000f8e0014 */
[----:B------:R-:W-:Y:S01]  /*dbd0*/  MOV R26, R14 ;  /* 0x0000000e001a7202 */ /* 0x000fe20000000f00 */
[----:B------:R1:W-:Y:S01]  /*dbe0*/  STSM.16.M88.4 [R29], R4 ;  /* 0x000000041d007844 */ /* 0x0003e20000000200 */
[----:B------:R-:W-:Y:S01]  /*dbf0*/  MOV R25, R12 ;  /* 0x0000000c00197202 */ /* 0x000fe20000000f00 */
[----:B------:R-:W-:Y:S01]  /*dc00*/  ULDC.64 UR6, c[0x0][0xb40] ;  /* 0x0002d00000067ab9 */ /* 0x000fe20000000a00 */
[----:B------:R-:W-:-:S02]  /*dc10*/  F2FP.BF16.F32.PACK_AB R8, R105, R104 ;  /* 0x000000686908723e */ /* 0x000fc400000010ff */
        /* <DEDUP_REMOVED lines=9> */
[----:B------:R-:W-:Y:S02]  /*dcb0*/  F2FP.BF16.F32.PACK_AB R121, R123, R122 ;  /* 0x0000007a7b79723e */ /* 0x000fe400000010ff */
[----:B------:R-:W-:Y:S01]  /*dcc0*/  F2FP.BF16.F32.PACK_AB R128, R129, R128 ;  /* 0x000000808180723e */ /* 0x000fe200000010ff */
[----:B------:R-:W-:Y:S01]  /*dcd0*/  STSM.16.M88.4 [R27], R12 ;  /* 0x0000000c1b007844 */ /* 0x000fe20000000200 */
[----:B------:R-:W-:Y:S02]  /*dce0*/  F2FP.BF16.F32.PACK_AB R122, R125, R124 ;  /* 0x0000007c7d7a723e */ /* 0x000fe400000010ff */
[----:B------:R-:W-:-:S02]  /*dcf0*/  F2FP.BF16.F32.PACK_AB R123, R127, R126 ;  /* 0x0000007e7f7b723e */ /* 0x000fc400000010ff */
[----:B------:R-:W-:Y:S02]  /*dd00*/  F2FP.BF16.F32.PACK_AB R129, R131, R130 ;  /* 0x000000828381723e */ /* 0x000fe400000010ff */
[----:B------:R-:W-:Y:S01]  /*dd10*/  F2FP.BF16.F32.PACK_AB R136, R137, R136 ;  /* 0x000000888988723e */ /* 0x000fe200000010ff */
[----:B------:R-:W-:Y:S01]  /*dd20*/  STSM.16.M88.4 [R26], R120 ;  /* 0x000000781a007844 */ /* 0x000fe20000000200 */
        /* <DEDUP_REMOVED lines=10> */
[----:B------:R-:W-:Y:S02]  /*ddd0*/  F2FP.BF16.F32.PACK_AB R147, R151, R150 ;  /* 0x000000969793723e */ /* 0x000fe400000010ff */
[----:B-1----:R-:W-:Y:S02]  /*dde0*/  SHF.R.S32.HI R5, RZ, 0x1f, R31 ;  /* 0x0000001fff057819 */ /* 0x002fe4000001141f */
[C---:B------:R-:W-:Y:S01]  /*ddf0*/  IADD3 R6, P2, R31.reuse, R20, RZ ;  /* 0x000000141f067210 */ /* 0x040fe20007f5e0ff */
[----:B------:R-:W-:Y:S01]  /*de00*/  STSM.16.M88.4 [R0], R144 ;  /* 0x0000009000007844 */ /* 0x000fe20000000200 */
[----:B------:R-:W-:-:S02]  /*de10*/  ISETP.GE.OR P0, PT, R31, UR10, P0 ;  /* 0x0000000a1f007c0c */ /* 0x000fc40008706670 */
[----:B------:R-:W-:Y:S01]  /*de20*/  IADD3.X R5, R5, R21, R30, P2, !PT ;  /* 0x0000001505057210 */ /* 0x000fe200017fe41e */
[----:B------:R-:W-:Y:S01]  /*de30*/  @!PT LDS RZ, [RZ] ;  /* 0x00000000fffff984 */ /* 0x000fe20000000800 */
[----:B------:R-:W-:Y:S01]  /*de40*/  @!PT LDS RZ, [RZ] ;  /* 0x00000000fffff984 */ /* 0x000fe20000000800 */
[----:B------:R-:W-:Y:S01]  /*de50*/  @!PT LDS RZ, [RZ] ;  /* 0x00000000fffff984 */ /* 0x000fe20000000800 */
[----:B------:R-:W-:Y:S01]  /*de60*/  @!PT LDS RZ, [RZ] ;  /* 0x00000000fffff984 */ /* 0x000fe20000000800 */
[----:B------:R1:W-:Y:S06]  /*de70*/  MEMBAR.ALL.CTA ;  /* 0x0000000000007992 */ /* 0x0003ec0000008000 */
[----:B-1----:R-:W1:Y:S02]  /*de80*/  FENCE.VIEW.ASYNC.S ;  /* 0x00000000000073c6 */ /* 0x002e640000000000 */
[----:B-1----:R-:W-:Y:S06]  /*de90*/  BAR.ARV 0x1, 0x120 ;  /* 0x0044800000007b1d */ /* 0x002fec0000002000 */
[----:B------:R-:W-:-:S04]  /*dea0*/  LEA R4, P2, R6, UR6, 0x2 ;  /* 0x0000000606047c11 */ /* 0x000fc8000f8410ff */
[----:B------:R-:W-:Y:S02]  /*deb0*/  LEA.HI.X R5, R6, UR7, R5, 0x2, P2 ;  /* 0x0000000706057c11 */ /* 0x000fe400090f1405 */
[----:B------:R-:W1:Y:S04]  /*dec0*/  SHFL.IDX PT, R6, R189, RZ, 0x1f ;  /* 0x00001fffbd067589 */ /* 0x000e6800000e0000 */
[----:B------:R2:W-:Y:S04]  /*ded0*/  @!P1 STG.E desc[UR50][R4.64+0x20], R2 ;  /* 0x0000200204009986 */ /* 0x0005e8000c101932 */
[----:B------:R2:W-:Y:S01]  /*dee0*/  @!P0 STG.E desc[UR50][R4.64], R3 ;  /* 0x0000000304008986 */ /* 0x0005e2000c101932 */
[----:B-1----:R-:W-:-:S13]  /*def0*/  ISETP.NE.AND P0, PT, R6, 0x7, PT ;  /* 0x000000070600780c */ /* 0x002fda0003f05270 */
[----:B--2---:R-:W-:Y:S05]  /*df00*/  @P0 BRA `(.L_x_950) ;  /* 0x0000000800740947 */ /* 0x004fea0003800000 */
[----:B------:R-:W-:Y:S01]  /*df10*/  BAR.SYNC.DEFER_BLOCKING 0x1, 0x120 ;  /* 0x0044800000007b1d */ /* 0x000fe20000010000 */
[----:B------:R-:W-:-:S05]  /*df20*/  ELECT P0, URZ, PT ;  /* 0x00000000003f782f */ /* 0x000fca0003800000 */
[----:B------:R-:W-:Y:S08]  /*df30*/  BSSY B0, `(.L_x_951) ;  /* 0x0000012000007945 */ /* 0x000ff00003800000 */
[----:B------:R-:W-:Y:S05]  /*df40*/  @!P0 BRA `(.L_x_952) ;  /* 0x0000000000408947 */ /* 0x000fea0003800000 */
[----:B------:R-:W-:Y:S02]  /*df50*/  UIADD3 UR6, UP0, UR52, 0x9f0, URZ ;  /* 0x000009f034067890 */ /* 0x000fe4000ff1e03f */
[----:B------:R-:W-:Y:S02]  /*df60*/  UIADD3 UR5, UR39, 0x4000, URZ ;  /* 0x0000400027057890 */ /* 0x000fe4000fffe03f */
[----:B------:R-:W-:Y:S01]  /*df70*/  UIADD3.X UR7, URZ, UR53, URZ, UP0, !UPT ;  /* 0x000000353f077290 */ /* 0x000fe200087fe43f */
[----:B------:R-:W-:Y:S01]  /*df80*/  UMOV UR41, URZ ;  /* 0x0000003f00297c82 */ /* 0x000fe20008000000 */
[----:B------:R-:W-:Y:S01]  /*df90*/  UMOV UR45, URZ ;  /* 0x0000003f002d7c82 */ /* 0x000fe20008000000 */
[----:B------:R-:W-:Y:S01]  /*dfa0*/  UMOV UR40, UR39 ;  /* 0x0000002700287c82 */ /* 0x000fe20008000000 */
[----:B------:R-:W-:-:S05]  /*dfb0*/  UMOV UR8, 0x40 ;  /* 0x0000004000087882 */ /* 0x000fca0000000000 */
[----:B------:R1:W-:Y:S02]  /*dfc0*/  UTMASTG.5D [UR40], [UR6] ;  /* 0x00000028060073b5 */ /* 0x0003e40008020000 */
[----:B-1----:R-:W-:Y:S01]  /*dfd0*/  UMOV UR40, UR5 ;  /* 0x0000000500287c82 */ /* 0x002fe20008000000 */
[----:B------:R-:W-:Y:S01]  /*dfe0*/  UMOV UR41, UR8 ;  /* 0x0000000800297c82 */ /* 0x000fe20008000000 */
[----:B------:R-:W-:Y:S01]  /*dff0*/  UIADD3 UR5, UR39, 0x28820, URZ ;  /* 0x0002882027057890 */ /* 0x000fe2000fffe03f */
[----:B------:R1:W-:Y:S03]  /*e000*/  UTMASTG.5D [UR40], [UR6] ;  /* 0x00000028060073b5 */ /* 0x0003e60008020000 */
[----:B------:R-:W-:Y:S01]  /*e010*/  UPRMT UR5, URZ, 0x654, UR5 ;  /* 0x000006543f057896 */ /* 0x000fe20008000005 */
[----:B------:R0:W-:Y:S01]  /*e020*/  UTMACMDFLUSH ;  /* 0x00000000000079b7 */ /* 0x0001e20000000000 */
[----:B------:R-:W-:-:S07]  /*e030*/  DEPBAR.LE SB0, 0x0 ;  /* 0x000080000000791a */ /* 0x000fce0000000000 */
[----:B-1----:R-:W-:Y:S03]  /*e040*/  SYNCS.ARRIVE.TRANS64.RED.A1T0 RZ, [UR5], RZ ;  /* 0x000000ffffff79a7 */ /* 0x002fe60008100405 */
.L_x_952:
[----:B------:R-:W-:Y:S05]  /*e050*/  BSYNC B0 ;  /* 0x0000000000007941 */ /* 0x000fea0003800000 */
.L_x_951:
[----:B------:R-:W-:Y:S05]  /*e060*/  BRA `(.L_x_950) ;  /* 0x00000008001c7947 */ /* 0x000fea0003800000 */
.L_x_949:
[----:B------:R-:W1:Y:S01]  /*e070*/  LDC R12, c[0x0][0xdac] ;  /* 0x00036b00ff0c7b82 */ /* 0x000e620000000800 */
[----:B------:R-:W-:Y:S01]  /*e080*/  ISETP.GT.AND P0, PT, R190, 0x7f, PT ;  /* 0x0000007fbe00780c */ /* 0x000fe20003f04270 */
[----:B------:R-:W-:Y:S01]  /*e090*/  USHF.R.S32.HI UR6, URZ, 0x1f, UR43 ;  /* 0x0000001f3f067899 */ /* 0x000fe2000801142b */
[----:B------:R-:W-:Y:S01]  /*e0a0*/  BSSY B0, `(.L_x_953) ;  /* 0x000001c000007945 */ /* 0x000fe20003800000 */
[----:B------:R-:W-:Y:S01]  /*e0b0*/  USHF.R.S32.HI UR7, URZ, 0x1f, UR44 ;  /* 0x0000001f3f077899 */ /* 0x000fe2000801142c */
[----:B------:R-:W-:-:S03]  /*e0c0*/  SHF.R.S32.HI R23, RZ, 0x1f, R22 ;  /* 0x0000001fff177819 */ /* 0x000fc60000011416 */
[----:B------:R-:W2:Y:S08]  /*e0d0*/  LDC.64 R6, c[0x0][0xae0] ;  /* 0x0002b800ff067b82 */ /* 0x000eb00000000a00 */
[----:B------:R-:W3:Y:S01]  /*e0e0*/  LDC.64 R8, c[0x0][0xae8] ;  /* 0x0002ba00ff087b82 */ /* 0x000ee20000000a00 */
[----:B------:R-:W-:Y:S05]  /*e0f0*/  @P0 BRA `(.L_x_954) ;  /* 0x0000000000580947 */ /* 0x000fea0003800000 */
[----:B------:R-:W4:Y:S01]  /*e100*/  S2R R0, SR_TID.X ;  /* 0x0000000000007919 */ /* 0x000f220000002100 */
[----:B------:R-:W-:Y:S01]  /*e110*/  IMAD.U32 R2, RZ, RZ, UR42 ;  /* 0x0000002aff027e24 */ /* 0x000fe2000f8e00ff */
[----:B------:R-:W-:-:S04]  /*e120*/  ULDC UR5, c[0x0][0xa88] ;  /* 0x0002a20000057ab9 */ /* 0x000fc80000000800 */
[----:B----4-:R-:W-:-:S04]  /*e130*/  IADD3 R2, R2, -0x80, R0 ;  /* 0xffffff8002027810 */ /* 0x010fc80007ffe000 */
[----:B------:R-:W-:-:S13]  /*e140*/  ISETP.GE.AND P0, PT, R2, UR5, PT ;  /* 0x0000000502007c0c */ /* 0x000fda000bf06270 */
[----:B------:R-:W-:Y:S05]  /*e150*/  @P0 BRA `(.L_x_954) ;  /* 0x0000000000400947 */ /* 0x000fea0003800000 */
[----:B------:R-:W4:Y:S01]  /*e160*/  LDC.64 R4, c[0x0][0xb70] ;  /* 0x0002dc00ff047b82 */ /* 0x000f220000000a00 */
[----:B------:R-:W-:Y:S01]  /*e170*/  SHF.R.S32.HI R3, RZ, 0x1f, R2 ;  /* 0x0000001fff037819 */ /* 0x000fe20000011402 */
[----:B------:R-:W-:-:S06]  /*e180*/  ULDC.64 UR8, c[0x0][0xb40] ;  /* 0x0002d00000087ab9 */ /* 0x000fcc0000000a00 */
[----:B------:R-:W5:Y:S01]  /*e190*/  LDC.64 R10, c[0x0][0xb78] ;  /* 0x0002de00ff0a7b82 */ /* 0x000f620000000a00 */
[C---:B----4-:R-:W-:Y:S02]  /*e1a0*/  IMAD R0, R4.reuse, UR6, RZ ;  /* 0x0000000604007c24 */ /* 0x050fe4000f8e02ff */
[----:B------:R-:W-:-:S04]  /*e1b0*/  IMAD.WIDE.U32 R2, R4, UR43, R2 ;  /* 0x0000002b04027c25 */ /* 0x000fc8000f8e0002 */
[----:B------:R-:W-:Y:S02]  /*e1c0*/  IMAD R5, R5, UR43, R0 ;  /* 0x0000002b05057c24 */ /* 0x000fe4000f8e0200 */
[C---:B-----5:R-:W-:Y:S02]  /*e1d0*/  IMAD R0, R10.reuse, UR7, RZ ;  /* 0x000000070a007c24 */ /* 0x060fe4000f8e02ff */
[----:B------:R-:W-:Y:S02]  /*e1e0*/  IMAD.IADD R3, R3, 0x1, R5 ;  /* 0x0000000103037824 */ /* 0x000fe400078e0205 */
[----:B------:R-:W-:Y:S02]  /*e1f0*/  IMAD R5, R11, UR44, R0 ;  /* 0x0000002c0b057c24 */ /* 0x000fe4000f8e0200 */
[----:B------:R-:W-:-:S04]  /*e200*/  IMAD.WIDE.U32 R2, R10, UR44, R2 ;  /* 0x0000002c0a027c25 */ /* 0x000fc8000f8e0002 */
[----:B------:R-:W-:Y:S01]  /*e210*/  IMAD.IADD R3, R3, 0x1, R5 ;  /* 0x0000000103037824 */ /* 0x000fe200078e0205 */
[----:B------:R-:W-:-:S04]  /*e220*/  LEA R4, P0, R2, UR8, 0x2 ;  /* 0x0000000802047c11 */ /* 0x000fc8000f8010ff */
[----:B------:R-:W-:Y:S01]  /*e230*/  LEA.HI.X R5, R2, UR9, R3, 0x2, P0 ;  /* 0x0000000902057c11 */ /* 0x000fe200080f1403 */
[----:B------:R-:W-:-:S05]  /*e240*/  IMAD.MOV.U32 R3, RZ, RZ, -0x800000 ;  /* 0xff800000ff037424 */ /* 0x000fca00078e00ff */
[----:B------:R4:W-:Y:S03]  /*e250*/  STG.E desc[UR50][R4.64], R3 ;  /* 0x0000000304007986 */ /* 0x0009e6000c101932 */
.L_x_954:
[----:B------:R-:W-:Y:S05]  /*e260*/  BSYNC B0 ;  /* 0x0000000000007941 */ /* 0x000fea0003800000 */
.L_x_953:
[----:B------:R-:W-:Y:S01]  /*e270*/  ULDC UR5, c[0x0][0xa88] ;  /* 0x0002a20000057ab9 */ /* 0x000fe20000000800 */
[C---:B--2---:R-:W-:Y:S01]  /*e280*/  IMAD R0, R6.reuse, UR6, RZ ;  /* 0x0000000606007c24 */ /* 0x044fe2000f8e02ff */
[----:B------:R-:W-:Y:S01]  /*e290*/  UIADD3 UR42, -UR42, UR5, URZ ;  /* 0x000000052a2a7290 */ /* 0x000fe2000fffe13f */
[----:B----4-:R-:W-:Y:S01]  /*e2a0*/  IMAD.WIDE.U32 R2, R6, UR43, R22 ;  /* 0x0000002b06027c25 */ /* 0x010fe2000f8e0016 */
[----:B------:R-:W-:Y:S01]  /*e2b0*/  ULOP3.LUT UR48, URZ, UR48, URZ, 0x33, !UPT ;  /* 0x000000303f307292 */ /* 0x000fe2000f8e333f */
[----:B------:R-:W-:Y:S01]  /*e2c0*/  SHF.R.S32.HI R185, RZ, 0x1f, R184 ;  /* 0x0000001fffb97819 */ /* 0x000fe200000114b8 */
[----:B------:R-:W-:Y:S01]  /*e2d0*/  BSSY B0, `(.L_x_955) ;  /* 0x0000021000007945 */ /* 0x000fe20003800000 */
[----:B------:R-:W-:Y:S01]  /*e2e0*/  IMAD R5, R7, UR43, R0 ;  /* 0x0000002b07057c24 */ /* 0x000fe2000f8e0200 */
[C---:B------:R-:W-:Y:S01]  /*e2f0*/  ISETP.GE.AND P2, PT, R184.reuse, UR42, PT ;  /* 0x0000002ab8007c0c */ /* 0x040fe2000bf46270 */
[C---:B------:R-:W-:Y:S02]  /*e300*/  VIADD R0, R184.reuse, 0x40 ;  /* 0x00000040b8007836 */ /* 0x040fe40000000000 */
[----:B------:R-:W-:-:S02]  /*e310*/  VIADD R4, R184, 0x20 ;  /* 0x00000020b8047836 */ /* 0x000fc40000000000 */
[----:B------:R-:W-:Y:S01]  /*e320*/  IMAD.IADD R3, R3, 0x1, R5 ;  /* 0x0000000103037824 */ /* 0x000fe200078e0205 */
[----:B------:R-:W-:Y:S01]  /*e330*/  ISETP.GE.AND P0, PT, R0, UR42, PT ;  /* 0x0000002a00007c0c */ /* 0x000fe2000bf06270 */
[----:B---3--:R-:W-:Y:S01]  /*e340*/  IMAD R0, R8, UR7, RZ ;  /* 0x0000000708007c24 */ /* 0x008fe2000f8e02ff */
[----:B------:R-:W-:Y:S01]  /*e350*/  ISETP.GE.AND P4, PT, R4, UR42, PT ;  /* 0x0000002a04007c0c */ /* 0x000fe2000bf86270 */
[----:B------:R-:W-:Y:S02]  /*e360*/  VIADD R4, R184, 0x60 ;  /* 0x00000060b8047836 */ /* 0x000fe40000000000 */
[----:B------:R-:W-:Y:S02]  /*e370*/  IMAD R9, R9, UR44, R0 ;  /* 0x0000002c09097c24 */ /* 0x000fe4000f8e0200 */
[----:B-1----:R-:W-:Y:S01]  /*e380*/  VIADD R5, R12, UR48 ;  /* 0x000000300c057c36 */ /* 0x002fe20008000000 */
[----:B------:R-:W-:Y:S01]  /*e390*/  ISETP.GE.AND P1, PT, R4, UR42, PT ;  /* 0x0000002a04007c0c */ /* 0x000fe2000bf26270 */
[----:B------:R-:W-:-:S04]  /*e3a0*/  IMAD.WIDE.U32 R6, R8, UR44, R2 ;  /* 0x0000002c08067c25 */ /* 0x000fc8000f8e0002 */
[----:B------:R-:W-:-:S04]  /*e3b0*/  IMAD.WIDE R4, R5, 0x80, R184 ;  /* 0x0000008005047825 */ /* 0x000fc800078e02b8 */
[----:B------:R-:W-:Y:S01]  /*e3c0*/  IMAD.IADD R11, R7, 0x1, R9 ;  /* 0x00000001070b7824 */ /* 0x000fe200078e0209 */
[----:B------:R-:W-:Y:S06]  /*e3d0*/  @P2 BRA `(.L_x_956) ;  /* 0x0000000000402947 */ /* 0x000fec0003800000 */
[----:B------:R-:W-:Y:S01]  /*e3e0*/  ULDC.64 UR6, c[0x0][0xad8] ;  /* 0x0002b60000067ab9 */ /* 0x000fe20000000a00 */
[C---:B------:R-:W-:Y:S01]  /*e3f0*/  VIADD R0, R22.reuse, 0x40 ;  /* 0x0000004016007836 */ /* 0x040fe20000000000 */
[----:B------:R-:W-:Y:S01]  /*e400*/  ULDC UR5, c[0x0][0xa8c] ;  /* 0x0002a30000057ab9 */ /* 0x000fe20000000800 */
[----:B------:R-:W-:Y:S01]  /*e410*/  IMAD R9, R5, UR6, RZ ;  /* 0x0000000605097c24 */ /* 0x000fe2000f8e02ff */
[----:B------:R-:W-:Y:S01]  /*e420*/  ISETP.GE.AND P2, PT, R22, UR5, PT ;  /* 0x0000000516007c0c */ /* 0x000fe2000bf46270 */
[----:B------:R-:W-:Y:S01]  /*e430*/  IMAD.MOV.U32 R2, RZ, RZ, R6 ;  /* 0x000000ffff027224 */ /* 0x000fe200078e0006 */
[----:B------:R-:W-:Y:S01]  /*e440*/  ISETP.GE.AND P3, PT, R0, UR5, PT ;  /* 0x0000000500007c0c */ /* 0x000fe2000bf66270 */
[----:B------:R-:W-:Y:S02]  /*e450*/  IMAD.MOV.U32 R3, RZ, RZ, R11 ;  /* 0x000000ffff037224 */ /* 0x000fe400078e000b */
[C---:B------:R-:W-:Y:S02]  /*e460*/  IMAD R9, R4.reuse, UR7, R9 ;  /* 0x0000000704097c24 */ /* 0x040fe4000f8e0209 */
[----:B------:R-:W-:Y:S01]  /*e470*/  IMAD.WIDE.U32 R2, R4, UR6, R2 ;  /* 0x0000000604027c25 */ /* 0x000fe2000f8e0002 */
[----:B------:R-:W-:-:S03]  /*e480*/  ULDC.64 UR6, c[0x0][0xa80] ;  /* 0x0002a00000067ab9 */ /* 0x000fc60000000a00 */
[----:B------:R-:W-:Y:S01]  /*e490*/  IMAD.IADD R3, R3, 0x1, R9 ;  /* 0x0000000103037824 */ /* 0x000fe200078e0209 */
[----:B------:R-:W-:-:S04]  /*e4a0*/  LEA R8, P5, R2, UR6, 0x1 ;  /* 0x0000000602087c11 */ /* 0x000fc8000f8a08ff */
[----:B------:R-:W-:-:S05]  /*e4b0*/  LEA.HI.X R9, R2, UR7, R3, 0x1, P5 ;  /* 0x0000000702097c11 */ /* 0x000fca000a8f0c03 */
[----:B------:R1:W-:Y:S04]  /*e4c0*/  @!P2 STG.E.128 desc[UR50][R8.64], RZ ;  /* 0x000000ff0800a986 */ /* 0x0003e8000c101d32 */
[----:B------:R1:W-:Y:S02]  /*e4d0*/  @!P3 STG.E.128 desc[UR50][R8.64+0x80], RZ ;  /* 0x000080ff0800b986 */ /* 0x0003e4000c101d32 */
.L_x_956:
[----:B------:R-:W-:Y:S05]  /*e4e0*/  BSYNC B0 ;  /* 0x0000000000007941 */ /* 0x000fea0003800000 */
.L_x_955:
[----:B------:R-:W-:Y:S04]  /*e4f0*/  BSSY B0, `(.L_x_957) ;  /* 0x0000014000007945 */ /* 0x000fe80003800000 */
[----:B------:R-:W-:Y:S05]  /*e500*/  @P4 BRA `(.L_x_958) ;  /* 0x0000000000484947 */ /* 0x000fea0003800000 */
[----:B-1----:R-:W-:Y:S01]  /*e510*/  IADD3 R9, P2, R4, 0x20, RZ ;  /* 0x0000002004097810 */ /* 0x002fe20007f5e0ff */
[----:B------:R-:W-:Y:S01]  /*e520*/  ULDC.64 UR6, c[0x0][0xad8] ;  /* 0x0002b60000067ab9 */ /* 0x000fe20000000a00 */
[----:B------:R-:W-:Y:S01]  /*e530*/  IMAD.MOV.U32 R2, RZ, RZ, R6 ;  /* 0x000000ffff027224 */ /* 0x000fe200078e0006 */
[----:B------:R-:W-:Y:S01]  /*e540*/  ULDC UR5, c[0x0][0xa8c] ;  /* 0x0002a30000057ab9 */ /* 0x000fe20000000800 */
[----:B------:R-:W-:Y:S01]  /*e550*/  IMAD.MOV.U32 R3, RZ, RZ, R11 ;  /* 0x000000ffff037224 */ /* 0x000fe200078e000b */
[C---:B------:R-:W-:Y:S01]  /*e560*/  ISETP.GE.AND P3, PT, R22.reuse, UR5, PT ;  /* 0x0000000516007c0c */ /* 0x040fe2000bf66270 */
[----:B------:R-:W-:Y:S02]  /*e570*/  IMAD.X R0, RZ, RZ, R5, P2 ;  /* 0x000000ffff007224 */ /* 0x000fe400010e0605 */
[----:B------:R-:W-:Y:S02]  /*e580*/  VIADD R8, R22, 0x40 ;  /* 0x0000004016087836 */ /* 0x000fe40000000000 */
[----:B------:R-:W-:-:S02]  /*e590*/  IMAD R0, R0, UR6, RZ ;  /* 0x0000000600007c24 */ /* 0x000fc4000f8e02ff */
[----:B------:R-:W-:Y:S01]  /*e5a0*/  IMAD.WIDE.U32 R2, R9, UR6, R2 ;  /* 0x0000000609027c25 */ /* 0x000fe2000f8e0002 */
[----:B------:R-:W-:-:S03]  /*e5b0*/  ISETP.GE.AND P4, PT, R8, UR5, PT ;  /* 0x0000000508007c0c */ /* 0x000fc6000bf86270 */
[----:B------:R-:W-:Y:S01]  /*e5c0*/  IMAD R9, R9, UR7, R0 ;  /* 0x0000000709097c24 */ /* 0x000fe2000f8e0200 */
[----:B------:R-:W-:Y:S02]  /*e5d0*/  ULDC.64 UR6, c[0x0][0xa80] ;  /* 0x0002a00000067ab9 */ /* 0x000fe40000000a00 */
[----:B------:R-:W-:Y:S01]  /*e5e0*/  LEA R8, P2, R2, UR6, 0x1 ;  /* 0x0000000602087c11 */ /* 0x000fe2000f8408ff */
[----:B------:R-:W-:-:S05]  /*e5f0*/  IMAD.IADD R3, R3, 0x1, R9 ;  /* 0x0000000103037824 */ /* 0x000fca00078e0209 */
[----:B------:R-:W-:-:S05]  /*e600*/  LEA.HI.X R9, R2, UR7, R3, 0x1, P2 ;  /* 0x0000000702097c11 */ /* 0x000fca00090f0c03 */
[----:B------:R2:W-:Y:S04]  /*e610*/  @!P3 STG.E.128 desc[UR50][R8.64], RZ ;  /* 0x000000ff0800b986 */ /* 0x0005e8000c101d32 */
[----:B------:R2:W-:Y:S02]  /*e620*/  @!P4 STG.E.128 desc[UR50][R8.64+0x80], RZ ;  /* 0x000080ff0800c986 */ /* 0x0005e4000c101d32 */
.L_x_958:
[----:B------:R-:W-:Y:S05]  /*e630*/  BSYNC B0 ;  /* 0x0000000000007941 */ /* 0x000fea0003800000 */
.L_x_957:
[----:B------:R-:W-:Y:S04]  /*e640*/  BSSY B0, `(.L_x_959) ;  /* 0x0000014000007945 */ /* 0x000fe80003800000 */
[----:B------:R-:W-:Y:S05]  /*e650*/  @P0 BRA `(.L_x_960) ;  /* 0x0000000000480947 */ /* 0x000fea0003800000 */
[----:B-12---:R-:W-:Y:S01]  /*e660*/  IADD3 R9, P0, R4, 0x40, RZ ;  /* 0x0000004004097810 */ /* 0x006fe20007f1e0ff */
        /* <DEDUP_REMOVED lines=17> */
.L_x_960:
[----:B------:R-:W-:Y:S05]  /*e780*/  BSYNC B0 ;  /* 0x0000000000007941 */ /* 0x000fea0003800000 */
.L_x_959:
[----:B------:R-:W-:Y:S04]  /*e790*/  BSSY B0, `(.L_x_950) ;  /* 0x0000014000007945 */ /* 0x000fe80003800000 */
[----:B------:R-:W-:Y:S05]  /*e7a0*/  @P1 BRA `(.L_x_961) ;  /* 0x0000000000481947 */ /* 0x000fea0003800000 */
[----:B------:R-:W-:Y:S01]  /*e7b0*/  IADD3 R7, P0, R4, 0x60, RZ ;  /* 0x0000006004077810 */ /* 0x000fe20007f1e0ff */
        /* <DEDUP_REMOVED lines=17> */
.L_x_961:
[----:B------:R-:W-:Y:S05]  /*e8d0*/  BSYNC B0 ;  /* 0x0000000000007941 */ /* 0x000fea0003800000 */
.L_x_950:
[----:B------:R-:W5:Y:S02]  /*e8e0*/  LDC R0, c[0x0][0xda8] ;  /* 0x00036a00ff007b82 */ /* 0x000f640000000800 */
[----:B-----5:R-:W-:-:S13]  /*e8f0*/  ISETP.LE.AND P0, PT, R0, UR4, PT ;  /* 0x0000000400007c0c */ /* 0x020fda000bf03270 */
[----:B------:R-:W-:Y:S05]  /*e900*/  @!P0 BRA `(.L_x_962) ;  /* 0xffffff24002c8947 */ /* 0x000fea000383ffff */
[----:B------:R-:W-:Y:S05]  /*e910*/  EXIT ;  /* 0x000000000000794d */ /* 0x000fea0003800000 */
.L_x_868:
[----:B------:R-:W-:-:S08]  /*e920*/  NOP ;  /* 0x0000000000007918 */ /* 0x000fd00000000000 */
[----:B------:R-:W1:-:S00]  /*e930*/  USETMAXREG.DEALLOC.CTAPOOL 0x18 ;  /* 0x00000018000079c8 */ /* 0x000e4000080e0500 */
[----:B-1----:R-:W-:-:S06]  /*e940*/  LOP3.LUT R0, R0, 0x3, RZ, 0xc0, !PT ;  /* 0x0000000300007812 */ /* 0x002fcc00078ec0ff */
[----:B------:R-:W1:Y:S02]  /*e950*/  SHFL.IDX PT, R0, R0, RZ, 0x1f ;  /* 0x00001fff00007589 */ /* 0x000e6400000e0000 */
[----:B-1----:R-:W-:-:S13]  /*e960*/  ISETP.NE.AND P0, PT, R0, RZ, PT ;  /* 0x000000ff0000720c */ /* 0x002fda0003f05270 */
[----:B------:R-:W-:Y:S05]  /*e970*/  @P0 EXIT ;  /* 0x000000000000094d */ /* 0x000fea0003800000 */
[----:B------:R-:W1:Y:S01]  /*e980*/  S2UR UR4, SR_CTAID.X ;  /* 0x00000000000479c3 */ /* 0x000e620000002500 */
[----:B------:R-:W-:Y:S01]  /*e990*/  UMOV UR47, URZ ;  /* 0x0000003f002f7c82 */ /* 0x000fe20008000000 */
[----:B------:R-:W-:Y:S02]  /*e9a0*/  IMAD.MOV.U32 R16, RZ, RZ, RZ ;  /* 0x000000ffff107224 */ /* 0x000fe400078e00ff */
[----:B------:R-:W-:-:S04]  /*e9b0*/  IMAD.MOV.U32 R17, RZ, RZ, 0x1 ;  /* 0x00000001ff117424 */ /* 0x000fc800078e00ff */
[----:B------:R-:W1:Y:S02]  /*e9c0*/  LDC R0, c[0x0][0xda8] ;  /* 0x00036a00ff007b82 */ /* 0x000e640000000800 */
[----:B-1----:R-:W-:-:S13]  /*e9d0*/  ISETP.LE.AND P0, PT, R0, UR4, PT ;  /* 0x0000000400007c0c */ /* 0x002fda000bf03270 */
[----:B------:R-:W-:Y:S05]  /*e9e0*/  @P0 BRA `(.L_x_963) ;  /* 0x0000002c006c0947 */ /* 0x000fea0003800000 */
[----:B------:R-:W-:Y:S01]  /*e9f0*/  IMAD.U32 R19, RZ, RZ, UR4 ;  /* 0x00000004ff137e24 */ /* 0x000fe2000f8e00ff */
[----:B------:R-:W-:Y:S01]  /*ea00*/  ULDC UR46, c[0x0][0xc] ;  /* 0x00000300002e7ab9 */ /* 0x000fe20000000800 */
[----:B------:R-:W-:Y:S01]  /*ea10*/  IMAD.MOV.U32 R17, RZ, RZ, 0x1 ;  /* 0x00000001ff117424 */ /* 0x000fe200078e00ff */
[----:B------:R-:W-:Y:S01]  /*ea20*/  ULDC.64 UR48, c[0x0][0x198] ;  /* 0x0000660000307ab9 */ /* 0x000fe20000000a00 */
[----:B------:R-:W-:Y:S01]  /*ea30*/  IMAD.MOV.U32 R16, RZ, RZ, RZ ;  /* 0x000000ffff107224 */ /* 0x000fe200078e00ff */
[----:B------:R-:W-:-:S06]  /*ea40*/  UMOV UR47, URZ ;  /* 0x0000003f002f7c82 */ /* 0x000fcc0008000000 */
.L_x_1017:
[----:B------:R-:W-:Y:S01]  /*ea50*/  ULDC UR8, c[0x0][0xdd0] ;  /* 0x0003740000087ab9 */ /* 0x000fe20000000800 */
[----:B-1----:R-:W1:Y:S01]  /*ea60*/  LDC R0, c[0x0][0xde8] ;  /* 0x00037a00ff007b82 */ /* 0x002e620000000800 */
[C---:B------:R-:W-:Y:S01]  /*ea70*/  R2UR UR6, R19.reuse ;  /* 0x00000000130672ca */ /* 0x040fe200000e0000 */
[----:B------:R-:W-:Y:S01]  /*ea80*/  UISETP.NE.AND UP0, UPT, UR8, 0x1, UPT ;  /* 0x000000010800788c */ /* 0x000fe2000bf05270 */
[----:B------:R-:W-:-:S10]  /*ea90*/  R2UR UR7, R19 ;  /* 0x00000000130772ca */ /* 0x000fd400000e0000 */
[----:B------:R-:W-:Y:S01]  /*eaa0*/  @UP0 ULDC UR4, c[0x0][0xdd4] ;  /* 0x0003750000040ab9 */ /* 0x000fe20000000800 */
[----:B------:R-:W-:Y:S01]  /*eab0*/  @UP0 ULDC UR9, c[0x0][0xdd8] ;  /* 0x0003760000090ab9 */ /* 0x000fe20000000800 */
[----:B------:R-:W-:-:S04]  /*eac0*/  UIMAD.WIDE.U32 UR4, UR6, UR4, URZ ;  /* 0x00000004060472a5 */ /* 0x000fc8000f8e003f */
[----:B------:R-:W-:-:S04]  /*ead0*/  @UP0 USHF.R.U32.HI UR6, URZ, UR9, UR5 ;  /* 0x000000093f060299 */ /* 0x000fc80008011605 */
[----:B------:R-:W-:Y:S02]  /*eae0*/  UIADD3 UR4, -UR6, URZ, URZ ;  /* 0x0000003f06047290 */ /* 0x000fe4000fffe13f */
[----:B-1----:R-:W-:Y:S02]  /*eaf0*/  ISETP.LE.AND P0, PT, R0, UR6, PT ;  /* 0x0000000600007c0c */ /* 0x002fe4000bf03270 */
[----:B------:R-:W-:-:S11]  /*eb00*/  UIMAD UR8, UR8, UR4, UR7 ;  /* 0x00000004080872a4 */ /* 0x000fd6000f8e0207 */
[----:B------:R-:W-:Y:S05]  /*eb10*/  @!P0 BRA `(.L_x_964) ;  /* 0x0000000000208947 */ /* 0x000fea0003800000 */
        /* <DEDUP_REMOVED lines=8> */
.L_x_964:
[----:B------:R-:W-:Y:S01]  /*eba0*/  ULDC UR9, c[0x0][0xdc4] ;  /* 0x0003710000097ab9 */ /* 0x000fe20000000800 */
[----:B------:R-:W-:Y:S01]  /*ebb0*/  UMOV UR7, UR8 ;  /* 0x0000000800077c82 */ /* 0x000fe20008000000 */
[----:B------:R-:W-:-:S11]  /*ebc0*/  UISETP.NE.AND UP0, UPT, UR9, 0x1, UPT ;  /* 0x000000010900788c */ /* 0x000fd6000bf05270 */
[----:B------:R-:W-:Y:S02]  /*ebd0*/  @UP0 ULDC.64 UR10, c[0x0][0xdc8] ;  /* 0x00037200000a0ab9 */ /* 0x000fe40000000a00 */
[----:B------:R-:W-:-:S04]  /*ebe0*/  UIMAD.WIDE.U32 UR4, UR8, UR10, URZ ;  /* 0x0000000a080472a5 */ /* 0x000fc8000f8e003f */
[----:B------:R-:W-:-:S04]  /*ebf0*/  @UP0 USHF.R.U32.HI UR7, URZ, UR11, UR5 ;  /* 0x0000000b3f070299 */ /* 0x000fc80008011605 */
[----:B------:R-:W-:-:S12]  /*ec00*/  UIMAD UR4, UR7, UR9, URZ ;  /* 0x00000009070472a4 */ /* 0x000fd8000f8e023f */
.L_x_965:
[----:B------:R-:W-:Y:S01]  /*ec10*/  ULDC.64 UR10, c[0x0][0x3f8] ;  /* 0x0000fe00000a7ab9 */ /* 0x000fe20000000a00 */
[----:B------:R-:W-:Y:S02]  /*ec20*/  UIADD3 UR8, UR8, -UR4, URZ ;  /* 0x8000000408087290 */ /* 0x000fe4000fffe03f */
[----:B------:R-:W-:Y:S02]  /*ec30*/  UISETP.NE.U32.AND UP0, UPT, UR10, URZ, UPT ;  /* 0x0000003f0a00728c */ /* 0x000fe4000bf05070 */
[----:B------:R-:W-:Y:S01]  /*ec40*/  ULOP3.LUT UR7, URZ, UR7, URZ, 0x33, !UPT ;  /* 0x000000073f077292 */ /* 0x000fe2000f8e333f */
[----:B------:R-:W-:Y:S01]  /*ec50*/  ULDC UR10, c[0x0][0xdb8] ;  /* 0x00036e00000a7ab9 */ /* 0x000fe20000000800 */
[----:B------:R-:W-:Y:S01]  /*ec60*/  ULDC.64 UR4, c[0x0][0x9e0] ;  /* 0x0002780000047ab9 */ /* 0x000fe20000000a00 */
[----:B------:R-:W-:Y:S01]  /*ec70*/  UISETP.NE.AND UP1, UPT, UR10, 0x1, UPT ;  /* 0x000000010a00788c */ /* 0x000fe2000bf25270 */
[----:B------:R-:W-:Y:S01]  /*ec80*/  ULDC UR9, c[0x0][0xdc4] ;  /* 0x0003710000097ab9 */ /* 0x000fe20000000800 */
[----:B------:R-:W-:Y:S01]  /*ec90*/  ULDC UR41, c[0x0][0xdac] ;  /* 0x00036b0000297ab9 */ /* 0x000fe20000000800 */
[----:B------:R-:W-:-:S02]  /*eca0*/  UISETP.GE.AND UP2, UPT, UR5, 0x1, UPT ;  /* 0x000000010500788c */ /* 0x000fc4000bf46270 */
[----:B------:R-:W-:Y:S02]  /*ecb0*/  UIMAD UR9, UR6, UR9, UR8 ;  /* 0x00000009060972a4 */ /* 0x000fe4000f8e0208 */
[----:B------:R-:W-:Y:S02]  /*ecc0*/  UIADD3 UR41, UR7, UR41, URZ ;  /* 0x0000002907297290 */ /* 0x000fe4000fffe03f */
[----:B------:R-:W-:Y:S01]  /*ecd0*/  UISETP.NE.AND.EX UP0, UPT, UR11, URZ, UPT, UP0 ;  /* 0x0000003f0b00728c */ /* 0x000fe2000bf05300 */
[----:B------:R-:W-:Y:S01]  /*ece0*/  PLOP3.LUT P1, PT, PT, PT, UP2, 0x80, 0x0 ;  /* 0x000000000000781c */ /* 0x000fe20003f2f028 */
[----:B------:R-:W-:Y:S01]  /*ecf0*/  @UP1 ULDC UR6, c[0x0][0xdbc] ;  /* 0x00036f0000061ab9 */ /* 0x000fe20000000800 */
[----:B------:R-:W-:Y:S02]  /*ed00*/  USHF.L.U32 UR41, UR41, 0x7, URZ ;  /* 0x0000000729297899 */ /* 0x000fe4000800063f */
[----:B------:R-:W-:Y:S01]  /*ed10*/  UIMAD.WIDE.U32 UR6, UR9, UR6, URZ ;  /* 0x00000006090672a5 */ /* 0x000fe2000f8e003f */
[----:B------:R-:W-:Y:S01]  /*ed20*/  ULDC UR11, c[0x0][0x404] ;  /* 0x00010100000b7ab9 */ /* 0x000fe20000000800 */
[----:B------:R-:W-:Y:S01]  /*ed30*/  ULDC UR12, c[0x0][0x288] ;  /* 0x0000a200000c7ab9 */ /* 0x000fe20000000800 */
[----:B------:R-:W-:Y:S01]  /*ed40*/  @UP1 ULDC UR14, c[0x0][0xdc0] ;  /* 0x00037000000e1ab9 */ /* 0x000fe20000000800 */
[----:B------:R-:W-:Y:S01]  /*ed50*/  UMOV UR43, UR9 ;  /* 0x00000009002b7c82 */ /* 0x000fe20008000000 */
[----:B------:R-:W-:-:S02]  /*ed60*/  USEL UR11, UR11, 0x1, UP0 ;  /* 0x000000010b0b7887 */ /* 0x000fc40008000000 */
[----:B------:R-:W-:Y:S02]  /*ed70*/  UIADD3 UR8, UR41, 0x80, -UR12 ;  /* 0x0000008029087890 */ /* 0x000fe4000fffe80c */
[----:B------:R-:W-:Y:S01]  /*ed80*/  @UP1 USHF.R.U32.HI UR43, URZ, UR14, UR7 ;  /* 0x0000000e3f2b1299 */ /* 0x000fe20008011607 */
[----:B------:R-:W-:Y:S02]  /*ed90*/  ULDC UR13, c[0x0][0x2e0] ;  /* 0x0000b800000d7ab9 */ /* 0x000fe40000000800 */
[----:B------:R-:W-:Y:S02]  /*eda0*/  UIMAD UR6, UR11, UR13, UR8 ;  /* 0x0000000d0b0672a4 */ /* 0x000fe4000f8e0208 */
[----:B------:R-:W-:Y:S02]  /*edb0*/  UIADD3 UR42, -UR43, URZ, URZ ;  /* 0x0000003f2b2a7290 */ /* 0x000fe4000fffe13f */
[----:B------:R-:W-:Y:S02]  /*edc0*/  UIADD3 UR4, UR6, UR4, URZ ;  /* 0x0000000406047290 */ /* 0x000fe4000fffe03f */
[----:B------:R-:W-:Y:S01]  /*edd0*/  UIMAD UR42, UR10, UR42, UR9 ;  /* 0x0000002a0a2a72a4 */ /* 0x000fe2000f8e0209 */
[----:B------:R-:W-:Y:S11]  /*ede0*/  @!P1 BRA `(.L_x_966) ;  /* 0x0000000000449947 */ /* 0x000ff60003800000 */
        /* <DEDUP_REMOVED lines=10> */
.L_x_967:
[----:B------:R-:W-:-:S11]  /*ee90*/  UISETP.NE.AND UP0, UPT, UR5, 0x1, UPT ;  /* 0x000000010500788c */ /* 0x000fd6000bf05270 */
[----:B------:R-:W-:Y:S02]  /*eea0*/  @UP0 ULDC.64 UR14, c[0x0][0x9e8] ;  /* 0x00027a00000e0ab9 */ /* 0x000fe40000000a00 */
[----:B------:R-:W-:-:S04]  /*eeb0*/  UIMAD.WIDE.U32 UR6, UR8, UR14, URZ ;  /* 0x0000000e080672a5 */ /* 0x000fc8000f8e003f */
[----:B------:R-:W-:-:S12]  /*eec0*/  @UP0 USHF.R.U32.HI UR8, URZ, UR15, UR7 ;  /* 0x0000000f3f080299 */ /* 0x000fd80008011607 */
.L_x_968:
[----:B------:R-:W-:-:S04]  /*eed0*/  UIMAD UR8, UR8, UR5, UR5 ;  /* 0x00000005080872a4 */ /* 0x000fc8000f8e0205 */
[----:B------:R-:W-:-:S04]  /*eee0*/  UISETP.LT.AND UP0, UPT, UR4, UR8, UPT ;  /* 0x000000080400728c */ /* 0x000fc8000bf01270 */
[----:B------:R-:W-:-:S12]  /*eef0*/  USEL UR4, UR4, UR8, UP0 ;  /* 0x0000000804047287 */ /* 0x000fd80008000000 */
.L_x_966:
[----:B------:R-:W-:Y:S02]  /*ef00*/  UIMAD UR7, UR11, UR13, 0x7f ;  /* 0x0000007f0b0774a4 */ /* 0x000fe4000f8e020d */
[----:B------:R-:W-:Y:S02]  /*ef10*/  UIADD3 UR4, UR4, 0x7f, URZ ;  /* 0x0000007f04047890 */ /* 0x000fe4000fffe03f */
[----:B------:R-:W-:Y:S02]  /*ef20*/  USHF.R.S32.HI UR8, URZ, 0x1f, UR7 ;  /* 0x0000001f3f087899 */ /* 0x000fe40008011407 */
[----:B------:R-:W-:Y:S02]  /*ef30*/  USHF.R.S32.HI UR6, URZ, 0x1f, UR4 ;  /* 0x0000001f3f067899 */ /* 0x000fe40008011404 */
[----:B------:R-:W-:Y:S02]  /*ef40*/  ULEA.HI UR8, UR8, UR7, URZ, 0x7 ;  /* 0x0000000708087291 */ /* 0x000fe4000f8f383f */
[----:B------:R-:W-:-:S02]  /*ef50*/  ULEA.HI UR6, UR6, UR4, URZ, 0x7 ;  /* 0x0000000406067291 */ /* 0x000fc4000f8f383f */
[----:B------:R-:W-:Y:S02]  /*ef60*/  UIADD3 UR4, UR41, -UR12, URZ ;  /* 0x8000000c29047290 */ /* 0x000fe4000fffe03f */
[----:B------:R-:W-:Y:S02]  /*ef70*/  USHF.R.S32.HI UR45, URZ, 0x7, UR8 ;  /* 0x000000073f2d7899 */ /* 0x000fe40008011408 */
[----:B------:R-:W-:Y:S02]  /*ef80*/  USHF.R.S32.HI UR6, URZ, 0x7, UR6 ;  /* 0x000000073f067899 */ /* 0x000fe40008011406 */
[----:B------:R-:W-:Y:S02]  /*ef90*/  UIMAD UR4, UR11, UR13, UR4 ;  /* 0x0000000d0b0472a4 */ /* 0x000fe4000f8e0204 */
[----:B------:R-:W-:Y:S01]  /*efa0*/  UISETP.LT.AND UP0, UPT, UR45, UR6, UPT ;  /* 0x000000062d00728c */ /* 0x000fe2000bf01270 */
[----:B------:R-:W-:Y:S02]  /*efb0*/  ULDC UR8, c[0x0][0x9dc] ;  /* 0x0002770000087ab9 */ /* 0x000fe40000000800 */
[----:B------:R-:W-:-:S02]  /*efc0*/  UIADD3 UR8, UR4, -UR8, URZ ;  /* 0x8000000804087290 */ /* 0x000fc4000fffe03f */
[----:B------:R-:W-:Y:S01]  /*efd0*/  USEL UR45, UR45, UR6, UP0 ;  /* 0x000000062d2d7287 */ /* 0x000fe20008000000 */
[----:B------:R-:W-:Y:S11]  /*efe0*/  @!P1 BRA `(.L_x_969) ;  /* 0x0000000000449947 */ /* 0x000ff60003800000 */
        /* <DEDUP_REMOVED lines=10> */
.L_x_970:
[----:B------:R-:W-:-:S11]  /*f090*/  UISETP.NE.AND UP0, UPT, UR5, 0x1, UPT ;  /* 0x000000010500788c */ /* 0x000fd6000bf05270 */
[----:B------:R-:W-:Y:S02]  /*f0a0*/  @UP0 ULDC.64 UR10, c[0x0][0x9e8] ;  /* 0x00027a00000a0ab9 */ /* 0x000fe40000000a00 */
[----:B------:R-:W-:-:S04]  /*f0b0*/  UIMAD.WIDE.U32 UR6, UR4, UR10, URZ ;  /* 0x0000000a040672a5 */ /* 0x000fc8000f8e003f */
[----:B------:R-:W-:-:S12]  /*f0c0*/  @UP0 USHF.R.U32.HI UR4, URZ, UR11, UR7 ;  /* 0x0000000b3f040299 */ /* 0x000fd80008011607 */
.L_x_971:
[----:B------:R-:W-:-:S04]  /*f0d0*/  UIMAD UR4, UR4, UR5, URZ ;  /* 0x00000005040472a4 */ /* 0x000fc8000f8e023f */
[----:B------:R-:W-:-:S04]  /*f0e0*/  UISETP.LT.AND UP0, UPT, UR8, UR4, UPT ;  /* 0x000000040800728c */ /* 0x000fc8000bf01270 */
[----:B------:R-:W-:-:S12]  /*f0f0*/  USEL UR8, UR8, UR4, !UP0 ;  /* 0x0000000408087287 */ /* 0x000fd8000c000000 */
.L_x_969:
[----:B------:R-:W-:Y:S01]  /*f100*/  USHF.R.S32.HI UR4, URZ, 0x1f, UR8 ;  /* 0x0000001f3f047899 */ /* 0x000fe20008011408 */
[----:B------:R-:W-:Y:S03]  /*f110*/  BSSY B6, `(.L_x_972) ;  /* 0x0000257000067945 */ /* 0x000fe60003800000 */
[----:B------:R-:W-:-:S04]  /*f120*/  ULEA.HI UR4, UR4, UR8, URZ, 0x7 ;  /* 0x0000000804047291 */ /* 0x000fc8000f8f383f */
[----:B------:R-:W-:-:S04]  /*f130*/  USHF.R.S32.HI UR4, URZ, 0x7, UR4 ;  /* 0x000000073f047899 */ /* 0x000fc80008011404 */
[----:B------:R-:W-:-:S04]  /*f140*/  UISETP.LT.AND UP0, UPT, URZ, UR4, UPT ;  /* 0x000000043f00728c */ /* 0x000fc8000bf01270 */
[----:B------:R-:W-:-:S04]  /*f150*/  USEL UR44, URZ, UR4, !UP0 ;  /* 0x000000043f2c7287 */ /* 0x000fc8000c000000 */
[----:B------:R-:W-:-:S06]  /*f160*/  UISETP.GT.AND UP0, UPT, UR45, UR44, UPT ;  /* 0x0000002c2d00728c */ /* 0x000fcc000bf04270 */
[----:B------:R-:W-:-:S13]  /*f170*/  PLOP3.LUT P0, PT, PT, PT, UP0, 0x80, 0x0 ;  /* 0x000000000000781c */ /* 0x000fda0003f0f008 */
[----:B------:R-:W-:Y:S05]  /*f180*/  @P0 BRA `(.L_x_973) ;  /* 0x0000000000480947 */ /* 0x000fea0003800000 */
[----:B------:R-:W1:Y:S01]  /*f190*/  S2R R0, SR_TID.X ;  /* 0x0000000000007919 */ /* 0x000e620000002100 */
[----:B------:R-:W-:Y:S01]  /*f1a0*/  IMAD.MOV.U32 R13, RZ, RZ, R19 ;  /* 0x000000ffff0d7224 */ /* 0x000fe200078e0013 */
[----:B-1----:R-:W-:-:S04]  /*f1b0*/  LOP3.LUT R0, R0, 0x1f, RZ, 0xc0, !PT ;  /* 0x0000001f00007812 */ /* 0x002fc800078ec0ff */
[----:B------:R-:W-:-:S13]  /*f1c0*/  ISETP.NE.AND P0, PT, R0, RZ, PT ;  /* 0x000000ff0000720c */ /* 0x000fda0003f05270 */
[----:B------:R-:W-:Y:S05]  /*f1d0*/  @P0 BRA `(.L_x_974) ;  /* 0x0000002400280947 */ /* 0x000fea0003800000 */
[----:B------:R-:W1:Y:S01]  /*f1e0*/  S2R R5, SR_LANEID ;  /* 0x0000000000057919 */ /* 0x000e620000000000 */
[----:B------:R-:W-:Y:S01]  /*f1f0*/  VOTEU.ANY UR4, UPT, PT ;  /* 0x0000000000047886 */ /* 0x000fe200038e0100 */
[----:B------:R-:W2:Y:S01]  /*f200*/  LDC.64 R2, c[0x0][0xdf0] ;  /* 0x00037c00ff027b82 */ /* 0x000ea20000000a00 */
[----:B------:R-:W1:Y:S02]  /*f210*/  FLO.U32 R0, UR4 ;  /* 0x0000000400007d00 */ /* 0x000e6400080e0000 */
[----:B-1----:R-:W-:-:S06]  /*f220*/  ISETP.EQ.U32.AND P0, PT, R0, R5, PT ;  /* 0x000000050000720c */ /* 0x002fcc0003f02070 */
[----:B------:R-:W2:Y:S07]  /*f230*/  POPC R5, UR4 ;  /* 0x0000000400057d09 */ /* 0x000eae0008000000 */
[----:B--2---:R-:W2:Y:S01]  /*f240*/  @P0 ATOMG.E.ADD.STRONG.GPU PT, R3, desc[UR50][R2.64], R5 ;  /* 0x00000005020309a8 */ /* 0x004ea200081ee1f2 */
[----:B------:R-:W1:Y:S02]  /*f250*/  S2R R4, SR_LTMASK ;  /* 0x0000000000047919 */ /* 0x000e640000003900 */
[----:B-1----:R-:W-:-:S04]  /*f260*/  LOP3.LUT R4, R4, UR4, RZ, 0xc0, !PT ;  /* 0x0000000404047c12 */ /* 0x002fc8000f8ec0ff */
[----:B------:R-:W1:Y:S01]  /*f270*/  POPC R13, R4 ;  /* 0x00000004000d7309 */ /* 0x000e620000000000 */
[----:B--2---:R-:W1:Y:S02]  /*f280*/  SHFL.IDX PT, R0, R3, R0, 0x1f ;  /* 0x00001f0003007589 */ /* 0x004e6400000e0000 */
[----:B-1----:R-:W-:Y:S01]  /*f290*/  IADD3 R13, R0, UR46, R13 ;  /* 0x0000002e000d7c10 */ /* 0x002fe2000fffe00d */
[----:B------:R-:W-:Y:S06]  /*f2a0*/  BRA `(.L_x_974) ;  /* 0x0000002000f47947 */ /* 0x000fec0003800000 */
.L_x_973:
[----:B------:R-:W1:Y:S01]  /*f2b0*/  S2UR UR4, SR_CgaCtaId ;  /* 0x00000000000479c3 */ /* 0x000e620000008800 */
[----:B------:R-:W-:Y:S02]  /*f2c0*/  UMOV UR39, 0x400 ;  /* 0x0000040000277882 */ /* 0x000fe40000000000 */
[----:B-1----:R-:W-:-:S04]  /*f2d0*/  ULEA UR39, UR4, UR39, 0x18 ;  /* 0x0000002704277291 */ /* 0x002fc8000f8ec03f */
[----:B------:R-:W-:-:S04]  /*f2e0*/  UIADD3 UR4, UR39, 0x18400, URZ ;  /* 0x0001840027047890 */ /* 0x000fc8000fffe03f */
[----:B------:R-:W-:-:S06]  /*f2f0*/  ULOP3.LUT UP0, URZ, UR4, 0x3ff, URZ, 0xc0, !UPT ;  /* 0x000003ff043f7892 */ /* 0x000fcc000f80c03f */
[----:B------:R-:W-:-:S13]  /*f300*/  PLOP3.LUT P0, PT, PT, PT, UP0, 0x80, 0x0 ;  /* 0x000000000000781c */ /* 0x000fda0003f0f008 */
[----:B------:R-:W-:Y:S05]  /*f310*/  @!P0 BRA `(.L_x_975) ;  /* 0x0000000000408947 */ /* 0x000fea0003800000 */
        /* <DEDUP_REMOVED lines=16> */
.L_x_975:
        /* <DEDUP_REMOVED lines=20> */
.L_x_977:
[----:B------:R1:W2:Y:S01]  /*f560*/  LDC.64 R2, c[0x4][R18] ;  /* 0x0100000012027b82 */ /* 0x0002a20000000a00 */
[----:B------:R-:W-:Y:S01]  /*f570*/  ULDC.64 UR6, c[0x4][0xa0] ;  /* 0x0100280000067ab9 */ /* 0x000fe20000000a00 */
[----:B------:R-:W-:Y:S01]  /*f580*/  ULDC.64 UR8, c[0x4][0xa8] ;  /* 0x01002a0000087ab9 */ /* 0x000fe20000000a00 */
[----:B------:R-:W-:Y:S01]  /*f590*/  ULDC.64 UR4, c[0x4][0x18] ;  /* 0x0100060000047ab9 */ /* 0x000fe20000000a00 */
        /* <DEDUP_REMOVED lines=11> */
.L_x_976:
[----:B------:R-:W-:Y:S01]  /*f650*/  ULDC.64 UR4, c[0x0][0x9f8] ;  /* 0x00027e0000047ab9 */ /* 0x000fe20000000a00 */
[----:B------:R-:W-:Y:S01]  /*f660*/  IMAD.U32 R5, RZ, RZ, UR43 ;  /* 0x0000002bff057e24 */ /* 0x000fe2000f8e00ff */
[----:B------:R-:W-:Y:S01]  /*f670*/  ISETP.NE.U32.AND P0, PT, RZ, UR4, PT ;  /* 0x00000004ff007c0c */ /* 0x000fe2000bf05070 */
[----:B------:R-:W-:Y:S01]  /*f680*/  IMAD.U32 R0, RZ, RZ, UR43 ;  /* 0x0000002bff007e24 */ /* 0x000fe2000f8e00ff */
[----:B------:R-:W1:Y:S01]  /*f690*/  LDC R4, c[0x0][0x428] ;  /* 0x00010a00ff047b82 */ /* 0x000e620000000800 */
[----:B------:R-:W2:Y:S01]  /*f6a0*/  S2R R18, SR_TID.X ;  /* 0x0000000000127919 */ /* 0x000ea20000002100 */
[----:B------:R-:W-:-:S13]  /*f6b0*/  ISETP.NE.AND.EX P0, PT, RZ, UR5, PT, P0 ;  /* 0x00000005ff007c0c */ /* 0x000fda000bf05300 */
[----:B------:R-:W3:Y:S02]  /*f6c0*/  @P0 LDC.64 R2, c[0x0][0x9f8] ;  /* 0x00027e00ff020b82 */ /* 0x000ee40000000a00 */
[----:B---3--:R-:W-:-:S05]  /*f6d0*/  @P0 IMAD.WIDE R2, R5, 0x4, R2 ;  /* 0x0000000405020825 */ /* 0x008fca00078e0202 */
[----:B------:R3:W4:Y:S01]  /*f6e0*/  @P0 LDG.E R0, desc[UR50][R2.64] ;  /* 0x0000003202000981 */ /* 0x000722000c1e1900 */
[----:B-1----:R-:W-:Y:S01]  /*f6f0*/  ISETP.NE.AND P0, PT, R4, 0x1, PT ;  /* 0x000000010400780c */ /* 0x002fe20003f05270 */
[----:B------:R-:W-:Y:S01]  /*f700*/  IMAD.U32 R4, RZ, RZ, UR42 ;  /* 0x0000002aff047e24 */ /* 0x000fe2000f8e00ff */
[----:B--2---:R-:W-:Y:S01]  /*f710*/  LOP3.LUT R18, R18, 0x1f, RZ, 0xc0, !PT ;  /* 0x0000001f12127812 */ /* 0x004fe200078ec0ff */
[----:B------:R-:W-:Y:S01]  /*f720*/  UMOV UR40, URZ ;  /* 0x0000003f00287c82 */ /* 0x000fe20008000000 */
[----:B------:R-:W-:Y:S01]  /*f730*/  UMOV UR8, 0x40 ;  /* 0x0000004000087882 */ /* 0x000fe20000000000 */
[----:B------:R-:W-:Y:S01]  /*f740*/  UMOV UR9, UR41 ;  /* 0x0000002900097c82 */ /* 0x000fe20008000000 */
[----:B------:R-:W-:Y:S01]  /*f750*/  ISETP.NE.AND P1, PT, R18, RZ, PT ;  /* 0x000000ff1200720c */ /* 0x000fe20003f25270 */
[----:B------:R-:W-:Y:S01]  /*f760*/  UMOV UR10, UR42 ;  /* 0x0000002a000a7c82 */ /* 0x000fe20008000000 */
[----:B------:R-:W-:Y:S01]  /*f770*/  UMOV UR11, UR43 ;  /* 0x0000002b000b7c82 */ /* 0x000fe20008000000 */
[----:B---3--:R-:W1:Y:S01]  /*f780*/  LDC.64 R2, c[0x0][0x3f8] ;  /* 0x0000fe00ff027b82 */ /* 0x008e620000000a00 */
[----:B------:R-:W-:-:S07]  /*f790*/  UMOV UR6, 0xffffffff ;  /* 0xffffffff00067882 */ /* 0x000fce0000000000 */
[----:B------:R-:W2:Y:S02]  /*f7a0*/  @P0 LDC R5, c[0x0][0x42c] ;  /* 0x00010b00ff050b82 */ /* 0x000ea40000000800 */
[----:B------:R-:W-:-:S05]  /*f7b0*/  VOTEU.ALL UP1, P1 ;  /* 0x00000000003f7886 */ /* 0x000fca0000820000 */
[----:B------:R-:W-:Y:S01]  /*f7c0*/  @!UP1 UIADD3 UR4, UP0, UR48, 0x270, URZ ;  /* 0x0000027030049890 */ /* 0x000fe2000ff1e03f */
[----:B------:R-:W3:Y:S03]  /*f7d0*/  @P0 LDC R6, c[0x0][0x430] ;  /* 0x00010c00ff060b82 */ /* 0x000ee60000000800 */
[----:B------:R-:W-:-:S09]  /*f7e0*/  @!UP1 UIADD3.X UR5, URZ, UR49, URZ, UP0, !UPT ;  /* 0x000000313f059290 */ /* 0x000fd200087fe43f */
[----:B------:R1:W-:Y:S01]  /*f7f0*/  @!UP1 UTMAPF.L2.4D [UR40], [UR4] ;  /* 0x00000028040095b8 */ /* 0x0003e20008018000 */
[----:B--2---:R-:W-:Y:S01]  /*f800*/  @P0 IMAD.HI.U32 R5, R5, UR42, RZ ;  /* 0x0000002a05050c27 */ /* 0x004fe2000f8e00ff */
[----:B------:R2:W-:Y:S04]  /*f810*/  @!UP1 UTMAPF.L2.4D [UR8], [UR4] ;  /* 0x00000008040095b8 */ /* 0x0005e80008018000 */
[----:B---3--:R-:W-:Y:S01]  /*f820*/  @P0 SHF.R.U32.HI R4, RZ, R6, R5 ;  /* 0x00000006ff040219 */ /* 0x008fe20000011605 */
[----:B------:R-:W-:Y:S01]  /*f830*/  IMAD.U32 R5, RZ, RZ, UR45 ;  /* 0x0000002dff057e24 */ /* 0x000fe2000f8e00ff */
[----:B-1----:R-:W-:-:S03]  /*f840*/  ISETP.NE.U32.AND P0, PT, R2, RZ, PT ;  /* 0x000000ff0200720c */ /* 0x002fc60003f05070 */
[----:B------:R-:W-:Y:S01]  /*f850*/  VIADD R5, R5, 0xffffffff ;  /* 0xffffffff05057836 */ /* 0x000fe20000000000 */
[----:B------:R-:W-:-:S04]  /*f860*/  ISETP.NE.AND.EX P0, PT, R3, RZ, PT, P0 ;  /* 0x000000ff0300720c */ /* 0x000fc80003f05300 */
[----:B----4-:R-:W-:Y:S01]  /*f870*/  SEL R6, R0, RZ, !P0 ;  /* 0x000000ff00067207 */ /* 0x010fe20004000000 */
[----:B--2---:R-:W-:Y:S08]  /*f880*/  BRA.DIV UR6, `(.L_x_978) ;  /* 0x0000002606687947 */ /* 0x004ff0000b800000 */
.L_x_1029:
[----:B------:R-:W-:Y:S01]  /*f890*/  UMOV UR4, 0xffffffff ;  /* 0xffffffff00047882 */ /* 0x000fe20000000000 */
[----:B------:R-:W-:Y:S02]  /*f8a0*/  SHF.R.S32.HI R18, RZ, 0x1f, R0 ;  /* 0x0000001fff127819 */ /* 0x000fe40000011400 */
[----:B------:R-:W-:Y:S05]  /*f8b0*/  BRA.DIV UR4, `(.L_x_979) ;  /* 0x0000002604887947 */ /* 0x000fea000b800000 */
[----:B------:R-:W-:-:S13]  /*f8c0*/  ELECT P6, URZ, PT ;  /* 0x00000000003f782f */ /* 0x000fda00038c0000 */
.L_x_1032:
[----:B------:R-:W-:Y:S05]  /*f8d0*/  @!P6 BRA `(.L_x_980) ;  /* 0x0000000000e0e947 */ /* 0x000fea0003800000 */
[----:B------:R-:W-:Y:S01]  /*f8e0*/  IMAD.MOV.U32 R6, RZ, RZ, R0 ;  /* 0x000000ffff067224 */ /* 0x000fe200078e0000 */
[----:B------:R-:W-:Y:S06]  /*f8f0*/  @!P0 BRA `(.L_x_981) ;  /* 0x0000000000488947 */ /* 0x000fec0003800000 */
[----:B------:R-:W1:Y:S01]  /*f900*/  LDC R10, c[0x0][0x41c] ;  /* 0x00010700ff0a7b82 */ /* 0x000e620000000800 */
[----:B------:R-:W-:Y:S01]  /*f910*/  IMAD.MOV.U32 R11, RZ, RZ, R5 ;  /* 0x000000ffff0b7224 */ /* 0x000fe200078e0005 */
[----:B------:R-:W-:Y:S02]  /*f920*/  ULDC.64 UR4, c[0x0][0x408] ;  /* 0x0001020000047ab9 */ /* 0x000fe40000000a00 */
[----:B------:R-:W-:-:S04]  /*f930*/  IMAD R9, R18, UR4, RZ ;  /* 0x0000000412097c24 */ /* 0x000fc8000f8e02ff */
[----:B------:R-:W-:Y:S01]  /*f940*/  IMAD R9, R0, UR5, R9 ;  /* 0x0000000500097c24 */ /* 0x000fe2000f8e0209 */
[----:B-1----:R-:W-:-:S13]  /*f950*/  ISETP.NE.AND P2, PT, R10, 0x1, PT ;  /* 0x000000010a00780c */ /* 0x002fda0003f45270 */
[----:B------:R-:W1:Y:S02]  /*f960*/  @P2 LDC.64 R6, c[0x0][0x420] ;  /* 0x00010800ff062b82 */ /* 0x000e640000000a00 */
[----:B-1----:R-:W-:-:S05]  /*f970*/  @P2 IMAD.HI.U32 R6, R5, R6, RZ ;  /* 0x0000000605062227 */ /* 0x002fca00078e00ff */
[----:B------:R-:W-:-:S04]  /*f980*/  @P2 SHF.R.U32.HI R11, RZ, R7, R6 ;  /* 0x00000007ff0b2219 */ /* 0x000fc80000011606 */
[--C-:B------:R-:W-:Y:S01]  /*f990*/  SHF.R.S32.HI R7, RZ, 0x1f, R11.reuse ;  /* 0x0000001fff077819 */ /* 0x100fe2000001140b */
[----:B------:R-:W-:-:S04]  /*f9a0*/  IMAD.MOV.U32 R6, RZ, RZ, R11 ;  /* 0x000000ffff067224 */ /* 0x000fc800078e000b */
[----:B------:R-:W-:-:S04]  /*f9b0*/  IMAD.WIDE.U32 R6, R0, UR4, R6 ;  /* 0x0000000400067c25 */ /* 0x000fc8000f8e0006 */
[----:B------:R-:W-:Y:S01]  /*f9c0*/  IMAD.IADD R7, R7, 0x1, R9 ;  /* 0x0000000107077824 */ /* 0x000fe200078e0209 */
[----:B------:R-:W-:-:S04]  /*f9d0*/  LEA R8, P2, R6, R2, 0x2 ;  /* 0x0000000206087211 */ /* 0x000fc800078410ff */
[----:B------:R-:W-:-:S05]  /*f9e0*/  LEA.HI.X R9, R6, R3, R7, 0x2, P2 ;  /* 0x0000000306097211 */ /* 0x000fca00010f1407 */
[----:B------:R1:W5:Y:S01]  /*f9f0*/  LDG.E R6, desc[UR50][R8.64] ;  /* 0x0000003208067981 */ /* 0x000362000c1e1900 */
[----:B------:R-:W-:-:S04]  /*fa00*/  IMAD.MOV R7, RZ, RZ, -R11 ;  /* 0x000000ffff077224 */ /* 0x000fc800078e0a0b */
[----:B------:R-:W-:-:S07]  /*fa10*/  IMAD R5, R10, R7, R5 ;  /* 0x000000070a057224 */ /* 0x000fce00078e0205 */
.L_x_981:
[----:B------:R-:W2:Y:S01]  /*fa20*/  S2R R7, SR_TID.X ;  /* 0x0000000000077919 */ /* 0x000ea20000002100 */
[----:B-1----:R-:W-:Y:S02]  /*fa30*/  LEA R8, R16, UR39, 0x3 ;  /* 0x0000002710087c11 */ /* 0x002fe4000f8e18ff */
[----:B--2---:R-:W-:Y:S02]  /*fa40*/  LOP3.LUT R9, R7, 0x7f, RZ, 0xc0, !PT ;  /* 0x0000007f07097812 */ /* 0x004fe400078ec0ff */
[----:B------:R-:W-:Y:S02]  /*fa50*/  SHF.L.U32 R7, R17, 0x1f, RZ ;  /* 0x0000001f11077819 */ /* 0x000fe400000006ff */
[----:B------:R-:W-:Y:S02]  /*fa60*/  ISETP.NE.AND P3, PT, R9, RZ, PT ;  /* 0x000000ff0900720c */ /* 0x000fe40003f65270 */
[----:B------:R-:W1:Y:S02]  /*fa70*/  SYNCS.PHASECHK.TRANS64.TRYWAIT P2, [R8+URZ+0x28840], R7 ;  /* 0x02884007080075a7 */ /* 0x000e64000804017f */
[----:B-1----:R-:W-:Y:S09]  /*fa80*/  @!P2 BRA `(.L_x_982) ;  /* 0x000000240034a947 */ /* 0x002ff20003800000 */
.L_x_1033:
        /* <DEDUP_REMOVED lines=8> */
.L_x_983:
        /* <DEDUP_REMOVED lines=9> */
[----:B------:R-:W-:-:S04]  /*fba0*/  UMOV UR15, 0x40 ;  /* 0x00000040000f7882 */ /* 0x000fc80000000000 */
[----:B------:R-:W-:Y:S02]  /*fbb0*/  ULEA UR6, UR6, UR39, 0xf ;  /* 0x0000002706067291 */ /* 0x000fe4000f8e783f */
[----:B------:R-:W-:Y:S02]  /*fbc0*/  UIADD3 UR9, UR9, 0x28830, URZ ;  /* 0x0002883009097890 */ /* 0x000fe4000fffe03f */
[----:B------:R-:W-:Y:S02]  /*fbd0*/  USHF.L.U32 UR11, UR11, 0x7, URZ ;  /* 0x000000070b0b7899 */ /* 0x000fe4000800063f */
        /* <DEDUP_REMOVED lines=8> */
.L_x_980:
[----:B------:R-:W-:Y:S05]  /*fc60*/  WARPSYNC.ALL ;  /* 0x0000000000007948 */ /* 0x000fea0003800000 */
[----:B------:R-:W-:Y:S01]  /*fc70*/  BAR.SYNC.DEFER_BLOCKING 0x8, 0x120 ;  /* 0x0204800000007b1d */ /* 0x000fe20000010000 */
[----:B------:R-:W-:Y:S01]  /*fc80*/  ELECT P2, URZ, PT ;  /* 0x00000000003f782f */ /* 0x000fe20003840000 */
[----:B------:R-:W-:Y:S02]  /*fc90*/  UIADD3 UR47, UR47, 0x1, URZ ;  /* 0x000000012f2f7890 */ /* 0x000fe4000fffe03f */
[----:B------:R-:W-:Y:S02]  /*fca0*/  UIADD3 UR6, UP0, UR48, 0x270, URZ ;  /* 0x0000027030067890 */ /* 0x000fe4000ff1e03f */
[----:B------:R-:W-:-:S02]  /*fcb0*/  ULEA.HI UR4, UR47, UR47, URZ, 0x1 ;  /* 0x0000002f2f047291 */ /* 0x000fc4000f8f083f */
[----:B------:R-:W-:Y:S02]  /*fcc0*/  UIADD3 UR8, UR39, 0x10400, URZ ;  /* 0x0001040027087890 */ /* 0x000fe4000fffe03f */
[----:B------:R-:W-:Y:S02]  /*fcd0*/  ULOP3.LUT UR4, UR4, 0xfffffffe, URZ, 0xc0, !UPT ;  /* 0xfffffffe04047892 */ /* 0x000fe4000f8ec03f */
[----:B------:R-:W-:Y:S02]  /*fce0*/  UIADD3 UR9, UR39, 0x28800, URZ ;  /* 0x0002880027097890 */ /* 0x000fe4000fffe03f */
[----:B-1----:R-:W-:Y:S01]  /*fcf0*/  @P2 IMAD.MOV.U32 R7, RZ, RZ, 0x8000 ;  /* 0x00008000ff072424 */ /* 0x002fe200078e00ff */
[----:B------:R-:W-:Y:S02]  /*fd00*/  UIADD3 UR4, UR47, -UR4, URZ ;  /* 0x800000042f047290 */ /* 0x000fe4000fffe03f */
[----:B------:R-:W-:Y:S02]  /*fd10*/  UIADD3.X UR7, URZ, UR49, URZ, UP0, !UPT ;  /* 0x000000313f077290 */ /* 0x000fe400087fe43f */
[----:B------:R-:W-:Y:S01]  /*fd20*/  UIADD3 UR16, UR39, 0x14400, URZ ;  /* 0x0001440027107890 */ /* 0x000fe2000fffe03f */
[----:B------:R-:W-:Y:S01]  /*fd30*/  UMOV UR11, UR41 ;  /* 0x00000029000b7c82 */ /* 0x000fe20008000000 */
[----:B------:R-:W-:Y:S01]  /*fd40*/  UMOV UR12, UR42 ;  /* 0x0000002a000c7c82 */ /* 0x000fe20008000000 */
[----:B------:R-:W-:Y:S01]  /*fd50*/  UMOV UR13, UR43 ;  /* 0x0000002b000d7c82 */ /* 0x000fe20008000000 */
[----:B------:R1:W-:Y:S01]  /*fd60*/  @P2 SYNCS.ARRIVE.TRANS64 RZ, [UR39+0x28800], R7 ;  /* 0x02880007ffff29a7 */ /* 0x0003e20008000027 */
[----:B------:R-:W-:Y:S01]  /*fd70*/  UMOV UR14, 0x0 ;  /* 0x00000000000e7882 */ /* 0x000fe20000000000 */
[----:B------:R-:W-:Y:S01]  /*fd80*/  UMOV UR15, 0x12f00000 ;  /* 0x12f00000000f7882 */ /* 0x000fe20000000000 */
[----:B------:R-:W-:Y:S01]  /*fd90*/  UMOV UR10, URZ ;  /* 0x0000003f000a7c82 */ /* 0x000fe20008000000 */
[----:B------:R-:W-:Y:S01]  /*fda0*/  UMOV UR19, UR41 ;  /* 0x0000002900137c82 */ /* 0x000fe20008000000 */
[----:B------:R-:W-:Y:S01]  /*fdb0*/  UMOV UR20, UR42 ;  /* 0x0000002a00147c82 */ /* 0x000fe20008000000 */
[----:B------:R-:W-:Y:S01]  /*fdc0*/  UMOV UR21, UR43 ;  /* 0x0000002b00157c82 */ /* 0x000fe20008000000 */
[----:B------:R-:W-:Y:S01]  /*fdd0*/  UMOV UR18, 0x40 ;  /* 0x0000004000127882 */ /* 0x000fe20000000000 */
[----:B-1----:R-:W-:Y:S01]  /*fde0*/  IMAD.U32 R7, RZ, RZ, UR4 ;  /* 0x00000004ff077e24 */ /* 0x002fe2000f8e00ff */
[----:B------:R-:W-:Y:S01]  /*fdf0*/  UMOV UR17, UR9 ;  /* 0x0000000900117c82 */ /* 0x000fe20008000000 */
[----:B------:R1:W-:Y:S03]  /*fe00*/  UTMALDG.4D [UR8], [UR6], desc[UR14] ;  /* 0x00000e08060075b4 */ /* 0x0003e60008019000 */
[----:B------:R-:W-:Y:S01]  /*fe10*/  SHF.L.U32 R7, R7, 0x1f, RZ ;  /* 0x0000001f07077819 */ /* 0x000fe200000006ff */
[----:B------:R1:W-:Y:S03]  /*fe20*/  UTMALDG.4D [UR16], [UR6], desc[UR14] ;  /* 0x00000e10060075b4 */ /* 0x0003e60008019000 */
[----:B------:R-:W2:Y:S02]  /*fe30*/  SYNCS.PHASECHK.TRANS64.TRYWAIT P2, [UR39+0x28820], R7 ;  /* 0x02882007ff0075a7 */ /* 0x000ea40008040167 */
[----:B-12---:R-:W-:Y:S05]  /*fe40*/  @!P2 BRA `(.L_x_984) ;  /* 0x000000200058a947 */ /* 0x006fea0003800000 */
.L_x_1034:
[----:B------:R-:W-:-:S04]  /*fe50*/  UIADD3 UR4, UR45, -0x2, URZ ;  /* 0xfffffffe2d047890 */ /* 0x000fc8000fffe03f */
[----:B------:R-:W-:-:S06]  /*fe60*/  UISETP.GE.AND UP0, UPT, UR4, UR44, UPT ;  /* 0x0000002c0400728c */ /* 0x000fcc000bf06270 */
[----:B------:R-:W-:-:S13]  /*fe70*/  PLOP3.LUT P2, PT, PT, PT, UP0, 0x80, 0x0 ;  /* 0x000000000000781c */ /* 0x000fda0003f4f008 */
[----:B------:R-:W-:Y:S05]  /*fe80*/  @!P2 BRA `(.L_x_985) ;  /* 0x00000014000ca947 */ /* 0x000fea0003800000 */
[----:B-1----:R-:W-:Y:S01]  /*fe90*/  IMAD R8, RZ, RZ, -UR45 ;  /* 0x8000002dff087e24 */ /* 0x002fe2000f8e02ff */
[----:B------:R-:W-:Y:S01]  /*fea0*/  LOP3.LUT R11, RZ, UR44, RZ, 0x33, !PT ;  /* 0x0000002cff0b7c12 */ /* 0x000fe2000f8e33ff */
[----:B------:R-:W-:-:S03]  /*feb0*/  ULDC.64 UR36, c[0x0][0x408] ;  /* 0x0001020000247ab9 */ /* 0x000fc60000000a00 */
[----:B------:R-:W-:-:S05]  /*fec0*/  VIADDMNMX R11, R8, 0x1, R11, !PT ;  /* 0x00000001080b7846 */ /* 0x000fca000780010b */
[----:B------:R-:W-:-:S05]  /*fed0*/  VIADD R7, R11, UR45 ;  /* 0x0000002d0b077c36 */ /* 0x000fca0008000000 */
[----:B------:R-:W-:-:S04]  /*fee0*/  LOP3.LUT R7, R7, 0x1, RZ, 0xc0, !PT ;  /* 0x0000000107077812 */ /* 0x000fc800078ec0ff */
[----:B------:R-:W-:Y:S01]  /*fef0*/  ISETP.NE.U32.AND P2, PT, R7, 0x1, PT ;  /* 0x000000010700780c */ /* 0x000fe20003f45070 */
[----:B------:R-:W-:-:S12]  /*ff00*/  IMAD.U32 R7, RZ, RZ, UR4 ;  /* 0x00000004ff077e24 */ /* 0x000fd8000f8e00ff */
        /* <DEDUP_REMOVED lines=11> */
[----:B------:R-:W-:Y:S02]  /*ffc0*/  ULDC.64 UR4, c[0x0][0x408] ;  /* 0x0001020000047ab9 */ /* 0x000fe40000000a00 */
        /* <DEDUP_REMOVED lines=9> */
[----:B------:R-:W-:-:S03]  /*10060*/  SHF.R.S32.HI R9, RZ, 0x1f, R8 ;  /* 0x0000001fff097819 */ /* 0x000fc60000011408 */
[----:B------:R-:W-:-:S04]  /*10070*/  IMAD.WIDE.U32 R8, R0, UR4, R8 ;  /* 0x0000000400087c25 */ /* 0x000fc8000f8e0008 */
[----:B------:R-:W-:Y:S01]  /*10080*/  IMAD.IADD R13, R13, 0x1, R9 ;  /* 0x000000010d0d7824 */ /* 0x000fe200078e0209 */
[----:B------:R-:W-:-:S04]  /*10090*/  LEA R2, P2, R8, R2, 0x2 ;  /* 0x0000000208027211 */ /* 0x000fc800078410ff */
[----:B------:R-:W-:-:S05]  /*100a0*/  LEA.HI.X R3, R8, R3, R13, 0x2, P2 ;  /* 0x0000000308037211 */ /* 0x000fca00010f140d */
[----:B------:R1:W5:Y:S04]  /*100b0*/  LDG.E R8, desc[UR50][R2.64] ;  /* 0x0000003202087981 */ /* 0x000368000c1e1900 */
.L_x_989:
[----:B-1----:R-:W1:Y:S01]  /*100c0*/  S2R R2, SR_TID.X ;  /* 0x0000000000027919 */ /* 0x002e620000002100 */
[----:B------:R-:W-:Y:S02]  /*100d0*/  LEA R3, R10, UR39, 0x3 ;  /* 0x000000270a037c11 */ /* 0x000fe4000f8e18ff */
[----:B-1----:R-:W-:Y:S02]  /*100e0*/  LOP3.LUT R9, R2, 0x7f, RZ, 0xc0, !PT ;  /* 0x0000007f02097812 */ /* 0x002fe400078ec0ff */
[----:B------:R-:W-:Y:S02]  /*100f0*/  SHF.L.U32 R2, R12, 0x1f, RZ ;  /* 0x0000001f0c027819 */ /* 0x000fe400000006ff */
[----:B------:R-:W-:Y:S02]  /*10100*/  ISETP.NE.AND P2, PT, R9, RZ, PT ;  /* 0x000000ff0900720c */ /* 0x000fe40003f45270 */
[----:B------:R-:W1:Y:S02]  /*10110*/  SYNCS.PHASECHK.TRANS64.TRYWAIT P3, [R3+URZ+0x28840], R2 ;  /* 0x02884002030075a7 */ /* 0x000e64000806017f */
[----:B-1----:R-:W-:Y:S09]  /*10120*/  @!P3 BRA `(.L_x_990) ;  /* 0x0000001c00b8b947 */ /* 0x002ff20003800000 */
.L_x_1035:
        /* <DEDUP_REMOVED lines=8> */
.L_x_991:
[----:B------:R-:W-:Y:S01]  /*101b0*/  R2UR UR8, R10 ;  /* 0x000000000a0872ca */ /* 0x000fe200000e0000 */
[----:B------:R-:W-:Y:S01]  /*101c0*/  UIADD3 UR4, UP0, UR48, 0x370, URZ ;  /* 0x0000037030047890 */ /* 0x000fe2000ff1e03f */
[----:B------:R-:W-:Y:S01]  /*101d0*/  R2UR UR9, R3 ;  /* 0x00000000030972ca */ /* 0x000fe200000e0000 */
[----:B------:R-:W-:Y:S01]  /*101e0*/  UIADD3 UR17, UR39, 0x28800, URZ ;  /* 0x0002880027117890 */ /* 0x000fe2000fffe03f */
[----:B------:R-:W-:Y:S01]  /*101f0*/  R2UR UR11, R7 ;  /* 0x00000000070b72ca */ /* 0x000fe200000e0000 */
[----:B------:R-:W-:Y:S01]  /*10200*/  UIADD3.X UR5, URZ, UR49, URZ, UP0, !UPT ;  /* 0x000000313f057290 */ /* 0x000fe200087fe43f */
[----:B------:R-:W-:Y:S01]  /*10210*/  R2UR UR12, R4 ;  /* 0x00000000040c72ca */ /* 0x000fe200000e0000 */
[----:B------:R-:W-:Y:S01]  /*10220*/  UMOV UR10, URZ ;  /* 0x0000003f000a7c82 */ /* 0x000fe20008000000 */
[----:B-----5:R-:W-:Y:S01]  /*10230*/  R2UR UR13, R8 ;  /* 0x00000000080d72ca */ /* 0x020fe200000e0000 */
[----:B------:R-:W-:Y:S01]  /*10240*/  UMOV UR6, 0x0 ;  /* 0x0000000000067882 */ /* 0x000fe20000000000 */
[----:B------:R-:W-:Y:S01]  /*10250*/  UMOV UR7, 0x14f00000 ;  /* 0x14f0000000077882 */ /* 0x000fe20000000000 */
[----:B------:R-:W-:Y:S01]  /*10260*/  UMOV UR16, 0x40 ;  /* 0x0000004000107882 */ /* 0x000fe20000000000 */
[----:B-1----:R-:W-:Y:S01]  /*10270*/  SHF.L.U32 R3, R17, 0x1f, RZ ;  /* 0x0000001f11037819 */ /* 0x002fe200000006ff */
[----:B------:R-:W-:Y:S01]  /*10280*/  ULEA UR8, UR8, UR39, 0xf ;  /* 0x0000002708087291 */ /* 0x000fe2000f8e783f */
[----:B------:R-:W-:Y:S01]  /*10290*/  LEA R2, R16, UR17, 0x3 ;  /* 0x0000001110027c11 */ /* 0x000fe2000f8e18ff */
[----:B------:R-:W-:-:S02]  /*102a0*/  UIADD3 UR9, UR9, 0x28830, URZ ;  /* 0x0002883009097890 */ /* 0x000fc4000fffe03f */
[----:B------:R-:W-:Y:S02]  /*102b0*/  USHF.L.U32 UR11, UR11, 0x7, URZ ;  /* 0x000000070b0b7899 */ /* 0x000fe4000800063f */
        /* <DEDUP_REMOVED lines=9> */
.L_x_1036:
[----:B------:R-:W-:Y:S05]  /*10350*/  @P2 BRA `(.L_x_993) ;  /* 0x0000000000202947 */ /* 0x000fea0003800000 */
[----:B------:R-:W2:Y:S01]  /*10360*/  S2R R9, SR_TID.X ;  /* 0x0000000000097919 */ /* 0x000ea20000002100 */
[----:B-1----:R-:W-:Y:S01]  /*10370*/  LEA R2, R16, UR39, 0x3 ;  /* 0x0000002710027c11 */ /* 0x002fe2000f8e18ff */
[----:B------:R-:W-:-:S04]  /*10380*/  IMAD.MOV.U32 R3, RZ, RZ, 0x8000 ;  /* 0x00008000ff037424 */ /* 0x000fc800078e00ff */
[----:B------:R3:W-:Y:S01]  /*10390*/  SYNCS.ARRIVE.TRANS64 RZ, [R2+URZ+0x28850], R3 ;  /* 0x0288500302ff79a7 */ /* 0x0007e2000800003f */
[----:B--2---:R-:W-:-:S04]  /*103a0*/  LOP3.LUT R9, R9, 0x1f, RZ, 0xc0, !PT ;  /* 0x0000001f09097812 */ /* 0x004fc800078ec0ff */
[----:B------:R-:W-:-:S13]  /*103b0*/  ISETP.NE.AND P2, PT, R9, RZ, PT ;  /* 0x000000ff0900720c */ /* 0x000fda0003f45270 */
[----:B---3--:R-:W-:Y:S05]  /*103c0*/  @!P2 BRA `(.L_x_993) ;  /* 0x000000000004a947 */ /* 0x008fea0003800000 */
[----:B------:R-:W-:Y:S01]  /*103d0*/  BPT.TRAP 0x1 ;  /* 0x000000040000795c */ /* 0x000fe20000300000 */
.L_x_993:
        /* <DEDUP_REMOVED lines=11> */
[----:B------:R-:W-:Y:S01]  /*10490*/  IMAD.MOV.U32 R5, RZ, RZ, R7 ;  /* 0x000000ffff057224 */ /* 0x000fe200078e0007 */
[----:B------:R-:W-:Y:S02]  /*104a0*/  ULEA UR14, UR9, UR39, 0xf ;  /* 0x00000027090e7291 */ /* 0x000fe4000f8e783f */
[----:B------:R-:W-:Y:S02]  /*104b0*/  ULEA UR9, UR9, UR39, 0x3 ;  /* 0x0000002709097291 */ /* 0x000fe4000f8e183f */
[----:B------:R-:W-:Y:S02]  /*104c0*/  USHF.L.U32 UR11, UR11, 0x7, URZ ;  /* 0x000000070b0b7899 */ /* 0x000fe4000800063f */
        /* <DEDUP_REMOVED lines=8> */
.L_x_988:
[----:B------:R-:W-:Y:S05]  /*10550*/  BSYNC B0 ;  /* 0x0000000000007941 */ /* 0x000fea0003800000 */
.L_x_987:
[----:B------:R-:W-:Y:S01]  /*10560*/  UIADD3 UR4, UR45, -0x3, URZ ;  /* 0xfffffffd2d047890 */ /* 0x000fe2000fffe03f */
[----:B------:R-:W-:Y:S02]  /*10570*/  IMAD.MOV.U32 R16, RZ, RZ, R10 ;  /* 0x000000ffff107224 */ /* 0x000fe400078e000a */
[----:B------:R-:W-:-:S03]  /*10580*/  IMAD.MOV.U32 R17, RZ, RZ, R12 ;  /* 0x000000ffff117224 */ /* 0x000fc600078e000c */
[----:B------:R-:W-:-:S07]  /*10590*/  IMAD.U32 R7, RZ, RZ, UR4 ;  /* 0x00000004ff077e24 */ /* 0x000fce000f8e00ff */
.L_x_986:
[----:B------:R-:W-:Y:S01]  /*105a0*/  ULOP3.LUT UR4, URZ, UR45, URZ, 0x33, !UPT ;  /* 0x0000002d3f047292 */ /* 0x000fe2000f8e333f */
[----:B------:R-:W-:Y:S01]  /*105b0*/  VIADD R11, R11, 0xfffffffe ;  /* 0xfffffffe0b0b7836 */ /* 0x000fe20000000000 */
[----:B------:R-:W-:Y:S04]  /*105c0*/  BSSY B0, `(.L_x_985) ;  /* 0x00000cf000007945 */ /* 0x000fe80003800000 */
[----:B------:R-:W-:-:S13]  /*105d0*/  ISETP.NE.AND P2, PT, R11, UR4, PT ;  /* 0x000000040b007c0c */ /* 0x000fda000bf45270 */
[----:B------:R-:W-:Y:S05]  /*105e0*/  @!P2 BRA `(.L_x_994) ;  /* 0x0000000c0030a947 */ /* 0x000fea0003800000 */
[----:B------:R-:W-:-:S07]  /*105f0*/  IMAD.MOV.U32 R8, RZ, RZ, R6 ;  /* 0x000000ffff087224 */ /* 0x000fce00078e0006 */
.L_x_1009:
[----:B------:R-:W-:Y:S01]  /*10600*/  VIADD R10, R16, 0x1 ;  /* 0x00000001100a7836 */ /* 0x000fe20000000000 */
[----:B------:R-:W-:Y:S05]  /*10610*/  YIELD ;  /* 0x0000000000007946 */ /* 0x000fea0003800000 */
[----:B------:R-:W-:Y:S01]  /*10620*/  ISETP.NE.AND P2, PT, R10, 0x2, PT ;  /* 0x000000020a00780c */ /* 0x000fe20003f45270 */
[----:B------:R-:W-:Y:S03]  /*10630*/  BSSY B1, `(.L_x_995) ;  /* 0x0000060000017945 */ /* 0x000fe60003800000 */
[----:B-1----:R-:W-:-:S02]  /*10640*/  SEL R2, RZ, 0x1, P2 ;  /* 0x00000001ff027807 */ /* 0x002fc40001000000 */
[----:B------:R-:W-:Y:S02]  /*10650*/  SEL R10, R10, RZ, P2 ;  /* 0x000000ff0a0a7207 */ /* 0x000fe40001000000 */
[----:B------:R-:W-:Y:S01]  /*10660*/  LOP3.LUT R11, R17, R2, RZ, 0x3c, !PT ;  /* 0x00000002110b7212 */ /* 0x000fe200078e3cff */
[----:B------:R-:W-:Y:S06]  /*10670*/  @!P6 BRA `(.L_x_996) ;  /* 0x00000004006ce947 */ /* 0x000fec0003800000 */
[----:B------:R-:W-:Y:S01]  /*10680*/  IMAD.MOV.U32 R12, RZ, RZ, R7 ;  /* 0x000000ffff0c7224 */ /* 0x000fe200078e0007 */
[----:B------:R-:W-:Y:S06]  /*10690*/  @!P0 BRA `(.L_x_997) ;  /* 0x0000000000448947 */ /* 0x000fec0003800000 */
[----:B------:R-:W1:Y:S01]  /*106a0*/  LDC R9, c[0x0][0x41c] ;  /* 0x00010700ff097b82 */ /* 0x000e620000000800 */
        /* <DEDUP_REMOVED lines=16> */
.L_x_997:
[----:B------:R-:W1:Y:S01]  /*107b0*/  S2R R2, SR_TID.X ;  /* 0x0000000000027919 */ /* 0x000e620000002100 */
[----:B------:R-:W-:Y:S02]  /*107c0*/  LEA R3, R10, UR39, 0x3 ;  /* 0x000000270a037c11 */ /* 0x000fe4000f8e18ff */
[----:B-1----:R-:W-:Y:S02]  /*107d0*/  LOP3.LUT R9, R2, 0x7f, RZ, 0xc0, !PT ;  /* 0x0000007f02097812 */ /* 0x002fe400078ec0ff */
[----:B------:R-:W-:Y:S02]  /*107e0*/  SHF.L.U32 R2, R11, 0x1f, RZ ;  /* 0x0000001f0b027819 */ /* 0x000fe400000006ff */
[----:B------:R-:W-:Y:S02]  /*107f0*/  ISETP.NE.AND P2, PT, R9, RZ, PT ;  /* 0x000000ff0900720c */ /* 0x000fe40003f45270 */
[----:B------:R-:W1:Y:S02]  /*10800*/  SYNCS.PHASECHK.TRANS64.TRYWAIT P3, [R3+URZ+0x28840], R2 ;  /* 0x02884002030075a7 */ /* 0x000e64000806017f */
[----:B-1----:R-:W-:Y:S09]  /*10810*/  @!P3 BRA `(.L_x_998) ;  /* 0x000000180024b947 */ /* 0x002ff20003800000 */
.L_x_1037:
        /* <DEDUP_REMOVED lines=8> */
.L_x_999:
        /* <DEDUP_REMOVED lines=12> */
[----:B------:R-:W-:Y:S01]  /*10960*/  SHF.L.U32 R17, R17, 0x1f, RZ ;  /* 0x0000001f11117819 */ /* 0x000fe200000006ff */
[----:B------:R-:W-:Y:S01]  /*10970*/  ULEA UR8, UR8, UR39, 0xf ;  /* 0x0000002708087291 */ /* 0x000fe2000f8e783f */
[----:B-1----:R-:W-:Y:S01]  /*10980*/  LEA R2, R16, UR17, 0x3 ;  /* 0x0000001110027c11 */ /* 0x002fe2000f8e18ff */
        /* <DEDUP_REMOVED lines=11> */
.L_x_1038:
[----:B------:R-:W-:Y:S05]  /*10a40*/  @P2 BRA `(.L_x_1001) ;  /* 0x00000000001c2947 */ /* 0x000fea0003800000 */
[----:B------:R-:W2:Y:S02]  /*10a50*/  S2R R3, SR_TID.X ;  /* 0x0000000000037919 */ /* 0x000ea40000002100 */
[----:B--2---:R-:W-:Y:S01]  /*10a60*/  LOP3.LUT R9, R3, 0x1f, RZ, 0xc0, !PT ;  /* 0x0000001f03097812 */ /* 0x004fe200078ec0ff */
[----:B------:R-:W-:-:S03]  /*10a70*/  IMAD.MOV.U32 R3, RZ, RZ, 0x8000 ;  /* 0x00008000ff037424 */ /* 0x000fc600078e00ff */
[----:B------:R-:W-:Y:S01]  /*10a80*/  ISETP.NE.AND P2, PT, R9, RZ, PT ;  /* 0x000000ff0900720c */ /* 0x000fe20003f45270 */
[----:B------:R2:W-:-:S12]  /*10a90*/  SYNCS.ARRIVE.TRANS64 RZ, [R2+URZ+0x50], R3 ;  /* 0x0000500302ff79a7 */ /* 0x0005d8000800003f */
[----:B--2---:R-:W-:Y:S05]  /*10aa0*/  @!P2 BRA `(.L_x_1001) ;  /* 0x000000000004a947 */ /* 0x004fea0003800000 */
[----:B------:R-:W-:Y:S01]  /*10ab0*/  BPT.TRAP 0x1 ;  /* 0x000000040000795c */ /* 0x000fe20000300000 */
.L_x_1001:
        /* <DEDUP_REMOVED lines=11> */
[----:B------:R-:W-:Y:S01]  /*10b70*/  IMAD.MOV.U32 R6, RZ, RZ, R8 ;  /* 0x000000ffff067224 */ /* 0x000fe200078e0008 */
[----:B------:R-:W-:Y:S02]  /*10b80*/  ULEA UR6, UR6, UR39, 0xf ;  /* 0x0000002706067291 */ /* 0x000fe4000f8e783f */
[----:B------:R-:W-:Y:S02]  /*10b90*/  USHF.L.U32 UR11, UR11, 0x7, URZ ;  /* 0x000000070b0b7899 */ /* 0x000fe4000800063f */
[----:B------:R-:W-:Y:S02]  /*10ba0*/  UIADD3 UR9, UR9, 0x50, URZ ;  /* 0x0000005009097890 */ /* 0x000fe4000fffe03f */
        /* <DEDUP_REMOVED lines=8> */
.L_x_996:
[----:B------:R-:W-:Y:S05]  /*10c30*/  BSYNC B1 ;  /* 0x0000000000017941 */ /* 0x000fea0003800000 */
.L_x_995:
[----:B------:R-:W-:Y:S01]  /*10c40*/  VIADD R16, R10, 0x1 ;  /* 0x000000010a107836 */ /* 0x000fe20000000000 */
[----:B------:R-:W-:Y:S01]  /*10c50*/  BSSY B1, `(.L_x_1002) ;  /* 0x0000062000017945 */ /* 0x000fe20003800000 */
[----:B------:R-:W-:-:S03]  /*10c60*/  VIADD R12, R7, 0xffffffff ;  /* 0xffffffff070c7836 */ /* 0x000fc60000000000 */
[----:B------:R-:W-:-:S04]  /*10c70*/  ISETP.NE.AND P2, PT, R16, 0x2, PT ;  /* 0x000000021000780c */ /* 0x000fc80003f45270 */
[----:B-1----:R-:W-:Y:S02]  /*10c80*/  SEL R2, RZ, 0x1, P2 ;  /* 0x00000001ff027807 */ /* 0x002fe40001000000 */
[----:B------:R-:W-:Y:S02]  /*10c90*/  SEL R16, R16, RZ, P2 ;  /* 0x000000ff10107207 */ /* 0x000fe40001000000 */
[----:B------:R-:W-:Y:S01]  /*10ca0*/  LOP3.LUT R17, R11, R2, RZ, 0x3c, !PT ;  /* 0x000000020b117212 */ /* 0x000fe200078e3cff */
[----:B------:R-:W-:Y:S06]  /*10cb0*/  @!P6 BRA `(.L_x_1003) ;  /* 0x00000004006ce947 */ /* 0x000fec0003800000 */
[----:B------:R-:W-:Y:S01]  /*10cc0*/  IMAD.MOV.U32 R13, RZ, RZ, R12 ;  /* 0x000000ffff0d7224 */ /* 0x000fe200078e000c */
[----:B------:R-:W-:Y:S06]  /*10cd0*/  @!P0 BRA `(.L_x_1004) ;  /* 0x0000000000448947 */ /* 0x000fec0003800000 */
[----:B------:R-:W1:Y:S02]  /*10ce0*/  LDC R8, c[0x0][0x41c] ;  /* 0x00010700ff087b82 */ /* 0x000e640000000800 */
        /* <DEDUP_REMOVED lines=16> */
.L_x_1004:
[----:B------:R-:W-:Y:S02]  /*10df0*/  LEA R2, R16, UR39, 0x3 ;  /* 0x0000002710027c11 */ /* 0x000fe4000f8e18ff */
[----:B------:R-:W-:-:S04]  /*10e00*/  SHF.L.U32 R3, R17, 0x1f, RZ ;  /* 0x0000001f11037819 */ /* 0x000fc800000006ff */
[----:B------:R-:W2:Y:S02]  /*10e10*/  SYNCS.PHASECHK.TRANS64.TRYWAIT P2, [R2+URZ+0x28840], R3 ;  /* 0x02884003020075a7 */ /* 0x000ea4000804017f */
[----:B--2---:R-:W-:Y:S05]  /*10e20*/  @!P2 BRA `(.L_x_1005) ;  /* 0x0000001000c8a947 */ /* 0x004fea0003800000 */
.L_x_1039:
        /* <DEDUP_REMOVED lines=11> */
.L_x_1006:
[----:B------:R-:W-:Y:S01]  /*10ee0*/  R2UR UR9, R16 ;  /* 0x00000000100972ca */ /* 0x000fe200000e0000 */
[----:B------:R-:W-:Y:S01]  /*10ef0*/  UIADD3 UR17, UR39, 0x28800, URZ ;  /* 0x0002880027117890 */ /* 0x000fe2000fffe03f */
[----:B------:R-:W-:Y:S01]  /*10f00*/  R2UR UR11, R13 ;  /* 0x000000000d0b72ca */ /* 0x000fe200000e0000 */
[----:B------:R-:W-:Y:S01]  /*10f10*/  UIADD3 UR4, UP0, UR48, 0x370, URZ ;  /* 0x0000037030047890 */ /* 0x000fe2000ff1e03f */
[----:B------:R-:W-:Y:S01]  /*10f20*/  R2UR UR12, R4 ;  /* 0x00000000040c72ca */ /* 0x000fe200000e0000 */
[----:B------:R-:W-:Y:S01]  /*10f30*/  UMOV UR10, URZ ;  /* 0x0000003f000a7c82 */ /* 0x000fe20008000000 */
[----:B-----5:R-:W-:Y:S01]  /*10f40*/  R2UR UR13, R8 ;  /* 0x00000000080d72ca */ /* 0x020fe200000e0000 */
[----:B------:R-:W-:Y:S01]  /*10f50*/  UIADD3.X UR5, URZ, UR49, URZ, UP0, !UPT ;  /* 0x000000313f057290 */ /* 0x000fe200087fe43f */
[----:B------:R-:W-:Y:S01]  /*10f60*/  SHF.L.U32 R11, R11, 0x1f, RZ ;  /* 0x0000001f0b0b7819 */ /* 0x000fe200000006ff */
[----:B------:R-:W-:Y:S01]  /*10f70*/  UMOV UR6, 0x0 ;  /* 0x0000000000067882 */ /* 0x000fe20000000000 */
[----:B------:R-:W-:Y:S01]  /*10f80*/  UMOV UR7, 0x14f00000 ;  /* 0x14f0000000077882 */ /* 0x000fe20000000000 */
[----:B------:R-:W-:Y:S01]  /*10f90*/  UMOV UR16, 0x40 ;  /* 0x0000004000107882 */ /* 0x000fe20000000000 */
[----:B--2---:R-:W-:Y:S01]  /*10fa0*/  LEA R2, R10, UR17, 0x3 ;  /* 0x000000110a027c11 */ /* 0x004fe2000f8e18ff */
[----:B------:R-:W-:-:S02]  /*10fb0*/  ULEA UR8, UR9, UR39, 0xf ;  /* 0x0000002709087291 */ /* 0x000fc4000f8e783f */
[----:B------:R-:W-:Y:S02]  /*10fc0*/  ULEA UR9, UR9, UR17, 0x3 ;  /* 0x0000001109097291 */ /* 0x000fe4000f8e183f */
[----:B------:R-:W-:Y:S02]  /*10fd0*/  USHF.L.U32 UR11, UR11, 0x7, URZ ;  /* 0x000000070b0b7899 */ /* 0x000fe4000800063f */
[----:B------:R-:W-:Y:S02]  /*10fe0*/  UIADD3 UR14, UR8, 0x18400, URZ ;  /* 0x00018400080e7890 */ /* 0x000fe4000fffe03f */
[----:B------:R-:W-:Y:S02]  /*10ff0*/  UIADD3 UR9, UR9, 0x30, URZ ;  /* 0x0000003009097890 */ /* 0x000fe4000fffe03f */
[----:B------:R-:W-:-:S03]  /*11000*/  UIADD3 UR15, UR8, 0x1c400, URZ ;  /* 0x0001c400080f7890 */ /* 0x000fc6000fffe03f */
[----:B------:R-:W-:-:S04]  /*11010*/  UMOV UR8, UR14 ;  /* 0x0000000e00087c82 */ /* 0x000fc80008000000 */
[----:B------:R1:W-:Y:S02]  /*11020*/  UTMALDG.4D [UR8], [UR4], desc[UR6] ;  /* 0x00000608040075b4 */ /* 0x0003e40008019000 */
[----:B-1----:R-:W-:Y:S01]  /*11030*/  UMOV UR8, UR15 ;  /* 0x0000000f00087c82 */ /* 0x002fe20008000000 */
[----:B------:R-:W-:Y:S02]  /*11040*/  UMOV UR10, UR16 ;  /* 0x00000010000a7c82 */ /* 0x000fe40008000000 */
[----:B------:R1:W-:Y:S01]  /*11050*/  UTMALDG.4D [UR8], [UR4], desc[UR6] ;  /* 0x00000608040075b4 */ /* 0x0003e20008019000 */
[----:B------:R-:W2:Y:S02]  /*11060*/  SYNCS.PHASECHK.TRANS64.TRYWAIT P2, [R2+URZ+0x60], R11 ;  /* 0x0000600b020075a7 */ /* 0x000ea4000804017f */
[----:B-12---:R-:W-:Y:S05]  /*11070*/  @!P2 BRA `(.L_x_1007) ;  /* 0x000000100048a947 */ /* 0x006fea0003800000 */
.L_x_1040:
        /* <DEDUP_REMOVED lines=8> */
.L_x_1008:
        /* <DEDUP_REMOVED lines=12> */
[----:B------:R-:W-:Y:S01]  /*111c0*/  ULEA UR14, UR14, UR39, 0xf ;  /* 0x000000270e0e7291 */ /* 0x000fe2000f8e783f */
[----:B------:R-:W-:Y:S01]  /*111d0*/  IMAD.MOV.U32 R6, RZ, RZ, R8 ;  /* 0x000000ffff067224 */ /* 0x000fe200078e0008 */
        /* <DEDUP_REMOVED lines=9> */
.L_x_1003:
[----:B------:R-:W-:Y:S05]  /*11270*/  BSYNC B1 ;  /* 0x0000000000017941 */ /* 0x000fea0003800000 */
.L_x_1002:
[----:B------:R-:W-:Y:S01]  /*11280*/  ISETP.GT.AND P2, PT, R12, UR44, PT ;  /* 0x0000002c0c007c0c */ /* 0x000fe2000bf44270 */
[----:B------:R-:W-:-:S12]  /*11290*/  VIADD R7, R7, 0xfffffffe ;  /* 0xfffffffe07077836 */ /* 0x000fd80000000000 */
[----:B------:R-:W-:Y:S05]  /*112a0*/  @P2 BRA `(.L_x_1009) ;  /* 0xfffffff000d42947 */ /* 0x000fea000383ffff */
.L_x_994:
[----:B------:R-:W-:Y:S05]  /*112b0*/  BSYNC B0 ;  /* 0x0000000000007941 */ /* 0x000fea0003800000 */
.L_x_985:
[----:B------:R-:W-:Y:S04]  /*112c0*/  BSSY B0, `(.L_x_1010) ;  /* 0x000000e000007945 */ /* 0x000fe80003800000 */
[----:B------:R-:W-:Y:S05]  /*112d0*/  @P1 BRA `(.L_x_1011) ;  /* 0x0000000000301947 */ /* 0x000fea0003800000 */
[----:B-1----:R-:W1:Y:S01]  /*112e0*/  S2R R7, SR_LANEID ;  /* 0x0000000000077919 */ /* 0x002e620000000000 */
        /* <DEDUP_REMOVED lines=11> */
.L_x_1011:
[----:B------:R-:W-:Y:S05]  /*113a0*/  BSYNC B0 ;  /* 0x0000000000007941 */ /* 0x000fea0003800000 */
.L_x_1010:
[----:B------:R-:W-:Y:S04]  /*113b0*/  BSSY B0, `(.L_x_1012) ;  /* 0x0000026000007945 */ /* 0x000fe80003800000 */
[----:B------:R-:W-:Y:S05]  /*113c0*/  @!P6 BRA `(.L_x_1013) ;  /* 0x000000000090e947 */ /* 0x000fea0003800000 */
[----:B------:R-:W2:Y:S01]  /*113d0*/  S2R R0, SR_TID.X ;  /* 0x0000000000007919 */ /* 0x000ea20000002100 */
[----:B-1----:R-:W-:Y:S02]  /*113e0*/  LEA R3, R16, UR39, 0x3 ;  /* 0x0000002710037c11 */ /* 0x002fe4000f8e18ff */
[----:B--2---:R-:W-:Y:S02]  /*113f0*/  LOP3.LUT R2, R0, 0x7f, RZ, 0xc0, !PT ;  /* 0x0000007f00027812 */ /* 0x004fe400078ec0ff */
[----:B------:R-:W-:Y:S02]  /*11400*/  SHF.L.U32 R0, R17, 0x1f, RZ ;  /* 0x0000001f11007819 */ /* 0x000fe400000006ff */
[----:B------:R-:W-:Y:S02]  /*11410*/  ISETP.NE.AND P1, PT, R2, RZ, PT ;  /* 0x000000ff0200720c */ /* 0x000fe40003f25270 */
[----:B------:R-:W1:Y:S02]  /*11420*/  SYNCS.PHASECHK.TRANS64.TRYWAIT P0, [R3+URZ+0x28860], R0 ;  /* 0x02886000030075a7 */ /* 0x000e64000800017f */
[----:B-1----:R-:W-:Y:S09]  /*11430*/  @!P0 BRA `(.L_x_1014) ;  /* 0x0000000c006c8947 */ /* 0x002ff20003800000 */
.L_x_1041:
        /* <DEDUP_REMOVED lines=8> */
.L_x_1015:
        /* <DEDUP_REMOVED lines=9> */
[----:B------:R-:W-:-:S04]  /*11550*/  UMOV UR15, 0x40 ;  /* 0x00000040000f7882 */ /* 0x000fc80000000000 */
        /* <DEDUP_REMOVED lines=11> */
.L_x_1013:
[----:B------:R-:W-:Y:S05]  /*11610*/  BSYNC B0 ;  /* 0x0000000000007941 */ /* 0x000fea0003800000 */
.L_x_1012:
[----:B------:R-:W-:Y:S02]  /*11620*/  VIADD R16, R16, 0x1 ;  /* 0x0000000110107836 */ /* 0x000fe40000000000 */
[----:B------:R-:W-:-:S03]  /*11630*/  IMAD.MOV.U32 R13, RZ, RZ, R19 ;  /* 0x000000ffff0d7224 */ /* 0x000fc600078e0013 */
[----:B------:R-:W-:-:S04]  /*11640*/  ISETP.NE.AND P0, PT, R16, 0x2, PT ;  /* 0x000000021000780c */ /* 0x000fc80003f05270 */
[----:B-1----:R-:W-:Y:S02]  /*11650*/  SEL R0, RZ, 0x1, P0 ;  /* 0x00000001ff007807 */ /* 0x002fe40000000000 */
[----:B------:R-:W-:Y:S02]  /*11660*/  SEL R16, R16, RZ, P0 ;  /* 0x000000ff10107207 */ /* 0x000fe40000000000 */
[----:B------:R-:W-:-:S07]  /*11670*/  LOP3.LUT R17, R17, R0, RZ, 0x3c, !PT ;  /* 0x0000000011117212 */ /* 0x000fce00078e3cff */
.L_x_974:
[----:B------:R-:W-:Y:S05]  /*11680*/  BSYNC B6 ;  /* 0x0000000000067941 */ /* 0x000fea0003800000 */
.L_x_972:
[----:B------:R-:W-:-:S03]  /*11690*/  UMOV UR4, 0xffffffff ;  /* 0xffffffff00047882 */ /* 0x000fc60000000000 */
[----:B------:R-:W-:Y:S05]  /*116a0*/  BRA.DIV UR4, `(.L_x_1016) ;  /* 0x0000000a04e47947 */ /* 0x000fea000b800000 */
[----:B------:R1:W2:Y:S02]  /*116b0*/  SHFL.IDX PT, R14, R13, RZ, 0x1f ;  /* 0x00001fff0d0e7589 */ /* 0x0002a400000e0000 */
.L_x_1044:
[----:B------:R-:W3:Y:S01]  /*116c0*/  S2R R0, SR_TID.X ;  /* 0x0000000000007919 */ /* 0x000ee20000002100 */
[----:B------:R-:W-:Y:S05]  /*116d0*/  WARPSYNC.ALL ;  /* 0x0000000000007948 */ /* 0x000fea0003800000 */
[----:B------:R-:W-:Y:S01]  /*116e0*/  BAR.SYNC.DEFER_BLOCKING 0x4, 0x120 ;  /* 0x0104800000007b1d */ /* 0x000fe20000010000 */
[----:B--2---:R-:W-:-:S05]  /*116f0*/  IMAD.MOV.U32 R19, RZ, RZ, R14 ;  /* 0x000000ffff137224 */ /* 0x004fca00078e000e */
[----:B------:R-:W-:Y:S01]  /*11700*/  ULDC UR4, c[0x0][0xda8] ;  /* 0x00036a0000047ab9 */ /* 0x000fe20000000800 */
[----:B---3--:R-:W-:-:S04]  /*11710*/  LOP3.LUT R0, R0, 0x1f, RZ, 0xc0, !PT ;  /* 0x0000001f00007812 */ /* 0x008fc800078ec0ff */
[----:B------:R-:W-:-:S13]  /*11720*/  ISETP.NE.AND P0, PT, R0, RZ, PT ;  /* 0x000000ff0000720c */ /* 0x000fda0003f05270 */
[----:B------:R-:W2:Y:S01]  /*11730*/  @!P0 S2R R3, SR_CgaCtaId ;  /* 0x0000000000038919 */ /* 0x000ea20000008800 */
[----:B------:R-:W-:-:S04]  /*11740*/  @!P0 MOV R0, 0x400 ;  /* 0x0000040000008802 */ /* 0x000fc80000000f00 */
[----:B--2---:R-:W-:-:S05]  /*11750*/  @!P0 LEA R0, R3, R0, 0x18 ;  /* 0x0000000003008211 */ /* 0x004fca00078ec0ff */
[----:B------:R2:W-:Y:S01]  /*11760*/  @!P0 STS [R0+0x288d0], R13 ;  /* 0x0288d00d00008388 */ /* 0x0005e20000000800 */
[----:B------:R-:W-:Y:S06]  /*11770*/  BAR.ARV 0x5, 0x120 ;  /* 0x0144800000007b1d */ /* 0x000fec0000002000 */
[----:B------:R-:W-:-:S13]  /*11780*/  ISETP.GE.AND P0, PT, R19, UR4, PT ;  /* 0x0000000413007c0c */ /* 0x000fda000bf06270 */
[----:B--2---:R-:W-:Y:S05]  /*11790*/  @!P0 BRA `(.L_x_1017) ;  /* 0xffffffd000ac8947 */ /* 0x004fea000383ffff */
.L_x_963:
[----:B------:R-:W2:Y:S01]  /*117a0*/  S2R R3, SR_CgaCtaId ;  /* 0x0000000000037919 */ /* 0x000ea20000008800 */
[----:B------:R-:W-:Y:S01]  /*117b0*/  UIADD3 UR47, UR47, 0x1, URZ ;  /* 0x000000012f2f7890 */ /* 0x000fe2000fffe03f */
[----:B------:R-:W-:-:S03]  /*117c0*/  MOV R0, 0x400 ;  /* 0x0000040000007802 */ /* 0x000fc60000000f00 */
[----:B------:R-:W-:-:S04]  /*117d0*/  ULEA.HI UR4, UR47, UR47, URZ, 0x1 ;  /* 0x0000002f2f047291 */ /* 0x000fc8000f8f083f */
[----:B------:R-:W-:-:S04]  /*117e0*/  ULOP3.LUT UR4, UR4, 0xfffffffe, URZ, 0xc0, !UPT ;  /* 0xfffffffe04047892 */ /* 0x000fc8000f8ec03f */
[----:B------:R-:W-:Y:S01]  /*117f0*/  UIADD3 UR4, UR47, -UR4, URZ ;  /* 0x800000042f047290 */ /* 0x000fe2000fffe03f */
[----:B--2---:R-:W-:-:S05]  /*11800*/  LEA R7, R3, R0, 0x18 ;  /* 0x0000000003077211 */ /* 0x004fca00078ec0ff */
[----:B------:R-:W-:-:S05]  /*11810*/  IMAD.U32 R0, RZ, RZ, UR4 ;  /* 0x00000004ff007e24 */ /* 0x000fca000f8e00ff */
[----:B------:R-:W-:-:S04]  /*11820*/  SHF.L.U32 R0, R0, 0x1f, RZ ;  /* 0x0000001f00007819 */ /* 0x000fc800000006ff */
[----:B------:R-:W2:Y:S02]  /*11830*/  SYNCS.PHASECHK.TRANS64.TRYWAIT P0, [R7+URZ+0x28820], R0 ;  /* 0x02882000070075a7 */ /* 0x000ea4000800017f */
[----:B--2---:R-:W-:Y:S05]  /*11840*/  @!P0 BRA `(.L_x_1018) ;  /* 0x0000000800a08947 */ /* 0x004fea0003800000 */
.L_x_1045:
[----:B------:R-:W3:Y:S02]  /*11850*/  S2R R2, SR_TID.X ;  /* 0x0000000000027919 */ /* 0x000ee40000002100 */
[----:B---3--:R-:W-:-:S04]  /*11860*/  SHF.R.U32.HI R2, RZ, 0x5, R2 ;  /* 0x00000005ff027819 */ /* 0x008fc80000011602 */
[----:B------:R-:W-:-:S05]  /*11870*/  LOP3.LUT R2, R2, 0x3, RZ, 0xc0, !PT ;  /* 0x0000000302027812 */ /* 0x000fca00078ec0ff */
[----:B--2---:R-:W2:Y:S02]  /*11880*/  SHFL.IDX PT, R0, R2, RZ, 0x1f ;  /* 0x00001fff02007589 */ /* 0x004ea400000e0000 */
[----:B--2---:R-:W-:-:S13]  /*11890*/  ISETP.NE.AND P0, PT, R0, RZ, PT ;  /* 0x000000ff0000720c */ /* 0x004fda0003f05270 */
[----:B------:R-:W-:Y:S05]  /*118a0*/  @P0 EXIT ;  /* 0x000000000000094d */ /* 0x000fea0003800000 */
[----:B------:R-:W-:Y:S01]  /*118b0*/  ELECT P0, URZ, PT ;  /* 0x00000000003f782f */ /* 0x000fe20003800000 */
[----:B------:R-:W-:-:S12]  /*118c0*/  BSSY B0, `(.L_x_1019) ;  /* 0x0000020000007945 */ /* 0x000fd80003800000 */
[----:B------:R-:W-:Y:S05]  /*118d0*/  @!P0 BRA `(.L_x_1020) ;  /* 0x0000000000788947 */ /* 0x000fea0003800000 */
[----:B------:R-:W-:-:S06]  /*118e0*/  ULOP3.LUT UR4, UR38, 0x2, URZ, 0xfc, !UPT ;  /* 0x0000000226047892 */ /* 0x000fcc000f8efc3f */
[----:B------:R-:W-:-:S05]  /*118f0*/  IMAD.U32 R0, RZ, RZ, UR4 ;  /* 0x00000004ff007e24 */ /* 0x000fca000f8e00ff */
[----:B------:R-:W-:-:S13]  /*11900*/  ISETP.NE.AND P2, PT, R0, 0x3, PT ;  /* 0x000000030000780c */ /* 0x000fda0003f45270 */
[----:B------:R-:W-:Y:S05]  /*11910*/  @!P2 BRA `(.L_x_1021) ;  /* 0x000000000004a947 */ /* 0x000fea0003800000 */
[----:B------:R-:W-:Y:S01]  /*11920*/  BPT.TRAP 0x1 ;  /* 0x000000040000795c */ /* 0x000fe20000300000 */
.L_x_1021:
[----:B------:R-:W-:Y:S01]  /*11930*/  VIADD R3, R7, 0x28840 ;  /* 0x0002884007037836 */ /* 0x000fe20000000000 */
[----:B------:R-:W-:Y:S01]  /*11940*/  SHF.L.U32 R4, R17, 0x1f, RZ ;  /* 0x0000001f11047819 */ /* 0x000fe200000006ff */
[C---:B------:R-:W-:Y:S02]  /*11950*/  VIADD R0, R16.reuse, 0x1 ;  /* 0x0000000110007836 */ /* 0x040fe40000000000 */
[----:B------:R-:W-:-:S03]  /*11960*/  IMAD R5, R16, 0x8, R3 ;  /* 0x0000000810057824 */ /* 0x000fc600078e0203 */
[----:B------:R-:W-:Y:S01]  /*11970*/  ISETP.NE.AND P1, PT, R0, 0x2, PT ;  /* 0x000000020000780c */ /* 0x000fe20003f25270 */
[----:B------:R-:W2:Y:S03]  /*11980*/  SYNCS.PHASECHK.TRANS64.TRYWAIT P0, [R5+URZ], R4 ;  /* 0x00000004050075a7 */ /* 0x000ea6000800017f */
[----:B------:R-:W-:-:S04]  /*11990*/  SEL R2, RZ, 0x1, P1 ;  /* 0x00000001ff027807 */ /* 0x000fc80000800000 */
[----:B------:R-:W-:Y:S02]  /*119a0*/  LOP3.LUT R17, R17, R2, RZ, 0x3c, !PT ;  /* 0x0000000211117212 */ /* 0x000fe400078e3cff */
[----:B------:R-:W-:Y:S02]  /*119b0*/  SEL R2, R0, RZ, P1 ;  /* 0x000000ff00027207 */ /* 0x000fe40000800000 */
[----:B------:R-:W-:-:S03]  /*119c0*/  SHF.L.U32 R0, R17, 0x1f, RZ ;  /* 0x0000001f11007819 */ /* 0x000fc600000006ff */
[----:B------:R-:W-:Y:S01]  /*119d0*/  IMAD R3, R2, 0x8, R3 ;  /* 0x0000000802037824 */ /* 0x000fe200078e0203 */
[----:B--2---:R-:W-:Y:S06]  /*119e0*/  @!P0 BRA `(.L_x_1022) ;  /* 0x00000008004c8947 */ /* 0x004fec0003800000 */
.L_x_1046:
[----:B------:R-:W3:Y:S02]  /*119f0*/  SYNCS.PHASECHK.TRANS64.TRYWAIT P0, [R3+URZ], R0 ;  /* 0x00000000030075a7 */ /* 0x000ee4000800017f */
[----:B---3--:R-:W-:Y:S05]  /*11a00*/  @!P0 BRA `(.L_x_1023) ;  /* 0x0000000800588947 */ /* 0x008fea0003800000 */
.L_x_1047:
[----:B------:R-:W-:Y:S05]  /*11a10*/  @!P2 BRA `(.L_x_1024) ;  /* 0x000000000004a947 */ /* 0x000fea0003800000 */
[----:B------:R-:W-:Y:S01]  /*11a20*/  BPT.TRAP 0x1 ;  /* 0x000000040000795c */ /* 0x000fe20000300000 */
.L_x_1024:
[----:B---3--:R-:W-:-:S04]  /*11a30*/  VIADD R3, R7, 0x28860 ;  /* 0x0002886007037836 */ /* 0x008fc80000000000 */
[----:B--2---:R-:W-:-:S04]  /*11a40*/  IMAD R5, R16, 0x8, R3 ;  /* 0x0000000810057824 */ /* 0x004fc800078e0203 */
[----:B------:R-:W2:Y:S02]  /*11a50*/  SYNCS.PHASECHK.TRANS64.TRYWAIT P0, [R5+URZ], R4 ;  /* 0x00000004050075a7 */ /* 0x000ea4000800017f */
[----:B--2---:R-:W-:Y:S05]  /*11a60*/  @!P0 BRA `(.L_x_1025) ;  /* 0x0000000800548947 */ /* 0x004fea0003800000 */
.L_x_1048:
[----:B------:R-:W-:-:S07]  /*11a70*/  IMAD R3, R2, 0x8, R3 ;  /* 0x0000000802037824 */ /* 0x000fce00078e0203 */
.L_x_1026:
[----:B---3--:R3:W4:Y:S02]  /*11a80*/  SYNCS.PHASECHK.TRANS64.TRYWAIT P0, [R3+URZ], R0 ;  /* 0x00000000030075a7 */ /* 0x008724000800017f */
[----:B----4-:R-:W-:Y:S05]  /*11a90*/  @!P0 NANOSLEEP.SYNCS 0x989680 ;  /* 0x009896800000895d */ /* 0x010fea0003900000 */
[----:B------:R-:W4:Y:S02]  /*11aa0*/  @!P0 SYNCS.PHASECHK.TRANS64 P0, [R3+URZ], R0 ;  /* 0x00000000030085a7 */ /* 0x000f24000800007f */
[----:B----4-:R-:W-:Y:S05]  /*11ab0*/  @!P0 BRA `(.L_x_1026) ;  /* 0xfffffffc00f08947 */ /* 0x010fea000383ffff */
.L_x_1020:
[----:B------:R-:W-:Y:S05]  /*11ac0*/  BSYNC B0 ;  /* 0x0000000000007941 */ /* 0x000fea0003800000 */
.L_x_1019:
[----:B------:R-:W-:Y:S05]  /*11ad0*/  EXIT ;  /* 0x000000000000794d */ /* 0x000fea0003800000 */
.L_x_880:
[----:B-1----:R-:W-:-:S04]  /*11ae0*/  IMAD.U32 R3, RZ, RZ, UR39 ;  /* 0x00000027ff037e24 */ /* 0x002fc8000f8e00ff */
[----:B------:R1:W2:Y:S03]  /*11af0*/  SYNCS.PHASECHK.TRANS64.TRYWAIT P1, [R3+URZ+0x28800], R0 ;  /* 0x02880000030075a7 */ /* 0x0002a6000802017f */
[----:B--2---:R-:W-:Y:S05]  /*11b00*/  @!P1 NANOSLEEP.SYNCS 0x989680 ;  /* 0x009896800000995d */ /* 0x004fea0003900000 */
[----:B------:R-:W2:Y:S02]  /*11b10*/  @!P1 SYNCS.PHASECHK.TRANS64 P1, [R3+URZ+0x28800], R0 ;  /* 0x02880000030095a7 */ /* 0x000ea4000802007f */
[----:B--2---:R-:W-:Y:S05]  /*11b20*/  @!P1 BRA `(.L_x_880) ;  /* 0xfffffffc00ec9947 */ /* 0x004fea000383ffff */
[----:B------:R-:W-:Y:S05]  /*11b30*/  BRA `(.L_x_1027) ;  /* 0xfffffefc00887947 */ /* 0x000fea000383ffff */
.L_x_884:
[----:B--2---:R2:W3:Y:S02]  /*11b40*/  SYNCS.PHASECHK.TRANS64.TRYWAIT P2, [R7+URZ+0x28830], R0 ;  /* 0x02883000070075a7 */ /* 0x0044e4000804017f */
[----:B---3--:R-:W-:Y:S05]  /*11b50*/  @!P2 NANOSLEEP.SYNCS 0x989680 ;  /* 0x009896800000a95d */ /* 0x008fea0003900000 */
[----:B------:R-:W3:Y:S02]  /*11b60*/  @!P2 SYNCS.PHASECHK.TRANS64 P2, [R7+URZ+0x28830], R0 ;  /* 0x028830000700a5a7 */ /* 0x000ee4000804007f */
[----:B---3--:R-:W-:Y:S05]  /*11b70*/  @!P2 BRA `(.L_x_884) ;  /* 0xfffffffc00f0a947 */ /* 0x008fea000383ffff */
[----:B------:R-:W-:Y:S05]  /*11b80*/  BRA `(.L_x_883) ;  /* 0xfffffefc00ac7947 */ /* 0x000fea000383ffff */
.L_x_900:
[----:B--2---:R-:W-:-:S04]  /*11b90*/  IMAD.U32 R11, RZ, RZ, UR6 ;  /* 0x00000006ff0b7e24 */ /* 0x004fc8000f8e00ff */
[----:B------:R2:W3:Y:S03]  /*11ba0*/  SYNCS.PHASECHK.TRANS64.TRYWAIT P3, [R11+URZ+0x28830], R6 ;  /* 0x028830060b0075a7 */ /* 0x0004e6000806017f */
[----:B---3--:R-:W-:Y:S05]  /*11bb0*/  @!P3 NANOSLEEP.SYNCS 0x989680 ;  /* 0x009896800000b95d */ /* 0x008fea0003900000 */
[----:B------:R-:W3:Y:S02]  /*11bc0*/  @!P3 SYNCS.PHASECHK.TRANS64 P3, [R11+URZ+0x28830], R6 ;  /* 0x028830060b00b5a7 */ /* 0x000ee4000806007f */
[----:B---3--:R-:W-:Y:S05]  /*11bd0*/  @!P3 BRA `(.L_x_900) ;  /* 0xfffffffc00ecb947 */ /* 0x008fea000383ffff */
[----:B------:R-:W-:Y:S05]  /*11be0*/  BRA `(.L_x_897) ;  /* 0xffffff2c00fc7947 */ /* 0x000fea000383ffff */
.L_x_904:
[----:B--2---:R-:W-:-:S04]  /*11bf0*/  IMAD.U32 R11, RZ, RZ, UR6 ;  /* 0x00000006ff0b7e24 */ /* 0x004fc8000f8e00ff */
[----:B------:R2:W3:Y:S03]  /*11c00*/  SYNCS.PHASECHK.TRANS64.TRYWAIT P3, [R11+URZ+0x28850], R6 ;  /* 0x028850060b0075a7 */ /* 0x0004e6000806017f */
[----:B---3--:R-:W-:Y:S05]  /*11c10*/  @!P3 NANOSLEEP.SYNCS 0x989680 ;  /* 0x009896800000b95d */ /* 0x008fea0003900000 */
[----:B------:R-:W3:Y:S02]  /*11c20*/  @!P3 SYNCS.PHASECHK.TRANS64 P3, [R11+URZ+0x28850], R6 ;  /* 0x028850060b00b5a7 */ /* 0x000ee4000806007f */
[----:B---3--:R-:W-:Y:S05]  /*11c30*/  @!P3 BRA `(.L_x_904) ;  /* 0xfffffffc00ecb947 */ /* 0x008fea000383ffff */
[----:B------:R-:W-:Y:S05]  /*11c40*/  BRA `(.L_x_901) ;  /* 0xffffff3000bc7947 */ /* 0x000fea000383ffff */
.L_x_921:
[----:B--2---:R-:W-:-:S04]  /*11c50*/  IMAD.U32 R9, RZ, RZ, UR6 ;  /* 0x00000006ff097e24 */ /* 0x004fc8000f8e00ff */
[----:B------:R2:W3:Y:S03]  /*11c60*/  SYNCS.PHASECHK.TRANS64.TRYWAIT P2, [R9+URZ+0x28830], R0 ;  /* 0x02883000090075a7 */ /* 0x0004e6000804017f */
[----:B---3--:R-:W-:Y:S05]  /*11c70*/  @!P2 NANOSLEEP.SYNCS 0x989680 ;  /* 0x009896800000a95d */ /* 0x008fea0003900000 */
[----:B------:R-:W3:Y:S02]  /*11c80*/  @!P2 SYNCS.PHASECHK.TRANS64 P2, [R9+URZ+0x28830], R0 ;  /* 0x028830000900a5a7 */ /* 0x000ee4000804007f */
[----:B---3--:R-:W-:Y:S05]  /*11c90*/  @!P2 BRA `(.L_x_921) ;  /* 0xfffffffc00eca947 */ /* 0x008fea000383ffff */
[----:B------:R-:W-:Y:S05]  /*11ca0*/  BRA `(.L_x_918) ;  /* 0xffffff6000547947 */ /* 0x000fea000383ffff */
.L_x_925:
[----:B--2---:R-:W-:-:S04]  /*11cb0*/  IMAD.U32 R9, RZ, RZ, UR6 ;  /* 0x00000006ff097e24 */ /* 0x004fc8000f8e00ff */
[----:B------:R2:W3:Y:S03]  /*11cc0*/  SYNCS.PHASECHK.TRANS64.TRYWAIT P2, [R9+URZ+0x28850], R0 ;  /* 0x02885000090075a7 */ /* 0x0004e6000804017f */
[----:B---3--:R-:W-:Y:S05]  /*11cd0*/  @!P2 NANOSLEEP.SYNCS 0x989680 ;  /* 0x009896800000a95d */ /* 0x008fea0003900000 */
[----:B------:R-:W3:Y:S02]  /*11ce0*/  @!P2 SYNCS.PHASECHK.TRANS64 P2, [R9+URZ+0x28850], R0 ;  /* 0x028850000900a5a7 */ /* 0x000ee4000804007f */
[----:B---3--:R-:W-:Y:S05]  /*11cf0*/  @!P2 BRA `(.L_x_925) ;  /* 0xfffffffc00eca947 */ /* 0x008fea000383ffff */
[----:B------:R-:W-:Y:S05]  /*11d00*/  BRA `(.L_x_922) ;  /* 0xffffff6400147947 */ /* 0x000fea000383ffff */
.L_x_931:
[----:B--2---:R-:W-:-:S04]  /*11d10*/  IMAD.U32 R9, RZ, RZ, UR6 ;  /* 0x00000006ff097e24 */ /* 0x004fc8000f8e00ff */
[----:B------:R2:W3:Y:S03]  /*11d20*/  SYNCS.PHASECHK.TRANS64.TRYWAIT P2, [R9+URZ+0x28830], R0 ;  /* 0x02883000090075a7 */ /* 0x0004e6000804017f */
[----:B---3--:R-:W-:Y:S05]  /*11d30*/  @!P2 NANOSLEEP.SYNCS 0x989680 ;  /* 0x009896800000a95d */ /* 0x008fea0003900000 */
[----:B------:R-:W3:Y:S02]  /*11d40*/  @!P2 SYNCS.PHASECHK.TRANS64 P2, [R9+URZ+0x28830], R0 ;  /* 0x028830000900a5a7 */ /* 0x000ee4000804007f */
[----:B---3--:R-:W-:Y:S05]  /*11d50*/  @!P2 BRA `(.L_x_931) ;  /* 0xfffffffc00eca947 */ /* 0x008fea000383ffff */
[----:B------:R-:W-:Y:S05]  /*11d60*/  BRA `(.L_x_928) ;  /* 0xffffff8000347947 */ /* 0x000fea000383ffff */
.L_x_935:
[----:B--2---:R-:W-:-:S04]  /*11d70*/  IMAD.U32 R9, RZ, RZ, UR6 ;  /* 0x00000006ff097e24 */ /* 0x004fc8000f8e00ff */
[----:B------:R2:W3:Y:S03]  /*11d80*/  SYNCS.PHASECHK.TRANS64.TRYWAIT P2, [R9+URZ+0x28850], R0 ;  /* 0x02885000090075a7 */ /* 0x0004e6000804017f */
[----:B---3--:R-:W-:Y:S05]  /*11d90*/  @!P2 NANOSLEEP.SYNCS 0x989680 ;  /* 0x009896800000a95d */ /* 0x008fea0003900000 */
[----:B------:R-:W3:Y:S02]  /*11da0*/  @!P2 SYNCS.PHASECHK.TRANS64 P2, [R9+URZ+0x28850], R0 ;  /* 0x028850000900a5a7 */ /* 0x000ee4000804007f */
[----:B---3--:R-:W-:Y:S05]  /*11db0*/  @!P2 BRA `(.L_x_935) ;  /* 0xfffffffc00eca947 */ /* 0x008fea000383ffff */
[----:B------:R-:W-:Y:S05]  /*11dc0*/  BRA `(.L_x_932) ;  /* 0xffffff8000f47947 */ /* 0x000fea000383ffff */
.L_x_948:
[----:B--2---:R-:W-:-:S04]  /*11dd0*/  IMAD.U32 R5, RZ, RZ, UR5 ;  /* 0x00000005ff057e24 */ /* 0x004fc8000f8e00ff */
[----:B------:R2:W3:Y:S03]  /*11de0*/  SYNCS.PHASECHK.TRANS64.TRYWAIT P0, [R5+URZ+0x28850], R4 ;  /* 0x02885004050075a7 */ /* 0x0004e6000800017f */
[----:B---3--:R-:W-:Y:S05]  /*11df0*/  @!P0 NANOSLEEP.SYNCS 0x989680 ;  /* 0x009896800000895d */ /* 0x008fea0003900000 */
[----:B------:R-:W3:Y:S02]  /*11e00*/  @!P0 SYNCS.PHASECHK.TRANS64 P0, [R5+URZ+0x28850], R4 ;  /* 0x02885004050085a7 */ /* 0x000ee4000800007f */
[----:B---3--:R-:W-:Y:S05]  /*11e10*/  @!P0 BRA `(.L_x_948) ;  /* 0xfffffffc00ec8947 */ /* 0x008fea000383ffff */
[----:B------:R-:W-:Y:S05]  /*11e20*/  BRA `(.L_x_947) ;  /* 0xffffffac00dc7947 */ /* 0x000fea000383ffff */
.L_x_978:
[----:B------:R-:W1:Y:S01]  /*11e30*/  S2R R18, SR_TID.X ;  /* 0x0000000000127919 */ /* 0x000e620000002100 */
        /* <DEDUP_REMOVED lines=9> */
.L_x_1028:
[----:B------:R-:W-:Y:S05]  /*11ed0*/  BRA `(.L_x_1029) ;  /* 0xffffffd8006c7947 */ /* 0x000fea000383ffff */
.L_x_979:
[----:B------:R-:W-:Y:S01]  /*11ee0*/  BSSY B0, `(.L_x_1030) ;  /* 0x0000006000007945 */ /* 0x000fe20003800000 */
[----:B------:R-:W-:-:S07]  /*11ef0*/  IMAD.MOV.U32 R15, RZ, RZ, -0x1 ;  /* 0xffffffffff0f7424 */ /* 0x000fce00078e00ff */
[----:B------:R-:W-:Y:S05]  /*11f00*/  WARPSYNC.COLLECTIVE R15, `(.L_x_1031) ;  /* 0x000000000f0c7348 */ /* 0x000fea0003c00000 */
[----:B------:R-:W-:Y:S02]  /*11f10*/  ELECT P6, UR62, PT ;  /* 0x00000000003e782f */ /* 0x000fe400038c0000 */
[----:B------:R-:W-:Y:S01]  /*11f20*/  MOV R14, UR62 ;  /* 0x0000003e000e7c02 */ /* 0x000fe20008000f00 */
[----:B------:R-:W-:Y:S10]  /*11f30*/  ENDCOLLECTIVE ;  /* 0x000000000000791b */ /* 0x000ff40003800000 */
.L_x_1031:
[----:B------:R-:W-:Y:S05]  /*11f40*/  BSYNC B0 ;  /* 0x0000000000007941 */ /* 0x000fea0003800000 */
.L_x_1030:
[----:B------:R-:W-:Y:S05]  /*11f50*/  BRA `(.L_x_1032) ;  /* 0xffffffd8005c7947 */ /* 0x000fea000383ffff */
.L_x_982:
[----:B-1----:R1:W2:Y:S02]  /*11f60*/  SYNCS.PHASECHK.TRANS64.TRYWAIT P2, [R8+URZ+0x28840], R7 ;  /* 0x02884007080075a7 */ /* 0x0022a4000804017f */
[----:B--2---:R-:W-:Y:S05]  /*11f70*/  @!P2 NANOSLEEP.SYNCS 0x989680 ;  /* 0x009896800000a95d */ /* 0x004fea0003900000 */
[----:B------:R-:W2:Y:S02]  /*11f80*/  @!P2 SYNCS.PHASECHK.TRANS64 P2, [R8+URZ+0x28840], R7 ;  /* 0x028840070800a5a7 */ /* 0x000ea4000804007f */
[----:B--2---:R-:W-:Y:S05]  /*11f90*/  @!P2 BRA `(.L_x_982) ;  /* 0xfffffffc00f0a947 */ /* 0x004fea000383ffff */
[----:B------:R-:W-:Y:S05]  /*11fa0*/  BRA `(.L_x_1033) ;  /* 0xffffffd800b87947 */ /* 0x000fea000383ffff */
.L_x_984:
[----:B-1----:R-:W-:-:S04]  /*11fb0*/  IMAD.U32 R8, RZ, RZ, UR39 ;  /* 0x00000027ff087e24 */ /* 0x002fc8000f8e00ff */
[----:B------:R1:W2:Y:S03]  /*11fc0*/  SYNCS.PHASECHK.TRANS64.TRYWAIT P2, [R8+URZ+0x28820], R7 ;  /* 0x02882007080075a7 */ /* 0x0002a6000804017f */
[----:B--2---:R-:W-:Y:S05]  /*11fd0*/  @!P2 NANOSLEEP.SYNCS 0x989680 ;  /* 0x009896800000a95d */ /* 0x004fea0003900000 */
[----:B------:R-:W2:Y:S02]  /*11fe0*/  @!P2 SYNCS.PHASECHK.TRANS64 P2, [R8+URZ+0x28820], R7 ;  /* 0x028820070800a5a7 */ /* 0x000ea4000804007f */
[----:B--2---:R-:W-:Y:S05]  /*11ff0*/  @!P2 BRA `(.L_x_984) ;  /* 0xfffffffc00eca947 */ /* 0x004fea000383ffff */
[----:B------:R-:W-:Y:S05]  /*12000*/  BRA `(.L_x_1034) ;  /* 0xffffffdc00907947 */ /* 0x000fea000383ffff */
.L_x_990:
[----:B-1----:R1:W2:Y:S02]  /*12010*/  SYNCS.PHASECHK.TRANS64.TRYWAIT P3, [R3+URZ+0x28840], R2 ;  /* 0x02884002030075a7 */ /* 0x0022a4000806017f */
[----:B--2---:R-:W-:Y:S05]  /*12020*/  @!P3 NANOSLEEP.SYNCS 0x989680 ;  /* 0x009896800000b95d */ /* 0x004fea0003900000 */
[----:B------:R-:W2:Y:S02]  /*12030*/  @!P3 SYNCS.PHASECHK.TRANS64 P3, [R3+URZ+0x28840], R2 ;  /* 0x028840020300b5a7 */ /* 0x000ea4000806007f */
[----:B--2---:R-:W-:Y:S05]  /*12040*/  @!P3 BRA `(.L_x_990) ;  /* 0xfffffffc00f0b947 */ /* 0x004fea000383ffff */
[----:B------:R-:W-:Y:S05]  /*12050*/  BRA `(.L_x_1035) ;  /* 0xffffffe000347947 */ /* 0x000fea000383ffff */
.L_x_992:
[----:B-1----:R1:W2:Y:S02]  /*12060*/  SYNCS.PHASECHK.TRANS64.TRYWAIT P3, [R2+URZ+0x60], R3 ;  /* 0x00006003020075a7 */ /* 0x0022a4000806017f */
[----:B--2---:R-:W-:Y:S05]  /*12070*/  @!P3 NANOSLEEP.SYNCS 0x989680 ;  /* 0x009896800000b95d */ /* 0x004fea0003900000 */
[----:B------:R-:W2:Y:S02]  /*12080*/  @!P3 SYNCS.PHASECHK.TRANS64 P3, [R2+URZ+0x60], R3 ;  /* 0x000060030200b5a7 */ /* 0x000ea4000806007f */
[----:B--2---:R-:W-:Y:S05]  /*12090*/  @!P3 BRA `(.L_x_992) ;  /* 0xfffffffc00f0b947 */ /* 0x004fea000383ffff */
[----:B------:R-:W-:Y:S05]  /*120a0*/  BRA `(.L_x_1036) ;  /* 0xffffffe000a87947 */ /* 0x000fea000383ffff */
.L_x_998:
[----:B-1----:R1:W2:Y:S02]  /*120b0*/  SYNCS.PHASECHK.TRANS64.TRYWAIT P3, [R3+URZ+0x28840], R2 ;  /* 0x02884002030075a7 */ /* 0x0022a4000806017f */
[----:B--2---:R-:W-:Y:S05]  /*120c0*/  @!P3 NANOSLEEP.SYNCS 0x989680 ;  /* 0x009896800000b95d */ /* 0x004fea0003900000 */
[----:B------:R-:W2:Y:S02]  /*120d0*/  @!P3 SYNCS.PHASECHK.TRANS64 P3, [R3+URZ+0x28840], R2 ;  /* 0x028840020300b5a7 */ /* 0x000ea4000806007f */
[----:B--2---:R-:W-:Y:S05]  /*120e0*/  @!P3 BRA `(.L_x_998) ;  /* 0xfffffffc00f0b947 */ /* 0x004fea000383ffff */
[----:B------:R-:W-:Y:S05]  /*120f0*/  BRA `(.L_x_1037) ;  /* 0xffffffe400c87947 */ /* 0x000fea000383ffff */
.L_x_1000:
[----:B-1----:R1:W2:Y:S02]  /*12100*/  SYNCS.PHASECHK.TRANS64.TRYWAIT P3, [R2+URZ+0x60], R17 ;  /* 0x00006011020075a7 */ /* 0x0022a4000806017f */
[----:B--2---:R-:W-:Y:S05]  /*12110*/  @!P3 NANOSLEEP.SYNCS 0x989680 ;  /* 0x009896800000b95d */ /* 0x004fea0003900000 */
[----:B------:R-:W2:Y:S02]  /*12120*/  @!P3 SYNCS.PHASECHK.TRANS64 P3, [R2+URZ+0x60], R17 ;  /* 0x000060110200b5a7 */ /* 0x000ea4000806007f */
[----:B--2---:R-:W-:Y:S05]  /*12130*/  @!P3 BRA `(.L_x_1000) ;  /* 0xfffffffc00f0b947 */ /* 0x004fea000383ffff */
[----:B------:R-:W-:Y:S05]  /*12140*/  BRA `(.L_x_1038) ;  /* 0xffffffe8003c7947 */ /* 0x000fea000383ffff */
.L_x_1005:
[----:B--2---:R2:W3:Y:S02]  /*12150*/  SYNCS.PHASECHK.TRANS64.TRYWAIT P2, [R2+URZ+0x28840], R3 ;  /* 0x02884003020075a7 */ /* 0x0044e4000804017f */
[----:B---3--:R-:W-:Y:S05]  /*12160*/  @!P2 NANOSLEEP.SYNCS 0x989680 ;  /* 0x009896800000a95d */ /* 0x008fea0003900000 */
[----:B------:R-:W3:Y:S02]  /*12170*/  @!P2 SYNCS.PHASECHK.TRANS64 P2, [R2+URZ+0x28840], R3 ;  /* 0x028840030200a5a7 */ /* 0x000ee4000804007f */
[----:B---3--:R-:W-:Y:S05]  /*12180*/  @!P2 BRA `(.L_x_1005) ;  /* 0xfffffffc00f0a947 */ /* 0x008fea000383ffff */
[----:B------:R-:W-:Y:S05]  /*12190*/  BRA `(.L_x_1039) ;  /* 0xffffffec00247947 */ /* 0x000fea000383ffff */
.L_x_1007:
[----:B-1----:R1:W2:Y:S02]  /*121a0*/  SYNCS.PHASECHK.TRANS64.TRYWAIT P2, [R2+URZ+0x60], R11 ;  /* 0x0000600b020075a7 */ /* 0x0022a4000804017f */
[----:B--2---:R-:W-:Y:S05]  /*121b0*/  @!P2 NANOSLEEP.SYNCS 0x989680 ;  /* 0x009896800000a95d */ /* 0x004fea0003900000 */
[----:B------:R-:W2:Y:S02]  /*121c0*/  @!P2 SYNCS.PHASECHK.TRANS64 P2, [R2+URZ+0x60], R11 ;  /* 0x0000600b0200a5a7 */ /* 0x000ea4000804007f */
[----:B--2---:R-:W-:Y:S05]  /*121d0*/  @!P2 BRA `(.L_x_1007) ;  /* 0xfffffffc00f0a947 */ /* 0x004fea000383ffff */
[----:B------:R-:W-:Y:S05]  /*121e0*/  BRA `(.L_x_1040) ;  /* 0xffffffec00a47947 */ /* 0x000fea000383ffff */
.L_x_1014:
[----:B-1----:R1:W2:Y:S02]  /*121f0*/  SYNCS.PHASECHK.TRANS64.TRYWAIT P0, [R3+URZ+0x28860], R0 ;  /* 0x02886000030075a7 */ /* 0x0022a4000800017f */
[----:B--2---:R-:W-:Y:S05]  /*12200*/  @!P0 NANOSLEEP.SYNCS 0x989680 ;  /* 0x009896800000895d */ /* 0x004fea0003900000 */
[----:B------:R-:W2:Y:S02]  /*12210*/  @!P0 SYNCS.PHASECHK.TRANS64 P0, [R3+URZ+0x28860], R0 ;  /* 0x02886000030085a7 */ /* 0x000ea4000800007f */
[----:B--2---:R-:W-:Y:S05]  /*12220*/  @!P0 BRA `(.L_x_1014) ;  /* 0xfffffffc00f08947 */ /* 0x004fea000383ffff */
[----:B------:R-:W-:Y:S05]  /*12230*/  BRA `(.L_x_1041) ;  /* 0xfffffff000807947 */ /* 0x000fea000383ffff */
.L_x_1016:
[----:B------:R-:W-:Y:S01]  /*12240*/  BSSY B0, `(.L_x_1042) ;  /* 0x0000007000007945 */ /* 0x000fe20003800000 */
[----:B------:R-:W-:Y:S02]  /*12250*/  IMAD.MOV.U32 R12, RZ, RZ, RZ ;  /* 0x000000ffff0c7224 */ /* 0x000fe400078e00ff */
[----:B------:R-:W-:Y:S02]  /*12260*/  IMAD.MOV.U32 R11, RZ, RZ, 0x1f ;  /* 0x0000001fff0b7424 */ /* 0x000fe400078e00ff */
[----:B------:R-:W-:-:S07]  /*12270*/  IMAD.MOV.U32 R15, RZ, RZ, -0x1 ;  /* 0xffffffffff0f7424 */ /* 0x000fce00078e00ff */
[----:B------:R-:W-:Y:S05]  /*12280*/  WARPSYNC.COLLECTIVE R15, `(.L_x_1043) ;  /* 0x000000000f087348 */ /* 0x000fea0003c00000 */
[----:B------:R1:W2:Y:S02]  /*12290*/  SHFL.IDX P6, R14, R13, R12, R11 ;  /* 0x0000000c0d0e7389 */ /* 0x0002a400000c000b */
[----:B-12---:R-:W-:Y:S01]  /*122a0*/  ENDCOLLECTIVE ;  /* 0x000000000000791b */ /* 0x006fe20003800000 */
.L_x_1043:
[----:B------:R-:W-:Y:S05]  /*122b0*/  BSYNC B0 ;  /* 0x0000000000007941 */ /* 0x000fea0003800000 */
.L_x_1042:
[----:B------:R-:W-:Y:S05]  /*122c0*/  BRA `(.L_x_1044) ;  /* 0xfffffff000fc7947 */ /* 0x000fea000383ffff */
.L_x_1018:
[----:B--2---:R2:W3:Y:S02]  /*122d0*/  SYNCS.PHASECHK.TRANS64.TRYWAIT P0, [R7+URZ+0x28820], R0 ;  /* 0x02882000070075a7 */ /* 0x0044e4000800017f */
[----:B---3--:R-:W-:Y:S05]  /*122e0*/  @!P0 NANOSLEEP.SYNCS 0x989680 ;  /* 0x009896800000895d */ /* 0x008fea0003900000 */
[----:B------:R-:W3:Y:S02]  /*122f0*/  @!P0 SYNCS.PHASECHK.TRANS64 P0, [R7+URZ+0x28820], R0 ;  /* 0x02882000070085a7 */ /* 0x000ee4000800007f */
[----:B---3--:R-:W-:Y:S05]  /*12300*/  @!P0 BRA `(.L_x_1018) ;  /* 0xfffffffc00f08947 */ /* 0x008fea000383ffff */
[----:B------:R-:W-:Y:S05]  /*12310*/  BRA `(.L_x_1045) ;  /* 0xfffffff4004c7947 */ /* 0x000fea000383ffff */
.L_x_1022:
[----:B--2---:R2:W3:Y:S02]  /*12320*/  SYNCS.PHASECHK.TRANS64.TRYWAIT P0, [R5+URZ], R4 ;  /* 0x00000004050075a7 */ /* 0x0044e4000800017f */
[----:B---3--:R-:W-:Y:S05]  /*12330*/  @!P0 NANOSLEEP.SYNCS 0x989680 ;  /* 0x009896800000895d */ /* 0x008fea0003900000 */
[----:B------:R-:W3:Y:S02]  /*12340*/  @!P0 SYNCS.PHASECHK.TRANS64 P0, [R5+URZ], R4 ;  /* 0x00000004050085a7 */ /* 0x000ee4000800007f */
[----:B---3--:R-:W-:Y:S05]  /*12350*/  @!P0 BRA `(.L_x_1022) ;  /* 0xfffffffc00f08947 */ /* 0x008fea000383ffff */
[----:B------:R-:W-:Y:S05]  /*12360*/  BRA `(.L_x_1046) ;  /* 0xfffffff400a07947 */ /* 0x000fea000383ffff */
.L_x_1023:
[----:B---3--:R3:W4:Y:S02]  /*12370*/  SYNCS.PHASECHK.TRANS64.TRYWAIT P0, [R3+URZ], R0 ;  /* 0x00000000030075a7 */ /* 0x008724000800017f */
[----:B----4-:R-:W-:Y:S05]  /*12380*/  @!P0 NANOSLEEP.SYNCS 0x989680 ;  /* 0x009896800000895d */ /* 0x010fea0003900000 */
[----:B------:R-:W4:Y:S02]  /*12390*/  @!P0 SYNCS.PHASECHK.TRANS64 P0, [R3+URZ], R0 ;  /* 0x00000000030085a7 */ /* 0x000f24000800007f */
[----:B----4-:R-:W-:Y:S05]  /*123a0*/  @!P0 BRA `(.L_x_1023) ;  /* 0xfffffffc00f08947 */ /* 0x010fea000383ffff */
[----:B------:R-:W-:Y:S05]  /*123b0*/  BRA `(.L_x_1047) ;  /* 0xfffffff400947947 */ /* 0x000fea000383ffff */
.L_x_1025:
[----:B--2---:R2:W3:Y:S02]  /*123c0*/  SYNCS.PHASECHK.TRANS64.TRYWAIT P0, [R5+URZ], R4 ;  /* 0x00000004050075a7 */ /* 0x0044e4000800017f */
[----:B---3--:R-:W-:Y:S05]  /*123d0*/  @!P0 NANOSLEEP.SYNCS 0x989680 ;  /* 0x009896800000895d */ /* 0x008fea0003900000 */
[----:B------:R-:W3:Y:S02]  /*123e0*/  @!P0 SYNCS.PHASECHK.TRANS64 P0, [R5+URZ], R4 ;  /* 0x00000004050085a7 */ /* 0x000ee4000800007f */
[----:B---3--:R-:W-:Y:S05]  /*123f0*/  @!P0 BRA `(.L_x_1025) ;  /* 0xfffffffc00f08947 */ /* 0x008fea000383ffff */
[----:B------:R-:W-:Y:S05]  /*12400*/  BRA `(.L_x_1048) ;  /* 0xfffffff400987947 */ /* 0x000fea000383ffff */
.L_x_1049:
        /* <DEDUP_REMOVED lines=15> */
.L_x_2730:


//--------------------- .text._ZN7cutlass13device_kernelIN5flash11enable_sm90INS1_16FlashAttnFwdSm90INS1_25CollectiveMainloopFwdSm90ILi2EN4cute5tupleIJNS5_1CILi1EEES8_S8_EEENS6_IJNS7_ILi128EEESA_SA_EEELi128ENS_10bfloat16_tEfNS_4arch4Sm90ELb0ELb1ELb0ELb1ELb0ELb0ELb0ELb1ELb1ELb0ELb0ELb0EEENS1_21CollectiveEpilogueFwdISB_S9_SC_SE_Li256ELb1ELb0ELb0ELb0EEENS1_36VarlenDynamicPersistentTileSchedulerILi128ELi128ELi256ELi32ELb0ELb0ELb1ELb1ELb0ELb1EEEEEEEEEvNT_6ParamsE --------------------------
	.section	.text._ZN7cutlass13device_kernelIN5flash11enable_sm90INS1_16FlashAttnFwdSm90INS1_25CollectiveMainloopFwdSm90ILi2EN4cute5tupleIJNS5_1CILi1EEES8_S8_EEENS6_IJNS7_ILi128EEESA_SA_EEELi128ENS_10bfloat16_tEfNS_4arch4Sm90ELb0ELb1ELb0ELb1ELb0ELb0ELb0ELb1ELb1ELb0ELb0ELb0EEENS1_21CollectiveEpilogueFwdISB_S9_SC_SE_Li256ELb1ELb0ELb0ELb0EEENS1_36VarlenDynamicPersistentTileSchedulerILi128ELi128ELi256ELi32ELb0ELb0ELb1ELb1ELb0ELb1EEEEEEEEEvNT_6ParamsE,"ax",@progbits
	.align	128
.text._ZN7cutlass13device_kernelIN5flash11enable_sm90INS1_16FlashAttnFwdSm90INS1_25CollectiveMainloopFwdSm90ILi2EN4cute5tupleIJNS5_1CILi1EEES8_S8_EEENS6_IJNS7_ILi128EEESA_SA_EEELi128ENS_10bfloat16_tEfNS_4arch4Sm90ELb0ELb1ELb0ELb1ELb0ELb0ELb0ELb1ELb1ELb0ELb0ELb0EEENS1_21CollectiveEpilogueFwdISB_S9_SC_SE_Li256ELb1ELb0ELb0ELb0EEENS1_36VarlenDynamicPersistentTileSchedulerILi128ELi128ELi256ELi32ELb0ELb0ELb1ELb1ELb0ELb1EEEEEEEEEvNT_6ParamsE:
        .type           _ZN7cutlass13device_kernelIN5flash11enable_sm90INS1_16FlashAttnFwdSm90INS1_25CollectiveMainloopFwdSm90ILi2EN4cute5tupleIJNS5_1CILi1EEES8_S8_EEENS6_IJNS7_ILi128EEESA_SA_EEELi128ENS_10bfloat16_tEfNS_4arch4Sm90ELb0ELb1ELb0ELb1ELb0ELb0ELb0ELb1ELb1ELb0ELb0ELb0EEENS1_21CollectiveEpilogueFwdISB_S9_SC_SE_Li256ELb1ELb0ELb0ELb0EEENS1_36VarlenDynamicPersistentTileSchedulerILi128ELi128ELi256ELi32ELb0ELb0ELb1ELb1ELb0ELb1EEEEEEEEEvNT_6ParamsE,@function
        .size           _ZN7cutlass13device_kernelIN5flash11enable_sm90INS1_16FlashAttnFwdSm90INS1_25CollectiveMainloopFwdSm90ILi2EN4cute5tupleIJNS5_1CILi1EEES8_S8_EEENS6_IJNS7_ILi128EEESA_SA_EEELi128ENS_10bfloat16_tEfNS_4arch4Sm90ELb0ELb1ELb0ELb1ELb0ELb0ELb0ELb1ELb1ELb0ELb0ELb0EEENS1_21CollectiveEpilogueFwdISB_S9_SC_SE_Li256ELb1ELb0ELb0ELb0EEENS1_36VarlenDynamicPersistentTileSchedulerILi128ELi128ELi256ELi32ELb0ELb0ELb1ELb1ELb0ELb1EEEEEEEEEvNT_6ParamsE,(.L_x_2731 - _ZN7cutlass13device_kernelIN5flash11enable_sm90INS1_16FlashAttnFwdSm90INS1_25CollectiveMainloopFwdSm90ILi2EN4cute5tupleIJNS5_1CILi1EEES8_S8_EEENS6_IJNS7_ILi128EEESA_SA_EEELi128ENS_10bfloat16_tEfNS_4arch4Sm90ELb0ELb1ELb0ELb1ELb0ELb0ELb0ELb1ELb1ELb0ELb0ELb0EEENS1_21CollectiveEpilogueFwdISB_S9_SC_SE_Li256ELb1ELb0ELb0ELb0EEENS1_36VarlenDynamicPersistentTileSchedulerILi128ELi128ELi256ELi32ELb0ELb0ELb1ELb1ELb0ELb1EEEEEEEEEvNT_6ParamsE)
        .other          _ZN7cutlass13device_kernelIN5flash11enable_sm90INS1_16FlashAttnFwdSm90INS1_25CollectiveMainloopFwdSm90ILi2EN4cute5tupleIJNS5_1CILi1EEES8_S8_EEENS6_IJNS7_ILi128EEESA_SA_EEELi128ENS_10bfloat16_tEfNS_4arch4Sm90ELb0ELb1ELb0ELb1ELb0ELb0ELb0ELb1ELb1ELb0ELb0ELb0EEENS1_21CollectiveEpilogueFwdISB_S9_SC_SE_Li256ELb1ELb0ELb0ELb0EEENS1_36VarlenDynamicPersistentTileSchedulerILi128ELi128ELi256ELi32ELb0ELb0ELb1ELb1ELb0ELb1EEEEEEEEEvNT_6ParamsE,@"STO_CUDA_ENTRY STV_DEFAULT"
_ZN7cutlass13device_kernelIN5flash11enable_sm90INS1_16FlashAttnFwdSm90INS1_25CollectiveMainloopFwdSm90ILi2EN4cute5tupleIJNS5_1CILi1EEES8_S8_EEENS6_IJNS7_ILi128EEESA_SA_EEELi128ENS_10bfloat16_tEfNS_4arch4Sm90ELb0ELb1ELb0ELb1ELb0ELb0ELb0ELb1ELb1ELb0ELb0ELb0EEENS1_21CollectiveEpilogueFwdISB_S9_SC_SE_Li256ELb1ELb0ELb0ELb0EEENS1_36VarlenDynamicPersistentTileSchedulerILi128ELi128ELi256ELi32ELb0ELb0ELb1ELb1ELb0ELb1EEEEEEEEEvNT_6ParamsE:
        /* <DEDUP_REMOVED lines=21> */
.L_x_1051:
[----:B------:R-:W-:Y:S05]  /*0150*/  BSYNC B0 ;  /* 0x0000000000007941 */ /* 0x000fea0003800000 */
.L_x_1050:
        /* <DEDUP_REMOVED lines=41> */
.L_x_1052:
        /* <DEDUP_REMOVED lines=22> */
.L_x_1053:
        /* <DEDUP_REMOVED lines=18> */
.L_x_1054:
        /* <DEDUP_REMOVED lines=22> */
.L_x_1055:
        /* <DEDUP_REMOVED lines=22> */
.L_x_1056:
[----:B------:R-:W-:Y:S01]  /*0930*/  PLOP3.LUT P0, PT, PT, PT, UP0, 0x80, 0x0 ;  /* 0x000000000000781c */ /* 0x000fe20003f0f008 */
[----:B------:R-:W-:Y:S01]  /*0940*/  UMOV UR36, 0x1 ;  /* 0x0000000100247882 */ /* 0x000fe20000000000 */
[----:B------:R-:W-:Y:S01]  /*0950*/  NOP ;  /* 0x0000000000007918 */ /* 0x000fe20000000000 */
[----:B------:R-:W-:Y:S01]  /*0960*/  USEL UR36, UR36, 0x2, !UP0 ;  /* 0x0000000224247887 */ /* 0x000fe2000c000000 */
[----:B------:R-:W-:Y:S01]  /*0970*/  ULDC.64 UR48, c[0x0][0x208] ;  /* 0x0000820000307ab9 */ /* 0x000fe20000000a00 */
[----:B012-4-:R-:W-:Y:S08]  /*0980*/  BAR.SYNC.DEFER_BLOCKING 0x0 ;  /* 0x0000000000007b1d */ /* 0x017ff00000010000 */
[----:B------:R-:W-:Y:S05]  /*0990*/  @!P0 BRA `(.L_x_1057) ;  /* 0x000000ec00a88947 */ /* 0x000fea0003800000 */
.L_x_1058:
[----:B------:R-:W-:-:S08]  /*09a0*/  NOP ;  /* 0x0000000000007918 */ /* 0x000fd00000000000 */
[----:B------:R-:W0:Y:S02]  /*09b0*/  USETMAXREG.TRY_ALLOC.CTAPOOL UP0, 0xf0 ;  /* 0x000000f0000079c8 */ /* 0x000e240008000600 */
[----:B0-----:R-:W-:-:S13]  /*09c0*/  PLOP3.LUT P0, PT, PT, PT, UP0, 0x80, 0x0 ;  /* 0x000000000000781c */ /* 0x001fda0003f0f008 */
[----:B------:R-:W-:Y:S05]  /*09d0*/  @!P0 BRA `(.L_x_1058) ;  /* 0xfffffffc00f08947 */ /* 0x000fea000383ffff */
[----:B------:R-:W0:Y:S01]  /*09e0*/  S2R R2, SR_TID.X ;  /* 0x0000000000027919 */ /* 0x000e220000002100 */
        /* <DEDUP_REMOVED lines=13> */
[----:B------:R-:W-:Y:S01]  /*0ac0*/  VIADD R193, R2, 0xffffff80 ;  /* 0xffffff8002c17836 */ /* 0x000fe20000000000 */
[----:B------:R-:W-:Y:S01]  /*0ad0*/  R2UR UR6, R186 ;  /* 0x00000000ba0672ca */ /* 0x000fe200000e0000 */
[----:B------:R-:W-:Y:S01]  /*0ae0*/  ULOP3.LUT UR45, UR36, 0x1, URZ, 0xfc, !UPT ;  /* 0x00000001242d7892 */ /* 0x000fe2000f8efc3f */
[----:B------:R-:W-:Y:S01]  /*0af0*/  R2UR UR5, R187 ;  /* 0x00000000bb0572ca */ /* 0x000fe200000e0000 */
[----:B------:R-:W-:Y:S01]  /*0b00*/  UMOV UR44, URZ ;  /* 0x0000003f002c7c82 */ /* 0x000fe20008000000 */
[----:B------:R-:W-:Y:S01]  /*0b10*/  SHF.R.S32.HI R0, RZ, 0x1f, R193 ;  /* 0x0000001fff007819 */ /* 0x000fe200000114c1 */
[----:B------:R-:W-:Y:S01]  /*0b20*/  UMOV UR43, URZ ;  /* 0x0000003f002b7c82 */ /* 0x000fe20008000000 */
[----:B------:R-:W-:Y:S02]  /*0b30*/  UMOV UR42, URZ ;  /* 0x0000003f002a7c82 */ /* 0x000fe40008000000 */
[CC--:B------:R-:W-:Y:S02]  /*0b40*/  LEA.HI R2, R0.reuse, R193.reuse, RZ, 0x7 ;  /* 0x000000c100027211 */ /* 0x0c0fe400078f38ff */
[----:B------:R-:W-:-:S02]  /*0b50*/  LEA.HI R3, R0, R193, RZ, 0x4 ;  /* 0x000000c100037211 */ /* 0x000fc400078f20ff */
[----:B------:R-:W-:Y:S02]  /*0b60*/  LOP3.LUT R4, R2, 0xffffff80, RZ, 0xc0, !PT ;  /* 0xffffff8002047812 */ /* 0x000fe400078ec0ff */
[----:B------:R-:W-:-:S03]  /*0b70*/  SHF.R.S32.HI R191, RZ, 0x7, R2 ;  /* 0x00000007ffbf7819 */ /* 0x000fc60000011402 */
[----:B------:R-:W-:Y:S01]  /*0b80*/  IMAD.IADD R189, R193, 0x1, -R4 ;  /* 0x00000001c1bd7824 */ /* 0x000fe200078e0a04 */
[----:B------:R-:W-:-:S04]  /*0b90*/  LEA.HI R2, R2, R191, RZ, 0x1 ;  /* 0x000000bf02027211 */ /* 0x000fc800078f08ff */
[----:B------:R-:W-:Y:S02]  /*0ba0*/  SHF.R.S32.HI R8, RZ, 0x1f, R189 ;  /* 0x0000001fff087819 */ /* 0x000fe400000114bd */
[----:B------:R-:W-:Y:S02]  /*0bb0*/  LOP3.LUT R2, R2, 0x3fffffe, RZ, 0xc0, !PT ;  /* 0x03fffffe02027812 */ /* 0x000fe400078ec0ff */
[CC--:B------:R-:W-:Y:S02]  /*0bc0*/  LEA.HI R7, R8.reuse, R189.reuse, RZ, 0x2 ;  /* 0x000000bd08077211 */ /* 0x0c0fe400078f10ff */
[----:B------:R-:W-:Y:S01]  /*0bd0*/  LEA.HI R8, R8, R189, RZ, 0x5 ;  /* 0x000000bd08087211 */ /* 0x000fe200078f28ff */
[----:B------:R-:W-:Y:S01]  /*0be0*/  IMAD.IADD R190, R191, 0x1, -R2 ;  /* 0x00000001bfbe7824 */ /* 0x000fe200078e0a02 */
[--C-:B------:R-:W-:Y:S02]  /*0bf0*/  SHF.R.S32.HI R5, RZ, 0x2, R7.reuse ;  /* 0x00000002ff057819 */ /* 0x100fe40000011407 */
[----:B------:R-:W-:-:S02]  /*0c00*/  SHF.R.S32.HI R4, RZ, 0x1f, R7 ;  /* 0x0000001fff047819 */ /* 0x000fc40000011407 */
[----:B------:R-:W-:Y:S02]  /*0c10*/  SHF.R.S32.HI R8, RZ, 0x5, R8 ;  /* 0x00000005ff087819 */ /* 0x000fe40000011408 */
[----:B------:R-:W-:Y:S02]  /*0c20*/  LEA.HI R4, R4, R5, RZ, 0x3 ;  /* 0x0000000504047211 */ /* 0x000fe400078f18ff */
[----:B------:R-:W-:Y:S02]  /*0c30*/  LOP3.LUT R16, R7, 0x7ffffffc, RZ, 0xc0, !PT ;  /* 0x7ffffffc07107812 */ /* 0x000fe400078ec0ff */
[----:B------:R-:W-:Y:S02]  /*0c40*/  LOP3.LUT R6, R4, 0xfffffff8, RZ, 0xc0, !PT ;  /* 0xfffffff804067812 */ /* 0x000fe400078ec0ff */
[CC--:B------:R-:W-:Y:S01]  /*0c50*/  LEA.HI R4, R0.reuse, R193.reuse, RZ, 0x5 ;  /* 0x000000c100047211 */ /* 0x0c0fe200078f28ff */
[----:B------:R-:W-:Y:S01]  /*0c60*/  IMAD.IADD R16, R189, 0x1, -R16 ;  /* 0x00000001bd107824 */ /* 0x000fe200078e0a10 */
[----:B------:R-:W-:Y:S01]  /*0c70*/  LEA.HI R0, R0, R193, RZ, 0x3 ;  /* 0x000000c100007211 */ /* 0x000fe200078f18ff */
[----:B------:R-:W-:Y:S01]  /*0c80*/  IMAD.IADD R9, R5, 0x1, -R6 ;  /* 0x0000000105097824 */ /* 0x000fe200078e0a06 */
[----:B------:R-:W-:Y:S01]  /*0c90*/  SHF.R.S32.HI R6, RZ, 0x4, R3 ;  /* 0x00000004ff067819 */ /* 0x000fe20000011403 */
[----:B------:R-:W-:Y:S01]  /*0ca0*/  IMAD.SHL.U32 R5, R4, 0x20, RZ ;  /* 0x0000002004057824 */ /* 0x000fe200078e00ff */
[C---:B------:R-:W-:Y:S01]  /*0cb0*/  LOP3.LUT R4, R3.reuse, 0x3fffff0, RZ, 0xc0, !PT ;  /* 0x03fffff003047812 */ /* 0x040fe200078ec0ff */
[----:B------:R-:W-:Y:S01]  /*0cc0*/  IMAD R9, R8, 0x10, R9 ;  /* 0x0000001008097824 */ /* 0x000fe200078e0209 */
[----:B------:R-:W-:-:S02]  /*0cd0*/  LEA.HI R3, R3, R6, RZ, 0x1 ;  /* 0x0000000603037211 */ /* 0x000fc400078f08ff */
[----:B------:R-:W-:Y:S01]  /*0ce0*/  LOP3.LUT R5, R5, 0xfffffc00, RZ, 0xc0, !PT ;  /* 0xfffffc0005057812 */ /* 0x000fe200078ec0ff */
[----:B------:R-:W-:Y:S01]  /*0cf0*/  IMAD.IADD R4, R193, 0x1, -R4 ;  /* 0x00000001c1047824 */ /* 0x000fe200078e0a04 */
[----:B------:R-:W-:Y:S01]  /*0d00*/  LOP3.LUT R3, R3, 0x1ffffffe, RZ, 0xc0, !PT ;  /* 0x1ffffffe03037812 */ /* 0x000fe200078ec0ff */
[----:B------:R-:W-:Y:S01]  /*0d10*/  IMAD R190, R190, 0x40, R9 ;  /* 0x00000040bebe7824 */ /* 0x000fe200078e0209 */
[----:B------:R-:W-:Y:S01]  /*0d20*/  LOP3.LUT R2, R0, 0x1ffffff8, RZ, 0xc0, !PT ;  /* 0x1ffffff800027812 */ /* 0x000fe200078ec0ff */
[----:B------:R-:W-:Y:S01]  /*0d30*/  IMAD R4, R4, 0x40, R5 ;  /* 0x0000004004047824 */ /* 0x000fe200078e0205 */
[----:B------:R-:W-:Y:S01]  /*0d40*/  SHF.R.S32.HI R22, RZ, 0x3, R0 ;  /* 0x00000003ff167819 */ /* 0x000fe20000011400 */
[----:B------:R-:W-:Y:S02]  /*0d50*/  IMAD.IADD R3, R6, 0x1, -R3 ;  /* 0x0000000106037824 */ /* 0x000fe400078e0a03 */
[----:B------:R-:W-:Y:S02]  /*0d60*/  IMAD.IADD R2, R193, 0x1, -R2 ;  /* 0x00000001c1027824 */ /* 0x000fe400078e0a02 */
[----:B------:R-:W-:-:S02]  /*0d70*/  IMAD R192, R3, 0x8, R4 ;  /* 0x0000000803c07824 */ /* 0x000fc400078e0204 */
[----:B------:R-:W-:-:S07]  /*0d80*/  IMAD.SHL.U32 R19, R2, 0x8, RZ ;  /* 0x0000000802137824 */ /* 0x000fce00078e00ff */
.L_x_1158:
[----:B------:R-:W-:Y:S01]  /*0d90*/  ULDC.64 UR8, c[0x0][0xa28] ;  /* 0x00028a0000087ab9 */ /* 0x000fe20000000a00 */
[----:B0-----:R-:W0:Y:S01]  /*0da0*/  LDC R18, c[0x0][0x288] ;  /* 0x0000a200ff127b82 */ /* 0x001e220000000800 */
[----:B------:R-:W-:Y:S01]  /*0db0*/  UISETP.NE.U32.AND UP0, UPT, UR8, URZ, UPT ;  /* 0x0000003f0800728c */ /* 0x000fe2000bf05070 */
[----:B----45:R-:W-:-:S03]  /*0dc0*/  IMAD.MOV.U32 R6, RZ, RZ, RZ ;  /* 0x000000ffff067224 */ /* 0x030fc600078e00ff */
[----:B------:R-:W-:-:S03]  /*0dd0*/  UISETP.NE.AND.EX UP0, UPT, UR9, URZ, UPT, UP0 ;  /* 0x0000003f0900728c */ /* 0x000fc6000bf05300 */
[----:B------:R-:W-:Y:S01]  /*0de0*/  ULDC.64 UR8, c[0x0][0xa18] ;  /* 0x0002860000087ab9 */ /* 0x000fe20000000a00 */
[----:B-12---:R-:W1:Y:S01]  /*0df0*/  LDC.64 R8, c[0x0][0x3f8] ;  /* 0x0000fe00ff087b82 */ /* 0x006e620000000a00 */
[----:B------:R-:W-:Y:S01]  /*0e00*/  UISETP.NE.U32.AND UP1, UPT, UR8, URZ, UPT ;  /* 0x0000003f0800728c */ /* 0x000fe2000bf25070 */
[----:B------:R-:W-:-:S03]  /*0e10*/  PLOP3.LUT P0, PT, PT, PT, UP0, 0x80, 0x0 ;  /* 0x000000000000781c */ /* 0x000fc60003f0f008 */
[----:B------:R-:W-:-:S03]  /*0e20*/  UISETP.NE.AND.EX UP1, UPT, UR9, URZ, UPT, UP1 ;  /* 0x0000003f0900728c */ /* 0x000fc6000bf25310 */
[----:B------:R-:W-:Y:S01]  /*0e30*/  @UP0 ULDC.64 UR8, c[0x0][0xa28] ;  /* 0x00028a0000080ab9 */ /* 0x000fe20000000a00 */
[----:B------:R-:W2:Y:S01]  /*0e40*/  LDC R0, c[0x0][0x404] ;  /* 0x00010100ff007b82 */ /* 0x000ea20000000800 */
[----:B------:R-:W-:Y:S01]  /*0e50*/  @UP0 UIMAD.WIDE UR8, UR5, 0x4, UR8 ;  /* 0x00000004050808a5 */ /* 0x000fe2000f8e0208 */
[----:B------:R-:W-:-:S05]  /*0e60*/  PLOP3.LUT P2, PT, PT, PT, UP1, 0x80, 0x0 ;  /* 0x000000000000781c */ /* 0x000fca0003f4f018 */
[----:B------:R-:W-:Y:S01]  /*0e70*/  @UP1 ULDC.64 UR10, c[0x0][0xa18] ;  /* 0x00028600000a1ab9 */ /* 0x000fe20000000a00 */
[----:B------:R-:W-:Y:S01]  /*0e80*/  IMAD.U32 R2, RZ, RZ, UR8 ;  /* 0x00000008ff027e24 */ /* 0x000fe2000f8e00ff */
[----:B---3--:R-:W3:Y:S01]  /*0e90*/  LDC R17, c[0x0][0x2e0] ;  /* 0x0000b800ff117b82 */ /* 0x008ee20000000800 */
[----:B------:R-:W-:Y:S01]  /*0ea0*/  IMAD.U32 R3, RZ, RZ, UR9 ;  /* 0x00000009ff037e24 */ /* 0x000fe2000f8e00ff */
[----:B------:R-:W-:-:S04]  /*0eb0*/  @UP1 UIMAD.WIDE UR8, UR5, 0x4, UR10 ;  /* 0x00000004050818a5 */ /* 0x000fc8000f8e020a */
[----:B------:R4:W5:Y:S02]  /*0ec0*/  @P0 LDG.E R6, desc[UR48][R2.64] ;  /* 0x0000003002060981 */ /* 0x000964000c1e1900 */
[----:B------:R-:W-:Y:S02]  /*0ed0*/  IMAD.U32 R4, RZ, RZ, UR8 ;  /* 0x00000008ff047e24 */ /* 0x000fe4000f8e00ff */
[----:B------:R-:W-:Y:S01]  /*0ee0*/  IMAD.U32 R5, RZ, RZ, UR9 ;  /* 0x00000009ff057e24 */ /* 0x000fe2000f8e00ff */
[----:B------:R-:W-:-:S04]  /*0ef0*/  ULDC.64 UR8, c[0x0][0xa20] ;  /* 0x0002880000087ab9 */ /* 0x000fc80000000a00 */
[----:B0-----:R4:W5:Y:S01]  /*0f00*/  @P2 LDG.E R18, desc[UR48][R4.64] ;  /* 0x0000003004122981 */ /* 0x001962000c1e1900 */
[----:B-1----:R-:W-:Y:S01]  /*0f10*/  ISETP.NE.U32.AND P0, PT, R8, RZ, PT ;  /* 0x000000ff0800720c */ /* 0x002fe20003f05070 */
[----:B------:R-:W-:Y:S01]  /*0f20*/  UMOV UR37, UR6 ;  /* 0x0000000600257c82 */ /* 0x000fe20008000000 */
[----:B------:R-:W-:Y:S02]  /*0f30*/  ISETP.NE.U32.AND P1, PT, RZ, UR8, PT ;  /* 0x00000008ff007c0c */ /* 0x000fe4000bf25070 */
[----:B------:R-:W-:Y:S02]  /*0f40*/  ISETP.NE.AND.EX P0, PT, R9, RZ, PT, P0 ;  /* 0x000000ff0900720c */ /* 0x000fe40003f05300 */
[----:B------:R-:W-:Y:S02]  /*0f50*/  ISETP.NE.AND.EX P1, PT, RZ, UR9, PT, P1 ;  /* 0x00000009ff007c0c */ /* 0x000fe4000bf25310 */
[----:B--2---:R-:W-:Y:S01]  /*0f60*/  SEL R0, R0, 0x1, P0 ;  /* 0x0000000100007807 */ /* 0x004fe20000000000 */
[----:B----4-:R-:W-:Y:S10]  /*0f70*/  @P2 BRA `(.L_x_1059) ;  /* 0x00000000002c2947 */ /* 0x010ff40003800000 */
[----:B------:R-:W-:Y:S02]  /*0f80*/  ULDC.64 UR6, c[0x0][0xa00] ;  /* 0x0002800000067ab9 */ /* 0x000fe40000000a00 */
[----:B------:R-:W-:-:S04]  /*0f90*/  ISETP.NE.U32.AND P0, PT, RZ, UR6, PT ;  /* 0x00000006ff007c0c */ /* 0x000fc8000bf05070 */
[----:B------:R-:W-:-:S13]  /*0fa0*/  ISETP.NE.AND.EX P0, PT, RZ, UR7, PT, P0 ;  /* 0x00000007ff007c0c */ /* 0x000fda000bf05300 */
[----:B------:R-:W-:Y:S05]  /*0fb0*/  @!P0 BRA `(.L_x_1059) ;  /* 0x00000000001c8947 */ /* 0x000fea0003800000 */
[----:B------:R-:W-:Y:S02]  /*0fc0*/  ULDC.64 UR6, c[0x0][0xa00] ;  /* 0x0002800000067ab9 */ /* 0x000fe40000000a00 */
[----:B------:R-:W-:-:S06]  /*0fd0*/  UIMAD.WIDE UR6, UR5, 0x4, UR6 ;  /* 0x00000004050678a5 */ /* 0x000fcc000f8e0206 */
[----:B------:R-:W-:Y:S02]  /*0fe0*/  IMAD.U32 R2, RZ, RZ, UR6 ;  /* 0x00000006ff027e24 */ /* 0x000fe4000f8e00ff */
[----:B------:R-:W-:-:S05]  /*0ff0*/  IMAD.U32 R3, RZ, RZ, UR7 ;  /* 0x00000007ff037e24 */ /* 0x000fca000f8e00ff */
[----:B-----5:R-:W2:Y:S04]  /*1000*/  LDG.E R18, desc[UR48][R2.64] ;  /* 0x0000003002127981 */ /* 0x020ea8000c1e1900 */
[----:B------:R-:W2:Y:S02]  /*1010*/  LDG.E R5, desc[UR48][R2.64+0x4] ;  /* 0x0000043002057981 */ /* 0x000ea4000c1e1900 */
[----:B--2---:R-:W-:-:S07]  /*1020*/  IMAD.IADD R18, R5, 0x1, -R18 ;  /* 0x0000000105127824 */ /* 0x004fce00078e0a12 */
.L_x_1059:
[----:B------:R-:W-:Y:S01]  /*1030*/  UMOV UR38, UR5 ;  /* 0x0000000500267c82 */ /* 0x000fe20008000000 */
[----:B---3--:R-:W-:Y:S02]  /*1040*/  IMAD R17, R0, R17, RZ ;  /* 0x0000001100117224 */ /* 0x008fe400078e02ff */
[----:B------:R-:W-:Y:S01]  /*1050*/  IMAD.MOV.U32 R188, RZ, RZ, R185 ;  /* 0x000000ffffbc7224 */ /* 0x000fe200078e00b9 */
[----:B------:R-:W-:Y:S06]  /*1060*/  @!P1 BRA `(.L_x_1060) ;  /* 0x0000000000189947 */ /* 0x000fec0003800000 */
[----:B------:R-:W-:Y:S02]  /*1070*/  ULDC.64 UR6, c[0x0][0xa20] ;  /* 0x0002880000067ab9 */ /* 0x000fe40000000a00 */
[----:B------:R-:W-:-:S06]  /*1080*/  UIMAD.WIDE UR4, UR5, 0x4, UR6 ;  /* 0x00000004050478a5 */ /* 0x000fcc000f8e0206 */
[----:B------:R-:W-:Y:S02]  /*1090*/  IMAD.U32 R2, RZ, RZ, UR4 ;  /* 0x00000004ff027e24 */ /* 0x000fe4000f8e00ff */
[----:B------:R-:W-:-:S05]  /*10a0*/  IMAD.U32 R3, RZ, RZ, UR5 ;  /* 0x00000005ff037e24 */ /* 0x000fca000f8e00ff */
[----:B------:R0:W5:Y:S01]  /*10b0*/  LDG.E R17, desc[UR48][R2.64] ;  /* 0x0000003002117981 */ /* 0x000162000c1e1900 */
[----:B------:R-:W-:Y:S05]  /*10c0*/  BRA `(.L_x_1061) ;  /* 0x00000000002c7947 */ /* 0x000fea0003800000 */
.L_x_1060:
        /* <DEDUP_REMOVED lines=8> */
[----:B------:R-:W2:Y:S04]  /*1150*/  LDG.E R17, desc[UR48][R2.64] ;  /* 0x0000003002117981 */ /* 0x000ea8000c1e1900 */
[----:B------:R-:W2:Y:S02]  /*1160*/  LDG.E R0, desc[UR48][R2.64+0x4] ;  /* 0x0000043002007981 */ /* 0x000ea4000c1e1900 */
[----:B--2---:R-:W-:-:S07]  /*1170*/  IMAD.IADD R17, R0, 0x1, -R17 ;  /* 0x0000000100117824 */ /* 0x004fce00078e0a11 */
.L_x_1061:
[----:B------:R-:W1:Y:S01]  /*1180*/  LDC.64 R8, c[0x0][0x9e0] ;  /* 0x00027800ff087b82 */ /* 0x000e620000000a00 */
[----:B-----5:R-:W-:Y:S01]  /*1190*/  IMAD.IADD R17, R17, 0x1, -R6 ;  /* 0x0000000111117824 */ /* 0x020fe200078e0a06 */
[----:B------:R-:W-:-:S04]  /*11a0*/  LEA R0, R185, 0x80, 0x7 ;  /* 0x00000080b9007811 */ /* 0x000fc800078e38ff */
[----:B0-----:R-:W-:Y:S02]  /*11b0*/  IADD3 R3, R17, R0, -R18 ;  /* 0x0000000011037210 */ /* 0x001fe40007ffe812 */
[----:B-1----:R-:W-:-:S03]  /*11c0*/  ISETP.GE.AND P1, PT, R9, 0x1, PT ;  /* 0x000000010900780c */ /* 0x002fc60003f26270 */
[----:B------:R-:W-:-:S10]  /*11d0*/  IMAD.IADD R0, R3, 0x1, R8 ;  /* 0x0000000103007824 */ /* 0x000fd400078e0208 */
[----:B------:R-:W-:Y:S05]  /*11e0*/  @!P1 BRA `(.L_x_1062) ;  /* 0x0000000000409947 */ /* 0x000fea0003800000 */
[C---:B------:R-:W-:Y:S01]  /*11f0*/  ISETP.GT.AND P0, PT, R3.reuse, RZ, PT ;  /* 0x000000ff0300720c */ /* 0x040fe20003f04270 */
[----:B------:R-:W-:-:S12]  /*1200*/  VIADD R2, R3, 0xffffffff ;  /* 0xffffffff03027836 */ /* 0x000fd80000000000 */
[----:B------:R-:W-:Y:S05]  /*1210*/  @P0 BRA `(.L_x_1063) ;  /* 0x00000000001c0947 */ /* 0x000fea0003800000 */
[----:B------:R-:W-:Y:S01]  /*1220*/  ISETP.NE.AND P0, PT, R9, 0x1, PT ;  /* 0x000000010900780c */ /* 0x000fe20003f05270 */
[----:B------:R-:W-:-:S12]  /*1230*/  IMAD.MOV R3, RZ, RZ, -R3 ;  /* 0x000000ffff037224 */ /* 0x000fd800078e0a03 */
[----:B------:R-:W0:Y:S02]  /*1240*/  @P0 LDC.64 R4, c[0x0][0x9e8] ;  /* 0x00027a00ff040b82 */ /* 0x000e240000000a00 */
[----:B0-----:R-:W-:-:S05]  /*1250*/  @P0 IMAD.HI.U32 R2, R3, R4, RZ ;  /* 0x0000000403020227 */ /* 0x001fca00078e00ff */
[----:B------:R-:W-:-:S04]  /*1260*/  @P0 SHF.R.U32.HI R3, RZ, R5, R2 ;  /* 0x00000005ff030219 */ /* 0x000fc80000011602 */
[----:B------:R-:W-:Y:S01]  /*1270*/  LOP3.LUT R2, RZ, R3, RZ, 0x33, !PT ;  /* 0x00000003ff027212 */ /* 0x000fe200078e33ff */
[----:B------:R-:W-:Y:S06]  /*1280*/  BRA `(.L_x_1064) ;  /* 0x0000000000107947 */ /* 0x000fec0003800000 */
.L_x_1063:
[----:B------:R-:W-:-:S13]  /*1290*/  ISETP.NE.AND P0, PT, R9, 0x1, PT ;  /* 0x000000010900780c */ /* 0x000fda0003f05270 */
[----:B------:R-:W0:Y:S02]  /*12a0*/  @P0 LDC.64 R4, c[0x0][0x9e8] ;  /* 0x00027a00ff040b82 */ /* 0x000e240000000a00 */
[----:B0-----:R-:W-:-:S05]  /*12b0*/  @P0 IMAD.HI.U32 R4, R2, R4, RZ ;  /* 0x0000000402040227 */ /* 0x001fca00078e00ff */
[----:B------:R-:W-:-:S07]  /*12c0*/  @P0 SHF.R.U32.HI R2, RZ, R5, R4 ;  /* 0x00000005ff020219 */ /* 0x000fce0000011604 */
.L_x_1064:
[----:B------:R-:W-:-:S05]  /*12d0*/  IMAD R3, R2, R9, R9 ;  /* 0x0000000902037224 */ /* 0x000fca00078e0209 */
[----:B------:R-:W-:-:S07]  /*12e0*/  VIMNMX R0, R0, R3, PT ;  /* 0x0000000300007248 */ /* 0x000fce0003fe0100 */
.L_x_1062:
[----:B------:R-:W-:Y:S01]  /*12f0*/  VIADD R2, R0, 0x7f ;  /* 0x0000007f00027836 */ /* 0x000fe20000000000 */
[----:B------:R-:W-:Y:S01]  /*1300*/  ULDC UR4, c[0x0][0x9dc] ;  /* 0x0002770000047ab9 */ /* 0x000fe20000000800 */
[----:B------:R-:W-:Y:S02]  /*1310*/  VIADD R0, R17, 0x7f ;  /* 0x0000007f11007836 */ /* 0x000fe40000000000 */
[----:B------:R-:W-:Y:S01]  /*1320*/  IMAD R4, R185, 0x80, -R18 ;  /* 0x00000080b9047824 */ /* 0x000fe200078e0a12 */
[----:B------:R-:W-:Y:S02]  /*1330*/  SHF.R.S32.HI R5, RZ, 0x1f, R2 ;  /* 0x0000001fff057819 */ /* 0x000fe40000011402 */
[----:B------:R-:W-:Y:S01]  /*1340*/  SHF.R.S32.HI R3, RZ, 0x1f, R0 ;  /* 0x0000001fff037819 */ /* 0x000fe20000011400 */
[----:B------:R-:W-:Y:S01]  /*1350*/  IMAD.IADD R4, R17, 0x1, R4 ;  /* 0x0000000111047824 */ /* 0x000fe200078e0204 */
[----:B------:R-:W-:Y:S02]  /*1360*/  LEA.HI R5, R5, R2, RZ, 0x7 ;  /* 0x0000000205057211 */ /* 0x000fe400078f38ff */
[----:B------:R-:W-:Y:S01]  /*1370*/  LEA.HI R3, R3, R0, RZ, 0x7 ;  /* 0x0000000003037211 */ /* 0x000fe200078f38ff */
[----:B------:R-:W-:Y:S01]  /*1380*/  VIADD R6, R4, -UR4 ;  /* 0x8000000404067c36 */ /* 0x000fe20008000000 */
[----:B------:R-:W-:-:S02]  /*1390*/  SHF.R.S32.HI R88, RZ, 0x7, R5 ;  /* 0x00000007ff587819 */ /* 0x000fc40000011405 */
[----:B------:R-:W-:Y:S02]  /*13a0*/  SHF.R.S32.HI R3, RZ, 0x7, R3 ;  /* 0x00000007ff037819 */ /* 0x000fe40000011403 */
[----:B------:R-:W-:Y:S02]  /*13b0*/  R2UR UR4, R6 ;  /* 0x00000000060472ca */ /* 0x000fe400000e0000 */
[----:B------:R-:W-:Y:S01]  /*13c0*/  VIMNMX R88, R3, R88, PT ;  /* 0x0000005803587248 */ /* 0x000fe20003fe0100 */
[----:B------:R-:W-:-:S12]  /*13d0*/  @!P1 BRA `(.L_x_1065) ;  /* 0x0000000000449947 */ /* 0x000fd80003800000 */
[----:B------:R-:W-:-:S13]  /*13e0*/  ISETP.GT.AND P0, PT, R4, -0x1, PT ;  /* 0xffffffff0400780c */ /* 0x000fda0003f04270 */
[----:B------:R-:W-:Y:S05]  /*13f0*/  @P0 BRA `(.L_x_1066) ;  /* 0x00000000001c0947 */ /* 0x000fea0003800000 */
[----:B------:R-:W-:Y:S02]  /*1400*/  ISETP.NE.AND P0, PT, R9, 0x1, PT ;  /* 0x000000010900780c */ /* 0x000fe40003f05270 */
[----:B------:R-:W-:-:S11]  /*1410*/  LOP3.LUT R3, RZ, R4, RZ, 0x33, !PT ;  /* 0x00000004ff037212 */ /* 0x000fd600078e33ff */
[----:B------:R-:W0:Y:S02]  /*1420*/  @P0 LDC.64 R6, c[0x0][0x9e8] ;  /* 0x00027a00ff060b82 */ /* 0x000e240000000a00 */
[----:B0-----:R-:W-:-:S05]  /*1430*/  @P0 IMAD.HI.U32 R0, R3, R6, RZ ;  /* 0x0000000603000227 */ /* 0x001fca00078e00ff */
[----:B------:R-:W-:-:S04]  /*1440*/  @P0 SHF.R.U32.HI R3, RZ, R7, R0 ;  /* 0x00000007ff030219 */ /* 0x000fc80000011600 */
[----:B------:R-:W-:Y:S01]  /*1450*/  LOP3.LUT R4, RZ, R3, RZ, 0x33, !PT ;  /* 0x00000003ff047212 */ /* 0x000fe200078e33ff */
[----:B------:R-:W-:Y:S06]  /*1460*/  BRA `(.L_x_1067) ;  /* 0x0000000000107947 */ /* 0x000fec0003800000 */
.L_x_1066:
[----:B------:R-:W-:-:S13]  /*1470*/  ISETP.NE.AND P0, PT, R9, 0x1, PT ;  /* 0x000000010900780c */ /* 0x000fda0003f05270 */
[----:B------:R-:W0:Y:S02]  /*1480*/  @P0 LDC.64 R2, c[0x0][0x9e8] ;  /* 0x00027a00ff020b82 */ /* 0x000e240000000a00 */
[----:B0-----:R-:W-:-:S05]  /*1490*/  @P0 IMAD.HI.U32 R0, R4, R2, RZ ;  /* 0x0000000204000227 */ /* 0x001fca00078e00ff */
[----:B------:R-:W-:-:S07]  /*14a0*/  @P0 SHF.R.U32.HI R4, RZ, R3, R0 ;  /* 0x00000003ff040219 */ /* 0x000fce0000011600 */
.L_x_1067:
[----:B------:R-:W-:-:S05]  /*14b0*/  IMAD R4, R4, R9, RZ ;  /* 0x0000000904047224 */ /* 0x000fca00078e02ff */
[----:B------:R-:W-:-:S13]  /*14c0*/  R2UR UR5, R4 ;  /* 0x00000000040572ca */ /* 0x000fda00000e0000 */
[----:B------:R-:W-:-:S04]  /*14d0*/  UISETP.LT.AND UP0, UPT, UR4, UR5, UPT ;  /* 0x000000050400728c */ /* 0x000fc8000bf01270 */
[----:B------:R-:W-:-:S12]  /*14e0*/  USEL UR4, UR4, UR5, !UP0 ;  /* 0x0000000504047287 */ /* 0x000fd8000c000000 */
.L_x_1065:
        /* <DEDUP_REMOVED lines=43> */
[----:B------:R-:W0:Y:S01]  /*17a0*/  SHFL.IDX PT, R0, R191, RZ, 0x1f ;  /* 0x00001fffbf007589 */ /* 0x000e2200000e0000 */
[----:B------:R-:W1:Y:S01]  /*17b0*/  S2UR UR5, SR_CgaCtaId ;  /* 0x00000000000579c3 */ /* 0x000e620000008800 */
[----:B------:R-:W-:Y:S01]  /*17c0*/  UMOV UR41, 0x400 ;  /* 0x0000040000297882 */ /* 0x000fe20000000000 */
[----:B0-----:R-:W-:Y:S01]  /*17d0*/  R2UR UR40, R0 ;  /* 0x00000000002872ca */ /* 0x001fe200000e0000 */
[----:B-1----:R-:W-:-:S04]  /*17e0*/  ULEA UR41, UR5, UR41, 0x18 ;  /* 0x0000002905297291 */ /* 0x002fc8000f8ec03f */
[----:B------:R-:W-:-:S04]  /*17f0*/  UIADD3 UR5, UR41, 0x10400, URZ ;  /* 0x0001040029057890 */ /* 0x000fc8000fffe03f */
[----:B------:R-:W-:-:S04]  /*1800*/  ULOP3.LUT UP0, URZ, UR5, 0x3ff, URZ, 0xc0, !UPT ;  /* 0x000003ff053f7892 */ /* 0x000fc8000f80c03f */
[----:B------:R-:W-:Y:S02]  /*1810*/  ULEA.HI UR4, UR40, UR40, URZ, 0x1 ;  /* 0x0000002828047291 */ /* 0x000fe4000f8f083f */
[----:B------:R-:W-:Y:S02]  /*1820*/  PLOP3.LUT P0, PT, PT, PT, UP0, 0x80, 0x0 ;  /* 0x000000000000781c */ /* 0x000fe40003f0f008 */
        /* <DEDUP_REMOVED lines=22> */
.L_x_1069:
[----:B------:R-:W-:Y:S01]  /*1990*/  ULEA.HI UR4, UR44, UR44, URZ, 0x1 ;  /* 0x0000002c2c047291 */ /* 0x000fe2000f8f083f */
[----:B------:R-:W-:-:S03]  /*19a0*/  IMAD.U32 R2, RZ, RZ, UR45 ;  /* 0x0000002dff027e24 */ /* 0x000fc6000f8e00ff */
[----:B------:R-:W-:Y:S02]  /*19b0*/  ULOP3.LUT UR4, UR4, 0xfffffffe, URZ, 0xc0, !UPT ;  /* 0xfffffffe04047892 */ /* 0x000fe4000f8ec03f */
[----:B------:R-:W-:Y:S02]  /*19c0*/  ISETP.NE.AND P0, PT, R2, 0x3, PT ;  /* 0x000000030200780c */ /* 0x000fe40003f05270 */
[----:B------:R-:W-:-:S06]  /*19d0*/  UIADD3 UR4, UR44, -UR4, URZ ;  /* 0x800000042c047290 */ /* 0x000fcc000fffe03f */
[----:B------:R-:W-:-:S05]  /*19e0*/  IMAD.U32 R0, RZ, RZ, UR4 ;  /* 0x00000004ff007e24 */ /* 0x000fca000f8e00ff */
[----:B------:R-:W-:-:S04]  /*19f0*/  SHF.L.U32 R0, R0, 0x1f, RZ ;  /* 0x0000001f00007819 */ /* 0x000fc800000006ff */
[----:B------:R-:W0:Y:S02]  /*1a00*/  SYNCS.PHASECHK.TRANS64.TRYWAIT P1, [UR41+0x28800], R0 ;  /* 0x02880000ff0075a7 */ /* 0x000e240008020169 */
[----:B0-----:R-:W-:Y:S05]  /*1a10*/  @!P1 BRA `(.L_x_1070) ;  /* 0x0000012c00e89947 */ /* 0x001fea0003800000 */
.L_x_1253:
[----:B------:R-:W-:Y:S05]  /*1a20*/  @!P0 BRA `(.L_x_1071) ;  /* 0x0000000000048947 */ /* 0x000fea0003800000 */
[----:B------:R-:W-:Y:S01]  /*1a30*/  BPT.TRAP 0x1 ;  /* 0x000000040000795c */ /* 0x000fe20000300000 */
.L_x_1071:
[----:B------:R-:W-:Y:S02]  /*1a40*/  IMAD.U32 R5, RZ, RZ, UR42 ;  /* 0x0000002aff057e24 */ /* 0x000fe4000f8e00ff */
[----:B0-----:R-:W-:-:S03]  /*1a50*/  IMAD.U32 R0, RZ, RZ, UR43 ;  /* 0x0000002bff007e24 */ /* 0x001fc6000f8e00ff */
[----:B------:R-:W-:Y:S02]  /*1a60*/  LEA R5, R5, UR41, 0x3 ;  /* 0x0000002905057c11 */ /* 0x000fe4000f8e18ff */
[----:B------:R-:W-:-:S04]  /*1a70*/  SHF.L.U32 R0, R0, 0x1f, RZ ;  /* 0x0000001f00007819 */ /* 0x000fc800000006ff */
[----:B------:R0:W1:Y:S01]  /*1a80*/  SYNCS.PHASECHK.TRANS64.TRYWAIT P2, [R5+URZ+0x28830], R0 ;  /* 0x02883000050075a7 */ /* 0x000062000804017f */
[----:B------:R-:W-:Y:S05]  /*1a90*/  @!P0 BRA `(.L_x_1072) ;  /* 0x0000000000048947 */ /* 0x000fea0003800000 */
[----:B------:R-:W-:Y:S01]  /*1aa0*/  BPT.TRAP 0x1 ;  /* 0x000000040000795c */ /* 0x000fe20000300000 */
.L_x_1072:
[----:B------:R-:W2:Y:S02]  /*1ab0*/  S2R R2, SR_TID.X ;  /* 0x0000000000027919 */ /* 0x000ea40000002100 */
[----:B--2---:R-:W-:Y:S01]  /*1ac0*/  LOP3.LUT P1, RZ, R2, 0x7f, RZ, 0xc0, !PT ;  /* 0x0000007f02ff7812 */ /* 0x004fe2000782c0ff */
[----:B-1----:R-:W-:-:S12]  /*1ad0*/  @P2 BRA `(.L_x_1073) ;  /* 0x0000000000082947 */ /* 0x002fd80003800000 */
[----:B------:R-:W1:Y:S02]  /*1ae0*/  SYNCS.PHASECHK.TRANS64.TRYWAIT P2, [R5+URZ+0x28830], R0 ;  /* 0x02883000050075a7 */ /* 0x000e64000804017f */
[----:B-1----:R-:W-:Y:S05]  /*1af0*/  @!P2 BRA `(.L_x_1074) ;  /* 0x0000012c00c8a947 */ /* 0x002fea0003800000 */
.L_x_1073:
[----:B------:R-:W-:Y:S05]  /*1b00*/  WARPSYNC.ALL ;  /* 0x0000000000007948 */ /* 0x000fea0003800000 */
[----:B------:R-:W-:Y:S01]  /*1b10*/  UIADD3 UR4, UR41, 0x18400, URZ ;  /* 0x0001840029047890 */ /* 0x000fe2000fffe03f */
[----:B------:R-:W-:Y:S01]  /*1b20*/  WARPGROUP.ARRIVE ;  /* 0x00000000000079c5 */ /* 0x000fe20000000000 */
[----:B------:R-:W-:Y:S01]  /*1b30*/  ULOP3.LUT UR32, UR47, 0x10000, URZ, 0xfc, !UPT ;  /* 0x000100002f207892 */ /* 0x000fe2000f8efc3f */
[----:B------:R-:W-:Y:S01]  /*1b40*/  IMAD.MOV.U32 R3, RZ, RZ, -0x80 ;  /* 0xffffff80ff037424 */ /* 0x000fe200078e00ff */
[----:B------:R-:W-:Y:S01]  /*1b50*/  USHF.R.U32.HI UR4, URZ, 0x4, UR4 ;  /* 0x000000043f047899 */ /* 0x000fe20008011604 */
[----:B01----:R-:W-:Y:S01]  /*1b60*/  @!P1 VIADD R0, R5, 0x28840 ;  /* 0x0002884005009836 */ /* 0x003fe20000000000 */
[----:B------:R-:W-:Y:S01]  /*1b70*/  UMOV UR33, 0x40000040 ;  /* 0x4000004000217882 */ /* 0x000fe20000000000 */
[----:B------:R-:W-:Y:S01]  /*1b80*/  UMOV UR35, 0x40000040 ;  /* 0x4000004000237882 */ /* 0x000fe20000000000 */
[----:B------:R-:W-:Y:S01]  /*1b90*/  ULOP3.LUT UR4, UR4, 0x3fff, URZ, 0xc0, !UPT ;  /* 0x00003fff04047892 */ /* 0x000fe2000f8ec03f */
[----:B------:R-:W-:Y:S01]  /*1ba0*/  IMAD R14, R88, R3, 0x80 ;  /* 0x00000080580e7424 */ /* 0x000fe200078e0203 */
[----:B------:R-:W-:Y:S01]  /*1bb0*/  UMOV UR5, 0x40000040 ;  /* 0x4000004000057882 */ /* 0x000fe20000000000 */
[----:B------:R-:W-:Y:S01]  /*1bc0*/  UMOV UR7, 0x40000040 ;  /* 0x4000004000077882 */ /* 0x000fe20000000000 */
[----:B------:R-:W-:Y:S01]  /*1bd0*/  ULOP3.LUT UR46, UR4, 0x10000, URZ, 0xfc, !UPT ;  /* 0x00010000042e7892 */ /* 0x000fe2000f8efc3f */
[----:B------:R-:W-:Y:S01]  /*1be0*/  IMAD.IADD R3, R17, 0x1, R14 ;  /* 0x0000000111037824 */ /* 0x000fe200078e020e */
[----:B------:R-:W-:Y:S01]  /*1bf0*/  UIADD3 UR4, UR32, 0x2, URZ ;  /* 0x0000000220047890 */ /* 0x000fe2000fffe03f */
[----:B------:R-:W-:Y:S01]  /*1c00*/  @!P1 PRMT R0, RZ, 0x654, R0 ;  /* 0x00000654ff009816 */ /* 0x000fe20000000000 */
[----:B------:R-:W-:Y:S01]  /*1c10*/  ULEA UR34, UR42, UR46, 0xb ;  /* 0x0000002e2a227291 */ /* 0x000fe2000f8e583f */
[----:B------:R-:W-:Y:S01]  /*1c20*/  IMAD R2, R185, 0x80, R190 ;  /* 0x00000080b9027824 */ /* 0x000fe200078e02be */
[----:B------:R-:W-:Y:S01]  /*1c30*/  UIADD3 UR8, UR32, 0x4, URZ ;  /* 0x0000000420087890 */ /* 0x000fe2000fffe03f */
[--C-:B------:R-:W-:Y:S01]  /*1c40*/  IADD3 R5, -R18, 0x1, R3.reuse ;  /* 0x0000000112057810 */ /* 0x100fe20007ffe103 */
[----:B------:R-:W-:Y:S01]  /*1c50*/  UIADD3 UR6, UR34, 0x2, URZ ;  /* 0x0000000222067890 */ /* 0x000fe2000fffe03f */
[----:B------:R-:W-:Y:S01]  /*1c60*/  IMAD R9, R16, -0x2, R3 ;  /* 0xfffffffe10097824 */ /* 0x000fe200078e0203 */
[----:B------:R-:W-:Y:S01]  /*1c70*/  UIADD3 UR10, UR34, 0x4, URZ ;  /* 0x00000004220a7890 */ /* 0x000fe2000fffe03f */
[----:B------:R-:W-:Y:S01]  /*1c80*/  LEA R7, R88, 0xffffff80, 0x7 ;  /* 0xffffff8058077811 */ /* 0x000fe200078e38ff */
[----:B------:R-:W-:Y:S01]  /*1c90*/  UMOV UR9, 0x40000040 ;  /* 0x4000004000097882 */ /* 0x000fe20000000000 */
[----:B------:R-:W-:Y:S01]  /*1ca0*/  HGMMA.64x128x16.F32.BF16 R24, gdesc[UR32], RZ, !UPT, gsb0 ;  /* 0x01e00000201879f0 */ /* 0x000fe2000c0018ff */
[----:B------:R-:W-:Y:S01]  /*1cb0*/  UMOV UR11, 0x40000040 ;  /* 0x40000040000b7882 */ /* 0x000fe20000000000 */
[----:B------:R-:W-:Y:S01]  /*1cc0*/  UIADD3 UR12, UR32, 0x6, URZ ;  /* 0x00000006200c7890 */ /* 0x000fe2000fffe03f */
[----:B------:R-:W-:Y:S01]  /*1cd0*/  IMAD R5, R16, -0x2, R5 ;  /* 0xfffffffe10057824 */ /* 0x000fe200078e0205 */
[----:B------:R-:W-:Y:S01]  /*1ce0*/  UIADD3 UR14, UR34, 0x6, URZ ;  /* 0x00000006220e7890 */ /* 0x000fe2000fffe03f */
[----:B------:R-:W-:Y:S01]  /*1cf0*/  UMOV UR13, 0x40000040 ;  /* 0x40000040000d7882 */ /* 0x000fe20000000000 */
[----:B------:R-:W-:Y:S01]  /*1d00*/  UMOV UR15, 0x40000040 ;  /* 0x40000040000f7882 */ /* 0x000fe20000000000 */
[----:B------:R-:W-:-:S02]  /*1d10*/  UIADD3 UR16, UR32, 0x400, URZ ;  /* 0x0000040020107890 */ /* 0x000fc4000fffe03f */
[----:B------:R-:W-:Y:S01]  /*1d20*/  UIADD3 UR18, UR34, 0x400, URZ ;  /* 0x0000040022127890 */ /* 0x000fe2000fffe03f */
[----:B------:R-:W-:Y:S01]  /*1d30*/  UMOV UR17, 0x40000040 ;  /* 0x4000004000117882 */ /* 0x000fe20000000000 */
[----:B------:R-:W-:Y:S01]  /*1d40*/  UMOV UR19, 0x40000040 ;  /* 0x4000004000137882 */ /* 0x000fe20000000000 */
[----:B------:R-:W-:Y:S02]  /*1d50*/  UIADD3 UR20, UR32, 0x402, URZ ;  /* 0x0000040220147890 */ /* 0x000fe4000fffe03f */
[----:B------:R-:W-:Y:S01]  /*1d60*/  UIADD3 UR22, UR34, 0x402, URZ ;  /* 0x0000040222167890 */ /* 0x000fe2000fffe03f */
[----:B------:R-:W-:Y:S01]  /*1d70*/  UMOV UR21, 0x40000040 ;  /* 0x4000004000157882 */ /* 0x000fe20000000000 */
[----:B------:R-:W-:Y:S01]  /*1d80*/  UMOV UR23, 0x40000040 ;  /* 0x4000004000177882 */ /* 0x000fe20000000000 */
[----:B------:R-:W-:Y:S02]  /*1d90*/  UIADD3 UR24, UR32, 0x404, URZ ;  /* 0x0000040420187890 */ /* 0x000fe4000fffe03f */
[----:B------:R-:W-:Y:S01]  /*1da0*/  UIADD3 UR26, UR34, 0x404, URZ ;  /* 0x00000404221a7890 */ /* 0x000fe2000fffe03f */
[----:B------:R-:W-:Y:S01]  /*1db0*/  UMOV UR25, 0x40000040 ;  /* 0x4000004000197882 */ /* 0x000fe20000000000 */
[----:B------:R-:W-:Y:S01]  /*1dc0*/  UMOV UR27, 0x40000040 ;  /* 0x40000040001b7882 */ /* 0x000fe20000000000 */
[----:B------:R-:W-:-:S02]  /*1dd0*/  UIADD3 UR28, UR32, 0x406, URZ ;  /* 0x00000406201c7890 */ /* 0x000fc4000fffe03f */
[----:B------:R-:W-:Y:S01]  /*1de0*/  UIADD3 UR30, UR34, 0x406, URZ ;  /* 0x00000406221e7890 */ /* 0x000fe2000fffe03f */
[----:B------:R-:W-:Y:S01]  /*1df0*/  UMOV UR29, 0x40000040 ;  /* 0x40000040001d7882 */ /* 0x000fe20000000000 */
[----:B------:R-:W-:Y:S01]  /*1e00*/  UMOV UR31, 0x40000040 ;  /* 0x40000040001f7882 */ /* 0x000fe20000000000 */
[----:B------:R-:W-:Y:S01]  /*1e10*/  ULDC UR50, c[0x0][0x9dc] ;  /* 0x0002770000327ab9 */ /* 0x000fe20000000800 */
[----:B------:R-:W-:Y:S02]  /*1e20*/  WARPGROUP.DEPBAR.LE gsb0, 0x0 ;  /* 0x00008000000079c5 */ /* 0x000fe40000010000 */
[----:B------:R-:W-:-:S06]  /*1e30*/  WARPGROUP.ARRIVE ;  /* 0x00000000000079c5 */ /* 0x000fcc0000000000 */
[----:B------:R-:W-:Y:S01]  /*1e40*/  HGMMA.64x128x16.F32.BF16 R24, gdesc[UR4], R24, gsb0 ;  /* 0x01e00000041879f0 */ /* 0x000fe20008001818 */
[----:B------:R-:W-:Y:S02]  /*1e50*/  ULDC.64 UR6, c[0x0][0x9e0] ;  /* 0x0002780000067ab9 */ /* 0x000fe40000000a00 */
[----:B------:R-:W-:Y:S01]  /*1e60*/  UISETP.GE.AND UP0, UPT, UR7, 0x1, UPT ;  /* 0x000000010700788c */ /* 0x000fe2000bf06270 */
[----:B------:R-:W-:-:S05]  /*1e70*/  VIADD R20, R5, UR6 ;  /* 0x0000000605147c36 */ /* 0x000fca0008000000 */
[----:B------:R-:W-:Y:S01]  /*1e80*/  PLOP3.LUT P2, PT, PT, PT, UP0, 0x40, 0x0 ;  /* 0x000000000000781c */ /* 0x000fe20003f4e808 */
[----:B------:R-:W-:Y:S02]  /*1e90*/  WARPGROUP.DEPBAR.LE gsb0, 0x0 ;  /* 0x00008000000079c5 */ /* 0x000fe40000010000 */
        /* <DEDUP_REMOVED lines=22> */
[----:B0-----:R-:W-:Y:S01]  /*2000*/  VIADDMNMX R0, R2, R20, R9, PT ;  /* 0x0000001402007246 */ /* 0x001fe20003800109 */
[----:B------:R-:W-:Y:S06]  /*2010*/  @P2 BRA `(.L_x_1075) ;  /* 0x0000000000582947 */ /* 0x000fec0003800000 */
[----:B------:R-:W-:Y:S01]  /*2020*/  IADD3 R4, -R18, R17, R2 ;  /* 0x0000001112047210 */ /* 0x000fe20007ffe102 */
[----:B------:R-:W-:Y:S03]  /*2030*/  BSSY B0, `(.L_x_1076) ;  /* 0x0000010000007945 */ /* 0x000fe60003800000 */
[----:B------:R-:W-:-:S13]  /*2040*/  ISETP.GT.AND P2, PT, R4, -0x1, PT ;  /* 0xffffffff0400780c */ /* 0x000fda0003f44270 */
[----:B------:R-:W-:Y:S05]  /*2050*/  @P2 BRA `(.L_x_1077) ;  /* 0x0000000000202947 */ /* 0x000fea0003800000 */
[----:B------:R-:W-:Y:S01]  /*2060*/  UISETP.NE.AND UP1, UPT, UR7, 0x1, UPT ;  /* 0x000000010700788c */ /* 0x000fe2000bf25270 */
[----:B------:R-:W-:-:S05]  /*2070*/  LOP3.LUT R4, RZ, R4, RZ, 0x33, !PT ;  /* 0x00000004ff047212 */ /* 0x000fca00078e33ff */
[----:B------:R-:W-:-:S05]  /*2080*/  PLOP3.LUT P2, PT, PT, PT, UP1, 0x80, 0x0 ;  /* 0x000000000000781c */ /* 0x000fca0003f4f018 */
[----:B------:R-:W-:-:S08]  /*2090*/  @UP1 ULDC.64 UR10, c[0x0][0x9e8] ;  /* 0x00027a00000a1ab9 */ /* 0x000fd00000000a00 */
[----:B------:R-:W-:-:S05]  /*20a0*/  @P2 IMAD.HI.U32 R5, R4, UR10, RZ ;  /* 0x0000000a04052c27 */ /* 0x000fca000f8e00ff */
[----:B------:R-:W-:-:S04]  /*20b0*/  @P2 SHF.R.U32.HI R4, RZ, UR11, R5 ;  /* 0x0000000bff042c19 */ /* 0x000fc80008011605 */
[----:B------:R-:W-:Y:S01]  /*20c0*/  LOP3.LUT R4, RZ, R4, RZ, 0x33, !PT ;  /* 0x00000004ff047212 */ /* 0x000fe200078e33ff */
[----:B------:R-:W-:Y:S06]  /*20d0*/  BRA `(.L_x_1078) ;  /* 0x0000000000147947 */ /* 0x000fec0003800000 */
.L_x_1077:
[----:B------:R-:W-:-:S06]  /*20e0*/  UISETP.NE.AND UP1, UPT, UR7, 0x1, UPT ;  /* 0x000000010700788c */ /* 0x000fcc000bf25270 */
[----:B------:R-:W-:-:S05]  /*20f0*/  PLOP3.LUT P2, PT, PT, PT, UP1, 0x80, 0x0 ;  /* 0x000000000000781c */ /* 0x000fca0003f4f018 */
[----:B------:R-:W-:-:S08]  /*2100*/  @UP1 ULDC.64 UR10, c[0x0][0x9e8] ;  /* 0x00027a00000a1ab9 */ /* 0x000fd00000000a00 */
[----:B------:R-:W-:-:S05]  /*2110*/  @P2 IMAD.HI.U32 R5, R4, UR10, RZ ;  /* 0x0000000a04052c27 */ /* 0x000fca000f8e00ff */
[----:B------:R-:W-:-:S07]  /*2120*/  @P2 SHF.R.U32.HI R4, RZ, UR11, R5 ;  /* 0x0000000bff042c19 */ /* 0x000fce0008011605 */
.L_x_1078:
[----:B------:R-:W-:Y:S05]  /*2130*/  BSYNC B0 ;  /* 0x0000000000007941 */ /* 0x000fea0003800000 */
.L_x_1076:
[----:B------:R-:W-:-:S04]  /*2140*/  IMAD R5, R4, UR7, -R7 ;  /* 0x0000000704057c24 */ /* 0x000fc8000f8e0a07 */
[----:B------:R-:W-:-:S05]  /*2150*/  IMAD R5, R16, -0x2, R5 ;  /* 0xfffffffe10057824 */ /* 0x000fca00078e0205 */
[----:B------:R-:W-:Y:S02]  /*2160*/  VIMNMX R3, R3, R5, !PT ;  /* 0x0000000503037248 */ /* 0x000fe40007fe0100 */
[----:B------:R-:W-:-:S07]  /*2170*/  VIADDMNMX R0, R5, UR7, R0, PT ;  /* 0x0000000705007c46 */ /* 0x000fce000b800100 */
.L_x_1075:
[C---:B------:R-:W-:Y:S02]  /*2180*/  ISETP.GE.AND P2, PT, R14.reuse, 0x2, PT ;  /* 0x000000020e00780c */ /* 0x040fe40003f46270 */
[C---:B------:R-:W-:Y:S02]  /*2190*/  ISETP.GE.AND P5, PT, R14.reuse, 0xa, PT ;  /* 0x0000000a0e00780c */ /* 0x040fe40003fa6270 */
[----:B------:R-:W-:Y:S02]  /*21a0*/  ISETP.GT.AND P3, PT, R3, 0x1, !P2 ;  /* 0x000000010300780c */ /* 0x000fe40005764270 */
[----:B------:R-:W-:Y:S02]  /*21b0*/  ISETP.GE.AND P4, PT, R14, 0x9, PT ;  /* 0x000000090e00780c */ /* 0x000fe40003f86270 */
[----:B------:R-:W-:Y:S02]  /*21c0*/  ISETP.LT.OR P3, PT, R0, 0x2, P3 ;  /* 0x000000020000780c */ /* 0x000fe40001f61670 */
[----:B------:R-:W-:-:S02]  /*21d0*/  P2R R13, PR, RZ, 0x10 ;  /* 0x00000010ff0d7803 */ /* 0x000fc40000000000 */
[----:B------:R-:W-:Y:S02]  /*21e0*/  FSEL R118, R25, -INF , !P3 ;  /* 0xff80000019767808 */ /* 0x000fe40005800000 */
[C---:B------:R-:W-:Y:S02]  /*21f0*/  ISETP.GT.AND P3, PT, R3.reuse, 0x9, !P5 ;  /* 0x000000090300780c */ /* 0x040fe40006f64270 */
[----:B------:R-:W-:Y:S02]  /*2200*/  P2R R15, PR, RZ, 0x20 ;  /* 0x00000020ff0f7803 */ /* 0x000fe40000000000 */
[----:B------:R-:W-:Y:S02]  /*2210*/  ISETP.LT.OR P3, PT, R0, 0xa, P3 ;  /* 0x0000000a0000780c */ /* 0x000fe40001f61670 */
[----:B------:R-:W-:Y:S02]  /*2220*/  ISETP.GT.AND P4, PT, R3, 0x8, !P4 ;  /* 0x000000080300780c */ /* 0x000fe40006784270 */
[----:B------:R-:W-:-:S02]  /*2230*/  ISETP.GE.AND P5, PT, R14, 0x11, PT ;  /* 0x000000110e00780c */ /* 0x000fc40003fa6270 */
[----:B------:R-:W-:Y:S01]  /*2240*/  FSEL R120, R29, -INF , !P3 ;  /* 0xff8000001d787808 */ /* 0x000fe20005800000 */
[----:B------:R-:W-:Y:S01]  /*2250*/  VIADD R29, R2, 0x8 ;  /* 0x00000008021d7836 */ /* 0x000fe20000000000 */
[----:B------:R-:W-:Y:S02]  /*2260*/  ISETP.LT.OR P4, PT, R0, 0x9, P4 ;  /* 0x000000090000780c */ /* 0x000fe40002781670 */
[----:B------:R-:W-:Y:S02]  /*2270*/  ISETP.GT.AND P3, PT, R3, 0x10, !P5 ;  /* 0x000000100300780c */ /* 0x000fe40006f64270 */
[----:B------:R-:W-:Y:S02]  /*2280*/  FSEL R182, R28, -INF , !P4 ;  /* 0xff8000001cb67808 */ /* 0x000fe40006000000 */
        /* <DEDUP_REMOVED lines=8> */
[C---:B------:R-:W-:Y:S02]  /*2310*/  ISETP.GT.AND P3, PT, R3.reuse, 0x18, !P4 ;  /* 0x000000180300780c */ /* 0x040fe40006764270 */
        /* <DEDUP_REMOVED lines=107> */
[----:B------:R-:W-:Y:S02]  /*29d0*/  P2R R21, PR, RZ, 0x20 ;  /* 0x00000020ff157803 */ /* 0x000fe40000000000 */
[----:B------:R-:W-:Y:S02]  /*29e0*/  FSEL R10, R77, -INF , !P3 ;  /* 0xff8000004d0a7808 */ /* 0x000fe40005800000 */
[----:B------:R-:W-:Y:S02]  /*29f0*/  ISETP.GE.AND P3, PT, R14, 0x71, PT ;  /* 0x000000710e00780c */ /* 0x000fe40003f66270 */
[----:B------:R-:W-:Y:S02]  /*2a00*/  VIADDMNMX R29, R29, R20, R9, PT ;  /* 0x000000141d1d7246 */ /* 0x000fe40003800109 */
[----:B------:R-:W-:Y:S02]  /*2a10*/  ISETP.GT.AND P4, PT, R3, 0x70, !P3 ;  /* 0x000000700300780c */ /* 0x000fe40005f84270 */
[----:B------:R-:W-:-:S02]  /*2a20*/  IADD3 R25, R11, 0x8, R2 ;  /* 0x000000080b197810 */ /* 0x000fc40007ffe002 */
[----:B------:R-:W-:-:S04]  /*2a30*/  ISETP.LT.OR P4, PT, R0, 0x71, P4 ;  /* 0x000000710000780c */ /* 0x000fc80002781670 */
        /* <DEDUP_REMOVED lines=14> */
[----:B------:R-:W-:-:S04]  /*2b20*/  ISETP.GE.AND P6, PT, R14, 0x7a, PT ;  /* 0x0000007a0e00780c */ /* 0x000fc80003fc6270 */
[----:B------:R-:W-:Y:S02]  /*2b30*/  P2R R77, PR, RZ, 0x40 ;  /* 0x00000040ff4d7803 */ /* 0x000fe40000000000 */
[----:B------:R-:W-:-:S04]  /*2b40*/  ISETP.GT.AND P6, PT, R3, 0x79, !P6 ;  /* 0x000000790300780c */ /* 0x000fc800077c4270 */
[----:B------:R-:W-:-:S04]  /*2b50*/  ISETP.LT.OR P6, PT, R0, 0x7a, P6 ;  /* 0x0000007a0000780c */ /* 0x000fc800037c1670 */
[----:B------:R-:W-:Y:S02]  /*2b60*/  FSEL R14, R85, -INF , !P6 ;  /* 0xff800000550e7808 */ /* 0x000fe40007000000 */
[----:B------:R-:W-:-:S13]  /*2b70*/  PLOP3.LUT P6, PT, PT, PT, UP0, 0x40, 0x0 ;  /* 0x000000000000781c */ /* 0x000fda0003fce808 */
[----:B------:R-:W-:Y:S05]  /*2b80*/  @P6 BRA `(.L_x_1079) ;  /* 0x0000000000646947 */ /* 0x000fea0003800000 */
[----:B------:R-:W-:Y:S01]  /*2b90*/  IADD3 R3, R17, 0x8, R2 ;  /* 0x0000000811037810 */ /* 0x000fe20007ffe002 */
[----:B------:R-:W-:Y:S04]  /*2ba0*/  BSSY B0, `(.L_x_1080) ;  /* 0x0000013000007945 */ /* 0x000fe80003800000 */
[----:B------:R-:W-:-:S05]  /*2bb0*/  IMAD.IADD R3, R3, 0x1, -R18 ;  /* 0x0000000103037824 */ /* 0x000fca00078e0a12 */
[----:B------:R-:W-:-:S13]  /*2bc0*/  ISETP.GT.AND P6, PT, R3, -0x1, PT ;  /* 0xffffffff0300780c */ /* 0x000fda0003fc4270 */
[----:B------:R-:W-:Y:S05]  /*2bd0*/  @P6 BRA `(.L_x_1081) ;  /* 0x0000000000246947 */ /* 0x000fea0003800000 */
[----:B------:R-:W-:Y:S01]  /*2be0*/  UISETP.NE.AND UP1, UPT, UR7, 0x1, UPT ;  /* 0x000000010700788c */ /* 0x000fe2000bf25270 */
[----:B------:R-:W-:-:S05]  /*2bf0*/  LOP3.LUT R3, RZ, R3, RZ, 0x33, !PT ;  /* 0x00000003ff037212 */ /* 0x000fca00078e33ff */
[----:B------:R-:W-:-:S05]  /*2c00*/  PLOP3.LUT P6, PT, PT, PT, UP1, 0x80, 0x0 ;  /* 0x000000000000781c */ /* 0x000fca0003fcf018 */
[----:B------:R-:W-:-:S08]  /*2c10*/  @UP1 ULDC.64 UR10, c[0x0][0x9e8] ;  /* 0x00027a00000a1ab9 */ /* 0x000fd00000000a00 */
[----:B------:R-:W-:Y:S01]  /*2c20*/  @P6 IMAD.HI.U32 R0, R3, UR10, RZ ;  /* 0x0000000a03006c27 */ /* 0x000fe2000f8e00ff */
[----:B------:R-:W-:-:S13]  /*2c30*/  PLOP3.LUT P6, PT, PT, PT, UP1, 0x80, 0x0 ;  /* 0x000000000000781c */ /* 0x000fda0003fcf018 */
[----:B------:R-:W-:-:S04]  /*2c40*/  @P6 SHF.R.U32.HI R3, RZ, UR11, R0 ;  /* 0x0000000bff036c19 */ /* 0x000fc80008011600 */
[----:B------:R-:W-:Y:S01]  /*2c50*/  LOP3.LUT R3, RZ, R3, RZ, 0x33, !PT ;  /* 0x00000003ff037212 */ /* 0x000fe200078e33ff */
[----:B------:R-:W-:Y:S06]  /*2c60*/  BRA `(.L_x_1082) ;  /* 0x0000000000187947 */ /* 0x000fec0003800000 */
.L_x_1081:
[----:B------:R-:W-:-:S06]  /*2c70*/  UISETP.NE.AND UP1, UPT, UR7, 0x1, UPT ;  /* 0x000000010700788c */ /* 0x000fcc000bf25270 */
[----:B------:R-:W-:-:S05]  /*2c80*/  PLOP3.LUT P6, PT, PT, PT, UP1, 0x80, 0x0 ;  /* 0x000000000000781c */ /* 0x000fca0003fcf018 */
[----:B------:R-:W-:-:S08]  /*2c90*/  @UP1 ULDC.64 UR10, c[0x0][0x9e8] ;  /* 0x00027a00000a1ab9 */ /* 0x000fd00000000a00 */
[----:B------:R-:W-:Y:S01]  /*2ca0*/  @P6 IMAD.HI.U32 R0, R3, UR10, RZ ;  /* 0x0000000a03006c27 */ /* 0x000fe2000f8e00ff */
[----:B------:R-:W-:-:S13]  /*2cb0*/  PLOP3.LUT P6, PT, PT, PT, UP1, 0x80, 0x0 ;  /* 0x000000000000781c */ /* 0x000fda0003fcf018 */
[----:B------:R-:W-:-:S07]  /*2cc0*/  @P6 SHF.R.U32.HI R3, RZ, UR11, R0 ;  /* 0x0000000bff036c19 */ /* 0x000fce0008011600 */
.L_x_1082:
[----:B------:R-:W-:Y:S05]  /*2cd0*/  BSYNC B0 ;  /* 0x0000000000007941 */ /* 0x000fea0003800000 */
.L_x_1080:
[----:B------:R-:W-:-:S04]  /*2ce0*/  IMAD R3, R3, UR7, -R7 ;  /* 0x0000000703037c24 */ /* 0x000fc8000f8e0a07 */
[----:B------:R-:W-:-:S05]  /*2cf0*/  IMAD R0, R16, -0x2, R3 ;  /* 0xfffffffe10007824 */ /* 0x000fca00078e0203 */
[----:B------:R-:W-:Y:S02]  /*2d00*/  VIMNMX R25, R25, R0, !PT ;  /* 0x0000000019197248 */ /* 0x000fe40007fe0100 */
[----:B------:R-:W-:-:S07]  /*2d10*/  VIADDMNMX R29, R0, UR7, R29, PT ;  /* 0x00000007001d7c46 */ /* 0x000fce000b80011d */
.L_x_1079:
[----:B------:R-:W-:Y:S01]  /*2d20*/  ISETP.GT.AND P2, PT, R25, 0x1, !P2 ;  /* 0x000000011900780c */ /* 0x000fe20005744270 */
[----:B------:R-:W-:Y:S01]  /*2d30*/  ULDC UR10, c[0x0][0x988] ;  /* 0x00026200000a7ab9 */ /* 0x000fe20000000800 */
[----:B------:R-:W-:Y:S02]  /*2d40*/  ISETP.NE.AND P6, PT, R21, RZ, PT ;  /* 0x000000ff1500720c */ /* 0x000fe40003fc5270 */
        /* <DEDUP_REMOVED lines=17> */
[----:B------:R-:W-:Y:S02]  /*2e60*/  ISETP.GT.AND P2, PT, R25, 0x10, !P6 ;  /* 0x000000101900780c */ /* 0x000fe40007744270 */
[----:B------:R-:W-:Y:S02]  /*2e70*/  FMNMX.FTZ R3, R116, R3, !PT ;  /* 0x0000000374037209 */ /* 0x000fe40007810000 */
[----:B------:R-:W-:Y:S02]  /*2e80*/  ISETP.LT.OR P2, PT, R29, 0x11, P2 ;  /* 0x000000111d00780c */ /* 0x000fe40001741670 */
[----:B------:R-:W-:Y:S02]  /*2e90*/  ISETP.NE.AND P6, PT, R49, RZ, PT ;  /* 0x000000ff3100720c */ /* 0x000fe40003fc5270 */
        /* <DEDUP_REMOVED lines=55> */
[----:B------:R-:W-:Y:S01]  /*3210*/  ISETP.GT.AND P3, PT, R25, 0x70, !P3 ;  /* 0x000000701900780c */ /* 0x000fe20005f64270 */
[----:B------:R-:W0:Y:S01]  /*3220*/  SHFL.BFLY PT, R0, R3, 0x2, 0x1f ;  /* 0x0c401f0003007f89 */ /* 0x000e2200000e0000 */
[----:B------:R-:W-:Y:S02]  /*3230*/  FSEL R50, R50, -INF , !P2 ;  /* 0xff80000032327808 */ /* 0x000fe40005000000 */
[----:B------:R-:W-:Y:S02]  /*3240*/  ISETP.NE.AND P2, PT, R45, RZ, PT ;  /* 0x000000ff2d00720c */ /* 0x000fe40003f45270 */
[C---:B------:R-:W-:Y:S02]  /*3250*/  ISETP.GT.AND P4, PT, R25.reuse, 0x71, !P4 ;  /* 0x000000711900780c */ /* 0x040fe40006784270 */
[----:B------:R-:W-:Y:S02]  /*3260*/  ISETP.GT.AND P2, PT, R25, 0x31, !P2 ;  /* 0x000000311900780c */ /* 0x000fe40005744270 */
[----:B------:R-:W-:-:S02]  /*3270*/  ISETP.LT.OR P3, PT, R29, 0x71, P3 ;  /* 0x000000711d00780c */ /* 0x000fc40001f61670 */
[----:B------:R-:W-:Y:S02]  /*3280*/  ISETP.LT.OR P2, PT, R29, 0x32, P2 ;  /* 0x000000321d00780c */ /* 0x000fe40001741670 */
[----:B------:R-:W-:Y:S02]  /*3290*/  ISETP.GT.AND P5, PT, R25, 0x78, !P5 ;  /* 0x000000781900780c */ /* 0x000fe40006fa4270 */
[----:B------:R-:W-:Y:S02]  /*32a0*/  FSEL R44, R51, -INF , !P2 ;  /* 0xff800000332c7808 */ /* 0x000fe40005000000 */
[----:B------:R-:W-:Y:S02]  /*32b0*/  ISETP.NE.AND P2, PT, R48, RZ, PT ;  /* 0x000000ff3000720c */ /* 0x000fe40003f45270 */
[----:B------:R-:W-:Y:S02]  /*32c0*/  ISETP.LT.OR P4, PT, R29, 0x72, P4 ;  /* 0x000000721d00780c */ /* 0x000fe40002781670 */
[----:B------:R-:W-:-:S02]  /*32d0*/  ISETP.GT.AND P2, PT, R25, 0x38, !P2 ;  /* 0x000000381900780c */ /* 0x000fc40005744270 */
[----:B------:R-:W-:Y:S02]  /*32e0*/  FSEL R82, R82, -INF , !P3 ;  /* 0xff80000052527808 */ /* 0x000fe40005800000 */
[----:B------:R-:W-:Y:S02]  /*32f0*/  ISETP.LT.OR P2, PT, R29, 0x39, P2 ;  /* 0x000000391d00780c */ /* 0x000fe40001741670 */
[----:B0-----:R-:W-:Y:S02]  /*3300*/  FMNMX.FTZ R7, R3, R0, !PT ;  /* 0x0000000003077209 */ /* 0x001fe40007810000 */
[----:B------:R-:W-:Y:S02]  /*3310*/  FSEL R54, R54, -INF , !P2 ;  /* 0xff80000036367808 */ /* 0x000fe40005000000 */
[----:B------:R-:W-:Y:S01]  /*3320*/  ISETP.GT.AND P2, PT, R25, 0x39, !P6 ;  /* 0x000000391900780c */ /* 0x000fe20007744270 */
[----:B------:R-:W0:Y:S01]  /*3330*/  SHFL.BFLY PT, R0, R7, 0x1, 0x1f ;  /* 0x0c201f0007007f89 */ /* 0x000e2200000e0000 */
[----:B------:R-:W-:-:S02]  /*3340*/  ISETP.NE.AND P6, PT, R73, RZ, PT ;  /* 0x000000ff4900720c */ /* 0x000fc40003fc5270 */
[C---:B------:R-:W-:Y:S02]  /*3350*/  ISETP.LT.OR P2, PT, R29.reuse, 0x3a, P2 ;  /* 0x0000003a1d00780c */ /* 0x040fe40001741670 */
[----:B------:R-:W-:Y:S02]  /*3360*/  ISETP.LT.OR P5, PT, R29, 0x79, P5 ;  /* 0x000000791d00780c */ /* 0x000fe40002fa1670 */
[----:B------:R-:W-:Y:S02]  /*3370*/  FSEL R48, R55, -INF , !P2 ;  /* 0xff80000037307808 */ /* 0x000fe40005000000 */
[----:B------:R-:W-:Y:S02]  /*3380*/  ISETP.NE.AND P2, PT, R52, RZ, PT ;  /* 0x000000ff3400720c */ /* 0x000fe40003f45270 */
[----:B------:R-:W-:Y:S02]  /*3390*/  FSEL R86, R86, -INF , !P5 ;  /* 0xff80000056567808 */ /* 0x000fe40006800000 */
[----:B------:R-:W-:-:S04]  /*33a0*/  ISETP.GT.AND P2, PT, R25, 0x40, !P2 ;  /* 0x000000401900780c */ /* 0x000fc80005744270 */
[----:B------:R-:W-:-:S04]  /*33b0*/  ISETP.LT.OR P2, PT, R29, 0x41, P2 ;  /* 0x000000411d00780c */ /* 0x000fc80001741670 */
[----:B------:R-:W-:Y:S02]  /*33c0*/  FSEL R58, R58, -INF , !P2 ;  /* 0xff8000003a3a7808 */ /* 0x000fe40005000000 */
[----:B------:R-:W-:Y:S02]  /*33d0*/  ISETP.NE.AND P2, PT, R53, RZ, PT ;  /* 0x000000ff3500720c */ /* 0x000fe40003f45270 */
[----:B0-----:R-:W-:Y:S02]  /*33e0*/  FMNMX.FTZ R0, R7, R0, !PT ;  /* 0x0000000007007209 */ /* 0x001fe40007810000 */
        /* <DEDUP_REMOVED lines=36> */
[----:B------:R-:W-:Y:S01]  /*3630*/  ISETP.NE.AND P6, PT, R5, RZ, PT ;  /* 0x000000ff0500720c */ /* 0x000fe20003fc5270 */
[----:B------:R-:W-:Y:S01]  /*3640*/  IMAD.U32 R5, RZ, RZ, UR10 ;  /* 0x0000000aff057e24 */ /* 0x000fe2000f8e00ff */
[----:B------:R-:W-:-:S03]  /*3650*/  ISETP.LT.OR P2, PT, R29, 0x69, P2 ;  /* 0x000000691d00780c */ /* 0x000fc60001741670 */
[----:B------:R-:W-:Y:S01]  /*3660*/  FMUL.FTZ R9, R0, R5 ;  /* 0x0000000500097220 */ /* 0x000fe20000410000 */
        /* <DEDUP_REMOVED lines=8> */
[-CC-:B------:R-:W-:Y:S01]  /*36f0*/  FFMA.FTZ R33, R102, R5.reuse, -R31.reuse ;  /* 0x0000000566217223 */ /* 0x180fe2000001081f */
[-CC-:B------:R-:W-:Y:S01]  /*3700*/  FFMA.FTZ R164, R100, R5.reuse, -R31.reuse ;  /* 0x0000000564a47223 */ /* 0x180fe2000001081f */
[----:B------:R-:W-:Y:S01]  /*3710*/  FSEL R26, R26, -INF , !P2 ;  /* 0xff8000001a1a7808 */ /* 0x000fe20005000000 */
[-CC-:B------:R-:W-:Y:S01]  /*3720*/  FFMA.FTZ R180, R180, R5.reuse, -R31.reuse ;  /* 0x00000005b4b47223 */ /* 0x180fe2000001081f */
[----:B------:R-:W-:Y:S01]  /*3730*/  ISETP.NE.AND P2, PT, R91, RZ, PT ;  /* 0x000000ff5b00720c */ /* 0x000fe20003f45270 */
[-CC-:B------:R-:W-:Y:S01]  /*3740*/  FFMA.FTZ R3, R118, R5.reuse, -R31.reuse ;  /* 0x0000000576037223 */ /* 0x180fe2000001081f */
[----:B------:R-:W-:Y:S01]  /*3750*/  FMNMX.FTZ R9, R26, R20, !PT ;  /* 0x000000141a097209 */ /* 0x000fe20007810000 */
[--C-:B------:R-:W-:Y:S01]  /*3760*/  FFMA.FTZ R182, R182, R5, -R31.reuse ;  /* 0x00000005b6b67223 */ /* 0x100fe2000001081f */
[----:B------:R-:W-:Y:S01]  /*3770*/  ISETP.GT.AND P2, PT, R25, 0x69, !P2 ;  /* 0x000000691900780c */ /* 0x000fe20005744270 */
[----:B------:R-:W-:Y:S01]  /*3780*/  MUFU.EX2 R180, R180 ;  /* 0x000000b400b47308 */ /* 0x000fe20000000800 */
[----:B------:R-:W-:Y:S01]  /*3790*/  FMNMX.FTZ R9, R30, R9, !PT ;  /* 0x000000091e097209 */ /* 0x000fe20007810000 */
[-CC-:B------:R-:W-:Y:S01]  /*37a0*/  FFMA.FTZ R7, R120, R5.reuse, -R31.reuse ;  /* 0x0000000578077223 */ /* 0x180fe2000001081f */
[----:B------:R-:W-:Y:S01]  /*37b0*/  ISETP.LT.OR P2, PT, R29, 0x6a, P2 ;  /* 0x0000006a1d00780c */ /* 0x000fe20001741670 */
[--C-:B------:R-:W-:Y:S01]  /*37c0*/  FFMA.FTZ R176, R176, R5, -R31.reuse ;  /* 0x00000005b0b07223 */ /* 0x100fe2000001081f */
[----:B------:R-:W-:Y:S01]  /*37d0*/  FMNMX.FTZ R9, R24, R9, !PT ;  /* 0x0000000918097209 */ /* 0x000fe20007810000 */
[--C-:B------:R-:W-:Y:S01]  /*37e0*/  FFMA.FTZ R39, R8, R5, -R31.reuse ;  /* 0x0000000508277223 */ /* 0x100fe2000001081f */
[----:B------:R-:W-:Y:S01]  /*37f0*/  FSEL R102, R79, -INF , !P2 ;  /* 0xff8000004f667808 */ /* 0x000fe20005000000 */
[----:B------:R-:W0:Y:S01]  /*3800*/  MUFU.EX2 R3, R3 ;  /* 0x0000000300037308 */ /* 0x000e220000000800 */
[----:B------:R-:W-:Y:S01]  /*3810*/  FMNMX.FTZ R11, R34, R9, !PT ;  /* 0x00000009220b7209 */ /* 0x000fe20007810000 */
[-CC-:B------:R-:W-:Y:S01]  /*3820*/  FFMA.FTZ R4, R4, R5.reuse, -R31.reuse ;  /* 0x0000000504047223 */ /* 0x180fe2000001081f */
[----:B------:R-:W-:Y:S01]  /*3830*/  ISETP.GT.AND P6, PT, R25, 0x79, !P6 ;  /* 0x000000791900780c */ /* 0x000fe200077c4270 */
[--C-:B------:R-:W-:Y:S01]  /*3840*/  FFMA.FTZ R178, R178, R5, -R31.reuse ;  /* 0x00000005b2b27223 */ /* 0x100fe2000001081f */
[----:B------:R-:W-:Y:S01]  /*3850*/  FMNMX.FTZ R11, R28, R11, !PT ;  /* 0x0000000b1c0b7209 */ /* 0x000fe20007810000 */
[--C-:B------:R-:W-:Y:S01]  /*3860*/  FFMA.FTZ R172, R116, R5, -R31.reuse ;  /* 0x0000000574ac7223 */ /* 0x100fe2000001081f */
[----:B------:R-:W-:Y:S01]  /*3870*/  FSEL R100, R83, -INF , !P4 ;  /* 0xff80000053647808 */ /* 0x000fe20006000000 */
[----:B------:R-:W-:Y:S01]  /*3880*/  MUFU.EX2 R9, R15 ;  /* 0x0000000f00097308 */ /* 0x000fe20000000800 */
[----:B------:R-:W-:Y:S01]  /*3890*/  FMNMX.FTZ R11, R38, R11, !PT ;  /* 0x0000000b260b7209 */ /* 0x000fe20007810000 */
[-CC-:B------:R-:W-:Y:S01]  /*38a0*/  FFMA.FTZ R114, R114, R5.reuse, -R31.reuse ;  /* 0x0000000572727223 */ /* 0x180fe2000001081f */
[----:B------:R-:W-:Y:S01]  /*38b0*/  ISETP.LT.OR P6, PT, R29, 0x7a, P6 ;  /* 0x0000007a1d00780c */ /* 0x000fe200037c1670 */
        /* <DEDUP_REMOVED lines=14> */
[-CC-:B-1----:R-:W-:Y:S01]  /*39a0*/  FFMA.FTZ R33, R98, R5.reuse, -R31.reuse ;  /* 0x0000000562217223 */ /* 0x182fe2000001081f */
[----:B------:R-:W-:Y:S01]  /*39b0*/  FSEL R98, R87, -INF , !P6 ;  /* 0xff80000057627808 */ /* 0x000fe20007000000 */
        /* <DEDUP_REMOVED lines=14> */
[----:B------:R-:W-:Y:S01]  /*3aa0*/  FFMA.FTZ R14, R14, R5, -R31 ;  /* 0x000000050e0e7223 */ /* 0x000fe2000001081f */
[----:B0-----:R-:W-:Y:S01]  /*3ab0*/  FADD.FTZ R45, R180, R3 ;  /* 0x00000003b42d7221 */ /* 0x001fe20000010000 */
[----:B------:R-:W-:-:S02]  /*3ac0*/  F2FP.BF16.F32.PACK_AB R180, R3, R180 ;  /* 0x000000b403b4723e */ /* 0x000fc400000010ff */
[----:B------:R-:W-:Y:S02]  /*3ad0*/  FMNMX.FTZ R15, R48, R15, !PT ;  /* 0x0000000f300f7209 */ /* 0x000fe40007810000 */
[----:B------:R-:W0:Y:S02]  /*3ae0*/  MUFU.EX2 R176, R176 ;  /* 0x000000b000b07308 */ /* 0x000e240000000800 */
[----:B--2---:R-:W-:-:S04]  /*3af0*/  FMNMX.FTZ R21, R58, R15, !PT ;  /* 0x0000000f3a157209 */ /* 0x004fc80007810000 */
[----:B------:R-:W-:Y:S02]  /*3b00*/  FMNMX.FTZ R21, R52, R21, !PT ;  /* 0x0000001534157209 */ /* 0x000fe40007810000 */
[----:B------:R2:W-:Y:S02]  /*3b10*/  MUFU.EX2 R35, R4 ;  /* 0x0000000400237308 */ /* 0x0005e40000000800 */
[----:B------:R-:W-:-:S04]  /*3b20*/  FMNMX.FTZ R21, R62, R21, !PT ;  /* 0x000000153e157209 */ /* 0x000fc80007810000 */
[----:B------:R-:W-:Y:S02]  /*3b30*/  FMNMX.FTZ R21, R56, R21, !PT ;  /* 0x0000001538157209 */ /* 0x000fe40007810000 */
[----:B------:R-:W4:Y:S02]  /*3b40*/  MUFU.EX2 R178, R178 ;  /* 0x000000b200b27308 */ /* 0x000f240000000800 */
[----:B------:R-:W-:-:S04]  /*3b50*/  FMNMX.FTZ R27, R66, R21, !PT ;  /* 0x00000015421b7209 */ /* 0x000fc80007810000 */
[----:B------:R-:W-:Y:S02]  /*3b60*/  FMNMX.FTZ R27, R60, R27, !PT ;  /* 0x0000001b3c1b7209 */ /* 0x000fe40007810000 */
[----:B------:R-:W5:Y:S02]  /*3b70*/  MUFU.EX2 R172, R172 ;  /* 0x000000ac00ac7308 */ /* 0x000f640000000800 */
[----:B------:R-:W-:-:S04]  /*3b80*/  FMNMX.FTZ R27, R70, R27, !PT ;  /* 0x0000001b461b7209 */ /* 0x000fc80007810000 */
[----:B------:R-:W-:Y:S02]  /*3b90*/  FMNMX.FTZ R27, R64, R27, !PT ;  /* 0x0000001b401b7209 */ /* 0x000fe40007810000 */
[----:B------:R-:W5:Y:S02]  /*3ba0*/  MUFU.EX2 R13, R114 ;  /* 0x00000072000d7308 */ /* 0x000f640000000800 */
        /* <DEDUP_REMOVED lines=11> */
[----:B------:R-:W-:Y:S03]  /*3c60*/  MUFU.EX2 R21, R106 ;  /* 0x0000006a00157308 */ /* 0x000fe60000000800 */
[----:B------:R-:W1:Y:S05]  /*3c70*/  SHFL.BFLY PT, R94, R27, 0x2, 0x1f ;  /* 0x0c401f001b5e7f89 */ /* 0x000e6a00000e0000 */
[----:B------:R-:W-:Y:S08]  /*3c80*/  MUFU.EX2 R170, R170 ;  /* 0x000000aa00aa7308 */ /* 0x000ff00000000800 */
[----:B------:R-:W-:Y:S08]  /*3c90*/  MUFU.EX2 R37, R6 ;  /* 0x0000000600257308 */ /* 0x000ff00000000800 */
[----:B------:R-:W-:Y:S01]  /*3ca0*/  MUFU.EX2 R164, R164 ;  /* 0x000000a400a47308 */ /* 0x000fe20000000800 */
[----:B-1----:R-:W-:-:S05]  /*3cb0*/  FMNMX.FTZ R94, R27, R94, !PT ;  /* 0x0000005e1b5e7209 */ /* 0x002fca0007810000 */
[----:B------:R-:W1:Y:S02]  /*3cc0*/  SHFL.BFLY PT, R27, R94, 0x1, 0x1f ;  /* 0x0c201f005e1b7f89 */ /* 0x000e6400000e0000 */
[----:B------:R-:W-:Y:S08]  /*3cd0*/  MUFU.EX2 R33, R33 ;  /* 0x0000002100217308 */ /* 0x000ff00000000800 */
[----:B------:R-:W-:Y:S08]  /*3ce0*/  MUFU.EX2 R96, R96 ;  /* 0x0000006000607308 */ /* 0x000ff00000000800 */
[----:B------:R-:W-:Y:S01]  /*3cf0*/  MUFU.EX2 R29, R29 ;  /* 0x0000001d001d7308 */ /* 0x000fe20000000800 */
[----:B-1----:R-:W-:-:S07]  /*3d00*/  FMNMX.FTZ R8, R94, R27, !PT ;  /* 0x0000001b5e087209 */ /* 0x002fce0007810000 */
[----:B------:R-:W-:Y:S01]  /*3d10*/  MUFU.EX2 R92, R92 ;  /* 0x0000005c005c7308 */ /* 0x000fe20000000800 */
[C---:B------:R-:W-:Y:S01]  /*3d20*/  FSETP.NEU.FTZ.AND P2, PT, R8.reuse, -INF , PT ;  /* 0xff8000000800780b */ /* 0x040fe20003f5d000 */
[----:B--2---:R-:W-:-:S06]  /*3d30*/  FMUL.FTZ R4, R8, R5 ;  /* 0x0000000508047220 */ /* 0x004fcc0000410000 */
[----:B------:R-:W-:Y:S01]  /*3d40*/  MUFU.EX2 R68, R68 ;  /* 0x0000004400447308 */ /* 0x000fe20000000800 */
[----:B------:R-:W-:Y:S01]  /*3d50*/  FSEL R31, R4, RZ, P2 ;  /* 0x000000ff041f7208 */ /* 0x000fe20001000000 */
[----:B------:R-:W-:Y:S01]  /*3d60*/  FADD.FTZ R4, R182, R45 ;  /* 0x0000002db6047221 */ /* 0x000fe20000010000 */
[C---:B---3--:R-:W-:Y:S02]  /*3d70*/  F2FP.BF16.F32.PACK_AB R182, R7.reuse, R182 ;  /* 0x000000b607b6723e */ /* 0x048fe400000010ff */
[----:B------:R-:W-:Y:S01]  /*3d80*/  PLOP3.LUT P2, PT, PT, PT, UP0, 0x40, 0x0 ;  /* 0x000000000000781c */ /* 0x000fe20003f4e808 */
[-CC-:B------:R-:W-:Y:S01]  /*3d90*/  FFMA.FTZ R26, R26, R5.reuse, -R31.reuse ;  /* 0x000000051a1a7223 */ /* 0x180fe2000001081f */
[-CC-:B------:R-:W-:Y:S01]  /*3da0*/  FFMA.FTZ R20, R20, R5.reuse, -R31.reuse ;  /* 0x0000000514147223 */ /* 0x180fe2000001081f */
[----:B------:R-:W-:Y:S01]  /*3db0*/  FADD.FTZ R45, R7, R4 ;  /* 0x00000004072d7221 */ /* 0x000fe20000010000 */
[-CC-:B------:R-:W-:Y:S01]  /*3dc0*/  FFMA.FTZ R30, R30, R5.reuse, -R31.reuse ;  /* 0x000000051e1e7223 */ /* 0x180fe2000001081f */
[-C--:B------:R-:W-:Y:S01]  /*3dd0*/  FFMA.FTZ R24, R24, R5.reuse, -R31 ;  /* 0x0000000518187223 */ /* 0x080fe2000001081f */
[----:B------:R-:W-:Y:S01]  /*3de0*/  MUFU.EX2 R181, R20 ;  /* 0x0000001400b57308 */ /* 0x000fe20000000800 */
[----:B0-----:R-:W-:Y:S01]  /*3df0*/  FADD.FTZ R4, R176, R45 ;  /* 0x0000002db0047221 */ /* 0x001fe20000010000 */
[-CC-:B------:R-:W-:Y:S01]  /*3e00*/  FFMA.FTZ R34, R34, R5.reuse, -R31.reuse ;  /* 0x0000000522227223 */ /* 0x180fe2000001081f */
[-CC-:B------:R-:W-:Y:S01]  /*3e10*/  FFMA.FTZ R28, R28, R5.reuse, -R31.reuse ;  /* 0x000000051c1c7223 */ /* 0x180fe2000001081f */
[-CC-:B------:R-:W-:Y:S01]  /*3e20*/  FFMA.FTZ R38, R38, R5.reuse, -R31.reuse ;  /* 0x0000000526267223 */ /* 0x180fe2000001081f */
[----:B------:R-:W-:Y:S01]  /*3e30*/  FADD.FTZ R45, R9, R4 ;  /* 0x00000004092d7221 */ /* 0x000fe20000010000 */
[-CC-:B------:R-:W-:Y:S01]  /*3e40*/  FFMA.FTZ R32, R32, R5.reuse, -R31.reuse ;  /* 0x0000000520207223 */ /* 0x180fe2000001081f */
[-C--:B------:R-:W-:Y:S01]  /*3e50*/  FFMA.FTZ R42, R42, R5.reuse, -R31 ;  /* 0x000000052a2a7223 */ /* 0x080fe2000001081f */
[----:B------:R-:W0:Y:S01]  /*3e60*/  MUFU.EX2 R26, R26 ;  /* 0x0000001a001a7308 */ /* 0x000e220000000800 */
[----:B----4-:R-:W-:Y:S01]  /*3e70*/  FADD.FTZ R4, R178, R45 ;  /* 0x0000002db2047221 */ /* 0x010fe20000010000 */
[-CC-:B------:R-:W-:Y:S01]  /*3e80*/  FFMA.FTZ R36, R36, R5.reuse, -R31.reuse ;  /* 0x0000000524247223 */ /* 0x180fe2000001081f */
[-CC-:B------:R-:W-:Y:S01]  /*3e90*/  FFMA.FTZ R46, R46, R5.reuse, -R31.reuse ;  /* 0x000000052e2e7223 */ /* 0x180fe2000001081f */
[-CC-:B------:R-:W-:Y:S01]  /*3ea0*/  FFMA.FTZ R40, R40, R5.reuse, -R31.reuse ;  /* 0x0000000528287223 */ /* 0x180fe2000001081f */
[----:B------:R-:W-:Y:S01]  /*3eb0*/  FADD.FTZ R45, R11, R4 ;  /* 0x000000040b2d7221 */ /* 0x000fe20000010000 */
[-CC-:B------:R-:W-:Y:S01]  /*3ec0*/  FFMA.FTZ R50, R50, R5.reuse, -R31.reuse ;  /* 0x0000000532327223 */ /* 0x180fe2000001081f */
[-C--:B------:R-:W-:Y:S01]  /*3ed0*/  FFMA.FTZ R44, R44, R5.reuse, -R31 ;  /* 0x000000052c2c7223 */ /* 0x080fe2000001081f */
[----:B------:R-:W1:Y:S01]  /*3ee0*/  MUFU.EX2 R30, R30 ;  /* 0x0000001e001e7308 */ /* 0x000e620000000800 */
[----:B-----5:R-:W-:Y:S01]  /*3ef0*/  FADD.FTZ R4, R172, R45 ;  /* 0x0000002dac047221 */ /* 0x020fe20000010000 */
[-CC-:B------:R-:W-:Y:S01]  /*3f00*/  FFMA.FTZ R54, R54, R5.reuse, -R31.reuse ;  /* 0x0000000536367223 */ /* 0x180fe2000001081f */
[-CC-:B------:R-:W-:Y:S01]  /*3f10*/  FFMA.FTZ R48, R48, R5.reuse, -R31.reuse ;  /* 0x0000000530307223 */ /* 0x180fe2000001081f */
[-CC-:B------:R-:W-:Y:S01]  /*3f20*/  FFMA.FTZ R58, R58, R5.reuse, -R31.reuse ;  /* 0x000000053a3a7223 */ /* 0x180fe2000001081f */
[----:B------:R-:W-:Y:S01]  /*3f30*/  FADD.FTZ R47, R13, R4 ;  /* 0x000000040d2f7221 */ /* 0x000fe20000010000 */
[-CC-:B------:R-:W-:Y:S01]  /*3f40*/  FFMA.FTZ R52, R52, R5.reuse, -R31.reuse ;  /* 0x0000000534347223 */ /* 0x180fe2000001081f */
[-C--:B------:R-:W-:Y:S01]  /*3f50*/  FFMA.FTZ R62, R62, R5.reuse, -R31 ;  /* 0x000000053e3e7223 */ /* 0x080fe2000001081f */
[----:B------:R-:W2:Y:S01]  /*3f60*/  MUFU.EX2 R183, R24 ;  /* 0x0000001800b77308 */ /* 0x000ea20000000800 */
        /* <DEDUP_REMOVED lines=21> */
[----:B------:R-:W-:Y:S01]  /*40c0*/  FADD.FTZ R47, R25, R6 ;  /* 0x00000006192f7221 */ /* 0x000fe20000010000 */
[-C--:B------:R-:W-:Y:S01]  /*40d0*/  FFMA.FTZ R86, R86, R5.reuse, -R31 ;  /* 0x0000000556567223 */ /* 0x080fe2000001081f */
[----:B------:R-:W2:Y:S01]  /*40e0*/  MUFU.EX2 R38, R38 ;  /* 0x0000002600267308 */ /* 0x000ea20000000800 */
[----:B0-----:R-:W-:Y:S01]  /*40f0*/  FADD.FTZ R4, R34, R45 ;  /* 0x0000002d22047221 */ /* 0x001fe20000010000 */
[----:B------:R-:W-:Y:S01]  /*4100*/  FADD.FTZ R6, R164, R47 ;  /* 0x0000002fa4067221 */ /* 0x000fe20000010000 */
[----:B------:R-:W-:Y:S01]  /*4110*/  FFMA.FTZ R31, R98, R5, -R31 ;  /* 0x00000005621f7223 */ /* 0x000fe2000001081f */
[----:B------:R-:W-:-:S02]  /*4120*/  F2FP.BF16.F32.PACK_AB R176, R9, R176 ;  /* 0x000000b009b0723e */ /* 0x000fc400000010ff */
[----:B------:R-:W-:Y:S01]  /*4130*/  FADD.FTZ R47, R33, R6 ;  /* 0x00000006212f7221 */ /* 0x000fe20000010000 */
[----:B------:R-:W-:Y:S01]  /*4140*/  F2FP.BF16.F32.PACK_AB R178, R11, R178 ;  /* 0x000000b20bb2723e */ /* 0x000fe200000010ff */
[----:B------:R-:W0:Y:S01]  /*4150*/  MUFU.EX2 R179, R32 ;  /* 0x0000002000b37308 */ /* 0x000e220000000800 */
[----:B-1----:R-:W-:Y:S01]  /*4160*/  FADD.FTZ R45, R177, R4 ;  /* 0x00000004b12d7221 */ /* 0x002fe20000010000 */
[----:B------:R-:W-:Y:S01]  /*4170*/  FADD.FTZ R6, R96, R47 ;  /* 0x0000002f60067221 */ /* 0x000fe20000010000 */
[----:B------:R-:W-:Y:S02]  /*4180*/  F2FP.BF16.F32.PACK_AB R172, R13, R172 ;  /* 0x000000ac0dac723e */ /* 0x000fe400000010ff */
[----:B------:R-:W-:Y:S01]  /*4190*/  F2FP.BF16.F32.PACK_AB R174, R15, R174 ;  /* 0x000000ae0fae723e */ /* 0x000fe200000010ff */
[----:B------:R-:W-:Y:S01]  /*41a0*/  FADD.FTZ R47, R29, R6 ;  /* 0x000000061d2f7221 */ /* 0x000fe20000010000 */
[----:B------:R-:W-:Y:S01]  /*41b0*/  F2FP.BF16.F32.PACK_AB R168, R21, R168 ;  /* 0x000000a815a8723e */ /* 0x000fe200000010ff */
[----:B------:R-:W1:Y:S01]  /*41c0*/  MUFU.EX2 R42, R42 ;  /* 0x0000002a002a7308 */ /* 0x000e620000000800 */
[----:B--2---:R-:W-:Y:S01]  /*41d0*/  FADD.FTZ R4, R38, R45 ;  /* 0x0000002d26047221 */ /* 0x004fe20000010000 */
[----:B------:R-:W-:Y:S01]  /*41e0*/  FADD.FTZ R6, R92, R47 ;  /* 0x0000002f5c067221 */ /* 0x000fe20000010000 */
[----:B------:R-:W-:-:S02]  /*41f0*/  F2FP.BF16.F32.PACK_AB R170, R25, R170 ;  /* 0x000000aa19aa723e */ /* 0x000fc400000010ff */
[----:B------:R-:W-:Y:S01]  /*4200*/  F2FP.BF16.F32.PACK_AB R164, R33, R164 ;  /* 0x000000a421a4723e */ /* 0x000fe200000010ff */
[----:B------:R-:W-:Y:S01]  /*4210*/  FADD.FTZ R47, R35, R6 ;  /* 0x00000006232f7221 */ /* 0x000fe20000010000 */
[----:B------:R-:W-:Y:S01]  /*4220*/  F2FP.BF16.F32.PACK_AB R166, R29, R96 ;  /* 0x000000601da6723e */ /* 0x000fe200000010ff */
[----:B------:R-:W2:Y:S01]  /*4230*/  MUFU.EX2 R173, R36 ;  /* 0x0000002400ad7308 */ /* 0x000ea20000000800 */
[----:B0-----:R-:W-:Y:S01]  /*4240*/  FADD.FTZ R45, R179, R4 ;  /* 0x00000004b32d7221 */ /* 0x001fe20000010000 */
[----:B------:R-:W-:Y:S01]  /*4250*/  FADD.FTZ R6, R68, R47 ;  /* 0x0000002f44067221 */ /* 0x000fe20000010000 */
[----:B------:R-:W-:Y:S02]  /*4260*/  F2FP.BF16.F32.PACK_AB R160, R35, R92 ;  /* 0x0000005c23a0723e */ /* 0x000fe400000010ff */
[C---:B------:R-:W-:Y:S01]  /*4270*/  F2FP.BF16.F32.PACK_AB R162, R37.reuse, R68 ;  /* 0x0000004425a2723e */ /* 0x040fe200000010ff */
[----:B------:R-:W-:Y:S01]  /*4280*/  FADD.FTZ R7, R37, R6 ;  /* 0x0000000625077221 */ /* 0x000fe20000010000 */
[----:B------:R-:W-:Y:S01]  /*4290*/  F2FP.BF16.F32.PACK_AB R181, R181, R26 ;  /* 0x0000001ab5b5723e */ /* 0x000fe200000010ff */
[----:B------:R-:W0:Y:S01]  /*42a0*/  MUFU.EX2 R46, R46 ;  /* 0x0000002e002e7308 */ /* 0x000e220000000800 */
[----:B-1----:R-:W-:Y:S01]  /*42b0*/  FADD.FTZ R4, R42, R45 ;  /* 0x0000002d2a047221 */ /* 0x002fe20000010000 */
[----:B------:R-:W-:-:S02]  /*42c0*/  F2FP.BF16.F32.PACK_AB R183, R183, R30 ;  /* 0x0000001eb7b7723e */ /* 0x000fc400000010ff */
[----:B------:R-:W-:Y:S02]  /*42d0*/  F2FP.BF16.F32.PACK_AB R177, R177, R34 ;  /* 0x00000022b1b1723e */ /* 0x000fe400000010ff */
[----:B------:R-:W-:Y:S02]  /*42e0*/  F2FP.BF16.F32.PACK_AB R179, R179, R38 ;  /* 0x00000026b3b3723e */ /* 0x000fe400000010ff */
[----:B------:R-:W1:Y:S01]  /*42f0*/  MUFU.EX2 R175, R40 ;  /* 0x0000002800af7308 */ /* 0x000e620000000800 */
[C---:B--2---:R-:W-:Y:S01]  /*4300*/  FADD.FTZ R45, R173.reuse, R4 ;  /* 0x00000004ad2d7221 */ /* 0x044fe20000010000 */
[----:B------:R-:W-:-:S06]  /*4310*/  F2FP.BF16.F32.PACK_AB R173, R173, R42 ;  /* 0x0000002aadad723e */ /* 0x000fcc00000010ff */
[----:B------:R-:W2:Y:S01]  /*4320*/  MUFU.EX2 R50, R50 ;  /* 0x0000003200327308 */ /* 0x000ea20000000800 */
[----:B0-----:R-:W-:-:S07]  /*4330*/  FADD.FTZ R4, R46, R45 ;  /* 0x0000002d2e047221 */ /* 0x001fce0000010000 */
        /* <DEDUP_REMOVED lines=32> */
[----:B------:R-:W-:-:S06]  /*4540*/  F2FP.BF16.F32.PACK_AB R158, R41, R76 ;  /* 0x0000004c299e723e */ /* 0x000fcc00000010ff */
[----:B------:R-:W1:Y:S01]  /*4550*/  MUFU.EX2 R161, R60 ;  /* 0x0000003c00a17308 */ /* 0x000e620000000800 */
[----:B--2---:R-:W-:-:S07]  /*4560*/  FADD.FTZ R4, R66, R3 ;  /* 0x0000000342047221 */ /* 0x004fce0000010000 */
[----:B------:R-:W2:Y:S01]  /*4570*/  MUFU.EX2 R43, R12 ;  /* 0x0000000c002b7308 */ /* 0x000ea20000000800 */
[----:B0-----:R-:W-:-:S07]  /*4580*/  FADD.FTZ R6, R80, R7 ;  /* 0x0000000750067221 */ /* 0x001fce0000010000 */
[----:B------:R-:W0:Y:S01]  /*4590*/  MUFU.EX2 R70, R70 ;  /* 0x0000004600467308 */ /* 0x000e220000000800 */
[C---:B-1----:R-:W-:Y:S01]  /*45a0*/  FADD.FTZ R3, R161.reuse, R4 ;  /* 0x00000004a1037221 */ /* 0x042fe20000010000 */
[----:B------:R-:W-:-:S06]  /*45b0*/  F2FP.BF16.F32.PACK_AB R161, R161, R66 ;  /* 0x00000042a1a1723e */ /* 0x000fcc00000010ff */
[----:B------:R-:W1:Y:S01]  /*45c0*/  MUFU.EX2 R84, R84 ;  /* 0x0000005400547308 */ /* 0x000e620000000800 */
[C---:B--2---:R-:W-:Y:S01]  /*45d0*/  FADD.FTZ R7, R43.reuse, R6 ;  /* 0x000000062b077221 */ /* 0x044fe20000010000 */
[----:B------:R-:W-:-:S06]  /*45e0*/  F2FP.BF16.F32.PACK_AB R152, R43, R80 ;  /* 0x000000502b98723e */ /* 0x000fcc00000010ff */
[----:B------:R-:W2:Y:S01]  /*45f0*/  MUFU.EX2 R163, R64 ;  /* 0x0000004000a37308 */ /* 0x000ea20000000800 */
[----:B0-----:R-:W-:-:S07]  /*4600*/  FADD.FTZ R4, R70, R3 ;  /* 0x0000000346047221 */ /* 0x001fce0000010000 */
[----:B------:R-:W0:Y:S01]  /*4610*/  MUFU.EX2 R27, R14 ;  /* 0x0000000e001b7308 */ /* 0x000e220000000800 */
[----:B-1----:R-:W-:Y:S01]  /*4620*/  FADD.FTZ R6, R84, R7 ;  /* 0x0000000754067221 */ /* 0x002fe20000010000 */
[----:B------:R-:W-:-:S04]  /*4630*/  IMAD.IADD R7, R17, 0x1, -R18 ;  /* 0x0000000111077824 */ /* 0x000fc800078e0a12 */
[----:B------:R-:W-:Y:S02]  /*4640*/  IMAD R9, R185, 0x80, R7 ;  /* 0x00000080b9097824 */ /* 0x000fe400078e0207 */
[----:B------:R-:W1:Y:S01]  /*4650*/  MUFU.EX2 R74, R74 ;  /* 0x0000004a004a7308 */ /* 0x000e620000000800 */
[C---:B--2---:R-:W-:Y:S01]  /*4660*/  FADD.FTZ R3, R163.reuse, R4 ;  /* 0x00000004a3037221 */ /* 0x044fe20000010000 */
[----:B------:R-:W-:Y:S02]  /*4670*/  F2FP.BF16.F32.PACK_AB R163, R163, R70 ;  /* 0x00000046a3a3723e */ /* 0x000fe400000010ff */
[----:B------:R-:W-:-:S04]  /*4680*/  R2UR UR10, R9 ;  /* 0x00000000090a72ca */ /* 0x000fc800000e0000 */
[----:B------:R-:W2:Y:S01]  /*4690*/  MUFU.EX2 R157, R90 ;  /* 0x0000005a009d7308 */ /* 0x000ea20000000800 */
[C---:B0-----:R-:W-:Y:S01]  /*46a0*/  FADD.FTZ R4, R27.reuse, R6 ;  /* 0x000000061b047221 */ /* 0x041fe20000010000 */
[----:B------:R-:W-:-:S06]  /*46b0*/  F2FP.BF16.F32.PACK_AB R154, R27, R84 ;  /* 0x000000541b9a723e */ /* 0x000fcc00000010ff */
[----:B------:R-:W0:Y:S01]  /*46c0*/  MUFU.EX2 R78, R78 ;  /* 0x0000004e004e7308 */ /* 0x000e220000000800 */
[----:B-1----:R-:W-:Y:S01]  /*46d0*/  FADD.FTZ R6, R74, R3 ;  /* 0x000000034a067221 */ /* 0x002fe20000010000 */
[----:B------:R-:W-:-:S06]  /*46e0*/  UIADD3 UR6, UR10, UR6, URZ ;  /* 0x000000060a067290 */ /* 0x000fcc000fffe03f */
        /* <DEDUP_REMOVED lines=12> */
[----:B------:R-:W-:-:S03]  /*47b0*/  F2FP.BF16.F32.PACK_AB R153, R153, R82 ;  /* 0x000000529999723e */ /* 0x000fc600000010ff */
[----:B-1----:R-:W-:-:S04]  /*47c0*/  FADD.FTZ R6, R86, R3 ;  /* 0x0000000356067221 */ /* 0x002fc80000010000 */
[C---:B--2---:R-:W-:Y:S01]  /*47d0*/  FADD.FTZ R3, R31.reuse, R6 ;  /* 0x000000061f037221 */ /* 0x044fe20000010000 */
[----:B------:R-:W-:Y:S01]  /*47e0*/  F2FP.BF16.F32.PACK_AB R155, R31, R86 ;  /* 0x000000561f9b723e */ /* 0x000fe200000010ff */
[----:B------:R-:W-:Y:S01]  /*47f0*/  VIADD R6, R88, 0xfffffffe ;  /* 0xfffffffe58067836 */ /* 0x000fe20000000000 */
[----:B------:R-:W-:Y:S06]  /*4800*/  @P2 BRA `(.L_x_1083) ;  /* 0x0000000000482947 */ /* 0x000fec0003800000 */
[C---:B------:R-:W-:Y:S01]  /*4810*/  ISETP.GT.AND P2, PT, R9.reuse, RZ, PT ;  /* 0x000000ff0900720c */ /* 0x040fe20003f44270 */
[----:B------:R-:W-:-:S05]  /*4820*/  VIADD R10, R9, 0xffffffff ;  /* 0xffffffff090a7836 */ /* 0x000fca0000000000 */
[----:B------:R-:W-:-:S07]  /*4830*/  R2UR UR14, R10 ;  /* 0x000000000a0e72ca */ /* 0x000fce00000e0000 */
[----:B------:R-:W-:Y:S08]  /*4840*/  @P2 BRA `(.L_x_1084) ;  /* 0x00000000001c2947 */ /* 0x000ff00003800000 */
[----:B------:R-:W-:Y:S02]  /*4850*/  UISETP.NE.AND UP1, UPT, UR7, 0x1, UPT ;  /* 0x000000010700788c */ /* 0x000fe4000bf25270 */
[----:B------:R-:W-:-:S09]  /*4860*/  UIADD3 UR14, -UR10, URZ, URZ ;  /* 0x0000003f0a0e7290 */ /* 0x000fd2000fffe13f */
[----:B------:R-:W-:Y:S02]  /*4870*/  @UP1 ULDC.64 UR18, c[0x0][0x9e8] ;  /* 0x00027a0000121ab9 */ /* 0x000fe40000000a00 */
[----:B------:R-:W-:-:S04]  /*4880*/  UIMAD.WIDE.U32 UR10, UR14, UR18, URZ ;  /* 0x000000120e0a72a5 */ /* 0x000fc8000f8e003f */
[----:B------:R-:W-:-:S04]  /*4890*/  @UP1 USHF.R.U32.HI UR14, URZ, UR19, UR11 ;  /* 0x000000133f0e1299 */ /* 0x000fc8000801160b */
[----:B------:R-:W-:Y:S01]  /*48a0*/  ULOP3.LUT UR14, URZ, UR14, URZ, 0x33, !UPT ;  /* 0x0000000e3f0e7292 */ /* 0x000fe2000f8e333f */
[----:B------:R-:W-:Y:S11]  /*48b0*/  BRA `(.L_x_1085) ;  /* 0x0000000000107947 */ /* 0x000ff60003800000 */
.L_x_1084:
[----:B------:R-:W-:-:S11]  /*48c0*/  UISETP.NE.AND UP1, UPT, UR7, 0x1, UPT ;  /* 0x000000010700788c */ /* 0x000fd6000bf25270 */
[----:B------:R-:W-:Y:S02]  /*48d0*/  @UP1 ULDC.64 UR18, c[0x0][0x9e8] ;  /* 0x00027a0000121ab9 */ /* 0x000fe40000000a00 */
[----:B------:R-:W-:-:S04]  /*48e0*/  UIMAD.WIDE.U32 UR10, UR14, UR18, URZ ;  /* 0x000000120e0a72a5 */ /* 0x000fc8000f8e003f */
[----:B------:R-:W-:-:S12]  /*48f0*/  @UP1 USHF.R.U32.HI UR14, URZ, UR19, UR11 ;  /* 0x000000133f0e1299 */ /* 0x000fd8000801160b */
.L_x_1085:
[----:B------:R-:W-:-:S04]  /*4900*/  UIMAD UR7, UR14, UR7, UR7 ;  /* 0x000000070e0772a4 */ /* 0x000fc8000f8e0207 */
[----:B------:R-:W-:-:S04]  /*4910*/  UISETP.LT.AND UP1, UPT, UR6, UR7, UPT ;  /* 0x000000070600728c */ /* 0x000fc8000bf21270 */
[----:B------:R-:W-:-:S12]  /*4920*/  USEL UR6, UR6, UR7, UP1 ;  /* 0x0000000706067287 */ /* 0x000fd80008800000 */
.L_x_1083:
[----:B------:R-:W-:Y:S01]  /*4930*/  USHF.R.S32.HI UR7, URZ, 0x1f, UR6 ;  /* 0x0000001f3f077899 */ /* 0x000fe20008011406 */
[----:B------:R-:W-:Y:S02]  /*4940*/  CS2R R150, SRZ ;  /* 0x0000000000967805 */ /* 0x000fe4000001ff00 */
        /* <DEDUP_REMOVED lines=10> */
[----:B------:R-:W-:Y:S01]  /*49f0*/  UISETP.LT.AND UP1, UPT, UR39, UR7, UPT ;  /* 0x000000072700728c */ /* 0x000fe2000bf21270 */
[----:B------:R-:W-:Y:S02]  /*4a00*/  CS2R R132, SRZ ;  /* 0x0000000000847805 */ /* 0x000fe4000001ff00 */
[----:B------:R-:W-:Y:S02]  /*4a10*/  CS2R R130, SRZ ;  /* 0x0000000000827805 */ /* 0x000fe4000001ff00 */
[----:B------:R-:W-:Y:S01]  /*4a20*/  CS2R R128, SRZ ;  /* 0x0000000000807805 */ /* 0x000fe2000001ff00 */
[----:B------:R-:W-:Y:S01]  /*4a30*/  USEL UR54, UR39, UR7, !UP1 ;  /* 0x0000000727367287 */ /* 0x000fe2000c800000 */
[----:B------:R-:W-:-:S02]  /*4a40*/  CS2R R126, SRZ ;  /* 0x00000000007e7805 */ /* 0x000fc4000001ff00 */
[----:B------:R-:W-:Y:S02]  /*4a50*/  CS2R R124, SRZ ;  /* 0x00000000007c7805 */ /* 0x000fe4000001ff00 */
[----:B------:R-:W-:Y:S02]  /*4a60*/  CS2R R122, SRZ ;  /* 0x00000000007a7805 */ /* 0x000fe4000001ff00 */
[----:B------:R-:W-:Y:S02]  /*4a70*/  CS2R R120, SRZ ;  /* 0x0000000000787805 */ /* 0x000fe4000001ff00 */
[----:B------:R-:W-:Y:S02]  /*4a80*/  CS2R R118, SRZ ;  /* 0x0000000000767805 */ /* 0x000fe4000001ff00 */
[----:B------:R-:W-:Y:S02]  /*4a90*/  ISETP.GE.AND P2, PT, R6, UR54, PT ;  /* 0x0000003606007c0c */ /* 0x000fe4000bf46270 */
        /* <DEDUP_REMOVED lines=15> */
[----:B------:R-:W-:Y:S06]  /*4b90*/  @!P2 BRA `(.L_x_1086) ;  /* 0x00000030002ca947 */ /* 0x000fec0003800000 */
[----:B------:R-:W-:Y:S01]  /*4ba0*/  IMAD.IADD R13, R2, 0x1, R7 ;  /* 0x00000001020d7824 */ /* 0x000fe200078e0207 */
[----:B------:R-:W-:Y:S01]  /*4bb0*/  ULDC UR47, c[0x0][0x9e4] ;  /* 0x00027900002f7ab9 */ /* 0x000fe20000000800 */
[----:B------:R-:W-:Y:S01]  /*4bc0*/  IMAD.MOV.U32 R151, RZ, RZ, RZ ;  /* 0x000000ffff977224 */ /* 0x000fe200078e00ff */
[----:B------:R-:W-:Y:S01]  /*4bd0*/  ULDC UR50, c[0x0][0x9dc] ;  /* 0x0002770000327ab9 */ /* 0x000fe20000000800 */
[----:B------:R-:W-:Y:S01]  /*4be0*/  VIADD R11, R13, 0x8 ;  /* 0x000000080d0b7836 */ /* 0x000fe20000000000 */
[----:B------:R-:W-:-:S04]  /*4bf0*/  ULDC UR51, c[0x0][0x9e0] ;  /* 0x0002780000337ab9 */ /* 0x000fc80000000800 */
[----:B------:R-:W-:-:S07]  /*4c00*/  LOP3.LUT R9, RZ, R11, RZ, 0x33, !PT ;  /* 0x0000000bff097212 */ /* 0x000fce00078e33ff */
.L_x_1103:
        /* <DEDUP_REMOVED lines=9> */
.L_x_1088:
[----:B------:R-:W-:Y:S01]  /*4ca0*/  ULEA UR6, UR53, UR41, 0x3 ;  /* 0x0000002935067291 */ /* 0x000fe2000f8e183f */
[----:B------:R-:W-:-:S05]  /*4cb0*/  IMAD.U32 R5, RZ, RZ, UR52 ;  /* 0x00000034ff057e24 */ /* 0x000fca000f8e00ff */
[----:B------:R-:W-:-:S04]  /*4cc0*/  SHF.L.U32 R5, R5, 0x1f, RZ ;  /* 0x0000001f05057819 */ /* 0x000fc800000006ff */
[----:B------:R0:W1:Y:S01]  /*4cd0*/  SYNCS.PHASECHK.TRANS64.TRYWAIT P2, [UR6+0x28830], R5 ;  /* 0x02883005ff0075a7 */ /* 0x0000620008040146 */
[----:B------:R-:W-:Y:S05]  /*4ce0*/  @!P0 BRA `(.L_x_1089) ;  /* 0x0000000000048947 */ /* 0x000fea0003800000 */
[----:B------:R-:W-:Y:S01]  /*4cf0*/  BPT.TRAP 0x1 ;  /* 0x000000040000795c */ /* 0x000fe20000300000 */
.L_x_1089:
[----:B-1----:R-:W-:Y:S05]  /*4d00*/  @P2 BRA `(.L_x_1087) ;  /* 0x0000000000082947 */ /* 0x002fea0003800000 */
[----:B------:R-:W1:Y:S02]  /*4d10*/  SYNCS.PHASECHK.TRANS64.TRYWAIT P2, [UR6+0x28830], R5 ;  /* 0x02883005ff0075a7 */ /* 0x000e640008040146 */
[----:B-1----:R-:W-:Y:S05]  /*4d20*/  @!P2 BRA `(.L_x_1090) ;  /* 0x000000fc0050a947 */ /* 0x002fea0003800000 */
.L_x_1087:
[----:B-1----:R-:W1:Y:S01]  /*4d30*/  S2R R10, SR_TID.X ;  /* 0x00000000000a7919 */ /* 0x002e620000002100 */
[----:B------:R-:W-:Y:S01]  /*4d40*/  ULEA UR34, UR53, UR46, 0xb ;  /* 0x0000002e35227291 */ /* 0x000fe2000f8e583f */
[----:B------:R-:W-:Y:S01]  /*4d50*/  UMOV UR35, 0x40000040 ;  /* 0x4000004000237882 */ /* 0x000fe20000000000 */
[----:B------:R-:W-:Y:S02]  /*4d60*/  UMOV UR7, 0x40000040 ;  /* 0x4000004000077882 */ /* 0x000fe40000000000 */
[----:B------:R-:W-:Y:S02]  /*4d70*/  UIADD3 UR6, UR34, 0x2, URZ ;  /* 0x0000000222067890 */ /* 0x000fe4000fffe03f */
        /* <DEDUP_REMOVED lines=12> */
[----:B-1----:R-:W-:-:S05]  /*4e40*/  SHF.R.U32.HI R10, RZ, 0x7, R10 ;  /* 0x00000007ff0a7819 */ /* 0x002fca000001160a */
[----:B0-----:R-:W-:-:S05]  /*4e50*/  VIADD R5, R10, 0x8 ;  /* 0x000000080a057836 */ /* 0x001fca0000000000 */
[----:B------:R0:W-:Y:S06]  /*4e60*/  BAR.SYNC.DEFER_BLOCKING R5, 0x100 ;  /* 0x000400050000751d */ /* 0x0001ec0000010000 */
        /* <DEDUP_REMOVED lines=24> */
[----:B0-----:R-:W-:Y:S05]  /*4ff0*/  @P3 BRA `(.L_x_1091) ;  /* 0x00000000002c3947 */ /* 0x001fea0003800000 */
[----:B------:R-:W-:Y:S05]  /*5000*/  @!P0 BRA `(.L_x_1092) ;  /* 0x0000000000048947 */ /* 0x000fea0003800000 */
[----:B------:R-:W-:Y:S01]  /*5010*/  BPT.TRAP 0x1 ;  /* 0x000000040000795c */ /* 0x000fe20000300000 */
.L_x_1092:
[----:B------:R-:W-:Y:S01]  /*5020*/  ULEA UR6, UR42, UR41, 0x3 ;  /* 0x000000292a067291 */ /* 0x000fe2000f8e183f */
[----:B------:R-:W-:-:S05]  /*5030*/  IMAD.U32 R5, RZ, RZ, UR43 ;  /* 0x0000002bff057e24 */ /* 0x000fca000f8e00ff */
[----:B------:R-:W-:-:S04]  /*5040*/  SHF.L.U32 R5, R5, 0x1f, RZ ;  /* 0x0000001f05057819 */ /* 0x000fc800000006ff */
[----:B------:R0:W1:Y:S01]  /*5050*/  SYNCS.PHASECHK.TRANS64.TRYWAIT P2, [UR6+0x28850], R5 ;  /* 0x02885005ff0075a7 */ /* 0x0000620008040146 */
[----:B------:R-:W-:Y:S05]  /*5060*/  @!P0 BRA `(.L_x_1093) ;  /* 0x0000000000048947 */ /* 0x000fea0003800000 */
[----:B------:R-:W-:Y:S01]  /*5070*/  BPT.TRAP 0x1 ;  /* 0x000000040000795c */ /* 0x000fe20000300000 */
.L_x_1093:
[----:B-1----:R-:W-:Y:S05]  /*5080*/  @P2 BRA `(.L_x_1091) ;  /* 0x0000000000082947 */ /* 0x002fea0003800000 */
[----:B------:R-:W1:Y:S02]  /*5090*/  SYNCS.PHASECHK.TRANS64.TRYWAIT P2, [UR6+0x28850], R5 ;  /* 0x02885005ff0075a7 */ /* 0x000e640008040146 */
[----:B-1----:R-:W-:Y:S05]  /*50a0*/  @!P2 BRA `(.L_x_1094) ;  /* 0x000000f80088a947 */ /* 0x002fea0003800000 */
.L_x_1091:
[----:B------:R-:W-:Y:S01]  /*50b0*/  UIADD3 UR6, UR41, 0x400, URZ ;  /* 0x0000040029067890 */ /* 0x000fe2000fffe03f */
[----:B------:R-:W-:Y:S01]  /*50c0*/  WARPGROUP.ARRIVE ;  /* 0x00000000000079c5 */ /* 0x000fe20000000000 */
[----:B------:R-:W-:-:S05]  /*50d0*/  UMOV UR7, 0x40000040 ;  /* 0x4000004000077882 */ /* 0x000fca0000000000 */
[----:B------:R-:W2:Y:S01]  /*50e0*/  S2R R12, SR_TID.X ;  /* 0x00000000000c7919 */ /* 0x000ea20000002100 */
[----:B------:R-:W-:Y:S01]  /*50f0*/  USHF.R.U32.HI UR6, URZ, 0x4, UR6 ;  /* 0x000000043f067899 */ /* 0x000fe20008011606 */
[----:B-1----:R-:W-:Y:S01]  /*5100*/  IMAD.U32 R10, RZ, RZ, UR53 ;  /* 0x00000035ff0a7e24 */ /* 0x002fe2000f8e00ff */
[----:B------:R-:W-:Y:S02]  /*5110*/  PLOP3.LUT P2, PT, PT, PT, UP0, 0x40, 0x0 ;  /* 0x000000000000781c */ /* 0x000fe40003f4e808 */
        /* <DEDUP_REMOVED lines=10> */
[----:B--2---:R-:W-:-:S04]  /*51c0*/  SHF.R.U32.HI R12, RZ, 0x7, R12 ;  /* 0x00000007ff0c7819 */ /* 0x004fc8000001160c */
[----:B0-----:R-:W-:Y:S01]  /*51d0*/  IADD3 R5, -R12, 0xb, RZ ;  /* 0x0000000b0c057810 */ /* 0x001fe20007ffe1ff */
        /* <DEDUP_REMOVED lines=26> */
[----:B------:R-:W-:Y:S01]  /*5380*/  WARPGROUP.ARRIVE ;  /* 0x00000000000079c5 */ /* 0x000fe20000000000 */
[----:B------:R-:W-:-:S06]  /*5390*/  IMAD.SHL.U32 R160, R6, 0x80, RZ ;  /* 0x0000008006a07824 */ /* 0x000fcc00078e00ff */
[----:B------:R-:W-:Y:S01]  /*53a0*/  HGMMA.64x128x16.F32.BF16 R88, R156, gdesc[UR4].tnspB, R88, gsb0 ;  /* 0x41e000049c587df0 */ /* 0x000fe20008001858 */
[----:B------:R-:W-:Y:S01]  /*53b0*/  UIADD3 UR6, UR10, 0x380, URZ ;  /* 0x000003800a067890 */ /* 0x000fe2000fffe03f */
[----:B------:R-:W-:Y:S01]  /*53c0*/  IADD3 R15, R17, 0x1, -R160 ;  /* 0x00000001110f7810 */ /* 0x000fe20007ffe8a0 */
[----:B------:R-:W-:-:S04]  /*53d0*/  UMOV UR7, 0x40000040 ;  /* 0x4000004000077882 */ /* 0x000fc80000000000 */
[----:B------:R-:W-:-:S04]  /*53e0*/  IMAD.IADD R15, R15, 0x1, -R18 ;  /* 0x000000010f0f7824 */ /* 0x000fc800078e0a12 */
[----:B------:R-:W-:-:S04]  /*53f0*/  IMAD R15, R16, -0x2, R15 ;  /* 0xfffffffe100f7824 */ /* 0x000fc800078e020f */
[----:B------:R-:W-:Y:S01]  /*5400*/  VIADD R21, R15, UR51 ;  /* 0x000000330f157c36 */ /* 0x000fe20008000000 */
[----:B------:R-:W-:Y:S02]  /*5410*/  WARPGROUP.DEPBAR.LE gsb0, 0x0 ;  /* 0x00008000000079c5 */ /* 0x000fe40000010000 */
[----:B------:R-:W-:-:S06]  /*5420*/  WARPGROUP.ARRIVE ;  /* 0x00000000000079c5 */ /* 0x000fcc0000000000 */
[----:B------:R-:W-:Y:S01]  /*5430*/  HGMMA.64x128x16.F32.BF16 R88, R152, gdesc[UR4].tnspB, R88, gsb0 ;  /* 0x41e0000498587df0 */ /* 0x000fe20008001858 */
[----:B------:R-:W-:Y:S02]  /*5440*/  ULOP3.LUT UR6, URZ, UR50, URZ, 0x33, !UPT ;  /* 0x000000323f067292 */ /* 0x000fe4000f8e333f */
[----:B------:R-:W-:Y:S02]  /*5450*/  WARPGROUP.DEPBAR.LE gsb0, 0x0 ;  /* 0x00008000000079c5 */ /* 0x000fe40000010000 */
[----:B------:R0:W-:Y:S06]  /*5460*/  BAR.ARV R5, 0x100 ;  /* 0x000400050000751d */ /* 0x0001ec0000002000 */
[----:B------:R-:W-:Y:S01]  /*5470*/  VIADD R153, R15, UR6 ;  /* 0x000000060f997c36 */ /* 0x000fe20008000000 */
[----:B------:R1:W-:Y:S03]  /*5480*/  @!P1 SYNCS.ARRIVE.TRANS64.RED.A1T0 RZ, [R10+URZ], RZ ;  /* 0x000000ff0aff99a7 */ /* 0x0003e6000810043f */
[----:B------:R-:W-:-:S02]  /*5490*/  IMAD.IADD R15, R2, 0x1, R153 ;  /* 0x00000001020f7824 */ /* 0x000fc400078e0299 */
[----:B-1----:R-:W-:Y:S01]  /*54a0*/  IMAD.IADD R10, R2, 0x1, R21 ;  /* 0x00000001020a7824 */ /* 0x002fe200078e0215 */
[----:B0-----:R-:W-:Y:S06]  /*54b0*/  @P2 BRA `(.L_x_1095) ;  /* 0x00000000005c2947 */ /* 0x001fec0003800000 */
[----:B------:R-:W-:Y:S01]  /*54c0*/  ISETP.GT.AND P2, PT, R13, -0x1, PT ;  /* 0xffffffff0d00780c */ /* 0x000fe20003f44270 */
[----:B------:R-:W-:-:S12]  /*54d0*/  BSSY B0, `(.L_x_1096) ;  /* 0x0000011000007945 */ /* 0x000fd80003800000 */
[----:B------:R-:W-:Y:S05]  /*54e0*/  @P2 BRA `(.L_x_1097) ;  /* 0x0000000000242947 */ /* 0x000fea0003800000 */
[----:B------:R-:W-:Y:S02]  /*54f0*/  IMAD.U32 R14, RZ, RZ, UR47 ;  /* 0x0000002fff0e7e24 */ /* 0x000fe4000f8e00ff */
[----:B------:R-:W-:-:S03]  /*5500*/  IMAD.IADD R5, R2, 0x1, R7 ;  /* 0x0000000102057824 */ /* 0x000fc600078e0207 */
[----:B------:R-:W-:Y:S02]  /*5510*/  ISETP.NE.AND P2, PT, R14, 0x1, PT ;  /* 0x000000010e00780c */ /* 0x000fe40003f45270 */
[----:B------:R-:W-:-:S11]  /*5520*/  LOP3.LUT R5, RZ, R5, RZ, 0x33, !PT ;  /* 0x00000005ff057212 */ /* 0x000fd600078e33ff */
[----:B------:R-:W0:Y:S02]  /*5530*/  @P2 LDC.64 R154, c[0x0][0x9e8] ;  /* 0x00027a00ff9a2b82 */ /* 0x000e240000000a00 */
[----:B0-----:R-:W-:-:S05]  /*5540*/  @P2 IMAD.HI.U32 R12, R5, R154, RZ ;  /* 0x0000009a050c2227 */ /* 0x001fca00078e00ff */
[----:B------:R-:W-:-:S04]  /*5550*/  @P2 SHF.R.U32.HI R5, RZ, R155, R12 ;  /* 0x0000009bff052219 */ /* 0x000fc8000001160c */
[----:B------:R-:W-:Y:S01]  /*5560*/  LOP3.LUT R5, RZ, R5, RZ, 0x33, !PT ;  /* 0x00000005ff057212 */ /* 0x000fe200078e33ff */
[----:B------:R-:W-:Y:S06]  /*5570*/  BRA `(.L_x_1098) ;  /* 0x0000000000187947 */ /* 0x000fec0003800000 */
.L_x_1097:
[----:B------:R-:W-:Y:S02]  /*5580*/  IMAD.U32 R14, RZ, RZ, UR47 ;  /* 0x0000002fff0e7e24 */ /* 0x000fe4000f8e00ff */
[----:B------:R-:W-:-:S03]  /*5590*/  IMAD.MOV.U32 R5, RZ, RZ, R13 ;  /* 0x000000ffff057224 */ /* 0x000fc600078e000d */
[----:B------:R-:W-:-:S13]  /*55a0*/  ISETP.NE.AND P2, PT, R14, 0x1, PT ;  /* 0x000000010e00780c */ /* 0x000fda0003f45270 */
[----:B------:R-:W0:Y:S02]  /*55b0*/  @P2 LDC.64 R154, c[0x0][0x9e8] ;  /* 0x00027a00ff9a2b82 */ /* 0x000e240000000a00 */
[----:B0-----:R-:W-:-:S05]  /*55c0*/  @P2 IMAD.HI.U32 R12, R13, R154, RZ ;  /* 0x0000009a0d0c2227 */ /* 0x001fca00078e00ff */
[----:B------:R-:W-:-:S07]  /*55d0*/  @P2 SHF.R.U32.HI R5, RZ, R155, R12 ;  /* 0x0000009bff052219 */ /* 0x000fce000001160c */
.L_x_1098:
[----:B------:R-:W-:Y:S05]  /*55e0*/  BSYNC B0 ;  /* 0x0000000000007941 */ /* 0x000fea0003800000 */
.L_x_1096:
[----:B------:R-:W-:-:S04]  /*55f0*/  IMAD R5, R5, R14, -R160 ;  /* 0x0000000e05057224 */ /* 0x000fc800078e0aa0 */
[----:B------:R-:W-:-:S05]  /*5600*/  IMAD R5, R16, -0x2, R5 ;  /* 0xfffffffe10057824 */ /* 0x000fca00078e0205 */
[----:B------:R-:W-:Y:S02]  /*5610*/  VIADDMNMX R10, R5, R14, R10, PT ;  /* 0x0000000e050a7246 */ /* 0x000fe4000380010a */
[----:B------:R-:W-:-:S07]  /*5620*/  VIMNMX R15, R15, R5, !PT ;  /* 0x000000050f0f7248 */ /* 0x000fce0007fe0100 */
.L_x_1095:
[----:B------:R-:W-:-:S04]  /*5630*/  ISETP.GT.AND P2, PT, R6, -0x1, PT ;  /* 0xffffffff0600780c */ /* 0x000fc80003f44270 */
[C---:B------:R-:W-:Y:S02]  /*5640*/  ISETP.GT.AND P5, PT, R15.reuse, RZ, P2 ;  /* 0x000000ff0f00720c */ /* 0x040fe400017a4270 */
[C---:B------:R-:W-:Y:S02]  /*5650*/  ISETP.GT.AND P4, PT, R15.reuse, 0x1, P2 ;  /* 0x000000010f00780c */ /* 0x040fe40001784270 */
[----:B------:R-:W-:Y:S02]  /*5660*/  ISETP.LT.OR P5, PT, R10, 0x1, P5 ;  /* 0x000000010a00780c */ /* 0x000fe40002fa1670 */
[C---:B------:R-:W-:Y:S02]  /*5670*/  ISETP.GT.AND P6, PT, R15.reuse, 0x8, P2 ;  /* 0x000000080f00780c */ /* 0x040fe400017c4270 */
[----:B------:R-:W-:Y:S02]  /*5680*/  FSEL R164, R24, -INF , !P5 ;  /* 0xff80000018a47808 */ /* 0x000fe40006800000 */
[----:B------:R-:W-:-:S02]  /*5690*/  ISETP.GT.AND P5, PT, R15, 0x10, P2 ;  /* 0x000000100f00780c */ /* 0x000fc400017a4270 */
[C---:B------:R-:W-:Y:S02]  /*56a0*/  ISETP.GT.AND P3, PT, R15.reuse, 0x9, P2 ;  /* 0x000000090f00780c */ /* 0x040fe40001764270 */
[C---:B------:R-:W-:Y:S02]  /*56b0*/  ISETP.LT.OR P5, PT, R10.reuse, 0x11, P5 ;  /* 0x000000110a00780c */ /* 0x040fe40002fa1670 */
[----:B------:R-:W-:Y:S02]  /*56c0*/  ISETP.LT.OR P4, PT, R10, 0x2, P4 ;  /* 0x000000020a00780c */ /* 0x000fe40002781670 */
[----:B------:R-:W-:Y:S02]  /*56d0*/  FSEL R176, R32, -INF , !P5 ;  /* 0xff80000020b07808 */ /* 0x000fe40006800000 */
        /* <DEDUP_REMOVED lines=9> */
[C---:B------:R-:W-:Y:S02]  /*5770*/  ISETP.GT.AND P3, PT, R15.reuse, 0x19, P2 ;  /* 0x000000190f00780c */ /* 0x040fe40001764270 */
[----:B------:R-:W-:Y:S02]  /*5780*/  FSEL R166, R40, -INF , !P5 ;  /* 0xff80000028a67808 */ /* 0x000fe40006800000 */
[----:B------:R-:W-:Y:S02]  /*5790*/  ISETP.GT.AND P5, PT, R15, 0x30, P2 ;  /* 0x000000300f00780c */ /* 0x000fe400017a4270 */
[C---:B------:R-:W-:Y:S02]  /*57a0*/  ISETP.LT.OR P4, PT, R10.reuse, 0x12, P4 ;  /* 0x000000120a00780c */ /* 0x040fe40002781670 */
        /* <DEDUP_REMOVED lines=57> */
[----:B------:R-:W-:Y:S02]  /*5b40*/  FSEL R80, R80, -INF , !P5 ;  /* 0xff80000050507808 */ /* 0x000fe40006800000 */
[----:B------:R-:W-:Y:S02]  /*5b50*/  PLOP3.LUT P5, PT, PT, PT, UP0, 0x40, 0x0 ;  /* 0x000000000000781c */ /* 0x000fe40003fae808 */
[C---:B------:R-:W-:Y:S02]  /*5b60*/  ISETP.LT.OR P4, PT, R10.reuse, 0x62, P4 ;  /* 0x000000620a00780c */ /* 0x040fe40002781670 */
[----:B------:R-:W-:-:S02]  /*5b70*/  ISETP.LT.OR P6, PT, R10, 0x69, P6 ;  /* 0x000000690a00780c */ /* 0x000fc400037c1670 */
[----:B------:R-:W-:Y:S02]  /*5b80*/  ISETP.LT.OR P3, PT, R10, 0x6a, P3 ;  /* 0x0000006a0a00780c */ /* 0x000fe40001f61670 */
[----:B------:R-:W-:Y:S02]  /*5b90*/  FSEL R12, R73, -INF , !P4 ;  /* 0xff800000490c7808 */ /* 0x000fe40006000000 */
[----:B------:R-:W-:Y:S02]  /*5ba0*/  FSEL R76, R76, -INF , !P6 ;  /* 0xff8000004c4c7808 */ /* 0x000fe40007000000 */
[----:B------:R-:W-:Y:S02]  /*5bb0*/  FSEL R14, R77, -INF , !P3 ;  /* 0xff8000004d0e7808 */ /* 0x000fe40005800000 */
[C---:B------:R-:W-:Y:S02]  /*5bc0*/  ISETP.GT.AND P4, PT, R15.reuse, 0x71, P2 ;  /* 0x000000710f00780c */ /* 0x040fe40001784270 */
[----:B------:R-:W-:-:S02]  /*5bd0*/  ISETP.GT.AND P6, PT, R15, 0x78, P2 ;  /* 0x000000780f00780c */ /* 0x000fc400017c4270 */
[----:B------:R-:W-:Y:S02]  /*5be0*/  ISETP.GT.AND P3, PT, R15, 0x79, P2 ;  /* 0x000000790f00780c */ /* 0x000fe40001764270 */
[C---:B------:R-:W-:Y:S02]  /*5bf0*/  ISETP.LT.OR P4, PT, R10.reuse, 0x72, P4 ;  /* 0x000000720a00780c */ /* 0x040fe40002781670 */
[C---:B------:R-:W-:Y:S02]  /*5c00*/  ISETP.LT.OR P6, PT, R10.reuse, 0x79, P6 ;  /* 0x000000790a00780c */ /* 0x040fe400037c1670 */
[----:B------:R-:W-:Y:S02]  /*5c10*/  ISETP.LT.OR P3, PT, R10, 0x7a, P3 ;  /* 0x0000007a0a00780c */ /* 0x000fe40001f61670 */
[--C-:B------:R-:W-:Y:S02]  /*5c20*/  IADD3 R25, R21, 0x8, R2.reuse ;  /* 0x0000000815197810 */ /* 0x100fe40007ffe002 */
[----:B------:R-:W-:-:S02]  /*5c30*/  IADD3 R29, R153, 0x8, R2 ;  /* 0x00000008991d7810 */ /* 0x000fc40007ffe002 */
[----:B------:R-:W-:Y:S02]  /*5c40*/  FSEL R36, R81, -INF , !P4 ;  /* 0xff80000051247808 */ /* 0x000fe40006000000 */
[----:B------:R-:W-:Y:S02]  /*5c50*/  FSEL R84, R84, -INF , !P6 ;  /* 0xff80000054547808 */ /* 0x000fe40007000000 */
[----:B------:R-:W-:Y:S01]  /*5c60*/  FSEL R32, R85, -INF , !P3 ;  /* 0xff80000055207808 */ /* 0x000fe20005800000 */
[----:B------:R-:W-:Y:S06]  /*5c70*/  @P5 BRA `(.L_x_1099) ;  /* 0x0000000000585947 */ /* 0x000fec0003800000 */
[----:B------:R-:W-:Y:S01]  /*5c80*/  ISETP.GT.AND P3, PT, R11, -0x1, PT ;  /* 0xffffffff0b00780c */ /* 0x000fe20003f64270 */
[----:B------:R-:W-:-:S12]  /*5c90*/  BSSY B0, `(.L_x_1100) ;  /* 0x0000010000007945 */ /* 0x000fd80003800000 */
[----:B------:R-:W-:Y:S05]  /*5ca0*/  @P3 BRA `(.L_x_1101) ;  /* 0x0000000000203947 */ /* 0x000fea0003800000 */
[----:B------:R-:W-:Y:S02]  /*5cb0*/  IMAD.U32 R15, RZ, RZ, UR47 ;  /* 0x0000002fff0f7e24 */ /* 0x000fe4000f8e00ff */
[----:B------:R-:W-:-:S03]  /*5cc0*/  IMAD.MOV.U32 R5, RZ, RZ, R9 ;  /* 0x000000ffff057224 */ /* 0x000fc600078e0009 */
[----:B------:R-:W-:-:S13]  /*5cd0*/  ISETP.NE.AND P3, PT, R15, 0x1, PT ;  /* 0x000000010f00780c */ /* 0x000fda0003f65270 */
[----:B------:R-:W0:Y:S02]  /*5ce0*/  @P3 LDC.64 R162, c[0x0][0x9e8] ;  /* 0x00027a00ffa23b82 */ /* 0x000e240000000a00 */
[----:B0-----:R-:W-:-:S05]  /*5cf0*/  @P3 IMAD.HI.U32 R10, R9, R162, RZ ;  /* 0x000000a2090a3227 */ /* 0x001fca00078e00ff */
[----:B------:R-:W-:-:S04]  /*5d00*/  @P3 SHF.R.U32.HI R5, RZ, R163, R10 ;  /* 0x000000a3ff053219 */ /* 0x000fc8000001160a */
[----:B------:R-:W-:Y:S01]  /*5d10*/  LOP3.LUT R5, RZ, R5, RZ, 0x33, !PT ;  /* 0x00000005ff057212 */ /* 0x000fe200078e33ff */
[----:B------:R-:W-:Y:S06]  /*5d20*/  BRA `(.L_x_1102) ;  /* 0x0000000000187947 */ /* 0x000fec0003800000 */
.L_x_1101:
[----:B------:R-:W-:Y:S02]  /*5d30*/  IMAD.U32 R15, RZ, RZ, UR47 ;  /* 0x0000002fff0f7e24 */ /* 0x000fe4000f8e00ff */
[----:B------:R-:W-:-:S03]  /*5d40*/  IMAD.MOV.U32 R5, RZ, RZ, R11 ;  /* 0x000000ffff057224 */ /* 0x000fc600078e000b */
[----:B------:R-:W-:-:S13]  /*5d50*/  ISETP.NE.AND P3, PT, R15, 0x1, PT ;  /* 0x000000010f00780c */ /* 0x000fda0003f65270 */
[----:B------:R-:W0:Y:S02]  /*5d60*/  @P3 LDC.64 R162, c[0x0][0x9e8] ;  /* 0x00027a00ffa23b82 */ /* 0x000e240000000a00 */
[----:B0-----:R-:W-:-:S05]  /*5d70*/  @P3 IMAD.HI.U32 R10, R11, R162, RZ ;  /* 0x000000a20b0a3227 */ /* 0x001fca00078e00ff */
[----:B------:R-:W-:-:S07]  /*5d80*/  @P3 SHF.R.U32.HI R5, RZ, R163, R10 ;  /* 0x000000a3ff053219 */ /* 0x000fce000001160a */
.L_x_1102:
[----:B------:R-:W-:Y:S05]  /*5d90*/  BSYNC B0 ;  /* 0x0000000000007941 */ /* 0x000fea0003800000 */
.L_x_1100:
[----:B------:R-:W-:-:S04]  /*5da0*/  IMAD R5, R5, R15, -R160 ;  /* 0x0000000f05057224 */ /* 0x000fc800078e0aa0 */
[----:B------:R-:W-:-:S05]  /*5db0*/  IMAD R10, R16, -0x2, R5 ;  /* 0xfffffffe100a7824 */ /* 0x000fca00078e0205 */
[----:B------:R-:W-:Y:S02]  /*5dc0*/  VIADDMNMX R25, R10, R15, R25, PT ;  /* 0x0000000f0a197246 */ /* 0x000fe40003800119 */
[----:B------:R-:W-:-:S07]  /*5dd0*/  VIMNMX R29, R29, R10, !PT ;  /* 0x0000000a1d1d7248 */ /* 0x000fce0007fe0100 */
.L_x_1099:
[----:B------:R-:W-:Y:S01]  /*5de0*/  FMNMX.FTZ R5, R164, R0, !PT ;  /* 0x00000000a4057209 */ /* 0x000fe20007810000 */
[----:B------:R-:W-:Y:S01]  /*5df0*/  UMOV UR43, UR52 ;  /* 0x00000034002b7c82 */ /* 0x000fe20008000000 */
[C---:B------:R-:W-:Y:S02]  /*5e00*/  ISETP.GT.AND P6, PT, R29.reuse, 0x8, P2 ;  /* 0x000000081d00780c */ /* 0x040fe400017c4270 */
[----:B------:R-:W-:Y:S02]  /*5e10*/  FMNMX.FTZ R5, R168, R5, !PT ;  /* 0x00000005a8057209 */ /* 0x000fe40007810000 */
[C---:B------:R-:W-:Y:S02]  /*5e20*/  ISETP.GT.AND P4, PT, R29.reuse, 0x1, P2 ;  /* 0x000000011d00780c */ /* 0x040fe40001784270 */
[----:B------:R-:W-:Y:S02]  /*5e30*/  FMNMX.FTZ R5, R170, R5, !PT ;  /* 0x00000005aa057209 */ /* 0x000fe40007810000 */
[----:B------:R-:W-:-:S02]  /*5e40*/  ISETP.GT.AND P3, PT, R29, 0x9, P2 ;  /* 0x000000091d00780c */ /* 0x000fc40001764270 */
        /* <DEDUP_REMOVED lines=21> */
[----:B------:R-:W-:Y:S02]  /*5fa0*/  ISETP.GT.AND P3, PT, R29, 0x18, P2 ;  /* 0x000000181d00780c */ /* 0x000fe40001764270 */
[----:B------:R-:W-:Y:S02]  /*5fb0*/  FMNMX.FTZ R5, R52, R5, !PT ;  /* 0x0000000534057209 */ /* 0x000fe40007810000 */
[----:B------:R-:W-:-:S02]  /*5fc0*/  FSEL R34, R34, -INF , !P5 ;  /* 0xff80000022227808 */ /* 0x000fc40006800000 */
[----:B------:R-:W-:Y:S02]  /*5fd0*/  FMNMX.FTZ R5, R44, R5, !PT ;  /* 0x000000052c057209 */ /* 0x000fe40007810000 */
[----:B------:R-:W-:Y:S02]  /*5fe0*/  ISETP.GT.AND P5, PT, R29, 0x19, P2 ;  /* 0x000000191d00780c */ /* 0x000fe400017a4270 */
        /* <DEDUP_REMOVED lines=9> */
[----:B------:R-:W-:-:S02]  /*6080*/  ISETP.LT.OR P3, PT, R25, 0x22, P3 ;  /* 0x000000221900780c */ /* 0x000fc40001f61670 */
        /* <DEDUP_REMOVED lines=10> */
[----:B------:R-:W-:Y:S02]  /*6130*/  FMNMX.FTZ R15, R32, R5, !PT ;  /* 0x00000005200f7209 */ /* 0x000fe40007810000 */
[----:B------:R-:W0:Y:S03]  /*6140*/  LDC R5, c[0x0][0x988] ;  /* 0x00026200ff057b82 */ /* 0x000e260000000800 */
[----:B------:R-:W1:Y:S02]  /*6150*/  SHFL.BFLY PT, R10, R15, 0x2, 0x1f ;  /* 0x0c401f000f0a7f89 */ /* 0x000e6400000e0000 */
[----:B-1----:R-:W-:-:S05]  /*6160*/  FMNMX.FTZ R21, R15, R10, !PT ;  /* 0x0000000a0f157209 */ /* 0x002fca0007810000 */
[----:B------:R-:W1:Y:S02]  /*6170*/  SHFL.BFLY PT, R10, R21, 0x1, 0x1f ;  /* 0x0c201f00150a7f89 */ /* 0x000e6400000e0000 */
[----:B-1----:R-:W-:-:S04]  /*6180*/  FMNMX.FTZ R10, R21, R10, !PT ;  /* 0x0000000a150a7209 */ /* 0x002fc80007810000 */
[C---:B------:R-:W-:Y:S01]  /*6190*/  FSETP.NEU.FTZ.AND P6, PT, R10.reuse, -INF , PT ;  /* 0xff8000000a00780b */ /* 0x040fe20003fdd000 */
[----:B0-----:R-:W-:-:S03]  /*61a0*/  FMUL.FTZ R15, R10, R5 ;  /* 0x000000050a0f7220 */ /* 0x001fc60000410000 */
[----:B------:R-:W-:Y:S02]  /*61b0*/  FSEL R57, R10, RZ, P6 ;  /* 0x000000ff0a397208 */ /* 0x000fe40003000000 */
[----:B------:R-:W-:-:S05]  /*61c0*/  FSEL R31, R15, RZ, P6 ;  /* 0x000000ff0f1f7208 */ /* 0x000fca0003000000 */
[-CC-:B------:R-:W-:Y:S01]  /*61d0*/  FFMA.FTZ R15, R164, R5.reuse, -R31.reuse ;  /* 0x00000005a40f7223 */ /* 0x180fe2000001081f */
[----:B------:R-:W-:Y:S01]  /*61e0*/  FSEL R164, R35, -INF , !P4 ;  /* 0xff80000023a47808 */ /* 0x000fe20006000000 */
[-CC-:B------:R-:W-:Y:S01]  /*61f0*/  FFMA.FTZ R180, R168, R5.reuse, -R31.reuse ;  /* 0x00000005a8b47223 */ /* 0x180fe2000001081f */
[----:B------:R-:W-:Y:S01]  /*6200*/  ISETP.GT.AND P4, PT, R29, 0x20, P2 ;  /* 0x000000201d00780c */ /* 0x000fe20001784270 */
[-CC-:B------:R-:W-:Y:S01]  /*6210*/  FFMA.FTZ R37, R178, R5.reuse, -R31.reuse ;  /* 0x00000005b2257223 */ /* 0x180fe2000001081f */
[----:B------:R-:W-:Y:S01]  /*6220*/  FSEL R168, R39, -INF , !P5 ;  /* 0xff80000027a87808 */ /* 0x000fe20006800000 */
[-CC-:B------:R-:W-:Y:S01]  /*6230*/  FFMA.FTZ R182, R170, R5.reuse, -R31.reuse ;  /* 0x00000005aab67223 */ /* 0x180fe2000001081f */
[----:B------:R-:W-:Y:S01]  /*6240*/  ISETP.LT.OR P4, PT, R25, 0x21, P4 ;  /* 0x000000211900780c */ /* 0x000fe20002781670 */
[-CC-:B------:R-:W-:Y:S01]  /*6250*/  FFMA.FTZ R39, R172, R5.reuse, -R31.reuse ;  /* 0x00000005ac277223 */ /* 0x180fe2000001081f */
[C---:B------:R-:W-:Y:S01]  /*6260*/  ISETP.GT.AND P5, PT, R29.reuse, 0x28, P2 ;  /* 0x000000281d00780c */ /* 0x040fe200017a4270 */
[-CC-:B------:R-:W-:Y:S01]  /*6270*/  FFMA.FTZ R21, R184, R5.reuse, -R31.reuse ;  /* 0x00000005b8157223 */ /* 0x180fe2000001081f */
[----:B------:R-:W-:Y:S01]  /*6280*/  FSEL R42, R42, -INF , !P4 ;  /* 0xff8000002a2a7808 */ /* 0x000fe20006000000 */
[-CC-:B------:R-:W-:Y:S01]  /*6290*/  FFMA.FTZ R178, R174, R5.reuse, -R31.reuse ;  /* 0x00000005aeb27223 */ /* 0x180fe2000001081f */
[----:B------:R-:W-:Y:S01]  /*62a0*/  ISETP.GT.AND P4, PT, R29, RZ, P2 ;  /* 0x000000ff1d00720c */ /* 0x000fe20001784270 */
[-CC-:B------:R-:W-:Y:S01]  /*62b0*/  FFMA.FTZ R172, R166, R5.reuse, -R31.reuse ;  /* 0x00000005a6ac7223 */ /* 0x180fe2000001081f */
[C---:B------:R-:W-:Y:S01]  /*62c0*/  ISETP.LT.OR P5, PT, R25.reuse, 0x29, P5 ;  /* 0x000000291900780c */ /* 0x040fe20002fa1670 */
[-CC-:B------:R-:W-:Y:S01]  /*62d0*/  FFMA.FTZ R45, R156, R5.reuse, -R31.reuse ;  /* 0x000000059c2d7223 */ /* 0x180fe2000001081f */
[----:B------:R-:W-:Y:S01]  /*62e0*/  ISETP.LT.OR P4, PT, R25, 0x1, P4 ;  /* 0x000000011900780c */ /* 0x000fe20002781670 */
[----:B------:R-:W-:Y:S01]  /*62f0*/  MUFU.EX2 R15, R15 ;  /* 0x0000000f000f7308 */ /* 0x000fe20000000800 */
[----:B------:R-:W-:Y:S01]  /*6300*/  FSEL R170, R43, -INF , !P3 ;  /* 0xff8000002baa7808 */ /* 0x000fe20005800000 */
[-CC-:B------:R-:W-:Y:S01]  /*6310*/  FFMA.FTZ R43, R158, R5.reuse, -R31.reuse ;  /* 0x000000059e2b7223 */ /* 0x180fe2000001081f */
[----:B------:R-:W-:Y:S01]  /*6320*/  FSEL R35, R26, -INF , !P4 ;  /* 0xff8000001a237808 */ /* 0x000fe20006000000 */
[-CC-:B------:R-:W-:Y:S01]  /*6330*/  FFMA.FTZ R176, R176, R5.reuse, -R31.reuse ;  /* 0x00000005b0b07223 */ /* 0x180fe2000001081f */
[----:B------:R-:W-:Y:S01]  /*6340*/  ISETP.GT.AND P3, PT, R29, 0x29, P2 ;  /* 0x000000291d00780c */ /* 0x000fe20001764270 */
[-CC-:B------:R-:W-:Y:S01]  /*6350*/  FFMA.FTZ R48, R48, R5.reuse, -R31.reuse ;  /* 0x0000000530307223 */ /* 0x180fe2000001081f */
[----:B------:R-:W-:Y:S01]  /*6360*/  FMNMX.FTZ R27, R35, R8, !PT ;  /* 0x00000008231b7209 */ /* 0x000fe20007810000 */
[----:B------:R-:W-:Y:S01]  /*6370*/  MUFU.EX2 R180, R180 ;  /* 0x000000b400b47308 */ /* 0x000fe20000000800 */
[----:B------:R-:W-:Y:S01]  /*6380*/  FSEL R46, R46, -INF , !P5 ;  /* 0xff8000002e2e7808 */ /* 0x000fe20006800000 */
[--C-:B------:R-:W-:Y:S01]  /*6390*/  FFMA.FTZ R44, R44, R5, -R31.reuse ;  /* 0x000000052c2c7223 */ /* 0x100fe2000001081f */
[----:B------:R-:W-:Y:S01]  /*63a0*/  FMNMX.FTZ R27, R162, R27, !PT ;  /* 0x0000001ba21b7209 */ /* 0x000fe20007810000 */
[-CC-:B------:R-:W-:Y:S01]  /*63b0*/  FFMA.FTZ R40, R40, R5.reuse, -R31.reuse ;  /* 0x0000000528287223 */ /* 0x180fe2000001081f */
[----:B------:R-:W-:Y:S01]  /*63c0*/  ISETP.GT.AND P5, PT, R29, 0x30, P2 ;  /* 0x000000301d00780c */ /* 0x000fe200017a4270 */
[--C-:B------:R-:W-:Y:S01]  /*63d0*/  FFMA.FTZ R20, R20, R5, -R31.reuse ;  /* 0x0000000514147223 */ /* 0x100fe2000001081f */
[----:B------:R-:W-:Y:S01]  /*63e0*/  FMNMX.FTZ R27, R30, R27, !PT ;  /* 0x0000001b1e1b7209 */ /* 0x000fe20007810000 */
[----:B------:R-:W-:Y:S01]  /*63f0*/  MUFU.EX2 R182, R182 ;  /* 0x000000b600b67308 */ /* 0x000fe20000000800 */
[----:B------:R-:W-:Y:S01]  /*6400*/  ISETP.LT.OR P4, PT, R25, 0x2a, P3 ;  /* 0x0000002a1900780c */ /* 0x000fe20001f81670 */
[--C-:B------:R-:W-:Y:S01]  /*6410*/  FFMA.FTZ R28, R28, R5, -R31.reuse ;  /* 0x000000051c1c7223 */ /* 0x100fe2000001081f */
[----:B------:R-:W-:Y:S01]  /*6420*/  FMNMX.FTZ R33, R160, R27, !PT ;  /* 0x0000001ba0217209 */ /* 0x000fe20007810000 */
[-CC-:B------:R-:W-:Y:S01]  /*6430*/  FFMA.FTZ R24, R24, R5.reuse, -R31.reuse ;  /* 0x0000000518187223 */ /* 0x180fe2000001081f */
[----:B------:R-:W-:Y:S01]  /*6440*/  ISETP.GT.AND P3, PT, R29, 0x31, P2 ;  /* 0x000000311d00780c */ /* 0x000fe20001764270 */
[--C-:B------:R-:W-:Y:S01]  /*6450*/  FFMA.FTZ R49, R72, R5, -R31.reuse ;  /* 0x0000000548317223 */ /* 0x100fe2000001081f */
[----:B------:R-:W-:Y:S01]  /*6460*/  FMNMX.FTZ R33, R34, R33, !PT ;  /* 0x0000002122217209 */ /* 0x000fe20007810000 */
[----:B------:R0:W-:Y:S01]  /*6470*/  MUFU.EX2 R27, R37 ;  /* 0x00000025001b7308 */ /* 0x0001e20000000800 */
[----:B------:R-:W-:Y:S01]  /*6480*/  FSEL R26, R47, -INF , !P4 ;  /* 0xff8000002f1a7808 */ /* 0x000fe20006000000 */
[--C-:B------:R-:W-:Y:S01]  /*6490*/  FFMA.FTZ R47, R52, R5, -R31.reuse ;  /* 0x00000005342f7223 */ /* 0x100fe2000001081f */
[----:B------:R-:W-:Y:S01]  /*64a0*/  FMNMX.FTZ R33, R164, R33, !PT ;  /* 0x00000021a4217209 */ /* 0x000fe20007810000 */
[-CC-:B------:R-:W-:Y:S01]  /*64b0*/  FFMA.FTZ R14, R14, R5.reuse, -R31.reuse ;  /* 0x000000050e0e7223 */ /* 0x180fe2000001081f */
[----:B------:R-:W-:Y:S01]  /*64c0*/  ISETP.LT.OR P5, PT, R25, 0x31, P5 ;  /* 0x000000311900780c */ /* 0x000fe20002fa1670 */
[--C-:B------:R-:W-:Y:S01]  /*64d0*/  FFMA.FTZ R53, R80, R5, -R31.reuse ;  /* 0x0000000550357223 */ /* 0x100fe2000001081f */
[----:B------:R-:W-:Y:S01]  /*64e0*/  FMNMX.FTZ R33, R38, R33, !PT ;  /* 0x0000002126217209 */ /* 0x000fe20007810000 */
[----:B------:R-:W-:Y:S01]  /*64f0*/  MUFU.EX2 R21, R21 ;  /* 0x0000001500157308 */ /* 0x000fe20000000800 */
[----:B------:R-:W-:Y:S01]  /*6500*/  ISETP.GT.AND P4, PT, R29, 0x38, P2 ;  /* 0x000000381d00780c */ /* 0x000fe20001784270 */
[--C-:B------:R-:W-:Y:S01]  /*6510*/  FFMA.FTZ R36, R36, R5, -R31.reuse ;  /* 0x0000000524247223 */ /* 0x100fe2000001081f */
[----:B0-----:R-:W-:Y:S01]  /*6520*/  FMNMX.FTZ R37, R168, R33, !PT ;  /* 0x00000021a8257209 */ /* 0x001fe20007810000 */
[----:B------:R-:W-:Y:S01]  /*6530*/  FFMA.FTZ R84, R84, R5, -R31 ;  /* 0x0000000554547223 */ /* 0x000fe2000001081f */
[----:B------:R-:W-:-:S02]  /*6540*/  ISETP.LT.OR P3, PT, R25, 0x32, P3 ;  /* 0x000000321900780c */ /* 0x000fc40001f61670 */
[----:B------:R-:W-:Y:S01]  /*6550*/  FMNMX.FTZ R37, R42, R37, !PT ;  /* 0x000000252a257209 */ /* 0x000fe20007810000 */
[----:B------:R0:W-:Y:S01]  /*6560*/  MUFU.EX2 R33, R39 ;  /* 0x0000002700217308 */ /* 0x0001e20000000800 */
[----:B------:R-:W-:Y:S02]  /*6570*/  FSEL R50, R50, -INF , !P5 ;  /* 0xff80000032327808 */ /* 0x000fe40006800000 */
[----:B------:R-:W-:Y:S02]  /*6580*/  FMNMX.FTZ R37, R170, R37, !PT ;  /* 0x00000025aa257209 */ /* 0x000fe40007810000 */
[----:B------:R-:W-:Y:S02]  /*6590*/  ISETP.GT.AND P5, PT, R29, 0x39, P2 ;  /* 0x000000391d00780c */ /* 0x000fe400017a4270 */
[----:B------:R-:W-:Y:S01]  /*65a0*/  FMNMX.FTZ R37, R46, R37, !PT ;  /* 0x000000252e257209 */ /* 0x000fe20007810000 */
[----:B------:R-:W-:Y:S01]  /*65b0*/  MUFU.EX2 R176, R176 ;  /* 0x000000b000b07308 */ /* 0x000fe20000000800 */
[----:B------:R-:W-:-:S02]  /*65c0*/  FSEL R184, R51, -INF , !P3 ;  /* 0xff80000033b87808 */ /* 0x000fc40005800000 */
[----:B0-----:R-:W-:Y:S02]  /*65d0*/  FMNMX.FTZ R39, R26, R37, !PT ;  /* 0x000000251a277209 */ /* 0x001fe40007810000 */
[----:B------:R-:W-:Y:S02]  /*65e0*/  ISETP.LT.OR P4, PT, R25, 0x39, P4 ;  /* 0x000000391900780c */ /* 0x000fe40002781670 */
[----:B------:R-:W-:Y:S01]  /*65f0*/  FMNMX.FTZ R39, R50, R39, !PT ;  /* 0x0000002732277209 */ /* 0x000fe20007810000 */
[----:B------:R-:W-:Y:S01]  /*6600*/  MUFU.EX2 R37, R43 ;  /* 0x0000002b00257308 */ /* 0x000fe20000000800 */
[----:B------:R-:W-:Y:S02]  /*6610*/  ISETP.GT.AND P3, PT, R29, 0x40, P2 ;  /* 0x000000401d00780c */ /* 0x000fe40001764270 */
[----:B------:R-:W-:Y:S02]  /*6620*/  ISETP.LT.OR P5, PT, R25, 0x3a, P5 ;  /* 0x0000003a1900780c */ /* 0x000fe40002fa1670 */
[----:B------:R-:W-:-:S02]  /*6630*/  FSEL R54, R54, -INF , !P4 ;  /* 0xff80000036367808 */ /* 0x000fc40006000000 */
[----:B------:R-:W-:Y:S01]  /*6640*/  FMNMX.FTZ R41, R184, R39, !PT ;  /* 0x00000027b8297209 */ /* 0x000fe20007810000 */
[----:B------:R-:W-:Y:S01]  /*6650*/  MUFU.EX2 R178, R178 ;  /* 0x000000b200b27308 */ /* 0x000fe20000000800 */
[----:B------:R-:W-:Y:S02]  /*6660*/  ISETP.GT.AND P4, PT, R29, 0x41, P2 ;  /* 0x000000411d00780c */ /* 0x000fe40001784270 */
[----:B------:R-:W-:Y:S02]  /*6670*/  FSEL R174, R55, -INF , !P5 ;  /* 0xff80000037ae7808 */ /* 0x000fe40006800000 */
[----:B------:R-:W-:Y:S02]  /*6680*/  ISETP.LT.OR P3, PT, R25, 0x41, P3 ;  /* 0x000000411900780c */ /* 0x000fe40001f61670 */
[----:B------:R-:W-:Y:S01]  /*6690*/  FMNMX.FTZ R41, R54, R41, !PT ;  /* 0x0000002936297209 */ /* 0x000fe20007810000 */
[----:B------:R0:W-:Y:S01]  /*66a0*/  MUFU.EX2 R39, R45 ;  /* 0x0000002d00277308 */ /* 0x0001e20000000800 */
[----:B------:R-:W-:-:S02]  /*66b0*/  ISETP.GT.AND P5, PT, R29, 0x48, P2 ;  /* 0x000000481d00780c */ /* 0x000fc400017a4270 */
[----:B------:R-:W-:Y:S02]  /*66c0*/  ISETP.LT.OR P4, PT, R25, 0x42, P4 ;  /* 0x000000421900780c */ /* 0x000fe40002781670 */
[----:B------:R-:W-:Y:S02]  /*66d0*/  FSEL R58, R58, -INF , !P3 ;  /* 0xff8000003a3a7808 */ /* 0x000fe40005800000 */
[----:B------:R-:W-:Y:S01]  /*66e0*/  FMNMX.FTZ R41, R174, R41, !PT ;  /* 0x00000029ae297209 */ /* 0x000fe20007810000 */
[----:B------:R-:W-:Y:S01]  /*66f0*/  MUFU.EX2 R172, R172 ;  /* 0x000000ac00ac7308 */ /* 0x000fe20000000800 */
[----:B------:R-:W-:Y:S01]  /*6700*/  ISETP.GT.AND P3, PT, R29, 0x49, P2 ;  /* 0x000000491d00780c */ /* 0x000fe20001764270 */
[----:B0-----:R-:W-:Y:S01]  /*6710*/  FFMA.FTZ R45, R152, R5, -R31 ;  /* 0x00000005982d7223 */ /* 0x001fe2000001081f */
[----:B------:R-:W-:Y:S02]  /*6720*/  FSEL R166, R59, -INF , !P4 ;  /* 0xff8000003ba67808 */ /* 0x000fe40006000000 */
[----:B------:R-:W-:-:S02]  /*6730*/  ISETP.LT.OR P5, PT, R25, 0x49, P5 ;  /* 0x000000491900780c */ /* 0x000fc40002fa1670 */
[----:B------:R-:W-:Y:S01]  /*6740*/  FMNMX.FTZ R41, R58, R41, !PT ;  /* 0x000000293a297209 */ /* 0x000fe20007810000 */
[----:B------:R-:W-:Y:S01]  /*6750*/  MUFU.EX2 R48, R48 ;  /* 0x0000003000307308 */ /* 0x000fe20000000800 */
[----:B------:R-:W-:Y:S02]  /*6760*/  ISETP.GT.AND P4, PT, R29, 0x50, P2 ;  /* 0x000000501d00780c */ /* 0x000fe40001784270 */
[----:B------:R-:W-:Y:S02]  /*6770*/  ISETP.LT.OR P3, PT, R25, 0x4a, P3 ;  /* 0x0000004a1900780c */ /* 0x000fe40001f61670 */
[----:B------:R-:W-:Y:S02]  /*6780*/  FSEL R62, R62, -INF , !P5 ;  /* 0xff8000003e3e7808 */ /* 0x000fe40006800000 */
[----:B------:R-:W-:Y:S01]  /*6790*/  FMNMX.FTZ R43, R166, R41, !PT ;  /* 0x00000029a62b7209 */ /* 0x000fe20007810000 */
[----:B------:R-:W-:Y:S01]  /*67a0*/  MUFU.EX2 R44, R44 ;  /* 0x0000002c002c7308 */ /* 0x000fe20000000800 */
[----:B------:R-:W-:-:S02]  /*67b0*/  ISETP.GT.AND P5, PT, R29, 0x51, P2 ;  /* 0x000000511d00780c */ /* 0x000fc400017a4270 */
[----:B------:R-:W-:Y:S02]  /*67c0*/  FSEL R158, R63, -INF , !P3 ;  /* 0xff8000003f9e7808 */ /* 0x000fe40005800000 */
[----:B------:R-:W-:Y:S02]  /*67d0*/  ISETP.LT.OR P4, PT, R25, 0x51, P4 ;  /* 0x000000511900780c */ /* 0x000fe40002781670 */
[----:B------:R-:W-:Y:S01]  /*67e0*/  FMNMX.FTZ R43, R62, R43, !PT ;  /* 0x0000002b3e2b7209 */ /* 0x000fe20007810000 */
[----:B------:R0:W-:Y:S01]  /*67f0*/  MUFU.EX2 R41, R45 ;  /* 0x0000002d00297308 */ /* 0x0001e20000000800 */
[----:B------:R-:W-:Y:S02]  /*6800*/  ISETP.GT.AND P3, PT, R29, 0x58, P2 ;  /* 0x000000581d00780c */ /* 0x000fe40001764270 */
[----:B------:R-:W-:Y:S02]  /*6810*/  ISETP.LT.OR P5, PT, R25, 0x52, P5 ;  /* 0x000000521900780c */ /* 0x000fe40002fa1670 */
[----:B------:R-:W-:Y:S01]  /*6820*/  FSEL R156, R66, -INF , !P4 ;  /* 0xff800000429c7808 */ /* 0x000fe20006000000 */
[----:B------:R-:W-:Y:S01]  /*6830*/  FFMA.FTZ R66, R154, R5, -R31 ;  /* 0x000000059a427223 */ /* 0x000fe2000001081f */
[----:B------:R-:W-:Y:S01]  /*6840*/  FMNMX.FTZ R43, R158, R43, !PT ;  /* 0x0000002b9e2b7209 */ /* 0x000fe20007810000 */
[----:B------:R-:W-:Y:S01]  /*6850*/  MUFU.EX2 R40, R40 ;  /* 0x0000002800287308 */ /* 0x000fe20000000800 */
[----:B------:R-:W-:-:S02]  /*6860*/  ISETP.GT.AND P4, PT, R29, 0x59, P2 ;  /* 0x000000591d00780c */ /* 0x000fc40001784270 */
[----:B------:R-:W-:Y:S02]  /*6870*/  FSEL R154, R67, -INF , !P5 ;  /* 0xff800000439a7808 */ /* 0x000fe40006800000 */
[----:B------:R-:W-:Y:S02]  /*6880*/  ISETP.LT.OR P3, PT, R25, 0x59, P3 ;  /* 0x000000591900780c */ /* 0x000fe40001f61670 */
[----:B------:R-:W-:Y:S01]  /*6890*/  FMNMX.FTZ R43, R156, R43, !PT ;  /* 0x0000002b9c2b7209 */ /* 0x000fe20007810000 */
[----:B------:R-:W-:Y:S01]  /*68a0*/  MUFU.EX2 R66, R66 ;  /* 0x0000004200427308 */ /* 0x000fe20000000800 */
[----:B------:R-:W-:Y:S02]  /*68b0*/  ISETP.GT.AND P5, PT, R29, 0x60, P2 ;  /* 0x000000601d00780c */ /* 0x000fe400017a4270 */
[----:B------:R-:W-:Y:S02]  /*68c0*/  ISETP.LT.OR P4, PT, R25, 0x5a, P4 ;  /* 0x0000005a1900780c */ /* 0x000fe40002781670 */
[----:B------:R-:W-:-:S02]  /*68d0*/  FSEL R70, R70, -INF , !P3 ;  /* 0xff80000046467808 */ /* 0x000fc40005800000 */
[----:B0-----:R-:W-:Y:S01]  /*68e0*/  FMNMX.FTZ R45, R154, R43, !PT ;  /* 0x0000002b9a2d7209 */ /* 0x001fe20007810000 */
        /* <DEDUP_REMOVED lines=33> */
[----:B------:R-:W-:Y:S02]  /*6b00*/  ISETP.LT.OR P5, PT, R25, 0x79, P5 ;  /* 0x000000791900780c */ /* 0x000fe40002fa1670 */
[----:B------:R-:W-:Y:S02]  /*6b10*/  FSEL R56, R83, -INF , !P4 ;  /* 0xff80000053387808 */ /* 0x000fe40006000000 */
[----:B------:R-:W-:Y:S01]  /*6b20*/  FMNMX.FTZ R45, R82, R45, !PT ;  /* 0x0000002d522d7209 */ /* 0x000fe20007810000 */
[----:B------:R0:W-:Y:S01]  /*6b30*/  MUFU.EX2 R29, R47 ;  /* 0x0000002f001d7308 */ /* 0x0001e20000000800 */
[----:B------:R-:W-:Y:S01]  /*6b40*/  ISETP.LT.OR P2, PT, R25, 0x7a, P2 ;  /* 0x0000007a1900780c */ /* 0x000fe20001741670 */
[----:B------:R-:W-:Y:S01]  /*6b50*/  FFMA.FTZ R25, R60, R5, -R31 ;  /* 0x000000053c197223 */ /* 0x000fe2000001081f */
[----:B------:R-:W-:-:S02]  /*6b60*/  FSEL R86, R86, -INF , !P5 ;  /* 0xff80000056567808 */ /* 0x000fc40006800000 */
[----:B------:R-:W-:Y:S02]  /*6b70*/  FMNMX.FTZ R45, R56, R45, !PT ;  /* 0x0000002d382d7209 */ /* 0x000fe40007810000 */
[----:B------:R-:W-:Y:S01]  /*6b80*/  FSEL R60, R87, -INF , !P2 ;  /* 0xff800000573c7808 */ /* 0x000fe20005000000 */
[----:B------:R-:W-:Y:S01]  /*6b90*/  MUFU.EX2 R25, R25 ;  /* 0x0000001900197308 */ /* 0x000fe20000000800 */
[----:B------:R-:W-:Y:S01]  /*6ba0*/  FMNMX.FTZ R45, R86, R45, !PT ;  /* 0x0000002d562d7209 */ /* 0x000fe20007810000 */
[-CC-:B0-----:R-:W-:Y:S01]  /*6bb0*/  FFMA.FTZ R47, R68, R5.reuse, -R31.reuse ;  /* 0x00000005442f7223 */ /* 0x181fe2000001081f */
[----:B------:R-:W-:Y:S01]  /*6bc0*/  FADD.FTZ R68, -R57, R0 ;  /* 0x0000000039447221 */ /* 0x000fe20000010100 */
[--C-:B------:R-:W-:Y:S01]  /*6bd0*/  FFMA.FTZ R0, R32, R5, -R31.reuse ;  /* 0x0000000520007223 */ /* 0x100fe2000001081f */
[----:B------:R-:W-:Y:S01]  /*6be0*/  FMNMX.FTZ R51, R60, R45, !PT ;  /* 0x0000002d3c337209 */ /* 0x000fe20007810000 */
[-CC-:B------:R-:W-:Y:S01]  /*6bf0*/  FFMA.FTZ R45, R64, R5.reuse, -R31.reuse ;  /* 0x00000005402d7223 */ /* 0x180fe2000001081f */
[-C--:B------:R-:W-:Y:S01]  /*6c00*/  FMUL.FTZ R32, R68, R5.reuse ;  /* 0x0000000544207220 */ /* 0x080fe20000410000 */
[----:B------:R-:W-:Y:S02]  /*6c10*/  MUFU.EX2 R47, R47 ;  /* 0x0000002f002f7308 */ /* 0x000fe40000000800 */
[----:B------:R-:W0:Y:S06]  /*6c20*/  SHFL.BFLY PT, R64, R51, 0x2, 0x1f ;  /* 0x0c401f0033407f89 */ /* 0x000e2c00000e0000 */
[----:B------:R-:W1:Y:S08]  /*6c30*/  MUFU.EX2 R32, R32 ;  /* 0x0000002000207308 */ /* 0x000e700000000800 */
[----:B------:R-:W-:Y:S08]  /*6c40*/  MUFU.EX2 R45, R45 ;  /* 0x0000002d002d7308 */ /* 0x000ff00000000800 */
[----:B------:R-:W-:Y:S01]  /*6c50*/  MUFU.EX2 R36, R36 ;  /* 0x0000002400247308 */ /* 0x000fe20000000800 */
[----:B-1----:R-:W-:Y:S01]  /*6c60*/  FMUL.FTZ R88, R88, R32 ;  /* 0x0000002058587220 */ /* 0x002fe20000410000 */
[----:B0-----:R-:W-:Y:S01]  /*6c70*/  FMNMX.FTZ R55, R51, R64, !PT ;  /* 0x0000004033377209 */ /* 0x001fe20007810000 */
[-CC-:B------:R-:W-:Y:S01]  /*6c80*/  FFMA.FTZ R64, R12, R5.reuse, -R31.reuse ;  /* 0x000000050c407223 */ /* 0x180fe2000001081f */
[----:B------:R-:W-:Y:S01]  /*6c90*/  FFMA.FTZ R51, R76, R5, -R31 ;  /* 0x000000054c337223 */ /* 0x000fe2000001081f */
[----:B------:R-:W-:Y:S01]  /*6ca0*/  FFMA.FTZ R31, R32, R4, R15 ;  /* 0x00000004201f7223 */ /* 0x000fe2000001000f */
[-C--:B------:R-:W-:Y:S01]  /*6cb0*/  FMUL.FTZ R89, R89, R32.reuse ;  /* 0x0000002059597220 */ /* 0x080fe20000410000 */
[----:B------:R-:W0:Y:S01]  /*6cc0*/  SHFL.BFLY PT, R12, R55, 0x1, 0x1f ;  /* 0x0c201f00370c7f89 */ /* 0x000e2200000e0000 */
[----:B------:R-:W-:Y:S01]  /*6cd0*/  MUFU.EX2 R0, R0 ;  /* 0x0000000000007308 */ /* 0x000fe20000000800 */
[C---:B------:R-:W-:Y:S01]  /*6ce0*/  FADD.FTZ R31, R180.reuse, R31 ;  /* 0x0000001fb41f7221 */ /* 0x040fe20000010000 */
[----:B------:R-:W-:Y:S01]  /*6cf0*/  F2FP.BF16.F32.PACK_AB R180, R180, R15 ;  /* 0x0000000fb4b4723e */ /* 0x000fe200000010ff */
[-C--:B------:R-:W-:Y:S01]  /*6d00*/  FMUL.FTZ R92, R92, R32.reuse ;  /* 0x000000205c5c7220 */ /* 0x080fe20000410000 */
[----:B------:R-:W-:Y:S01]  /*6d10*/  FMUL.FTZ R93, R93, R32 ;  /* 0x000000205d5d7220 */ /* 0x000fe20000410000 */
[----:B------:R-:W-:Y:S01]  /*6d20*/  FADD.FTZ R4, R182, R31 ;  /* 0x0000001fb6047221 */ /* 0x000fe20000010000 */
[C---:B------:R-:W-:Y:S01]  /*6d30*/  F2FP.BF16.F32.PACK_AB R182, R21.reuse, R182 ;  /* 0x000000b615b6723e */ /* 0x040fe200000010ff */
[-C--:B------:R-:W-:Y:S01]  /*6d40*/  FMUL.FTZ R96, R96, R32.reuse ;  /* 0x0000002060607220 */ /* 0x080fe20000410000 */
[----:B------:R-:W-:Y:S01]  /*6d50*/  MUFU.EX2 R64, R64 ;  /* 0x0000004000407308 */ /* 0x000fe20000000800 */
[----:B------:R-:W-:Y:S01]  /*6d60*/  FADD.FTZ R31, R21, R4 ;  /* 0x00000004151f7221 */ /* 0x000fe20000010000 */
[-C--:B------:R-:W-:Y:S01]  /*6d70*/  FMUL.FTZ R97, R97, R32.reuse ;  /* 0x0000002061617220 */ /* 0x080fe20000410000 */
        /* <DEDUP_REMOVED lines=11> */
[----:B------:R-:W-:Y:S01]  /*6e30*/  F2FP.BF16.F32.PACK_AB R178, R33, R178 ;  /* 0x000000b221b2723e */ /* 0x000fe200000010ff */
[----:B------:R-:W-:Y:S01]  /*6e40*/  FMUL.FTZ R112, R112, R32 ;  /* 0x0000002070707220 */ /* 0x000fe20000410000 */
[----:B0-----:R-:W-:Y:S01]  /*6e50*/  FMNMX.FTZ R12, R55, R12, !PT ;  /* 0x0000000c370c7209 */ /* 0x001fe20007810000 */
[----:B------:R-:W-:Y:S01]  /*6e60*/  FADD.FTZ R31, R33, R4 ;  /* 0x00000004211f7221 */ /* 0x000fe20000010000 */
[----:B------:R-:W-:Y:S01]  /*6e70*/  MUFU.EX2 R55, R84 ;  /* 0x0000005400377308 */ /* 0x000fe20000000800 */
[----:B------:R-:W-:Y:S01]  /*6e80*/  FMUL.FTZ R113, R113, R32 ;  /* 0x0000002071717220 */ /* 0x000fe20000410000 */
[C---:B------:R-:W-:Y:S01]  /*6e90*/  FSETP.NEU.FTZ.AND P2, PT, R12.reuse, -INF , PT ;  /* 0xff8000000c00780b */ /* 0x040fe20003f5d000 */
[-C--:B------:R-:W-:Y:S01]  /*6ea0*/  FMUL.FTZ R57, R12, R5.reuse ;  /* 0x000000050c397220 */ /* 0x080fe20000410000 */
[----:B------:R-:W-:Y:S01]  /*6eb0*/  FADD.FTZ R4, R172, R31 ;  /* 0x0000001fac047221 */ /* 0x000fe20000010000 */
[----:B------:R-:W-:Y:S01]  /*6ec0*/  IMAD.U32 R31, RZ, RZ, UR42 ;  /* 0x0000002aff1f7e24 */ /* 0x000fe2000f8e00ff */
[----:B------:R-:W-:Y:S01]  /*6ed0*/  UMOV UR42, UR53 ;  /* 0x00000035002a7c82 */ /* 0x000fe20008000000 */
[C---:B------:R-:W-:Y:S01]  /*6ee0*/  F2FP.BF16.F32.PACK_AB R172, R37.reuse, R172 ;  /* 0x000000ac25ac723e */ /* 0x040fe200000010ff */
[----:B------:R-:W-:Y:S01]  /*6ef0*/  FADD.FTZ R4, R37, R4 ;  /* 0x0000000425047221 */ /* 0x000fe20000010000 */
[----:B------:R-:W-:Y:S01]  /*6f00*/  FSEL R57, R57, RZ, P2 ;  /* 0x000000ff39397208 */ /* 0x000fe20001000000 */
[-C--:B------:R-:W-:Y:S01]  /*6f10*/  FMUL.FTZ R116, R116, R32.reuse ;  /* 0x0000002074747220 */ /* 0x080fe20000410000 */
[-C--:B------:R-:W-:Y:S01]  /*6f20*/  FMUL.FTZ R117, R117, R32.reuse ;  /* 0x0000002075757220 */ /* 0x080fe20000410000 */
[-C--:B------:R-:W-:Y:S01]  /*6f30*/  FMUL.FTZ R120, R120, R32.reuse ;  /* 0x0000002078787220 */ /* 0x080fe20000410000 */
[-C--:B------:R-:W-:Y:S01]  /*6f40*/  FMUL.FTZ R121, R121, R32.reuse ;  /* 0x0000002079797220 */ /* 0x080fe20000410000 */
[-CC-:B------:R-:W-:Y:S01]  /*6f50*/  FFMA.FTZ R68, R35, R5.reuse, -R57.reuse ;  /* 0x0000000523447223 */ /* 0x180fe20000010839 */
[-CC-:B------:R-:W-:Y:S01]  /*6f60*/  FFMA.FTZ R171, R54, R5.reuse, -R57.reuse ;  /* 0x0000000536ab7223 */ /* 0x180fe20000010839 */
[----:B------:R-:W-:Y:S01]  /*6f70*/  FADD.FTZ R35, R39, R4 ;  /* 0x0000000427237221 */ /* 0x000fe20000010000 */
[----:B------:R-:W-:Y:S01]  /*6f80*/  @!P1 LEA R54, R31, UR41, 0x3 ;  /* 0x000000291f369c11 */ /* 0x000fe2000f8e18ff */
[-C--:B------:R-:W-:Y:S01]  /*6f90*/  FFMA.FTZ R169, R50, R5.reuse, -R57 ;  /* 0x0000000532a97223 */ /* 0x080fe20000010839 */
[----:B------:R-:W-:Y:S01]  /*6fa0*/  FSEL R31, R12, RZ, P2 ;  /* 0x000000ff0c1f7208 */ /* 0x000fe20001000000 */
[----:B------:R-:W-:Y:S01]  /*6fb0*/  FADD.FTZ R50, R66, R35 ;  /* 0x0000002342327221 */ /* 0x000fe20000010000 */
[-CC-:B------:R-:W-:Y:S01]  /*6fc0*/  FFMA.FTZ R181, R162, R5.reuse, -R57.reuse ;  /* 0x00000005a2b57223 */ /* 0x180fe20000010839 */
[----:B------:R-:W-:Y:S01]  /*6fd0*/  @!P1 VIADD R35, R54, 0x28860 ;  /* 0x0002886036239836 */ /* 0x000fe20000000000 */
[----:B------:R-:W-:Y:S01]  /*6fe0*/  MUFU.EX2 R68, R68 ;  /* 0x0000004400447308 */ /* 0x000fe20000000800 */
[----:B------:R-:W-:Y:S01]  /*6ff0*/  FADD.FTZ R4, -R31, R8 ;  /* 0x000000081f047221 */ /* 0x000fe20000010100 */
[----:B------:R-:W-:Y:S01]  /*7000*/  FADD.FTZ R31, R41, R50 ;  /* 0x00000032291f7221 */ /* 0x000fe20000010000 */
[-C--:B------:R-:W-:Y:S01]  /*7010*/  FFMA.FTZ R183, R30, R5.reuse, -R57 ;  /* 0x000000051eb77223 */ /* 0x080fe20000010839 */
[----:B------:R-:W-:Y:S01]  /*7020*/  @!P1 PRMT R35, RZ, 0x654, R35 ;  /* 0x00000654ff239816 */ /* 0x000fe20000000023 */
[-C--:B------:R-:W-:Y:S01]  /*7030*/  FMUL.FTZ R4, R4, R5.reuse ;  /* 0x0000000504047220 */ /* 0x080fe20000410000 */
[----:B------:R-:W-:Y:S01]  /*7040*/  FADD.FTZ R50, R48, R31 ;  /* 0x0000001f30327221 */ /* 0x000fe20000010000 */
[-CC-:B------:R-:W-:Y:S01]  /*7050*/  FFMA.FTZ R30, R160, R5.reuse, -R57.reuse ;  /* 0x00000005a01e7223 */ /* 0x180fe20000010839 */
[----:B------:R0:W-:Y:S01]  /*7060*/  @!P1 SYNCS.ARRIVE.TRANS64.RED.A1T0 RZ, [R35+URZ], RZ ;  /* 0x000000ff23ff99a7 */ /* 0x0001e2000810043f */
[----:B------:R1:W2:Y:S01]  /*7070*/  MUFU.EX2 R31, R4 ;  /* 0x00000004001f7308 */ /* 0x0002a20000000800 */
[-CC-:B------:R-:W-:Y:S01]  /*7080*/  FFMA.FTZ R177, R34, R5.reuse, -R57.reuse ;  /* 0x0000000522b17223 */ /* 0x180fe20000010839 */
[-CC-:B------:R-:W-:Y:S01]  /*7090*/  FFMA.FTZ R34, R164, R5.reuse, -R57.reuse ;  /* 0x00000005a4227223 */ /* 0x180fe20000010839 */
[-CC-:B------:R-:W-:Y:S01]  /*70a0*/  FFMA.FTZ R179, R38, R5.reuse, -R57.reuse ;  /* 0x0000000526b37223 */ /* 0x180fe20000010839 */
[-CC-:B------:R-:W-:Y:S01]  /*70b0*/  FFMA.FTZ R38, R168, R5.reuse, -R57.reuse ;  /* 0x00000005a8267223 */ /* 0x180fe20000010839 */
[-CC-:B------:R-:W-:Y:S01]  /*70c0*/  FFMA.FTZ R173, R42, R5.reuse, -R57.reuse ;  /* 0x000000052aad7223 */ /* 0x180fe20000010839 */
[-CC-:B------:R-:W-:Y:S01]  /*70d0*/  FFMA.FTZ R42, R170, R5.reuse, -R57.reuse ;  /* 0x00000005aa2a7223 */ /* 0x180fe20000010839 */
[----:B0-----:R-:W-:Y:S01]  /*70e0*/  FADD.FTZ R35, R43, R50 ;  /* 0x000000322b237221 */ /* 0x001fe20000010000 */
[----:B------:R-:W0:Y:S01]  /*70f0*/  MUFU.EX2 R181, R181 ;  /* 0x000000b500b57308 */ /* 0x000e220000000800 */
[-CC-:B------:R-:W-:Y:S01]  /*7100*/  FFMA.FTZ R175, R46, R5.reuse, -R57.reuse ;  /* 0x000000052eaf7223 */ /* 0x180fe20000010839 */
[-C--:B------:R-:W-:Y:S01]  /*7110*/  FFMA.FTZ R26, R26, R5.reuse, -R57 ;  /* 0x000000051a1a7223 */ /* 0x080fe20000010839 */
[----:B------:R-:W-:Y:S01]  /*7120*/  FADD.FTZ R54, R44, R35 ;  /* 0x000000232c367221 */ /* 0x000fe20000010000 */
[--C-:B------:R-:W-:Y:S01]  /*7130*/  FFMA.FTZ R46, R184, R5, -R57.reuse ;  /* 0x00000005b82e7223 */ /* 0x100fe20000010839 */
[----:B------:R-:W-:Y:S01]  /*7140*/  F2FP.BF16.F32.PACK_AB R164, R40, R29 ;  /* 0x0000001d28a4723e */ /* 0x000fe200000010ff */
[-CC-:B------:R-:W-:Y:S01]  /*7150*/  FFMA.FTZ R174, R174, R5.reuse, -R57.reuse ;  /* 0x00000005aeae7223 */ /* 0x180fe20000010839 */
[----:B------:R-:W-:Y:S01]  /*7160*/  FADD.FTZ R59, R29, R54 ;  /* 0x000000361d3b7221 */ /* 0x000fe20000010000 */
[----:B------:R-:W3:Y:S01]  /*7170*/  MUFU.EX2 R183, R183 ;  /* 0x000000b700b77308 */ /* 0x000ee20000000800 */
[-CC-:B------:R-:W-:Y:S01]  /*7180*/  FFMA.FTZ R165, R58, R5.reuse, -R57.reuse ;  /* 0x000000053aa57223 */ /* 0x180fe20000010839 */
[----:B------:R-:W-:Y:S01]  /*7190*/  FFMA.FTZ R50, R166, R5, -R57 ;  /* 0x00000005a6327223 */ /* 0x000fe20000010839 */
[----:B-1----:R-:W-:Y:S01]  /*71a0*/  FADD.FTZ R4, R40, R59 ;  /* 0x0000003b28047221 */ /* 0x002fe20000010000 */
[----:B------:R-:W-:Y:S01]  /*71b0*/  F2FP.BF16.F32.PACK_AB R166, R20, R25 ;  /* 0x0000001914a6723e */ /* 0x000fe200000010ff */
[-CC-:B------:R-:W-:Y:S01]  /*71c0*/  FFMA.FTZ R154, R154, R5.reuse, -R57.reuse ;  /* 0x000000059a9a7223 */ /* 0x180fe20000010839 */
[--C-:B------:R-:W-:Y:S01]  /*71d0*/  FFMA.FTZ R167, R62, R5, -R57.reuse ;  /* 0x000000053ea77223 */ /* 0x100fe20000010839 */
[----:B------:R-:W-:Y:S01]  /*71e0*/  FADD.FTZ R59, R25, R4 ;  /* 0x00000004193b7221 */ /* 0x000fe20000010000 */
[----:B------:R-:W1:Y:S01]  /*71f0*/  MUFU.EX2 R30, R30 ;  /* 0x0000001e001e7308 */ /* 0x000e620000000800 */
[----:B--2---:R-:W-:Y:S01]  /*7200*/  FFMA.FTZ R4, R31, R3, R68 ;  /* 0x000000031f047223 */ /* 0x004fe20000010044 */
[-C--:B------:R-:W-:Y:S01]  /*7210*/  FFMA.FTZ R158, R158, R5.reuse, -R57 ;  /* 0x000000059e9e7223 */ /* 0x080fe20000010839 */
[----:B------:R-:W-:Y:S01]  /*7220*/  FADD.FTZ R54, R20, R59 ;  /* 0x0000003b14367221 */ /* 0x000fe20000010000 */
[-CC-:B------:R-:W-:Y:S01]  /*7230*/  FFMA.FTZ R156, R156, R5.reuse, -R57.reuse ;  /* 0x000000059c9c7223 */ /* 0x180fe20000010839 */
[----:B0-----:R-:W-:Y:S01]  /*7240*/  FADD.FTZ R4, R181, R4 ;  /* 0x00000004b5047221 */ /* 0x001fe20000010000 */
[-CC-:B------:R-:W-:Y:S01]  /*7250*/  FFMA.FTZ R70, R70, R5.reuse, -R57.reuse ;  /* 0x0000000546467223 */ /* 0x180fe20000010839 */
[----:B------:R-:W-:Y:S01]  /*7260*/  FADD.FTZ R59, R45, R54 ;  /* 0x000000362d3b7221 */ /* 0x000fe20000010000 */
[----:B------:R-:W0:Y:S01]  /*7270*/  MUFU.EX2 R177, R177 ;  /* 0x000000b100b17308 */ /* 0x000e220000000800 */
[----:B---3--:R-:W-:Y:S01]  /*7280*/  FADD.FTZ R3, R183, R4 ;  /* 0x00000004b7037221 */ /* 0x008fe20000010000 */
[-C--:B------:R-:W-:Y:S01]  /*7290*/  FFMA.FTZ R35, R152, R5.reuse, -R57 ;  /* 0x0000000598237223 */ /* 0x080fe20000010839 */
[----:B------:R-:W-:Y:S01]  /*72a0*/  FADD.FTZ R54, R28, R59 ;  /* 0x0000003b1c367221 */ /* 0x000fe20000010000 */
[-CC-:B------:R-:W-:Y:S01]  /*72b0*/  FFMA.FTZ R74, R74, R5.reuse, -R57.reuse ;  /* 0x000000054a4a7223 */ /* 0x180fe20000010839 */
[-CC-:B------:R-:W-:Y:S01]  /*72c0*/  FFMA.FTZ R52, R52, R5.reuse, -R57.reuse ;  /* 0x0000000534347223 */ /* 0x180fe20000010839 */
[-C--:B------:R-:W-:Y:S01]  /*72d0*/  FFMA.FTZ R78, R78, R5.reuse, -R57 ;  /* 0x000000054e4e7223 */ /* 0x080fe20000010839 */
[----:B------:R-:W-:Y:S01]  /*72e0*/  FADD.FTZ R15, R47, R54 ;  /* 0x000000362f0f7221 */ /* 0x000fe20000010000 */
[----:B------:R-:W2:Y:S01]  /*72f0*/  MUFU.EX2 R34, R34 ;  /* 0x0000002200227308 */ /* 0x000ea20000000800 */
[----:B-1----:R-:W-:Y:S01]  /*7300*/  FADD.FTZ R4, R30, R3 ;  /* 0x000000031e047221 */ /* 0x002fe20000010000 */
[-C--:B------:R-:W-:Y:S01]  /*7310*/  FFMA.FTZ R186, R186, R5.reuse, -R57 ;  /* 0x00000005baba7223 */ /* 0x080fe20000010839 */
[----:B------:R-:W-:Y:S01]  /*7320*/  FADD.FTZ R54, R24, R15 ;  /* 0x0000000f18367221 */ /* 0x000fe20000010000 */
[-CC-:B------:R-:W-:Y:S01]  /*7330*/  FFMA.FTZ R82, R82, R5.reuse, -R57.reuse ;  /* 0x0000000552527223 */ /* 0x180fe20000010839 */
[-CC-:B------:R-:W-:Y:S01]  /*7340*/  FFMA.FTZ R56, R56, R5.reuse, -R57.reuse ;  /* 0x0000000538387223 */ /* 0x180fe20000010839 */
[-CC-:B------:R-:W-:Y:S01]  /*7350*/  FFMA.FTZ R86, R86, R5.reuse, -R57.reuse ;  /* 0x0000000556567223 */ /* 0x180fe20000010839 */
[----:B------:R-:W-:Y:S01]  /*7360*/  FADD.FTZ R15, R49, R54 ;  /* 0x00000036310f7221 */ /* 0x000fe20000010000 */
[----:B------:R-:W1:Y:S01]  /*7370*/  MUFU.EX2 R179, R179 ;  /* 0x000000b300b37308 */ /* 0x000e620000000800 */
[----:B0-----:R-:W-:Y:S01]  /*7380*/  FADD.FTZ R3, R177, R4 ;  /* 0x00000004b1037221 */ /* 0x001fe20000010000 */
[----:B------:R-:W-:Y:S01]  /*7390*/  FFMA.FTZ R57, R60, R5, -R57 ;  /* 0x000000053c397223 */ /* 0x000fe20000010839 */
[----:B------:R-:W-:Y:S01]  /*73a0*/  FADD.FTZ R54, R64, R15 ;  /* 0x0000000f40367221 */ /* 0x000fe20000010000 */
[----:B------:R-:W-:Y:S01]  /*73b0*/  ISETP.GT.AND P2, PT, R6, UR54, PT ;  /* 0x0000003606007c0c */ /* 0x000fe2000bf44270 */
[-C--:B------:R-:W-:Y:S01]  /*73c0*/  FMUL.FTZ R124, R124, R32.reuse ;  /* 0x000000207c7c7220 */ /* 0x080fe20000410000 */
[----:B------:R-:W-:Y:S01]  /*73d0*/  F2FP.BF16.F32.PACK_AB R168, R48, R41 ;  /* 0x0000002930a8723e */ /* 0x000fe200000010ff */
[----:B------:R-:W-:Y:S01]  /*73e0*/  FADD.FTZ R15, R51, R54 ;  /* 0x00000036330f7221 */ /* 0x000fe20000010000 */
[----:B------:R-:W0:Y:S01]  /*73f0*/  MUFU.EX2 R38, R38 ;  /* 0x0000002600267308 */ /* 0x000e220000000800 */
[----:B--2---:R-:W-:Y:S01]  /*7400*/  FADD.FTZ R4, R34, R3 ;  /* 0x0000000322047221 */ /* 0x004fe20000010000 */
[----:B------:R-:W-:Y:S01]  /*7410*/  F2FP.BF16.F32.PACK_AB R170, R44, R43 ;  /* 0x0000002b2caa723e */ /* 0x000fe200000010ff */
[----:B------:R-:W-:Y:S01]  /*7420*/  FADD.FTZ R40, R14, R15 ;  /* 0x0000000f0e287221 */ /* 0x000fe20000010000 */
[----:B------:R-:W-:Y:S01]  /*7430*/  F2FP.BF16.F32.PACK_AB R160, R28, R45 ;  /* 0x0000002d1ca0723e */ /* 0x000fe200000010ff */
[-C--:B------:R-:W-:Y:S01]  /*7440*/  FMUL.FTZ R125, R125, R32.reuse ;  /* 0x000000207d7d7220 */ /* 0x080fe20000410000 */
[----:B------:R-:W-:Y:S01]  /*7450*/  F2FP.BF16.F32.PACK_AB R162, R24, R47 ;  /* 0x0000002f18a2723e */ /* 0x000fe200000010ff */
[----:B------:R-:W-:Y:S01]  /*7460*/  FADD.FTZ R15, R53, R40 ;  /* 0x00000028350f7221 */ /* 0x000fe20000010000 */
[----:B------:R-:W2:Y:S01]  /*7470*/  MUFU.EX2 R173, R173 ;  /* 0x000000ad00ad7308 */ /* 0x000ea20000000800 */
[----:B-1----:R-:W-:Y:S01]  /*7480*/  FADD.FTZ R3, R179, R4 ;  /* 0x00000004b3037221 */ /* 0x002fe20000010000 */
[C---:B------:R-:W-:Y:S01]  /*7490*/  F2FP.BF16.F32.PACK_AB R152, R36.reuse, R53 ;  /* 0x000000352498723e */ /* 0x040fe200000010ff */
[----:B------:R-:W-:Y:S01]  /*74a0*/  FADD.FTZ R20, R36, R15 ;  /* 0x0000000f24147221 */ /* 0x000fe20000010000 */
[-C--:B------:R-:W-:Y:S01]  /*74b0*/  FMUL.FTZ R128, R128, R32.reuse ;  /* 0x0000002080807220 */ /* 0x080fe20000410000 */
[-C--:B------:R-:W-:Y:S01]  /*74c0*/  FMUL.FTZ R129, R129, R32.reuse ;  /* 0x0000002081817220 */ /* 0x080fe20000410000 */
[-C--:B------:R-:W-:Y:S01]  /*74d0*/  FMUL.FTZ R132, R132, R32.reuse ;  /* 0x0000002084847220 */ /* 0x080fe20000410000 */
[----:B------:R-:W-:Y:S01]  /*74e0*/  FADD.FTZ R15, R55, R20 ;  /* 0x00000014370f7221 */ /* 0x000fe20000010000 */
[----:B------:R-:W1:Y:S01]  /*74f0*/  MUFU.EX2 R42, R42 ;  /* 0x0000002a002a7308 */ /* 0x000e620000000800 */
[----:B0-----:R-:W-:Y:S01]  /*7500*/  FADD.FTZ R4, R38, R3 ;  /* 0x0000000326047221 */ /* 0x001fe20000010000 */
[-C--:B------:R-:W-:Y:S01]  /*7510*/  FMUL.FTZ R133, R133, R32.reuse ;  /* 0x0000002085857220 */ /* 0x080fe20000410000 */
[-C--:B------:R-:W-:Y:S01]  /*7520*/  FMUL.FTZ R136, R136, R32.reuse ;  /* 0x0000002088887220 */ /* 0x080fe20000410000 */
[-C--:B------:R-:W-:Y:S01]  /*7530*/  FMUL.FTZ R137, R137, R32.reuse ;  /* 0x0000002089897220 */ /* 0x080fe20000410000 */
[-C--:B------:R-:W-:Y:S01]  /*7540*/  FMUL.FTZ R140, R140, R32.reuse ;  /* 0x000000208c8c7220 */ /* 0x080fe20000410000 */
[-C--:B------:R-:W-:Y:S01]  /*7550*/  FMUL.FTZ R141, R141, R32.reuse ;  /* 0x000000208d8d7220 */ /* 0x080fe20000410000 */
[-C--:B------:R-:W-:Y:S01]  /*7560*/  FMUL.FTZ R144, R144, R32.reuse ;  /* 0x0000002090907220 */ /* 0x080fe20000410000 */
[----:B------:R-:W0:Y:S01]  /*7570*/  MUFU.EX2 R175, R175 ;  /* 0x000000af00af7308 */ /* 0x000e220000000800 */
[----:B--2---:R-:W-:Y:S01]  /*7580*/  FADD.FTZ R3, R173, R4 ;  /* 0x00000004ad037221 */ /* 0x004fe20000010000 */
[-C--:B------:R-:W-:Y:S01]  /*7590*/  FMUL.FTZ R145, R145, R32.reuse ;  /* 0x0000002091917220 */ /* 0x080fe20000410000 */
[-C--:B------:R-:W-:Y:S01]  /*75a0*/  FMUL.FTZ R148, R148, R32.reuse ;  /* 0x0000002094947220 */ /* 0x080fe20000410000 */
[----:B------:R-:W-:Y:S01]  /*75b0*/  FMUL.FTZ R149, R149, R32 ;  /* 0x0000002095957220 */ /* 0x000fe20000410000 */
[----:B------:R-:W-:Y:S01]  /*75c0*/  F2FP.BF16.F32.PACK_AB R181, R181, R68 ;  /* 0x00000044b5b5723e */ /* 0x000fe200000010ff */
[----:B------:R-:W-:Y:S01]  /*75d0*/  VIADD R6, R6, 0xffffffff ;  /* 0xffffffff06067836 */ /* 0x000fe20000000000 */
[----:B------:R-:W-:Y:S01]  /*75e0*/  F2FP.BF16.F32.PACK_AB R183, R30, R183 ;  /* 0x000000b71eb7723e */ /* 0x000fe200000010ff */
[----:B------:R-:W2:Y:S01]  /*75f0*/  MUFU.EX2 R26, R26 ;  /* 0x0000001a001a7308 */ /* 0x000ea20000000800 */
[----:B-1----:R-:W-:Y:S01]  /*7600*/  FADD.FTZ R4, R42, R3 ;  /* 0x000000032a047221 */ /* 0x002fe20000010000 */
[----:B------:R-:W-:Y:S01]  /*7610*/  F2FP.BF16.F32.PACK_AB R177, R34, R177 ;  /* 0x000000b122b1723e */ /* 0x000fe200000010ff */
[----:B------:R-:W-:Y:S01]  /*7620*/  FMUL.FTZ R90, R90, R31 ;  /* 0x0000001f5a5a7220 */ /* 0x000fe20000410000 */
[----:B------:R-:W-:Y:S01]  /*7630*/  F2FP.BF16.F32.PACK_AB R179, R38, R179 ;  /* 0x000000b326b3723e */ /* 0x000fe200000010ff */
[----:B------:R-:W-:Y:S01]  /*7640*/  FMUL.FTZ R91, R91, R31 ;  /* 0x0000001f5b5b7220 */ /* 0x000fe20000410000 */
[----:B------:R-:W-:Y:S01]  /*7650*/  F2FP.BF16.F32.PACK_AB R173, R42, R173 ;  /* 0x000000ad2aad723e */ /* 0x000fe200000010ff */
[-C--:B------:R-:W-:Y:S01]  /*7660*/  FMUL.FTZ R94, R94, R31.reuse ;  /* 0x0000001f5e5e7220 */ /* 0x080fe20000410000 */
[----:B------:R-:W1:Y:S01]  /*7670*/  MUFU.EX2 R169, R169 ;  /* 0x000000a900a97308 */ /* 0x000e620000000800 */
[----:B0-----:R-:W-:Y:S01]  /*7680*/  FADD.FTZ R3, R175, R4 ;  /* 0x00000004af037221 */ /* 0x001fe20000010000 */
[-C--:B------:R-:W-:Y:S01]  /*7690*/  FMUL.FTZ R95, R95, R31.reuse ;  /* 0x0000001f5f5f7220 */ /* 0x080fe20000410000 */
[-C--:B------:R-:W-:Y:S01]  /*76a0*/  FMUL.FTZ R98, R98, R31.reuse ;  /* 0x0000001f62627220 */ /* 0x080fe20000410000 */
[-C--:B------:R-:W-:Y:S01]  /*76b0*/  FMUL.FTZ R99, R99, R31.reuse ;  /* 0x0000001f63637220 */ /* 0x080fe20000410000 */
[-C--:B------:R-:W-:Y:S01]  /*76c0*/  FMUL.FTZ R102, R102, R31.reuse ;  /* 0x0000001f66667220 */ /* 0x080fe20000410000 */
[-C--:B------:R-:W-:Y:S01]  /*76d0*/  FMUL.FTZ R103, R103, R31.reuse ;  /* 0x0000001f67677220 */ /* 0x080fe20000410000 */
[----:B------:R-:W-:Y:S01]  /*76e0*/  FMUL.FTZ R106, R106, R31 ;  /* 0x0000001f6a6a7220 */ /* 0x000fe20000410000 */
[----:B------:R-:W0:Y:S01]  /*76f0*/  MUFU.EX2 R46, R46 ;  /* 0x0000002e002e7308 */ /* 0x000e220000000800 */
[C---:B--2---:R-:W-:Y:S01]  /*7700*/  FADD.FTZ R4, R26.reuse, R3 ;  /* 0x000000031a047221 */ /* 0x044fe20000010000 */
[----:B------:R-:W-:Y:S01]  /*7710*/  F2FP.BF16.F32.PACK_AB R175, R26, R175 ;  /* 0x000000af1aaf723e */ /* 0x000fe200000010ff */
[-C--:B------:R-:W-:Y:S01]  /*7720*/  FMUL.FTZ R107, R107, R31.reuse ;  /* 0x0000001f6b6b7220 */ /* 0x080fe20000410000 */
[-C--:B------:R-:W-:Y:S01]  /*7730*/  FMUL.FTZ R110, R110, R31.reuse ;  /* 0x0000001f6e6e7220 */ /* 0x080fe20000410000 */
[-C--:B------:R-:W-:Y:S01]  /*7740*/  FMUL.FTZ R111, R111, R31.reuse ;  /* 0x0000001f6f6f7220 */ /* 0x080fe20000410000 */
[-C--:B------:R-:W-:Y:S01]  /*7750*/  FMUL.FTZ R114, R114, R31.reuse ;  /* 0x0000001f72727220 */ /* 0x080fe20000410000 */
[-C--:B------:R-:W-:Y:S01]  /*7760*/  FMUL.FTZ R115, R115, R31.reuse ;  /* 0x0000001f73737220 */ /* 0x080fe20000410000 */
[----:B------:R-:W2:Y:S01]  /*7770*/  MUFU.EX2 R171, R171 ;  /* 0x000000ab00ab7308 */ /* 0x000ea20000000800 */
[----:B-1----:R-:W-:Y:S01]  /*7780*/  FADD.FTZ R3, R169, R4 ;  /* 0x00000004a9037221 */ /* 0x002fe20000010000 */
[----:B------:R-:W-:Y:S01]  /*7790*/  FADD.FTZ R4, R0, R15 ;  /* 0x0000000f00047221 */ /* 0x000fe20000010000 */
[-C--:B------:R-:W-:Y:S01]  /*77a0*/  FMUL.FTZ R118, R118, R31.reuse ;  /* 0x0000001f76767220 */ /* 0x080fe20000410000 */
[-C--:B------:R-:W-:Y:S01]  /*77b0*/  FMUL.FTZ R119, R119, R31.reuse ;  /* 0x0000001f77777220 */ /* 0x080fe20000410000 */
[-C--:B------:R-:W-:Y:S01]  /*77c0*/  FMUL.FTZ R122, R122, R31.reuse ;  /* 0x0000001f7a7a7220 */ /* 0x080fe20000410000 */
[-C--:B------:R-:W-:Y:S01]  /*77d0*/  FMUL.FTZ R123, R123, R31.reuse ;  /* 0x0000001f7b7b7220 */ /* 0x080fe20000410000 */
[----:B------:R-:W-:Y:S01]  /*77e0*/  FMUL.FTZ R126, R126, R31 ;  /* 0x0000001f7e7e7220 */ /* 0x000fe20000410000 */
[----:B------:R1:W3:Y:S01]  /*77f0*/  MUFU.EX2 R8, R174 ;  /* 0x000000ae00087308 */ /* 0x0002e20000000800 */
[----:B0-----:R-:W-:Y:S01]  /*7800*/  F2FP.BF16.F32.PACK_AB R169, R46, R169 ;  /* 0x000000a92ea9723e */ /* 0x001fe200000010ff */
[-C--:B------:R-:W-:Y:S01]  /*7810*/  FMUL.FTZ R127, R127, R31.reuse ;  /* 0x0000001f7f7f7220 */ /* 0x080fe20000410000 */
[-C--:B------:R-:W-:Y:S01]  /*7820*/  FMUL.FTZ R130, R130, R31.reuse ;  /* 0x0000001f82827220 */ /* 0x080fe20000410000 */
[-C--:B------:R-:W-:Y:S01]  /*7830*/  FMUL.FTZ R131, R131, R31.reuse ;  /* 0x0000001f83837220 */ /* 0x080fe20000410000 */
[-C--:B------:R-:W-:Y:S01]  /*7840*/  FMUL.FTZ R134, R134, R31.reuse ;  /* 0x0000001f86867220 */ /* 0x080fe20000410000 */
[-C--:B------:R-:W-:Y:S01]  /*7850*/  FMUL.FTZ R135, R135, R31.reuse ;  /* 0x0000001f87877220 */ /* 0x080fe20000410000 */
[----:B------:R-:W-:Y:S01]  /*7860*/  FMUL.FTZ R138, R138, R31 ;  /* 0x0000001f8a8a7220 */ /* 0x000fe20000410000 */
[----:B------:R-:W0:Y:S01]  /*7870*/  MUFU.EX2 R165, R165 ;  /* 0x000000a500a57308 */ /* 0x000e220000000800 */
[----:B-1----:R-:W-:Y:S01]  /*7880*/  F2FP.BF16.F32.PACK_AB R174, R66, R39 ;  /* 0x0000002742ae723e */ /* 0x002fe200000010ff */
[-C--:B------:R-:W-:Y:S01]  /*7890*/  FMUL.FTZ R139, R139, R31.reuse ;  /* 0x0000001f8b8b7220 */ /* 0x080fe20000410000 */
[-C--:B------:R-:W-:Y:S01]  /*78a0*/  FMUL.FTZ R142, R142, R31.reuse ;  /* 0x0000001f8e8e7220 */ /* 0x080fe20000410000 */
[-C--:B------:R-:W-:Y:S01]  /*78b0*/  FMUL.FTZ R143, R143, R31.reuse ;  /* 0x0000001f8f8f7220 */ /* 0x080fe20000410000 */
[-C--:B------:R-:W-:Y:S01]  /*78c0*/  FMUL.FTZ R146, R146, R31.reuse ;  /* 0x0000001f92927220 */ /* 0x080fe20000410000 */
[-C--:B------:R-:W-:Y:S01]  /*78d0*/  FMUL.FTZ R147, R147, R31.reuse ;  /* 0x0000001f93937220 */ /* 0x080fe20000410000 */
[-C--:B------:R-:W-:Y:S01]  /*78e0*/  FMUL.FTZ R150, R150, R31.reuse ;  /* 0x0000001f96967220 */ /* 0x080fe20000410000 */
[----:B------:R1:W-:Y:S01]  /*78f0*/  MUFU.EX2 R21, R154 ;  /* 0x0000009a00157308 */ /* 0x0003e20000000800 */
[----:B------:R-:W-:-:S07]  /*7900*/  FMUL.FTZ R151, R151, R31 ;  /* 0x0000001f97977220 */ /* 0x000fce0000410000 */
[----:B------:R-:W4:Y:S01]  /*7910*/  MUFU.EX2 R50, R50 ;  /* 0x0000003200327308 */ /* 0x000f220000000800 */
[----:B-1----:R-:W-:Y:S01]  /*7920*/  F2FP.BF16.F32.PACK_AB R154, R0, R55 ;  /* 0x00000037009a723e */ /* 0x002fe200000010ff */
[----:B------:R-:W-:-:S04]  /*7930*/  FADD.FTZ R0, R46, R3 ;  /* 0x000000032e007221 */ /* 0x000fc80000010000 */
[----:B--2---:R-:W-:Y:S01]  /*7940*/  FADD.FTZ R3, R171, R0 ;  /* 0x00000000ab037221 */ /* 0x004fe20000010000 */
[C---:B---3--:R-:W-:Y:S01]  /*7950*/  F2FP.BF16.F32.PACK_AB R171, R8.reuse, R171 ;  /* 0x000000ab08ab723e */ /* 0x048fe200000010ff */
[----:B------:R-:W1:Y:S02]  /*7960*/  MUFU.EX2 R167, R167 ;  /* 0x000000a700a77308 */ /* 0x000e640000000800 */
[----:B------:R-:W-:Y:S01]  /*7970*/  FADD.FTZ R0, R8, R3 ;  /* 0x0000000308007221 */ /* 0x000fe20000010000 */
[----:B------:R-:W-:-:S03]  /*7980*/  IMAD.MOV.U32 R8, RZ, RZ, R12 ;  /* 0x000000ffff087224 */ /* 0x000fc600078e000c */
[----:B0-----:R-:W-:Y:S02]  /*7990*/  FADD.FTZ R3, R165, R0 ;  /* 0x00000000a5037221 */ /* 0x001fe40000010000 */
[----:B------:R0:W2:Y:S01]  /*79a0*/  MUFU.EX2 R58, R158 ;  /* 0x0000009e003a7308 */ /* 0x0000a20000000800 */
[C---:B----4-:R-:W-:Y:S01]  /*79b0*/  F2FP.BF16.F32.PACK_AB R165, R50.reuse, R165 ;  /* 0x000000a532a5723e */ /* 0x050fe200000010ff */
[----:B------:R-:W-:-:S06]  /*79c0*/  FADD.FTZ R0, R50, R3 ;  /* 0x0000000332007221 */ /* 0x000fcc0000010000 */
[----:B------:R3:W4:Y:S01]  /*79d0*/  MUFU.EX2 R161, R156 ;  /* 0x0000009c00a17308 */ /* 0x0007220000000800 */
[----:B-1----:R-:W-:Y:S01]  /*79e0*/  FADD.FTZ R0, R167, R0 ;  /* 0x00000000a7007221 */ /* 0x002fe20000010000 */
[----:B0-----:R-:W-:-:S06]  /*79f0*/  F2FP.BF16.F32.PACK_AB R158, R14, R51 ;  /* 0x000000330e9e723e */ /* 0x001fcc00000010ff */
[----:B------:R-:W0:Y:S01]  /*7a00*/  MUFU.EX2 R163, R70 ;  /* 0x0000004600a37308 */ /* 0x000e220000000800 */
[----:B--2---:R-:W-:Y:S01]  /*7a10*/  FADD.FTZ R0, R58, R0 ;  /* 0x000000003a007221 */ /* 0x004fe20000010000 */
[----:B---3--:R-:W-:Y:S02]  /*7a20*/  F2FP.BF16.F32.PACK_AB R156, R64, R49 ;  /* 0x00000031409c723e */ /* 0x008fe400000010ff */
[----:B------:R-:W-:-:S04]  /*7a30*/  F2FP.BF16.F32.PACK_AB R167, R58, R167 ;  /* 0x000000a73aa7723e */ /* 0x000fc800000010ff */
[----:B------:R-:W1:Y:S01]  /*7a40*/  MUFU.EX2 R35, R35 ;  /* 0x0000002300237308 */ /* 0x000e620000000800 */
[----:B----4-:R-:W-:Y:S01]  /*7a50*/  FADD.FTZ R0, R161, R0 ;  /* 0x00000000a1007221 */ /* 0x010fe20000010000 */
[----:B------:R-:W-:-:S03]  /*7a60*/  F2FP.BF16.F32.PACK_AB R161, R21, R161 ;  /* 0x000000a115a1723e */ /* 0x000fc600000010ff */
[----:B------:R-:W-:-:S03]  /*7a70*/  FADD.FTZ R0, R21, R0 ;  /* 0x0000000015007221 */ /* 0x000fc60000010000 */
        /* <DEDUP_REMOVED lines=18> */
[C---:B-1----:R-:W-:Y:S01]  /*7ba0*/  FADD.FTZ R0, R56.reuse, R0 ;  /* 0x0000000038007221 */ /* 0x042fe20000010000 */
[----:B------:R-:W-:-:S03]  /*7bb0*/  F2FP.BF16.F32.PACK_AB R153, R56, R153 ;  /* 0x000000993899723e */ /* 0x000fc600000010ff */
[----:B--2---:R-:W-:-:S04]  /*7bc0*/  FADD.FTZ R0, R155, R0 ;  /* 0x000000009b007221 */ /* 0x004fc80000010000 */
[C---:B0-----:R-:W-:Y:S01]  /*7bd0*/  FADD.FTZ R3, R57.reuse, R0 ;  /* 0x0000000039037221 */ /* 0x041fe20000010000 */
[----:B------:R-:W-:Y:S01]  /*7be0*/  F2FP.BF16.F32.PACK_AB R155, R57, R155 ;  /* 0x0000009b399b723e */ /* 0x000fe200000010ff */
[----:B------:R-:W-:Y:S01]  /*7bf0*/  IMAD.MOV.U32 R0, RZ, RZ, R10 ;  /* 0x000000ffff007224 */ /* 0x000fe200078e000a */
[----:B------:R-:W-:Y:S06]  /*7c00*/  @P2 BRA `(.L_x_1103) ;  /* 0xffffffd000002947 */ /* 0x000fec000383ffff */
[----:B------:R-:W-:Y:S01]  /*7c10*/  IMAD.MOV.U32 R8, RZ, RZ, R12 ;  /* 0x000000ffff087224 */ /* 0x000fe200078e000c */
[----:B------:R-:W-:Y:S01]  /*7c20*/  UMOV UR42, UR53 ;  /* 0x00000035002a7c82 */ /* 0x000fe20008000000 */
[----:B------:R-:W-:Y:S01]  /*7c30*/  IMAD.MOV.U32 R0, RZ, RZ, R10 ;  /* 0x000000ffff007224 */ /* 0x000fe200078e000a */
[----:B------:R-:W-:-:S06]  /*7c40*/  UMOV UR43, UR52 ;  /* 0x00000034002b7c82 */ /* 0x000fcc0008000000 */
.L_x_1086:
[----:B------:R-:W-:Y:S01]  /*7c50*/  IADD3 R10, R17, 0x80, -R18 ;  /* 0x00000080110a7810 */ /* 0x000fe20007ffe812 */
[----:B------:R-:W-:Y:S02]  /*7c60*/  ULDC UR11, c[0x0][0x9e4] ;  /* 0x00027900000b7ab9 */ /* 0x000fe40000000800 */
[----:B------:R-:W-:Y:S02]  /*7c70*/  UISETP.GE.AND UP0, UPT, UR11, 0x1, UPT ;  /* 0x000000010b00788c */ /* 0x000fe4000bf06270 */
[----:B------:R-:W-:-:S04]  /*7c80*/  IMAD R10, R185, 0x80, R10 ;  /* 0x00000080b90a7824 */ /* 0x000fc800078e020a */
[----:B------:R-:W-:Y:S02]  /*7c90*/  PLOP3.LUT P6, PT, PT, PT, UP0, 0x80, 0x0 ;  /* 0x000000000000781c */ /* 0x000fe40003fcf008 */
[----:B------:R-:W-:-:S13]  /*7ca0*/  R2UR UR10, R10 ;  /* 0x000000000a0a72ca */ /* 0x000fda00000e0000 */
[----:B------:R-:W-:Y:S01]  /*7cb0*/  UIADD3 UR50, UR10, -UR50, URZ ;  /* 0x800000320a327290 */ /* 0x000fe2000fffe03f */
        /* <DEDUP_REMOVED lines=11> */
.L_x_1105:
[----:B------:R-:W-:-:S11]  /*7d70*/  UISETP.NE.AND UP0, UPT, UR11, 0x1, UPT ;  /* 0x000000010b00788c */ /* 0x000fd6000bf05270 */
[----:B------:R-:W-:Y:S02]  /*7d80*/  @UP0 ULDC.64 UR14, c[0x0][0x9e8] ;  /* 0x00027a00000e0ab9 */ /* 0x000fe40000000a00 */
[----:B------:R-:W-:-:S04]  /*7d90*/  UIMAD.WIDE.U32 UR6, UR10, UR14, URZ ;  /* 0x0000000e0a0672a5 */ /* 0x000fc8000f8e003f */
[----:B------:R-:W-:-:S12]  /*7da0*/  @UP0 USHF.R.U32.HI UR10, URZ, UR15, UR7 ;  /* 0x0000000f3f0a0299 */ /* 0x000fd80008011607 */
.L_x_1106:
[----:B------:R-:W-:-:S04]  /*7db0*/  UIMAD UR10, UR10, UR11, URZ ;  /* 0x0000000b0a0a72a4 */ /* 0x000fc8000f8e023f */
[----:B------:R-:W-:-:S04]  /*7dc0*/  UISETP.LT.AND UP0, UPT, UR50, UR10, UPT ;  /* 0x0000000a3200728c */ /* 0x000fc8000bf01270 */
[----:B------:R-:W-:-:S12]  /*7dd0*/  USEL UR50, UR50, UR10, !UP0 ;  /* 0x0000000a32327287 */ /* 0x000fd8000c000000 */
.L_x_1104:
        /* <DEDUP_REMOVED lines=12> */
.L_x_1116:
        /* <DEDUP_REMOVED lines=9> */
.L_x_1109:
[----:B------:R-:W-:Y:S01]  /*7f30*/  ULEA UR6, UR42, UR41, 0x3 ;  /* 0x000000292a067291 */ /* 0x000fe2000f8e183f */
[----:B------:R-:W-:-:S05]  /*7f40*/  IMAD.U32 R0, RZ, RZ, UR43 ;  /* 0x0000002bff007e24 */ /* 0x000fca000f8e00ff */
[----:B------:R-:W-:-:S04]  /*7f50*/  SHF.L.U32 R0, R0, 0x1f, RZ ;  /* 0x0000001f00007819 */ /* 0x000fc800000006ff */
[----:B------:R0:W1:Y:S01]  /*7f60*/  SYNCS.PHASECHK.TRANS64.TRYWAIT P2, [UR6+0x28830], R0 ;  /* 0x02883000ff0075a7 */ /* 0x0000620008040146 */
[----:B------:R-:W-:Y:S05]  /*7f70*/  @!P0 BRA `(.L_x_1110) ;  /* 0x0000000000048947 */ /* 0x000fea0003800000 */
[----:B------:R-:W-:Y:S01]  /*7f80*/  BPT.TRAP 0x1 ;  /* 0x000000040000795c */ /* 0x000fe20000300000 */
.L_x_1110:
[----:B-1----:R-:W-:Y:S05]  /*7f90*/  @P2 BRA `(.L_x_1108) ;  /* 0x0000000000082947 */ /* 0x002fea0003800000 */
[----:B------:R-:W1:Y:S02]  /*7fa0*/  SYNCS.PHASECHK.TRANS64.TRYWAIT P2, [UR6+0x28830], R0 ;  /* 0x02883000ff0075a7 */ /* 0x000e640008040146 */
[----:B-1----:R-:W-:Y:S05]  /*7fb0*/  @!P2 BRA `(.L_x_1111) ;  /* 0x000000c800dca947 */ /* 0x002fea0003800000 */
.L_x_1108:
        /* <DEDUP_REMOVED lines=47> */
.L_x_1113:
[----:B------:R-:W-:Y:S01]  /*82b0*/  ULEA UR6, UR50, UR41, 0x3 ;  /* 0x0000002932067291 */ /* 0x000fe2000f8e183f */
[----:B------:R-:W-:-:S05]  /*82c0*/  IMAD.U32 R0, RZ, RZ, UR51 ;  /* 0x00000033ff007e24 */ /* 0x000fca000f8e00ff */
[----:B------:R-:W-:-:S04]  /*82d0*/  SHF.L.U32 R0, R0, 0x1f, RZ ;  /* 0x0000001f00007819 */ /* 0x000fc800000006ff */
[----:B------:R0:W1:Y:S01]  /*82e0*/  SYNCS.PHASECHK.TRANS64.TRYWAIT P2, [UR6+0x28850], R0 ;  /* 0x02885000ff0075a7 */ /* 0x0000620008040146 */
[----:B------:R-:W-:Y:S05]  /*82f0*/  @!P0 BRA `(.L_x_1114) ;  /* 0x0000000000048947 */ /* 0x000fea0003800000 */
[----:B------:R-:W-:Y:S01]  /*8300*/  BPT.TRAP 0x1 ;  /* 0x000000040000795c */ /* 0x000fe20000300000 */
.L_x_1114:
[----:B-1----:R-:W-:Y:S05]  /*8310*/  @P2 BRA `(.L_x_1112) ;  /* 0x0000000000082947 */ /* 0x002fea0003800000 */
[----:B------:R-:W1:Y:S02]  /*8320*/  SYNCS.PHASECHK.TRANS64.TRYWAIT P2, [UR6+0x28850], R0 ;  /* 0x02885000ff0075a7 */ /* 0x000e640008040146 */
[----:B-1----:R-:W-:Y:S05]  /*8330*/  @!P2 BRA `(.L_x_1115) ;  /* 0x000000c80014a947 */ /* 0x002fea0003800000 */
.L_x_1112:
[----:B------:R-:W-:Y:S01]  /*8340*/  UIADD3 UR6, UR41, 0x400, URZ ;  /* 0x0000040029067890 */ /* 0x000fe2000fffe03f */
[----:B------:R-:W-:Y:S01]  /*8350*/  WARPGROUP.ARRIVE ;  /* 0x00000000000079c5 */ /* 0x000fe20000000000 */
[----:B------:R-:W-:Y:S01]  /*8360*/  UMOV UR7, 0x40000040 ;  /* 0x4000004000077882 */ /* 0x000fe20000000000 */
[----:B01----:R-:W-:Y:S01]  /*8370*/  FMNMX.FTZ R0, R24, R7, !PT ;  /* 0x0000000718007209 */ /* 0x003fe20007810000 */
[----:B------:R-:W-:-:S03]  /*8380*/  USHF.R.U32.HI UR6, URZ, 0x4, UR6 ;  /* 0x000000043f067899 */ /* 0x000fc60008011606 */
[----:B------:R-:W0:Y:S01]  /*8390*/  S2R R184, SR_TID.X ;  /* 0x0000000000b87919 */ /* 0x000e220000002100 */
[C---:B------:R-:W-:Y:S01]  /*83a0*/  ISETP.GT.AND P2, PT, R6.reuse, UR47, PT ;  /* 0x0000002f06007c0c */ /* 0x040fe2000bf44270 */
[----:B------:R-:W-:Y:S01]  /*83b0*/  UMOV UR51, UR43 ;  /* 0x0000002b00337c82 */ /* 0x000fe20008000000 */
[----:B------:R-:W-:Y:S01]  /*83c0*/  ULOP3.LUT UR6, UR6, 0x3fff, URZ, 0xc0, !UPT ;  /* 0x00003fff06067892 */ /* 0x000fe2000f8ec03f */
[----:B------:R-:W-:Y:S01]  /*83d0*/  FMNMX.FTZ R5, R25, R0, !PT ;  /* 0x0000000019057209 */ /* 0x000fe20007810000 */
[----:B------:R-:W-:Y:S02]  /*83e0*/  VIADD R6, R6, 0xffffffff ;  /* 0xffffffff06067836 */ /* 0x000fe40000000000 */
        /* <DEDUP_REMOVED lines=37> */
[----:B------:R-:W0:Y:S02]  /*8640*/  SHFL.BFLY PT, R5, R8, 0x2, 0x1f ;  /* 0x0c401f0008057f89 */ /* 0x000e2400000e0000 */
[----:B0-----:R-:W-:Y:S02]  /*8650*/  FMNMX.FTZ R11, R8, R5, !PT ;  /* 0x00000005080b7209 */ /* 0x001fe40007810000 */
[----:B------:R-:W0:Y:S01]  /*8660*/  LDC R5, c[0x0][0x988] ;  /* 0x00026200ff057b82 */ /* 0x000e220000000800 */
[----:B------:R-:W-:Y:S02]  /*8670*/  FMNMX.FTZ R8, R26, R9, !PT ;  /* 0x000000091a087209 */ /* 0x000fe40007810000 */
[----:B------:R-:W1:Y:S01]  /*8680*/  SHFL.BFLY PT, R0, R11, 0x1, 0x1f ;  /* 0x0c201f000b007f89 */ /* 0x000e6200000e0000 */
        /* <DEDUP_REMOVED lines=8> */
[----:B------:R-:W-:-:S04]  /*8710*/  FMNMX.FTZ R8, R34, R21, !PT ;  /* 0x0000001522087209 */ /* 0x000fc80007810000 */
[----:B------:R-:W-:Y:S02]  /*8720*/  FMNMX.FTZ R21, R35, R8, !PT ;  /* 0x0000000823157209 */ /* 0x000fe40007810000 */
[----:B-1----:R-:W-:Y:S02]  /*8730*/  FMNMX.FTZ R0, R11, R0, !PT ;  /* 0x000000000b007209 */ /* 0x002fe40007810000 */
[----:B------:R-:W-:-:S03]  /*8740*/  FMNMX.FTZ R8, R38, R21, !PT ;  /* 0x0000001526087209 */ /* 0x000fc60007810000 */
[----:B------:R-:W-:-:S04]  /*8750*/  FADD.FTZ R10, -R0, R7 ;  /* 0x00000007000a7221 */ /* 0x000fc80000010100 */
[-C--:B0-----:R-:W-:Y:S01]  /*8760*/  FMUL.FTZ R7, R10, R5.reuse ;  /* 0x000000050a077220 */ /* 0x081fe20000410000 */
[----:B------:R-:W-:-:S04]  /*8770*/  FMUL.FTZ R10, R0, R5 ;  /* 0x00000005000a7220 */ /* 0x000fc80000410000 */
        /* <DEDUP_REMOVED lines=11> */
[----:B------:R-:W-:Y:S01]  /*8830*/  FFMA.FTZ R85, R85, R5, -R10 ;  /* 0x0000000555557223 */ /* 0x000fe2000001080a */
[----:B------:R-:W-:Y:S01]  /*8840*/  MUFU.EX2 R7, R7 ;  /* 0x0000000700077308 */ /* 0x000fe20000000800 */
[----:B0-----:R-:W-:-:S04]  /*8850*/  FMNMX.FTZ R25, R39, R8, !PT ;  /* 0x0000000827197209 */ /* 0x001fc80007810000 */
[----:B------:R-:W-:-:S03]  /*8860*/  FMNMX.FTZ R8, R42, R25, !PT ;  /* 0x000000192a087209 */ /* 0x000fc60007810000 */
[----:B------:R-:W0:Y:S01]  /*8870*/  MUFU.EX2 R180, R180 ;  /* 0x000000b400b47308 */ /* 0x000e220000000800 */
[----:B------:R-:W-:-:S04]  /*8880*/  FMNMX.FTZ R25, R43, R8, !PT ;  /* 0x000000082b197209 */ /* 0x000fc80007810000 */
[----:B------:R-:W-:Y:S01]  /*8890*/  FMNMX.FTZ R8, R46, R25, !PT ;  /* 0x000000192e087209 */ /* 0x000fe20007810000 */
[----:B------:R-:W-:Y:S02]  /*88a0*/  FFMA.FTZ R25, R41, R5, -R10 ;  /* 0x0000000529197223 */ /* 0x000fe4000001080a */
[----:B------:R-:W-:Y:S01]  /*88b0*/  MUFU.EX2 R182, R182 ;  /* 0x000000b600b67308 */ /* 0x000fe20000000800 */
[----:B------:R-:W-:-:S04]  /*88c0*/  FMNMX.FTZ R29, R47, R8, !PT ;  /* 0x000000082f1d7209 */ /* 0x000fc80007810000 */
[----:B------:R-:W-:-:S03]  /*88d0*/  FMNMX.FTZ R8, R50, R29, !PT ;  /* 0x0000001d32087209 */ /* 0x000fc60007810000 */
[----:B------:R-:W-:Y:S01]  /*88e0*/  MUFU.EX2 R13, R13 ;  /* 0x0000000d000d7308 */ /* 0x000fe20000000800 */
[----:B------:R-:W-:Y:S01]  /*88f0*/  FMNMX.FTZ R29, R51, R8, !PT ;  /* 0x00000008331d7209 */ /* 0x000fe20007810000 */
[----:B0-----:R-:W-:Y:S01]  /*8900*/  FFMA.FTZ R4, R7, R4, R180 ;  /* 0x0000000407047223 */ /* 0x001fe200000100b4 */
[----:B------:R-:W-:Y:S02]  /*8910*/  F2FP.BF16.F32.PACK_AB R180, R11, R180 ;  /* 0x000000b40bb4723e */ /* 0x000fe400000010ff */
[----:B------:R-:W-:Y:S01]  /*8920*/  FMNMX.FTZ R8, R54, R29, !PT ;  /* 0x0000001d36087209 */ /* 0x000fe20007810000 */
[----:B------:R-:W-:Y:S02]  /*8930*/  FFMA.FTZ R29, R45, R5, -R10 ;  /* 0x000000052d1d7223 */ /* 0x000fe4000001080a */
[----:B------:R-:W-:Y:S01]  /*8940*/  MUFU.EX2 R15, R15 ;  /* 0x0000000f000f7308 */ /* 0x000fe20000000800 */
[----:B------:R-:W-:-:S04]  /*8950*/  FMNMX.FTZ R33, R55, R8, !PT ;  /* 0x0000000837217209 */ /* 0x000fc80007810000 */
[----:B------:R-:W-:-:S03]  /*8960*/  FMNMX.FTZ R8, R58, R33, !PT ;  /* 0x000000213a087209 */ /* 0x000fc60007810000 */
[----:B------:R-:W-:Y:S01]  /*8970*/  MUFU.EX2 R21, R21 ;  /* 0x0000001500157308 */ /* 0x000fe20000000800 */
[----:B------:R-:W-:-:S04]  /*8980*/  FMNMX.FTZ R33, R59, R8, !PT ;  /* 0x000000083b217209 */ /* 0x000fc80007810000 */
[----:B------:R-:W-:Y:S01]  /*8990*/  FMNMX.FTZ R8, R62, R33, !PT ;  /* 0x000000213e087209 */ /* 0x000fe20007810000 */
[-CC-:B------:R-:W-:Y:S01]  /*89a0*/  FFMA.FTZ R33, R49, R5.reuse, -R10.reuse ;  /* 0x0000000531217223 */ /* 0x180fe2000001080a */
[-CC-:B------:R-:W-:Y:S01]  /*89b0*/  FFMA.FTZ R49, R65, R5.reuse, -R10.reuse ;  /* 0x0000000541317223 */ /* 0x180fe2000001080a */
[----:B------:R-:W-:Y:S01]  /*89c0*/  FFMA.FTZ R65, R81, R5, -R10 ;  /* 0x0000000551417223 */ /* 0x000fe2000001080a */
[----:B------:R-:W-:Y:S01]  /*89d0*/  FMNMX.FTZ R37, R63, R8, !PT ;  /* 0x000000083f257209 */ /* 0x000fe20007810000 */
[----:B------:R-:W-:Y:S03]  /*89e0*/  MUFU.EX2 R25, R25 ;  /* 0x0000001900197308 */ /* 0x000fe60000000800 */
[----:B------:R-:W-:-:S04]  /*89f0*/  FMNMX.FTZ R8, R66, R37, !PT ;  /* 0x0000002542087209 */ /* 0x000fc80007810000 */
[----:B------:R-:W-:Y:S01]  /*8a00*/  FMNMX.FTZ R37, R67, R8, !PT ;  /* 0x0000000843257209 */ /* 0x000fe20007810000 */
[----:B------:R-:W-:Y:S03]  /*8a10*/  MUFU.EX2 R29, R29 ;  /* 0x0000001d001d7308 */ /* 0x000fe60000000800 */
[----:B------:R-:W-:Y:S01]  /*8a20*/  FMNMX.FTZ R8, R70, R37, !PT ;  /* 0x0000002546087209 */ /* 0x000fe20007810000 */
[-CC-:B------:R-:W-:Y:S01]  /*8a30*/  FFMA.FTZ R37, R53, R5.reuse, -R10.reuse ;  /* 0x0000000535257223 */ /* 0x180fe2000001080a */
[----:B------:R-:W-:Y:S02]  /*8a40*/  FFMA.FTZ R53, R69, R5, -R10 ;  /* 0x0000000545357223 */ /* 0x000fe4000001080a */
[----:B------:R-:W-:Y:S01]  /*8a50*/  FMNMX.FTZ R41, R71, R8, !PT ;  /* 0x0000000847297209 */ /* 0x000fe20007810000 */
[----:B------:R-:W-:Y:S03]  /*8a60*/  MUFU.EX2 R33, R33 ;  /* 0x0000002100217308 */ /* 0x000fe60000000800 */
[----:B------:R-:W-:-:S04]  /*8a70*/  FMNMX.FTZ R8, R74, R41, !PT ;  /* 0x000000294a087209 */ /* 0x000fc80007810000 */
[----:B------:R-:W-:Y:S01]  /*8a80*/  FMNMX.FTZ R41, R75, R8, !PT ;  /* 0x000000084b297209 */ /* 0x000fe20007810000 */
[----:B------:R-:W-:Y:S03]  /*8a90*/  MUFU.EX2 R37, R37 ;  /* 0x0000002500257308 */ /* 0x000fe60000000800 */
[----:B------:R-:W-:Y:S01]  /*8aa0*/  FMNMX.FTZ R8, R78, R41, !PT ;  /* 0x000000294e087209 */ /* 0x000fe20007810000 */
[----:B------:R-:W-:-:S03]  /*8ab0*/  FFMA.FTZ R41, R57, R5, -R10 ;  /* 0x0000000539297223 */ /* 0x000fc6000001080a */
        /* <DEDUP_REMOVED lines=9> */
[----:B------:R-:W-:Y:S01]  /*8b50*/  MUFU.EX2 R53, R53 ;  /* 0x0000003500357308 */ /* 0x000fe20000000800 */
[----:B------:R-:W-:-:S02]  /*8b60*/  WARPGROUP.DEPBAR.LE gsb0, 0x0 ;  /* 0x00008000000079c5 */ /* 0x000fc40000010000 */
[----:B------:R-:W-:Y:S01]  /*8b70*/  WARPGROUP.ARRIVE ;  /* 0x00000000000079c5 */ /* 0x000fe20000000000 */
[----:B------:R-:W0:Y:S01]  /*8b80*/  SHFL.BFLY PT, R57, R8, 0x2, 0x1f ;  /* 0x0c401f0008397f89 */ /* 0x000e2200000e0000 */
[-CC-:B------:R-:W-:Y:S01]  /*8b90*/  FFMA.FTZ R176, R32, R5.reuse, -R10.reuse ;  /* 0x0000000520b07223 */ /* 0x180fe2000001080a */
[----:B------:R-:W-:Y:S02]  /*8ba0*/  FFMA.FTZ R178, R36, R5, -R10 ;  /* 0x0000000524b27223 */ /* 0x000fe4000001080a */
[----:B------:R-:W-:Y:S01]  /*8bb0*/  MUFU.EX2 R45, R45 ;  /* 0x0000002d002d7308 */ /* 0x000fe20000000800 */
[----:B------:R-:W-:Y:S01]  /*8bc0*/  HGMMA.64x128x16.F32.BF16 R88, R172, gdesc[UR4].tnspB, R88, gsb0 ;  /* 0x41e00004ac587df0 */ /* 0x000fe20008001858 */
[----:B------:R-:W-:Y:S01]  /*8bd0*/  UIADD3 UR6, UR10, 0x180, URZ ;  /* 0x000001800a067890 */ /* 0x000fe2000fffe03f */
[----:B------:R-:W-:-:S05]  /*8be0*/  UMOV UR7, 0x40000040 ;  /* 0x4000004000077882 */ /* 0x000fca0000000000 */
[----:B------:R-:W-:Y:S08]  /*8bf0*/  MUFU.EX2 R176, R176 ;  /* 0x000000b000b07308 */ /* 0x000ff00000000800 */
[----:B------:R-:W-:Y:S01]  /*8c00*/  MUFU.EX2 R178, R178 ;  /* 0x000000b200b27308 */ /* 0x000fe20000000800 */
[----:B0-----:R-:W-:Y:S01]  /*8c10*/  FMNMX.FTZ R24, R8, R57, !PT ;  /* 0x0000003908187209 */ /* 0x001fe20007810000 */
[----:B------:R-:W-:-:S06]  /*8c20*/  FFMA.FTZ R57, R73, R5, -R10 ;  /* 0x0000000549397223 */ /* 0x000fcc000001080a */
[----:B------:R-:W-:Y:S01]  /*8c30*/  MUFU.EX2 R12, R12 ;  /* 0x0000000c000c7308 */ /* 0x000fe20000000800 */
[----:B------:R-:W0:Y:S07]  /*8c40*/  SHFL.BFLY PT, R69, R24, 0x1, 0x1f ;  /* 0x0c201f0018457f89 */ /* 0x000e2e00000e0000 */
[----:B------:R-:W-:Y:S08]  /*8c50*/  MUFU.EX2 R57, R57 ;  /* 0x0000003900397308 */ /* 0x000ff00000000800 */
[----:B------:R-:W-:Y:S08]  /*8c60*/  MUFU.EX2 R14, R14 ;  /* 0x0000000e000e7308 */ /* 0x000ff00000000800 */
[----:B------:R-:W-:Y:S01]  /*8c70*/  MUFU.EX2 R61, R61 ;  /* 0x0000003d003d7308 */ /* 0x000fe20000000800 */
[----:B0-----:R-:W-:-:S07]  /*8c80*/  FMNMX.FTZ R8, R24, R69, !PT ;  /* 0x0000004518087209 */ /* 0x001fce0007810000 */
[----:B------:R-:W-:Y:S08]  /*8c90*/  MUFU.EX2 R20, R20 ;  /* 0x0000001400147308 */ /* 0x000ff00000000800 */
[----:B------:R-:W-:Y:S08]  /*8ca0*/  MUFU.EX2 R65, R65 ;  /* 0x0000004100417308 */ /* 0x000ff00000000800 */
[----:B------:R-:W-:Y:S01]  /*8cb0*/  MUFU.EX2 R24, R84 ;  /* 0x0000005400187308 */ /* 0x000fe20000000800 */
[----:B------:R-:W-:-:S02]  /*8cc0*/  WARPGROUP.DEPBAR.LE gsb0, 0x0 ;  /* 0x00008000000079c5 */ /* 0x000fc40000010000 */
[----:B------:R-:W-:Y:S01]  /*8cd0*/  WARPGROUP.ARRIVE ;  /* 0x00000000000079c5 */ /* 0x000fe20000000000 */
[-CC-:B------:R-:W-:Y:S01]  /*8ce0*/  FFMA.FTZ R172, R40, R5.reuse, -R10.reuse ;  /* 0x0000000528ac7223 */ /* 0x180fe2000001080a */
[-C--:B------:R-:W-:Y:S01]  /*8cf0*/  FFMA.FTZ R174, R44, R5.reuse, -R10 ;  /* 0x000000052cae7223 */ /* 0x080fe2000001080a */
[----:B------:R-:W-:-:S03]  /*8d00*/  FMUL.FTZ R44, R8, R5 ;  /* 0x00000005082c7220 */ /* 0x000fc60000410000 */
[----:B------:R-:W-:Y:S01]  /*8d10*/  HGMMA.64x128x16.F32.BF16 R88, R168, gdesc[UR4].tnspB, R88, gsb0 ;  /* 0x41e00004a8587df0 */ /* 0x000fe20008001858 */
[----:B------:R-:W-:Y:S01]  /*8d20*/  UIADD3 UR6, UR10, 0x200, URZ ;  /* 0x000002000a067890 */ /* 0x000fe2000fffe03f */
[-CC-:B------:R-:W-:Y:S01]  /*8d30*/  FFMA.FTZ R181, R26, R5.reuse, -R44.reuse ;  /* 0x000000051ab57223 */ /* 0x180fe2000001082c */
[----:B------:R-:W-:Y:S01]  /*8d40*/  UMOV UR7, 0x40000040 ;  /* 0x4000004000077882 */ /* 0x000fe20000000000 */
[-CC-:B------:R-:W-:Y:S01]  /*8d50*/  FFMA.FTZ R28, R27, R5.reuse, -R44.reuse ;  /* 0x000000051b1c7223 */ /* 0x180fe2000001082c */
[----:B------:R-:W-:Y:S02]  /*8d60*/  IMAD.U32 R27, RZ, RZ, UR42 ;  /* 0x0000002aff1b7e24 */ /* 0x000fe4000f8e00ff */
[-CC-:B------:R-:W-:Y:S01]  /*8d70*/  FFMA.FTZ R183, R30, R5.reuse, -R44.reuse ;  /* 0x000000051eb77223 */ /* 0x180fe2000001082c */
[-CC-:B------:R-:W-:Y:S01]  /*8d80*/  FFMA.FTZ R36, R31, R5.reuse, -R44.reuse ;  /* 0x000000051f247223 */ /* 0x180fe2000001082c */
[----:B------:R-:W-:Y:S01]  /*8d90*/  MUFU.EX2 R181, R181 ;  /* 0x000000b500b57308 */ /* 0x000fe20000000800 */
[-CC-:B------:R-:W-:Y:S01]  /*8da0*/  FFMA.FTZ R177, R34, R5.reuse, -R44.reuse ;  /* 0x0000000522b17223 */ /* 0x180fe2000001082c */
[----:B------:R-:W-:Y:S01]  /*8db0*/  @!P1 LEA R27, R27, UR41, 0x3 ;  /* 0x000000291b1b9c11 */ /* 0x000fe2000f8e18ff */
[-CC-:B------:R-:W-:Y:S01]  /*8dc0*/  FFMA.FTZ R40, R35, R5.reuse, -R44.reuse ;  /* 0x0000000523287223 */ /* 0x180fe2000001082c */
[----:B------:R-:W-:Y:S01]  /*8dd0*/  IADD3 R31, -R184, 0xb, RZ ;  /* 0x0000000bb81f7810 */ /* 0x000fe20007ffe1ff */
[-CC-:B------:R-:W-:Y:S01]  /*8de0*/  FFMA.FTZ R179, R38, R5.reuse, -R44.reuse ;  /* 0x0000000526b37223 */ /* 0x180fe2000001082c */
[-CC-:B------:R-:W-:Y:S01]  /*8df0*/  FFMA.FTZ R38, R39, R5.reuse, -R44.reuse ;  /* 0x0000000527267223 */ /* 0x180fe2000001082c */
[----:B------:R-:W-:Y:S01]  /*8e00*/  @!P1 VIADD R27, R27, 0x28840 ;  /* 0x000288401b1b9836 */ /* 0x000fe20000000000 */
[----:B------:R-:W-:Y:S01]  /*8e10*/  MUFU.EX2 R28, R28 ;  /* 0x0000001c001c7308 */ /* 0x000fe20000000800 */
[-CC-:B------:R-:W-:Y:S01]  /*8e20*/  FFMA.FTZ R175, R46, R5.reuse, -R44.reuse ;  /* 0x000000052eaf7223 */ /* 0x180fe2000001082c */
[-CC-:B------:R-:W-:Y:S01]  /*8e30*/  FFMA.FTZ R173, R42, R5.reuse, -R44.reuse ;  /* 0x000000052aad7223 */ /* 0x180fe2000001082c */
[-CC-:B------:R-:W-:Y:S01]  /*8e40*/  FFMA.FTZ R34, R43, R5.reuse, -R44.reuse ;  /* 0x000000052b227223 */ /* 0x180fe2000001082c */
[----:B------:R-:W-:Y:S01]  /*8e50*/  @!P1 PRMT R27, RZ, 0x654, R27 ;  /* 0x00000654ff1b9816 */ /* 0x000fe2000000001b */
        /* <DEDUP_REMOVED lines=17> */
[----:B------:R-:W-:Y:S01]  /*8f70*/  FFMA.FTZ R86, R86, R5, -R44 ;  /* 0x0000000556567223 */ /* 0x000fe2000001082c */
[----:B------:R-:W-:Y:S01]  /*8f80*/  IMAD.U32 R35, RZ, RZ, UR50 ;  /* 0x00000032ff237e24 */ /* 0x000fe2000f8e00ff */
[----:B------:R-:W-:Y:S01]  /*8f90*/  MUFU.EX2 R177, R177 ;  /* 0x000000b100b17308 */ /* 0x000fe20000000800 */
[----:B------:R-:W-:-:S03]  /*8fa0*/  UMOV UR50, UR42 ;  /* 0x0000002a00327c82 */ /* 0x000fc60008000000 */
[----:B------:R-:W-:-:S04]  /*8fb0*/  @!P1 LEA R35, R35, UR41, 0x3 ;  /* 0x0000002923239c11 */ /* 0x000fc8000f8e18ff */
        /* <DEDUP_REMOVED lines=16> */
[-CC-:B------:R-:W-:Y:S01]  /*90c0*/  FFMA.FTZ R169, R50, R5.reuse, -R44.reuse ;  /* 0x0000000532a97223 */ /* 0x180fe2000001082c */
[----:B------:R-:W-:Y:S01]  /*90d0*/  FFMA.FTZ R171, R54, R5, -R44 ;  /* 0x0000000536ab7223 */ /* 0x000fe2000001082c */
        /* <DEDUP_REMOVED lines=18> */
[-CC-:B------:R-:W-:Y:S01]  /*9200*/  FFMA.FTZ R167, R62, R5.reuse, -R44.reuse ;  /* 0x000000053ea77223 */ /* 0x180fe2000001082c */
[----:B------:R-:W-:Y:S01]  /*9210*/  FFMA.FTZ R44, R87, R5, -R44 ;  /* 0x00000005572c7223 */ /* 0x000fe2000001082c */
[----:B------:R-:W-:Y:S01]  /*9220*/  HGMMA.64x128x16.F32.BF16 R88, R160, gdesc[UR4].tnspB, R88, gsb0 ;  /* 0x41e00004a0587df0 */ /* 0x000fe20008001858 */
[----:B------:R-:W-:Y:S01]  /*9230*/  UIADD3 UR6, UR10, 0x300, URZ ;  /* 0x000003000a067890 */ /* 0x000fe2000fffe03f */
[----:B------:R-:W-:Y:S01]  /*9240*/  MUFU.EX2 R164, R164 ;  /* 0x000000a400a47308 */ /* 0x000fe20000000800 */
[----:B------:R-:W-:-:S07]  /*9250*/  UMOV UR7, 0x40000040 ;  /* 0x4000004000077882 */ /* 0x000fce0000000000 */
        /* <DEDUP_REMOVED lines=8> */
[----:B------:R-:W-:Y:S02]  /*92e0*/  FADD.FTZ R10, -R8, R9 ;  /* 0x00000009080a7221 */ /* 0x000fe40000010100 */
[----:B------:R-:W-:Y:S01]  /*92f0*/  MUFU.EX2 R161, R66 ;  /* 0x0000004200a17308 */ /* 0x000fe20000000800 */
[----:B------:R-:W-:Y:S01]  /*9300*/  HGMMA.64x128x16.F32.BF16 R88, R156, gdesc[UR4].tnspB, R88, gsb0 ;  /* 0x41e000049c587df0 */ /* 0x000fe20008001858 */
[----:B------:R-:W-:Y:S01]  /*9310*/  UIADD3 UR6, UR10, 0x380, URZ ;  /* 0x000003800a067890 */ /* 0x000fe2000fffe03f */
[----:B------:R-:W-:Y:S01]  /*9320*/  FMUL.FTZ R10, R10, R5 ;  /* 0x000000050a0a7220 */ /* 0x000fe20000410000 */
[----:B------:R-:W-:-:S04]  /*9330*/  UMOV UR7, 0x40000040 ;  /* 0x4000004000077882 */ /* 0x000fc80000000000 */
[----:B------:R-:W-:Y:S08]  /*9340*/  MUFU.EX2 R160, R160 ;  /* 0x000000a000a07308 */ /* 0x000ff00000000800 */
[----:B------:R-:W0:Y:S08]  /*9350*/  MUFU.EX2 R10, R10 ;  /* 0x0000000a000a7308 */ /* 0x000e300000000800 */
[----:B------:R-:W-:Y:S08]  /*9360*/  MUFU.EX2 R162, R162 ;  /* 0x000000a200a27308 */ /* 0x000ff00000000800 */
[----:B------:R-:W-:Y:S01]  /*9370*/  MUFU.EX2 R163, R70 ;  /* 0x0000004600a37308 */ /* 0x000fe20000000800 */
[----:B0-----:R-:W-:Y:S01]  /*9380*/  FFMA.FTZ R3, R10, R3, R181 ;  /* 0x000000030a037223 */ /* 0x001fe200000100b5 */
[----:B------:R-:W-:-:S06]  /*9390*/  F2FP.BF16.F32.PACK_AB R181, R28, R181 ;  /* 0x000000b51cb5723e */ /* 0x000fcc00000010ff */
[----:B------:R-:W0:Y:S01]  /*93a0*/  MUFU.EX2 R9, R85 ;  /* 0x0000005500097308 */ /* 0x000e220000000800 */
[----:B------:R-:W-:Y:S02]  /*93b0*/  WARPGROUP.DEPBAR.LE gsb0, 0x0 ;  /* 0x00008000000079c5 */ /* 0x000fe40000010000 */
[----:B------:R-:W-:-:S05]  /*93c0*/  WARPGROUP.ARRIVE ;  /* 0x00000000000079c5 */ /* 0x000fca0000000000 */
[----:B------:R-:W1:Y:S01]  /*93d0*/  MUFU.EX2 R157, R74 ;  /* 0x0000004a009d7308 */ /* 0x000e620000000800 */
[----:B------:R-:W-:Y:S02]  /*93e0*/  F2FP.BF16.F32.PACK_AB R156, R57, R12 ;  /* 0x0000000c399c723e */ /* 0x000fe400000010ff */
[----:B------:R-:W-:Y:S01]  /*93f0*/  F2FP.BF16.F32.PACK_AB R158, R61, R14 ;  /* 0x0000000e3d9e723e */ /* 0x000fe200000010ff */
[----:B------:R-:W-:Y:S04]  /*9400*/  HGMMA.64x128x16.F32.BF16 R88, R152, gdesc[UR4].tnspB, R88, gsb0 ;  /* 0x41e0000498587df0 */ /* 0x000fe80008001858 */
[----:B------:R-:W2:Y:S01]  /*9410*/  MUFU.EX2 R159, R78 ;  /* 0x0000004e009f7308 */ /* 0x000ea20000000800 */
[----:B------:R-:W-:Y:S02]  /*9420*/  WARPGROUP.DEPBAR.LE gsb0, 0x0 ;  /* 0x00008000000079c5 */ /* 0x000fe40000010000 */
[----:B------:R3:W-:Y:S06]  /*9430*/  BAR.ARV R31, 0x100 ;  /* 0x0004001f0000751d */ /* 0x0007ec0000002000 */
[----:B------:R4:W-:Y:S01]  /*9440*/  @!P1 SYNCS.ARRIVE.TRANS64.RED.A1T0 RZ, [R27+URZ], RZ ;  /* 0x000000ff1bff99a7 */ /* 0x0009e2000810043f */
[----:B------:R-:W5:Y:S01]  /*9450*/  MUFU.EX2 R153, R82 ;  /* 0x0000005200997308 */ /* 0x000f620000000800 */
[----:B---3--:R-:W-:Y:S01]  /*9460*/  @!P1 VIADD R31, R35, 0x28860 ;  /* 0x00028860231f9836 */ /* 0x008fe20000000000 */
[----:B0-----:R-:W-:Y:S01]  /*9470*/  F2FP.BF16.F32.PACK_AB R154, R9, R24 ;  /* 0x00000018099a723e */ /* 0x001fe200000010ff */
[-C--:B------:R-:W-:Y:S01]  /*9480*/  FMUL.FTZ R88, R88, R7.reuse ;  /* 0x0000000758587220 */ /* 0x080fe20000410000 */
[-C--:B------:R-:W-:Y:S01]  /*9490*/  FMUL.FTZ R89, R89, R7.reuse ;  /* 0x0000000759597220 */ /* 0x080fe20000410000 */
[-C--:B------:R-:W-:Y:S01]  /*94a0*/  FMUL.FTZ R92, R92, R7.reuse ;  /* 0x000000075c5c7220 */ /* 0x080fe20000410000 */
[----:B------:R-:W-:Y:S01]  /*94b0*/  @!P1 PRMT R31, RZ, 0x654, R31 ;  /* 0x00000654ff1f9816 */ /* 0x000fe2000000001f */
[----:B----4-:R-:W-:Y:S01]  /*94c0*/  FADD.FTZ R27, R11, R4 ;  /* 0x000000040b1b7221 */ /* 0x010fe20000010000 */
[----:B------:R-:W-:Y:S01]  /*94d0*/  FADD.FTZ R4, R28, R3 ;  /* 0x000000031c047221 */ /* 0x000fe20000010000 */
[----:B------:R-:W0:Y:S01]  /*94e0*/  MUFU.EX2 R155, R86 ;  /* 0x00000056009b7308 */ /* 0x000e220000000800 */
[----:B------:R3:W-:Y:S01]  /*94f0*/  @!P1 SYNCS.ARRIVE.TRANS64.RED.A1T0 RZ, [R31+URZ], RZ ;  /* 0x000000ff1fff99a7 */ /* 0x0007e2000810043f */
        /* <DEDUP_REMOVED lines=63> */
[----:B------:R-:W-:Y:S01]  /*98f0*/  FMUL.FTZ R90, R90, R10 ;  /* 0x0000000a5a5a7220 */ /* 0x000fe20000410000 */
[----:B------:R-:W-:Y:S01]  /*9900*/  FADD.FTZ R28, R166, R11 ;  /* 0x0000000ba61c7221 */ /* 0x000fe20000010000 */
[----:B------:R-:W-:Y:S01]  /*9910*/  FADD.FTZ R4, R167, R4 ;  /* 0x00000004a7047221 */ /* 0x000fe20000010000 */
[----:B------:R-:W-:Y:S01]  /*9920*/  F2FP.BF16.F32.PACK_AB R176, R15, R176 ;  /* 0x000000b00fb0723e */ /* 0x000fe200000010ff */
[-C--:B------:R-:W-:Y:S01]  /*9930*/  FMUL.FTZ R91, R91, R10.reuse ;  /* 0x0000000a5b5b7220 */ /* 0x080fe20000410000 */
[----:B------:R-:W-:Y:S01]  /*9940*/  FADD.FTZ R3, R45, R28 ;  /* 0x0000001c2d037221 */ /* 0x000fe20000010000 */
[----:B------:R-:W-:Y:S01]  /*9950*/  FADD.FTZ R4, R63, R4 ;  /* 0x000000043f047221 */ /* 0x000fe20000010000 */
[----:B------:R-:W-:Y:S01]  /*9960*/  F2FP.BF16.F32.PACK_AB R183, R36, R183 ;  /* 0x000000b724b7723e */ /* 0x000fe200000010ff */
[-C--:B------:R-:W-:Y:S01]  /*9970*/  FMUL.FTZ R94, R94, R10.reuse ;  /* 0x0000000a5e5e7220 */ /* 0x080fe20000410000 */
        /* <DEDUP_REMOVED lines=17> */
[----:B-1----:R-:W-:Y:S01]  /*9a90*/  FADD.FTZ R4, R157, R4 ;  /* 0x000000049d047221 */ /* 0x002fe20000010000 */
[----:B------:R-:W-:Y:S01]  /*9aa0*/  F2FP.BF16.F32.PACK_AB R173, R34, R173 ;  /* 0x000000ad22ad723e */ /* 0x000fe200000010ff */
[----:B------:R-:W-:Y:S01]  /*9ab0*/  FMUL.FTZ R103, R103, R10 ;  /* 0x0000000a67677220 */ /* 0x000fe20000410000 */
[----:B------:R-:W-:Y:S01]  /*9ac0*/  FADD.FTZ R3, R57, R26 ;  /* 0x0000001a39037221 */ /* 0x000fe20000010000 */
[----:B------:R-:W-:Y:S01]  /*9ad0*/  FADD.FTZ R4, R75, R4 ;  /* 0x000000044b047221 */ /* 0x000fe20000010000 */
[----:B------:R-:W-:Y:S01]  /*9ae0*/  F2FP.BF16.F32.PACK_AB R174, R29, R174 ;  /* 0x000000ae1dae723e */ /* 0x000fe200000010ff */
[-C--:B------:R-:W-:Y:S01]  /*9af0*/  FMUL.FTZ R106, R106, R10.reuse ;  /* 0x0000000a6a6a7220 */ /* 0x080fe20000410000 */
[----:B------:R-:W-:Y:S01]  /*9b00*/  FADD.FTZ R26, R14, R3 ;  /* 0x000000030e1a7221 */ /* 0x000fe20000010000 */
[----:B--2---:R-:W-:Y:S01]  /*9b10*/  FADD.FTZ R4, R159, R4 ;  /* 0x000000049f047221 */ /* 0x004fe20000010000 */
[----:B------:R-:W-:Y:S01]  /*9b20*/  F2FP.BF16.F32.PACK_AB R175, R30, R175 ;  /* 0x000000af1eaf723e */ /* 0x000fe200000010ff */
[----:B------:R-:W-:Y:S01]  /*9b30*/  FMUL.FTZ R107, R107, R10 ;  /* 0x0000000a6b6b7220 */ /* 0x000fe20000410000 */
[----:B------:R-:W-:Y:S01]  /*9b40*/  FADD.FTZ R3, R61, R26 ;  /* 0x0000001a3d037221 */ /* 0x000fe20000010000 */
[----:B------:R-:W-:Y:S01]  /*9b50*/  FADD.FTZ R4, R79, R4 ;  /* 0x000000044f047221 */ /* 0x000fe20000010000 */
[----:B------:R-:W-:Y:S01]  /*9b60*/  F2FP.BF16.F32.PACK_AB R168, R33, R168 ;  /* 0x000000a821a8723e */ /* 0x000fe200000010ff */
[-C--:B------:R-:W-:Y:S01]  /*9b70*/  FMUL.FTZ R110, R110, R10.reuse ;  /* 0x0000000a6e6e7220 */ /* 0x080fe20000410000 */
[----:B------:R-:W-:Y:S01]  /*9b80*/  FADD.FTZ R26, R20, R3 ;  /* 0x00000003141a7221 */ /* 0x000fe20000010000 */
[----:B-----5:R-:W-:Y:S01]  /*9b90*/  FADD.FTZ R4, R153, R4 ;  /* 0x0000000499047221 */ /* 0x020fe20000010000 */
[----:B------:R-:W-:Y:S01]  /*9ba0*/  F2FP.BF16.F32.PACK_AB R169, R32, R169 ;  /* 0x000000a920a9723e */ /* 0x000fe200000010ff */
[----:B------:R-:W-:Y:S01]  /*9bb0*/  FMUL.FTZ R111, R111, R10 ;  /* 0x0000000a6f6f7220 */ /* 0x000fe20000410000 */
[----:B------:R-:W-:Y:S01]  /*9bc0*/  FADD.FTZ R3, R65, R26 ;  /* 0x0000001a41037221 */ /* 0x000fe20000010000 */
[----:B------:R-:W-:Y:S01]  /*9bd0*/  FADD.FTZ R4, R83, R4 ;  /* 0x0000000453047221 */ /* 0x000fe20000010000 */
[----:B------:R-:W-:Y:S01]  /*9be0*/  F2FP.BF16.F32.PACK_AB R170, R37, R170 ;  /* 0x000000aa25aa723e */ /* 0x000fe200000010ff */
[----:B------:R-:W-:Y:S01]  /*9bf0*/  FMUL.FTZ R114, R114, R10 ;  /* 0x0000000a72727220 */ /* 0x000fe20000410000 */
[----:B------:R-:W-:Y:S01]  /*9c00*/  FADD.FTZ R12, R24, R3 ;  /* 0x00000003180c7221 */ /* 0x000fe20000010000 */
[----:B0-----:R-:W-:Y:S01]  /*9c10*/  FADD.FTZ R3, R155, R4 ;  /* 0x000000049b037221 */ /* 0x001fe20000010000 */
[----:B------:R-:W-:Y:S01]  /*9c20*/  F2FP.BF16.F32.PACK_AB R164, R41, R164 ;  /* 0x000000a429a4723e */ /* 0x000fe200000010ff */
[----:B------:R-:W-:Y:S01]  /*9c30*/  FMUL.FTZ R115, R115, R10 ;  /* 0x0000000a73737220 */ /* 0x000fe20000410000 */
[----:B------:R-:W-:Y:S01]  /*9c40*/  FADD.FTZ R4, R9, R12 ;  /* 0x0000000c09047221 */ /* 0x000fe20000010000 */
[----:B------:R-:W-:Y:S01]  /*9c50*/  F2FP.BF16.F32.PACK_AB R165, R42, R165 ;  /* 0x000000a52aa5723e */ /* 0x000fe200000010ff */
[----:B------:R-:W-:Y:S01]  /*9c60*/  FADD.FTZ R3, R44, R3 ;  /* 0x000000032c037221 */ /* 0x000fe20000010000 */
[----:B------:R-:W-:Y:S01]  /*9c70*/  F2FP.BF16.F32.PACK_AB R166, R45, R166 ;  /* 0x000000a62da6723e */ /* 0x000fe200000010ff */
[-C--:B------:R-:W-:Y:S01]  /*9c80*/  FMUL.FTZ R118, R118, R10.reuse ;  /* 0x0000000a76767220 */ /* 0x080fe20000410000 */
[----:B------:R-:W-:Y:S01]  /*9c90*/  F2FP.BF16.F32.PACK_AB R167, R63, R167 ;  /* 0x000000a73fa7723e */ /* 0x000fe200000010ff */
[----:B------:R-:W-:Y:S01]  /*9ca0*/  FMUL.FTZ R119, R119, R10 ;  /* 0x0000000a77777220 */ /* 0x000fe20000410000 */
        /* <DEDUP_REMOVED lines=27> */
[----:B---3--:R-:W-:Y:S06]  /*9e60*/  @P2 BRA `(.L_x_1116) ;  /* 0xffffffe0000c2947 */ /* 0x008fec000383ffff */
.L_x_1107:
[----:B------:R-:W-:-:S13]  /*9e70*/  ISETP.GE.AND P2, PT, R6, UR39, PT ;  /* 0x0000002706007c0c */ /* 0x000fda000bf46270 */
[----:B------:R-:W-:Y:S05]  /*9e80*/  @!P2 BRA `(.L_x_1117) ;  /* 0x000000300024a947 */ /* 0x000fea0003800000 */
[----:B------:R-:W-:Y:S01]  /*9e90*/  IMAD.IADD R13, R17, 0x1, -R18 ;  /* 0x00000001110d7824 */ /* 0x000fe200078e0a12 */
[----:B------:R-:W-:Y:S01]  /*9ea0*/  UMOV UR53, UR43 ;  /* 0x0000002b00357c82 */ /* 0x000fe20008000000 */
[----:B------:R-:W-:Y:S01]  /*9eb0*/  IMAD.MOV.U32 R7, RZ, RZ, R8 ;  /* 0x000000ffff077224 */ /* 0x000fe200078e0008 */
[----:B------:R-:W-:Y:S01]  /*9ec0*/  UMOV UR52, UR42 ;  /* 0x0000002a00347c82 */ /* 0x000fe20008000000 */
[----:B------:R-:W-:Y:S01]  /*9ed0*/  IMAD.MOV.U32 R10, RZ, RZ, R0 ;  /* 0x000000ffff0a7224 */ /* 0x000fe200078e0000 */
[----:B------:R-:W-:Y:S01]  /*9ee0*/  IADD3 R9, R13, 0x8, R2 ;  /* 0x000000080d097810 */ /* 0x000fe20007ffe002 */
[----:B------:R-:W-:Y:S01]  /*9ef0*/  IMAD.IADD R13, R2, 0x1, R13 ;  /* 0x00000001020d7824 */ /* 0x000fe200078e020d */
[----:B------:R-:W-:Y:S01]  /*9f00*/  ULDC UR47, c[0x0][0x9e4] ;  /* 0x00027900002f7ab9 */ /* 0x000fe20000000800 */
[----:B------:R-:W-:Y:S01]  /*9f10*/  ULDC UR51, c[0x0][0x9dc] ;  /* 0x0002770000337ab9 */ /* 0x000fe20000000800 */
[----:B------:R-:W-:Y:S01]  /*9f20*/  LOP3.LUT R11, RZ, R9, RZ, 0x33, !PT ;  /* 0x00000009ff0b7212 */ /* 0x000fe200078e33ff */
[----:B------:R-:W-:-:S06]  /*9f30*/  ULDC UR50, c[0x0][0x9e0] ;  /* 0x0002780000327ab9 */ /* 0x000fcc0000000800 */
.L_x_1134:
        /* <DEDUP_REMOVED lines=9> */
.L_x_1119:
[----:B------:R-:W-:Y:S01]  /*9fd0*/  ULEA UR6, UR42, UR41, 0x3 ;  /* 0x000000292a067291 */ /* 0x000fe2000f8e183f */
[----:B------:R-:W-:-:S05]  /*9fe0*/  IMAD.U32 R0, RZ, RZ, UR43 ;  /* 0x0000002bff007e24 */ /* 0x000fca000f8e00ff */
[----:B------:R-:W-:-:S04]  /*9ff0*/  SHF.L.U32 R0, R0, 0x1f, RZ ;  /* 0x0000001f00007819 */ /* 0x000fc800000006ff */
[----:B------:R0:W1:Y:S01]  /*a000*/  SYNCS.PHASECHK.TRANS64.TRYWAIT P2, [UR6+0x28830], R0 ;  /* 0x02883000ff0075a7 */ /* 0x0000620008040146 */
[----:B------:R-:W-:Y:S05]  /*a010*/  @!P0 BRA `(.L_x_1120) ;  /* 0x0000000000048947 */ /* 0x000fea0003800000 */
[----:B------:R-:W-:Y:S01]  /*a020*/  BPT.TRAP 0x1 ;  /* 0x000000040000795c */ /* 0x000fe20000300000 */
.L_x_1120:
[----:B-1----:R-:W-:Y:S05]  /*a030*/  @P2 BRA `(.L_x_1118) ;  /* 0x0000000000082947 */ /* 0x002fea0003800000 */
[----:B------:R-:W1:Y:S02]  /*a040*/  SYNCS.PHASECHK.TRANS64.TRYWAIT P2, [UR6+0x28830], R0 ;  /* 0x02883000ff0075a7 */ /* 0x000e640008040146 */
[----:B-1----:R-:W-:Y:S05]  /*a050*/  @!P2 BRA `(.L_x_1121) ;  /* 0x000000a800e4a947 */ /* 0x002fea0003800000 */
.L_x_1118:
        /* <DEDUP_REMOVED lines=47> */
.L_x_1123:
[----:B------:R-:W-:Y:S01]  /*a350*/  ULEA UR6, UR52, UR41, 0x3 ;  /* 0x0000002934067291 */ /* 0x000fe2000f8e183f */
[----:B------:R-:W-:-:S05]  /*a360*/  IMAD.U32 R0, RZ, RZ, UR53 ;  /* 0x00000035ff007e24 */ /* 0x000fca000f8e00ff */
[----:B------:R-:W-:-:S04]  /*a370*/  SHF.L.U32 R0, R0, 0x1f, RZ ;  /* 0x0000001f00007819 */ /* 0x000fc800000006ff */
[----:B------:R0:W1:Y:S01]  /*a380*/  SYNCS.PHASECHK.TRANS64.TRYWAIT P2, [UR6+0x28850], R0 ;  /* 0x02885000ff0075a7 */ /* 0x0000620008040146 */
[----:B------:R-:W-:Y:S05]  /*a390*/  @!P0 BRA `(.L_x_1124) ;  /* 0x0000000000048947 */ /* 0x000fea0003800000 */
[----:B------:R-:W-:Y:S01]  /*a3a0*/  BPT.TRAP 0x1 ;  /* 0x000000040000795c */ /* 0x000fe20000300000 */
.L_x_1124:
[----:B-1----:R-:W-:Y:S05]  /*a3b0*/  @P2 BRA `(.L_x_1122) ;  /* 0x0000000000082947 */ /* 0x002fea0003800000 */
[----:B------:R-:W1:Y:S02]  /*a3c0*/  SYNCS.PHASECHK.TRANS64.TRYWAIT P2, [UR6+0x28850], R0 ;  /* 0x02885000ff0075a7 */ /* 0x000e640008040146 */
[----:B-1----:R-:W-:Y:S05]  /*a3d0*/  @!P2 BRA `(.L_x_1125) ;  /* 0x000000a8001ca947 */ /* 0x002fea0003800000 */
.L_x_1122:
[----:B------:R-:W-:Y:S01]  /*a3e0*/  UIADD3 UR6, UR41, 0x400, URZ ;  /* 0x0000040029067890 */ /* 0x000fe2000fffe03f */
[----:B------:R-:W-:Y:S01]  /*a3f0*/  WARPGROUP.ARRIVE ;  /* 0x00000000000079c5 */ /* 0x000fe20000000000 */
[----:B------:R-:W-:-:S05]  /*a400*/  UMOV UR7, 0x40000040 ;  /* 0x4000004000077882 */ /* 0x000fca0000000000 */
[----:B-1----:R-:W1:Y:S01]  /*a410*/  S2R R5, SR_TID.X ;  /* 0x0000000000057919 */ /* 0x002e620000002100 */
[----:B------:R-:W-:Y:S01]  /*a420*/  USHF.R.U32.HI UR6, URZ, 0x4, UR6 ;  /* 0x000000043f067899 */ /* 0x000fe20008011606 */
[----:B0-----:R-:W-:Y:S02]  /*a430*/  IMAD.U32 R0, RZ, RZ, UR42 ;  /* 0x0000002aff007e24 */ /* 0x001fe4000f8e00ff */
[----:B------:R-:W-:Y:S01]  /*a440*/  IMAD.SHL.U32 R21, R6, 0x80, RZ ;  /* 0x0000008006157824 */ /* 0x000fe200078e00ff */
        /* <DEDUP_REMOVED lines=10> */
[----:B-1----:R-:W-:-:S04]  /*a4f0*/  SHF.R.U32.HI R5, RZ, 0x7, R5 ;  /* 0x00000007ff057819 */ /* 0x002fc80000011605 */
[----:B------:R-:W-:Y:S02]  /*a500*/  IADD3 R8, -R5, 0xb, RZ ;  /* 0x0000000b05087810 */ /* 0x000fe40007ffe1ff */
[----:B------:R-:W-:-:S05]  /*a510*/  IADD3 R5, R17, 0x1, -R21 ;  /* 0x0000000111057810 */ /* 0x000fca0007ffe815 */
[----:B------:R-:W-:-:S04]  /*a520*/  IMAD.IADD R5, R5, 0x1, -R18 ;  /* 0x0000000105057824 */ /* 0x000fc800078e0a12 */
[----:B------:R-:W-:Y:S01]  /*a530*/  IMAD R5, R16, -0x2, R5 ;  /* 0xfffffffe10057824 */ /* 0x000fe200078e0205 */
        /* <DEDUP_REMOVED lines=35> */
[----:B------:R0:W-:Y:S06]  /*a770*/  BAR.ARV R8, 0x100 ;  /* 0x000400080000751d */ /* 0x0001ec0000002000 */
[C---:B------:R-:W-:Y:S01]  /*a780*/  VIADD R153, R5.reuse, UR50 ;  /* 0x0000003205997c36 */ /* 0x040fe20008000000 */
[----:B------:R1:W-:Y:S01]  /*a790*/  @!P1 SYNCS.ARRIVE.TRANS64.RED.A1T0 RZ, [R0+URZ], RZ ;  /* 0x000000ff00ff99a7 */ /* 0x0003e2000810043f */
[----:B------:R-:W-:-:S04]  /*a7a0*/  VIADD R155, R5, UR6 ;  /* 0x00000006059b7c36 */ /* 0x000fc80008000000 */
[C---:B------:R-:W-:Y:S02]  /*a7b0*/  IMAD.IADD R5, R2.reuse, 0x1, R155 ;  /* 0x0000000102057824 */ /* 0x040fe400078e029b */
[----:B-1----:R-:W-:Y:S01]  /*a7c0*/  IMAD.IADD R0, R2, 0x1, R153 ;  /* 0x0000000102007824 */ /* 0x002fe200078e0299 */
[----:B0-----:R-:W-:Y:S06]  /*a7d0*/  @!P6 BRA `(.L_x_1126) ;  /* 0x00000000005ce947 */ /* 0x001fec0003800000 */
[----:B------:R-:W-:Y:S01]  /*a7e0*/  ISETP.GT.AND P2, PT, R13, -0x1, PT ;  /* 0xffffffff0d00780c */ /* 0x000fe20003f44270 */
[----:B------:R-:W-:-:S12]  /*a7f0*/  BSSY B0, `(.L_x_1127) ;  /* 0x0000011000007945 */ /* 0x000fd80003800000 */
[----:B------:R-:W-:Y:S05]  /*a800*/  @P2 BRA `(.L_x_1128) ;  /* 0x0000000000242947 */ /* 0x000fea0003800000 */
[----:B------:R-:W-:Y:S01]  /*a810*/  IMAD.U32 R14, RZ, RZ, UR47 ;  /* 0x0000002fff0e7e24 */ /* 0x000fe2000f8e00ff */
[----:B------:R-:W-:-:S04]  /*a820*/  IADD3 R8, R2, R17, -R18 ;  /* 0x0000001102087210 */ /* 0x000fc80007ffe812 */
[----:B------:R-:W-:Y:S02]  /*a830*/  ISETP.NE.AND P2, PT, R14, 0x1, PT ;  /* 0x000000010e00780c */ /* 0x000fe40003f45270 */
[----:B------:R-:W-:-:S11]  /*a840*/  LOP3.LUT R15, RZ, R8, RZ, 0x33, !PT ;  /* 0x00000008ff0f7212 */ /* 0x000fd600078e33ff */
[----:B------:R-:W0:Y:S02]  /*a850*/  @P2 LDC.64 R156, c[0x0][0x9e8] ;  /* 0x00027a00ff9c2b82 */ /* 0x000e240000000a00 */
[----:B0-----:R-:W-:-:S05]  /*a860*/  @P2 IMAD.HI.U32 R8, R15, R156, RZ ;  /* 0x0000009c0f082227 */ /* 0x001fca00078e00ff */
[----:B------:R-:W-:-:S04]  /*a870*/  @P2 SHF.R.U32.HI R15, RZ, R157, R8 ;  /* 0x0000009dff0f2219 */ /* 0x000fc80000011608 */
[----:B------:R-:W-:Y:S01]  /*a880*/  LOP3.LUT R8, RZ, R15, RZ, 0x33, !PT ;  /* 0x0000000fff087212 */ /* 0x000fe200078e33ff */
[----:B------:R-:W-:Y:S06]  /*a890*/  BRA `(.L_x_1129) ;  /* 0x0000000000187947 */ /* 0x000fec0003800000 */
.L_x_1128:
[----:B------:R-:W-:Y:S02]  /*a8a0*/  IMAD.U32 R14, RZ, RZ, UR47 ;  /* 0x0000002fff0e7e24 */ /* 0x000fe4000f8e00ff */
[----:B------:R-:W-:-:S03]  /*a8b0*/  IMAD.MOV.U32 R8, RZ, RZ, R13 ;  /* 0x000000ffff087224 */ /* 0x000fc600078e000d */
[----:B------:R-:W-:-:S13]  /*a8c0*/  ISETP.NE.AND P2, PT, R14, 0x1, PT ;  /* 0x000000010e00780c */ /* 0x000fda0003f45270 */
[----:B------:R-:W0:Y:S02]  /*a8d0*/  @P2 LDC.64 R156, c[0x0][0x9e8] ;  /* 0x00027a00ff9c2b82 */ /* 0x000e240000000a00 */
[----:B0-----:R-:W-:-:S05]  /*a8e0*/  @P2 IMAD.HI.U32 R12, R13, R156, RZ ;  /* 0x0000009c0d0c2227 */ /* 0x001fca00078e00ff */
[----:B------:R-:W-:-:S07]  /*a8f0*/  @P2 SHF.R.U32.HI R8, RZ, R157, R12 ;  /* 0x0000009dff082219 */ /* 0x000fce000001160c */
.L_x_1129:
[----:B------:R-:W-:Y:S05]  /*a900*/  BSYNC B0 ;  /* 0x0000000000007941 */ /* 0x000fea0003800000 */
.L_x_1127:
[----:B------:R-:W-:-:S04]  /*a910*/  IMAD R15, R8, R14, -R21 ;  /* 0x0000000e080f7224 */ /* 0x000fc800078e0a15 */
[----:B------:R-:W-:-:S05]  /*a920*/  IMAD R15, R16, -0x2, R15 ;  /* 0xfffffffe100f7824 */ /* 0x000fca00078e020f */
[----:B------:R-:W-:Y:S02]  /*a930*/  VIADDMNMX R0, R15, R14, R0, PT ;  /* 0x0000000e0f007246 */ /* 0x000fe40003800100 */
[----:B------:R-:W-:-:S07]  /*a940*/  VIMNMX R5, R5, R15, !PT ;  /* 0x0000000f05057248 */ /* 0x000fce0007fe0100 */
.L_x_1126:
[----:B------:R-:W-:-:S04]  /*a950*/  ISETP.GT.AND P2, PT, R6, -0x1, PT ;  /* 0xffffffff0600780c */ /* 0x000fc80003f44270 */
        /* <DEDUP_REMOVED lines=93> */
[--C-:B------:R-:W-:Y:S02]  /*af30*/  IADD3 R25, R153, 0x8, R2.reuse ;  /* 0x0000000899197810 */ /* 0x100fe40007ffe002 */
[----:B------:R-:W-:Y:S02]  /*af40*/  IADD3 R29, R155, 0x8, R2 ;  /* 0x000000089b1d7810 */ /* 0x000fe40007ffe002 */
[----:B------:R-:W-:-:S02]  /*af50*/  FSEL R32, R81, -INF , !P3 ;  /* 0xff80000051207808 */ /* 0x000fc40005800000 */
[----:B------:R-:W-:Y:S02]  /*af60*/  FSEL R84, R84, -INF , !P4 ;  /* 0xff80000054547808 */ /* 0x000fe40006000000 */
[----:B------:R-:W-:Y:S01]  /*af70*/  FSEL R28, R85, -INF , !P5 ;  /* 0xff800000551c7808 */ /* 0x000fe20006800000 */
[----:B------:R-:W-:Y:S06]  /*af80*/  @!P6 BRA `(.L_x_1130) ;  /* 0x000000000058e947 */ /* 0x000fec0003800000 */
        /* <DEDUP_REMOVED lines=11> */
.L_x_1132:
[----:B------:R-:W-:Y:S02]  /*b040*/  IMAD.U32 R15, RZ, RZ, UR47 ;  /* 0x0000002fff0f7e24 */ /* 0x000fe4000f8e00ff */
[----:B------:R-:W-:-:S03]  /*b050*/  IMAD.MOV.U32 R0, RZ, RZ, R9 ;  /* 0x000000ffff007224 */ /* 0x000fc600078e0009 */
[----:B------:R-:W-:-:S13]  /*b060*/  ISETP.NE.AND P3, PT, R15, 0x1, PT ;  /* 0x000000010f00780c */ /* 0x000fda0003f65270 */
[----:B------:R-:W0:Y:S02]  /*b070*/  @P3 LDC.64 R158, c[0x0][0x9e8] ;  /* 0x00027a00ff9e3b82 */ /* 0x000e240000000a00 */
[----:B0-----:R-:W-:-:S05]  /*b080*/  @P3 IMAD.HI.U32 R158, R9, R158, RZ ;  /* 0x0000009e099e3227 */ /* 0x001fca00078e00ff */
[----:B------:R-:W-:-:S07]  /*b090*/  @P3 SHF.R.U32.HI R0, RZ, R159, R158 ;  /* 0x0000009fff003219 */ /* 0x000fce000001169e */
.L_x_1133:
[----:B------:R-:W-:Y:S05]  /*b0a0*/  BSYNC B0 ;  /* 0x0000000000007941 */ /* 0x000fea0003800000 */
.L_x_1131:
[----:B------:R-:W-:-:S04]  /*b0b0*/  IMAD R5, R0, R15, -R21 ;  /* 0x0000000f00057224 */ /* 0x000fc800078e0a15 */
[----:B------:R-:W-:-:S05]  /*b0c0*/  IMAD R0, R16, -0x2, R5 ;  /* 0xfffffffe10007824 */ /* 0x000fca00078e0205 */
[----:B------:R-:W-:Y:S02]  /*b0d0*/  VIADDMNMX R25, R0, R15, R25, PT ;  /* 0x0000000f00197246 */ /* 0x000fe40003800119 */
[----:B------:R-:W-:-:S07]  /*b0e0*/  VIMNMX R29, R29, R0, !PT ;  /* 0x000000001d1d7248 */ /* 0x000fce0007fe0100 */
.L_x_1130:
[----:B------:R-:W-:Y:S01]  /*b0f0*/  FMNMX.FTZ R5, R166, R10, !PT ;  /* 0x0000000aa6057209 */ /* 0x000fe20007810000 */
[----:B------:R-:W-:Y:S01]  /*b100*/  IMAD.U32 R57, RZ, RZ, UR52 ;  /* 0x00000034ff397e24 */ /* 0x000fe2000f8e00ff */
[C---:B------:R-:W-:Y:S01]  /*b110*/  ISETP.GT.AND P5, PT, R29.reuse, 0x1, P2 ;  /* 0x000000011d00780c */ /* 0x040fe200017a4270 */
[----:B------:R-:W-:Y:S01]  /*b120*/  UMOV UR53, UR43 ;  /* 0x0000002b00357c82 */ /* 0x000fe20008000000 */
[----:B------:R-:W-:Y:S01]  /*b130*/  FMNMX.FTZ R5, R168, R5, !PT ;  /* 0x00000005a8057209 */ /* 0x000fe20007810000 */
[----:B------:R-:W-:Y:S01]  /*b140*/  UMOV UR52, UR42 ;  /* 0x0000002a00347c82 */ /* 0x000fe20008000000 */
[----:B------:R-:W-:Y:S02]  /*b150*/  ISETP.GT.AND P4, PT, R29, 0x8, P2 ;  /* 0x000000081d00780c */ /* 0x000fe40001784270 */
[----:B------:R-:W-:Y:S02]  /*b160*/  FMNMX.FTZ R5, R182, R5, !PT ;  /* 0x00000005b6057209 */ /* 0x000fe40007810000 */
[----:B------:R-:W-:-:S02]  /*b170*/  ISETP.LT.OR P5, PT, R25, 0x2, P5 ;  /* 0x000000021900780c */ /* 0x000fc40002fa1670 */
[----:B------:R-:W-:Y:S02]  /*b180*/  FMNMX.FTZ R5, R178, R5, !PT ;  /* 0x00000005b2057209 */ /* 0x000fe40007810000 */
[----:B------:R-:W-:Y:S02]  /*b190*/  ISETP.LT.OR P4, PT, R25, 0x9, P4 ;  /* 0x000000091900780c */ /* 0x000fe40002781670 */
[----:B------:R-:W-:Y:S02]  /*b1a0*/  FMNMX.FTZ R5, R176, R5, !PT ;  /* 0x00000005b0057209 */ /* 0x000fe40007810000 */
[----:B------:R-:W-:Y:S02]  /*b1b0*/  ISETP.GT.AND P3, PT, R29, 0x9, P2 ;  /* 0x000000091d00780c */ /* 0x000fe40001764270 */
[----:B------:R-:W-:Y:S02]  /*b1c0*/  FMNMX.FTZ R5, R174, R5, !PT ;  /* 0x00000005ae057209 */ /* 0x000fe40007810000 */
[----:B------:R-:W-:-:S02]  /*b1d0*/  FSEL R162, R27, -INF , !P5 ;  /* 0xff8000001ba27808 */ /* 0x000fc40006800000 */
[----:B------:R-:W-:Y:S02]  /*b1e0*/  FMNMX.FTZ R5, R172, R5, !PT ;  /* 0x00000005ac057209 */ /* 0x000fe40007810000 */
[C---:B------:R-:W-:Y:S02]  /*b1f0*/  ISETP.GT.AND P5, PT, R29.reuse, 0x10, P2 ;  /* 0x000000101d00780c */ /* 0x040fe400017a4270 */
[----:B------:R-:W-:Y:S02]  /*b200*/  FMNMX.FTZ R5, R170, R5, !PT ;  /* 0x00000005aa057209 */ /* 0x000fe40007810000 */
[----:B------:R-:W-:Y:S02]  /*b210*/  FSEL R30, R30, -INF , !P4 ;  /* 0xff8000001e1e7808 */ /* 0x000fe40006000000 */
        /* <DEDUP_REMOVED lines=21> */
[----:B------:R-:W-:Y:S02]  /*b370*/  ISETP.LT.OR P3, PT, R25, 0x19, P3 ;  /* 0x000000191900780c */ /* 0x000fe40001f61670 */
[----:B------:R-:W-:Y:S02]  /*b380*/  FMNMX.FTZ R5, R14, R5, !PT ;  /* 0x000000050e057209 */ /* 0x000fe40007810000 */
[----:B------:R-:W-:Y:S02]  /*b390*/  FSEL R38, R38, -INF , !P3 ;  /* 0xff80000026267808 */ /* 0x000fe40005800000 */
        /* <DEDUP_REMOVED lines=27> */
[----:B0-----:R-:W-:-:S05]  /*b550*/  FMUL.FTZ R31, R0, R5 ;  /* 0x00000005001f7220 */ /* 0x001fca0000410000 */
[----:B------:R-:W-:-:S05]  /*b560*/  FSEL R31, R31, RZ, P5 ;  /* 0x000000ff1f1f7208 */ /* 0x000fca0002800000 */
[-CC-:B------:R-:W-:Y:S01]  /*b570*/  FFMA.FTZ R15, R166, R5.reuse, -R31.reuse ;  /* 0x00000005a60f7223 */ /* 0x180fe2000001081f */
[----:B------:R-:W-:Y:S01]  /*b580*/  FSEL R166, R39, -INF , !P4 ;  /* 0xff80000027a67808 */ /* 0x000fe20006000000 */
[-CC-:B------:R-:W-:Y:S01]  /*b590*/  FFMA.FTZ R180, R168, R5.reuse, -R31.reuse ;  /* 0x00000005a8b47223 */ /* 0x180fe2000001081f */
[----:B------:R-:W-:Y:S01]  /*b5a0*/  ISETP.GT.AND P4, PT, R29, 0x21, P2 ;  /* 0x000000211d00780c */ /* 0x000fe20001784270 */
[-CC-:B------:R-:W-:Y:S01]  /*b5b0*/  FFMA.FTZ R35, R174, R5.reuse, -R31.reuse ;  /* 0x00000005ae237223 */ /* 0x180fe2000001081f */
[-CC-:B------:R-:W-:Y:S01]  /*b5c0*/  FFMA.FTZ R21, R178, R5.reuse, -R31.reuse ;  /* 0x00000005b2157223 */ /* 0x180fe2000001081f */
[-CC-:B------:R-:W-:Y:S01]  /*b5d0*/  FFMA.FTZ R178, R172, R5.reuse, -R31.reuse ;  /* 0x00000005acb27223 */ /* 0x180fe2000001081f */
[----:B------:R-:W-:Y:S01]  /*b5e0*/  ISETP.LT.OR P4, PT, R25, 0x22, P4 ;  /* 0x000000221900780c */ /* 0x000fe20002781670 */
[-CC-:B------:R-:W-:Y:S01]  /*b5f0*/  FFMA.FTZ R172, R164, R5.reuse, -R31.reuse ;  /* 0x00000005a4ac7223 */ /* 0x180fe2000001081f */
[-CC-:B------:R-:W-:Y:S01]  /*b600*/  FFMA.FTZ R41, R156, R5.reuse, -R31.reuse ;  /* 0x000000059c297223 */ /* 0x180fe2000001081f */
[-CC-:B------:R-:W-:Y:S01]  /*b610*/  FFMA.FTZ R170, R170, R5.reuse, -R31.reuse ;  /* 0x00000005aaaa7223 */ /* 0x180fe2000001081f */
[----:B------:R-:W-:Y:S01]  /*b620*/  FSEL R168, R43, -INF , !P4 ;  /* 0xff8000002ba87808 */ /* 0x000fe20006000000 */
[-CC-:B------:R-:W-:Y:S01]  /*b630*/  FFMA.FTZ R43, R154, R5.reuse, -R31.reuse ;  /* 0x000000059a2b7223 */ /* 0x180fe2000001081f */
[----:B------:R-:W-:Y:S01]  /*b640*/  ISETP.GT.AND P4, PT, R29, RZ, P2 ;  /* 0x000000ff1d00720c */ /* 0x000fe20001784270 */
[-CC-:B------:R-:W-:Y:S01]  /*b650*/  FFMA.FTZ R45, R40, R5.reuse, -R31.reuse ;  /* 0x00000005282d7223 */ /* 0x180fe2000001081f */
[-CC-:B------:R-:W-:Y:S01]  /*b660*/  FFMA.FTZ R40, R56, R5.reuse, -R31.reuse ;  /* 0x0000000538287223 */ /* 0x180fe2000001081f */
[----:B------:R-:W-:Y:S01]  /*b670*/  MUFU.EX2 R15, R15 ;  /* 0x0000000f000f7308 */ /* 0x000fe20000000800 */
[----:B------:R-:W-:Y:S01]  /*b680*/  ISETP.LT.OR P4, PT, R25, 0x1, P4 ;  /* 0x000000011900780c */ /* 0x000fe20002781670 */
[-CC-:B------:R-:W-:Y:S01]  /*b690*/  FFMA.FTZ R182, R182, R5.reuse, -R31.reuse ;  /* 0x00000005b6b67223 */ /* 0x180fe2000001081f */
[-CC-:B------:R-:W-:Y:S01]  /*b6a0*/  FFMA.FTZ R176, R176, R5.reuse, -R31.reuse ;  /* 0x00000005b0b07223 */ /* 0x180fe2000001081f */
[-CC-:B------:R-:W-:Y:S01]  /*b6b0*/  FFMA.FTZ R44, R44, R5.reuse, -R31.reuse ;  /* 0x000000052c2c7223 */ /* 0x180fe2000001081f */
[----:B------:R-:W-:Y:S01]  /*b6c0*/  FSEL R186, R26, -INF , !P4 ;  /* 0xff8000001aba7808 */ /* 0x000fe20006000000 */
[--C-:B------:R-:W-:Y:S01]  /*b6d0*/  FFMA.FTZ R14, R14, R5, -R31.reuse ;  /* 0x000000050e0e7223 */ /* 0x100fe2000001081f */
[----:B------:R-:W-:Y:S01]  /*b6e0*/  ISETP.GT.AND P4, PT, R29, 0x30, P2 ;  /* 0x000000301d00780c */ /* 0x000fe20001784270 */
        /* <DEDUP_REMOVED lines=8> */
[----:B------:R-:W-:Y:S01]  /*b770*/  MUFU.EX2 R182, R182 ;  /* 0x000000b600b67308 */ /* 0x000fe20000000800 */
[----:B------:R-:W-:Y:S01]  /*b780*/  FMNMX.FTZ R27, R30, R27, !PT ;  /* 0x0000001b1e1b7209 */ /* 0x000fe20007810000 */
[-CC-:B------:R-:W-:Y:S01]  /*b790*/  FFMA.FTZ R47, R72, R5.reuse, -R31.reuse ;  /* 0x00000005482f7223 */ /* 0x180fe2000001081f */
[----:B------:R-:W-:Y:S01]  /*b7a0*/  ISETP.GT.AND P3, PT, R29, 0x31, P2 ;  /* 0x000000311d00780c */ /* 0x000fe20001764270 */
[--C-:B------:R-:W-:Y:S01]  /*b7b0*/  FFMA.FTZ R32, R32, R5, -R31.reuse ;  /* 0x0000000520207223 */ /* 0x100fe2000001081f */
[----:B------:R-:W-:Y:S01]  /*b7c0*/  FMNMX.FTZ R33, R160, R27, !PT ;  /* 0x0000001ba0217209 */ /* 0x000fe20007810000 */
[----:B------:R-:W-:Y:S01]  /*b7d0*/  FFMA.FTZ R84, R84, R5, -R31 ;  /* 0x0000000554547223 */ /* 0x000fe2000001081f */
[----:B------:R-:W-:Y:S01]  /*b7e0*/  FSEL R50, R50, -INF , !P4 ;  /* 0xff80000032327808 */ /* 0x000fe20006000000 */
[----:B------:R0:W-:Y:S01]  /*b7f0*/  MUFU.EX2 R27, R35 ;  /* 0x00000023001b7308 */ /* 0x0001e20000000800 */
[----:B------:R-:W-:-:S02]  /*b800*/  FMNMX.FTZ R33, R34, R33, !PT ;  /* 0x0000002122217209 */ /* 0x000fc40007810000 */
[----:B------:R-:W-:Y:S02]  /*b810*/  ISETP.GT.AND P4, PT, R29, 0x38, P2 ;  /* 0x000000381d00780c */ /* 0x000fe40001784270 */
[----:B------:R-:W-:Y:S02]  /*b820*/  FMNMX.FTZ R33, R158, R33, !PT ;  /* 0x000000219e217209 */ /* 0x000fe40007810000 */
[C---:B------:R-:W-:Y:S01]  /*b830*/  ISETP.LT.OR P3, PT, R25.reuse, 0x32, P3 ;  /* 0x000000321900780c */ /* 0x040fe20001f61670 */
[----:B------:R-:W-:Y:S01]  /*b840*/  MUFU.EX2 R21, R21 ;  /* 0x0000001500157308 */ /* 0x000fe20000000800 */
[----:B------:R-:W-:Y:S02]  /*b850*/  FMNMX.FTZ R33, R38, R33, !PT ;  /* 0x0000002126217209 */ /* 0x000fe40007810000 */
[----:B------:R-:W-:Y:S02]  /*b860*/  ISETP.LT.OR P4, PT, R25, 0x39, P4 ;  /* 0x000000391900780c */ /* 0x000fe40002781670 */
[----:B0-----:R-:W-:-:S02]  /*b870*/  FMNMX.FTZ R35, R166, R33, !PT ;  /* 0x00000021a6237209 */ /* 0x001fc40007810000 */
[----:B------:R-:W-:Y:S01]  /*b880*/  FSEL R174, R51, -INF , !P3 ;  /* 0xff80000033ae7808 */ /* 0x000fe20005800000 */
[----:B------:R0:W-:Y:S01]  /*b890*/  MUFU.EX2 R33, R170 ;  /* 0x000000aa00217308 */ /* 0x0001e20000000800 */
[----:B------:R-:W-:Y:S01]  /*b8a0*/  FMNMX.FTZ R35, R42, R35, !PT ;  /* 0x000000232a237209 */ /* 0x000fe20007810000 */
[--C-:B------:R-:W-:Y:S01]  /*b8b0*/  FFMA.FTZ R51, R80, R5, -R31.reuse ;  /* 0x0000000550337223 */ /* 0x100fe2000001081f */
[C---:B------:R-:W-:Y:S02]  /*b8c0*/  ISETP.GT.AND P3, PT, R29.reuse, 0x39, P2 ;  /* 0x000000391d00780c */ /* 0x040fe40001764270 */
[----:B------:R-:W-:Y:S02]  /*b8d0*/  FMNMX.FTZ R35, R168, R35, !PT ;  /* 0x00000023a8237209 */ /* 0x000fe40007810000 */
[----:B------:R-:W-:Y:S01]  /*b8e0*/  FSEL R54, R54, -INF , !P4 ;  /* 0xff80000036367808 */ /* 0x000fe20006000000 */
[----:B------:R-:W-:Y:S01]  /*b8f0*/  MUFU.EX2 R176, R176 ;  /* 0x000000b000b07308 */ /* 0x000fe20000000800 */
[----:B------:R-:W-:Y:S01]  /*b900*/  FMNMX.FTZ R35, R46, R35, !PT ;  /* 0x000000232e237209 */ /* 0x000fe20007810000 */
[----:B0-----:R-:W-:Y:S01]  /*b910*/  FFMA.FTZ R170, R52, R5, -R31 ;  /* 0x0000000534aa7223 */ /* 0x001fe2000001081f */
[----:B------:R-:W-:-:S02]  /*b920*/  ISETP.GT.AND P4, PT, R29, 0x40, P2 ;  /* 0x000000401d00780c */ /* 0x000fc40001784270 */
[----:B------:R-:W-:Y:S02]  /*b930*/  FMNMX.FTZ R37, R26, R35, !PT ;  /* 0x000000231a257209 */ /* 0x000fe40007810000 */
        /* <DEDUP_REMOVED lines=11> */
[----:B------:R0:W-:Y:S01]  /*b9f0*/  MUFU.EX2 R37, R43 ;  /* 0x0000002b00257308 */ /* 0x0001e20000000800 */
[----:B------:R-:W-:Y:S02]  /*ba00*/  FMNMX.FTZ R39, R54, R39, !PT ;  /* 0x0000002736277209 */ /* 0x000fe40007810000 */
[----:B------:R-:W-:Y:S02]  /*ba10*/  ISETP.LT.OR P4, PT, R25, 0x49, P4 ;  /* 0x000000491900780c */ /* 0x000fe40002781670 */
[----:B------:R-:W-:-:S02]  /*ba20*/  FSEL R164, R59, -INF , !P3 ;  /* 0xff8000003ba47808 */ /* 0x000fc40005800000 */
[C---:B------:R-:W-:Y:S01]  /*ba30*/  ISETP.GT.AND P3, PT, R29.reuse, 0x49, P2 ;  /* 0x000000491d00780c */ /* 0x040fe20001764270 */
[----:B------:R-:W-:Y:S01]  /*ba40*/  MUFU.EX2 R172, R172 ;  /* 0x000000ac00ac7308 */ /* 0x000fe20000000800 */
[----:B------:R-:W-:Y:S01]  /*ba50*/  FMNMX.FTZ R39, R184, R39, !PT ;  /* 0x00000027b8277209 */ /* 0x000fe20007810000 */
[----:B0-----:R-:W-:Y:S01]  /*ba60*/  FFMA.FTZ R43, R48, R5, -R31 ;  /* 0x00000005302b7223 */ /* 0x001fe2000001081f */
[----:B------:R-:W-:Y:S02]  /*ba70*/  FSEL R62, R62, -INF , !P4 ;  /* 0xff8000003e3e7808 */ /* 0x000fe40006000000 */
[----:B------:R-:W-:Y:S02]  /*ba80*/  ISETP.GT.AND P4, PT, R29, 0x50, P2 ;  /* 0x000000501d00780c */ /* 0x000fe40001784270 */
[----:B------:R-:W-:Y:S01]  /*ba90*/  ISETP.LT.OR P3, PT, R25, 0x4a, P3 ;  /* 0x0000004a1900780c */ /* 0x000fe20001f61670 */
[----:B------:R-:W-:Y:S01]  /*baa0*/  MUFU.EX2 R44, R44 ;  /* 0x0000002c002c7308 */ /* 0x000fe20000000800 */
[----:B------:R-:W-:-:S02]  /*bab0*/  FMNMX.FTZ R39, R58, R39, !PT ;  /* 0x000000273a277209 */ /* 0x000fc40007810000 */
[----:B------:R-:W-:Y:S02]  /*bac0*/  ISETP.LT.OR P4, PT, R25, 0x51, P4 ;  /* 0x000000511900780c */ /* 0x000fe40002781670 */
[----:B------:R-:W-:Y:S02]  /*bad0*/  FSEL R156, R63, -INF , !P3 ;  /* 0xff8000003f9c7808 */ /* 0x000fe40005800000 */
[C---:B------:R-:W-:Y:S01]  /*bae0*/  ISETP.GT.AND P3, PT, R29.reuse, 0x51, P2 ;  /* 0x000000511d00780c */ /* 0x040fe20001764270 */
[----:B------:R-:W-:Y:S01]  /*baf0*/  MUFU.EX2 R170, R170 ;  /* 0x000000aa00aa7308 */ /* 0x000fe20000000800 */
[----:B------:R-:W-:Y:S02]  /*bb00*/  FMNMX.FTZ R41, R164, R39, !PT ;  /* 0x00000027a4297209 */ /* 0x000fe40007810000 */
[----:B------:R-:W-:Y:S01]  /*bb10*/  FSEL R154, R66, -INF , !P4 ;  /* 0xff800000429a7808 */ /* 0x000fe20006000000 */
[----:B------:R-:W-:Y:S01]  /*bb20*/  FFMA.FTZ R66, R152, R5, -R31 ;  /* 0x0000000598427223 */ /* 0x000fe2000001081f */
[----:B------:R-:W-:-:S02]  /*bb30*/  ISETP.GT.AND P4, PT, R29, 0x58, P2 ;  /* 0x000000581d00780c */ /* 0x000fc40001784270 */
[C---:B------:R-:W-:Y:S01]  /*bb40*/  ISETP.LT.OR P3, PT, R25.reuse, 0x52, P3 ;  /* 0x000000521900780c */ /* 0x040fe20001f61670 */
[----:B------:R0:W-:Y:S01]  /*bb50*/  MUFU.EX2 R39, R43 ;  /* 0x0000002b00277308 */ /* 0x0001e20000000800 */
[----:B------:R-:W-:Y:S02]  /*bb60*/  FMNMX.FTZ R41, R62, R41, !PT ;  /* 0x000000293e297209 */ /* 0x000fe40007810000 */
[----:B------:R-:W-:Y:S02]  /*bb70*/  ISETP.LT.OR P4, PT, R25, 0x59, P4 ;  /* 0x000000591900780c */ /* 0x000fe40002781670 */
[----:B------:R-:W-:Y:S02]  /*bb80*/  FSEL R152, R67, -INF , !P3 ;  /* 0xff80000043987808 */ /* 0x000fe40005800000 */
[----:B------:R-:W-:Y:S01]  /*bb90*/  FMNMX.FTZ R41, R156, R41, !PT ;  /* 0x000000299c297209 */ /* 0x000fe20007810000 */
[----:B------:R-:W-:Y:S01]  /*bba0*/  MUFU.EX2 R66, R66 ;  /* 0x0000004200427308 */ /* 0x000fe20000000800 */
[----:B------:R-:W-:-:S02]  /*bbb0*/  ISETP.GT.AND P3, PT, R29, 0x59, P2 ;  /* 0x000000591d00780c */ /* 0x000fc40001764270 */
[----:B------:R-:W-:Y:S02]  /*bbc0*/  FSEL R70, R70, -INF , !P4 ;  /* 0xff80000046467808 */ /* 0x000fe40006000000 */
[----:B------:R-:W-:Y:S02]  /*bbd0*/  FMNMX.FTZ R41, R154, R41, !PT ;  /* 0x000000299a297209 */ /* 0x000fe40007810000 */
[----:B------:R-:W-:Y:S01]  /*bbe0*/  ISETP.GT.AND P4, PT, R29, 0x60, P2 ;  /* 0x000000601d00780c */ /* 0x000fe20001784270 */
[----:B------:R-:W-:Y:S01]  /*bbf0*/  MUFU.EX2 R40, R40 ;  /* 0x0000002800287308 */ /* 0x000fe20000000800 */
[C---:B------:R-:W-:Y:S02]  /*bc00*/  ISETP.LT.OR P3, PT, R25.reuse, 0x5a, P3 ;  /* 0x0000005a1900780c */ /* 0x040fe40001f61670 */
[----:B------:R-:W-:Y:S02]  /*bc10*/  FMNMX.FTZ R41, R152, R41, !PT ;  /* 0x0000002998297209 */ /* 0x000fe40007810000 */
[----:B------:R-:W-:-:S02]  /*bc20*/  ISETP.LT.OR P4, PT, R25, 0x61, P4 ;  /* 0x000000611900780c */ /* 0x000fc40002781670 */
[----:B------:R-:W-:Y:S01]  /*bc30*/  FSEL R48, R71, -INF , !P3 ;  /* 0xff80000047307808 */ /* 0x000fe20005800000 */
[----:B------:R-:W-:Y:S01]  /*bc40*/  MUFU.EX2 R14, R14 ;  /* 0x0000000e000e7308 */ /* 0x000fe20000000800 */
[C---:B------:R-:W-:Y:S02]  /*bc50*/  ISETP.GT.AND P3, PT, R29.reuse, 0x61, P2 ;  /* 0x000000611d00780c */ /* 0x040fe40001764270 */
[----:B------:R-:W-:Y:S02]  /*bc60*/  FMNMX.FTZ R41, R70, R41, !PT ;  /* 0x0000002946297209 */ /* 0x000fe40007810000 */
[----:B------:R-:W-:Y:S02]  /*bc70*/  FSEL R74, R74, -INF , !P4 ;  /* 0xff8000004a4a7808 */ /* 0x000fe40006000000 */
[----:B------:R-:W-:Y:S01]  /*bc80*/  ISETP.GT.AND P4, PT, R29, 0x68, P2 ;  /* 0x000000681d00780c */ /* 0x000fe20001784270 */
[----:B------:R-:W-:Y:S01]  /*bc90*/  MUFU.EX2 R24, R24 ;  /* 0x0000001800187308 */ /* 0x000fe20000000800 */
[----:B------:R-:W-:-:S02]  /*bca0*/  ISETP.LT.OR P3, PT, R25, 0x62, P3 ;  /* 0x000000621900780c */ /* 0x000fc40001f61670 */
[----:B0-----:R-:W-:Y:S02]  /*bcb0*/  FMNMX.FTZ R43, R48, R41, !PT ;  /* 0x00000029302b7209 */ /* 0x001fe40007810000 */
[----:B------:R-:W-:Y:S02]  /*bcc0*/  ISETP.LT.OR P4, PT, R25, 0x69, P4 ;  /* 0x000000691900780c */ /* 0x000fe40002781670 */
[----:B------:R-:W-:Y:S01]  /*bcd0*/  FSEL R52, R75, -INF , !P3 ;  /* 0xff8000004b347808 */ /* 0x000fe20005800000 */
[----:B------:R0:W-:Y:S01]  /*bce0*/  MUFU.EX2 R41, R45 ;  /* 0x0000002d00297308 */ /* 0x0001e20000000800 */
[----:B------:R-:W-:Y:S02]  /*bcf0*/  ISETP.GT.AND P3, PT, R29, 0x69, P2 ;  /* 0x000000691d00780c */ /* 0x000fe40001764270 */
[----:B------:R-:W-:Y:S02]  /*bd00*/  FMNMX.FTZ R43, R74, R43, !PT ;  /* 0x0000002b4a2b7209 */ /* 0x000fe40007810000 */
[----:B------:R-:W-:-:S02]  /*bd10*/  FSEL R78, R78, -INF , !P4 ;  /* 0xff8000004e4e7808 */ /* 0x000fc40006000000 */
[----:B------:R-:W-:Y:S01]  /*bd20*/  ISETP.GT.AND P4, PT, R29, 0x70, P2 ;  /* 0x000000701d00780c */ /* 0x000fe20001784270 */
[----:B------:R-:W-:Y:S01]  /*bd30*/  MUFU.EX2 R20, R20 ;  /* 0x0000001400147308 */ /* 0x000fe20000000800 */
[C---:B------:R-:W-:Y:S01]  /*bd40*/  ISETP.LT.OR P3, PT, R25.reuse, 0x6a, P3 ;  /* 0x0000006a1900780c */ /* 0x040fe20001f61670 */
[----:B0-----:R-:W-:Y:S01]  /*bd50*/  FFMA.FTZ R45, R68, R5, -R31 ;  /* 0x00000005442d7223 */ /* 0x001fe2000001081f */
        /* <DEDUP_REMOVED lines=9> */
[----:B------:R-:W-:Y:S02]  /*bdf0*/  ISETP.LT.OR P3, PT, R25, 0x72, P3 ;  /* 0x000000721900780c */ /* 0x000fe40001f61670 */
[----:B------:R-:W-:Y:S02]  /*be00*/  FMNMX.FTZ R43, R194, R43, !PT ;  /* 0x0000002bc22b7209 */ /* 0x000fe40007810000 */
[----:B------:R-:W-:Y:S01]  /*be10*/  ISETP.GT.AND P2, PT, R29, 0x79, P2 ;  /* 0x000000791d00780c */ /* 0x000fe20001744270 */
[----:B------:R-:W-:Y:S01]  /*be20*/  FFMA.FTZ R29, R36, R5, -R31 ;  /* 0x00000005241d7223 */ /* 0x000fe2000001081f */
[----:B------:R-:W-:Y:S01]  /*be30*/  ISETP.LT.OR P4, PT, R25, 0x79, P4 ;  /* 0x000000791900780c */ /* 0x000fe20002781670 */
[----:B------:R-:W-:Y:S01]  /*be40*/  MUFU.EX2 R12, R12 ;  /* 0x0000000c000c7308 */ /* 0x000fe20000000800 */
[----:B------:R-:W-:-:S02]  /*be50*/  FSEL R36, R83, -INF , !P3 ;  /* 0xff80000053247808 */ /* 0x000fc40005800000 */
[----:B------:R-:W-:Y:S02]  /*be60*/  FMNMX.FTZ R43, R82, R43, !PT ;  /* 0x0000002b522b7209 */ /* 0x000fe40007810000 */
[----:B------:R-:W-:Y:S01]  /*be70*/  ISETP.LT.OR P2, PT, R25, 0x7a, P2 ;  /* 0x0000007a1900780c */ /* 0x000fe20001741670 */
[----:B------:R-:W-:Y:S01]  /*be80*/  FFMA.FTZ R25, R60, R5, -R31 ;  /* 0x000000053c197223 */ /* 0x000fe2000001081f */
[----:B------:R-:W-:Y:S01]  /*be90*/  FSEL R86, R86, -INF , !P4 ;  /* 0xff80000056567808 */ /* 0x000fe20006000000 */
[----:B------:R-:W-:Y:S01]  /*bea0*/  MUFU.EX2 R29, R29 ;  /* 0x0000001d001d7308 */ /* 0x000fe20000000800 */
[----:B------:R-:W-:Y:S02]  /*beb0*/  FMNMX.FTZ R43, R36, R43, !PT ;  /* 0x0000002b242b7209 */ /* 0x000fe40007810000 */
[----:B------:R-:W-:Y:S02]  /*bec0*/  FSEL R56, R87, -INF , !P2 ;  /* 0xff80000057387808 */ /* 0x000fe40005000000 */
[----:B------:R-:W-:-:S02]  /*bed0*/  FMNMX.FTZ R43, R86, R43, !PT ;  /* 0x0000002b562b7209 */ /* 0x000fc40007810000 */
[----:B------:R-:W-:Y:S01]  /*bee0*/  FSEL R55, R0, RZ, P5 ;  /* 0x000000ff00377208 */ /* 0x000fe20002800000 */
[----:B------:R-:W-:Y:S01]  /*bef0*/  MUFU.EX2 R25, R25 ;  /* 0x0000001900197308 */ /* 0x000fe20000000800 */
[----:B------:R-:W-:Y:S01]  /*bf00*/  FMNMX.FTZ R49, R56, R43, !PT ;  /* 0x0000002b38317209 */ /* 0x000fe20007810000 */
[-CC-:B------:R-:W-:Y:S02]  /*bf10*/  FFMA.FTZ R43, R64, R5.reuse, -R31.reuse ;  /* 0x00000005402b7223 */ /* 0x180fe4000001081f */
[----:B------:R-:W-:Y:S01]  /*bf20*/  FADD.FTZ R64, -R55, R10 ;  /* 0x0000000a37407221 */ /* 0x000fe20000010100 */
[-CC-:B------:R-:W-:Y:S01]  /*bf30*/  FFMA.FTZ R10, R28, R5.reuse, -R31.reuse ;  /* 0x000000051c0a7223 */ /* 0x180fe2000001081f */
[----:B------:R-:W0:Y:S02]  /*bf40*/  SHFL.BFLY PT, R60, R49, 0x2, 0x1f ;  /* 0x0c401f00313c7f89 */ /* 0x000e2400000e0000 */
[-C--:B------:R-:W-:Y:S01]  /*bf50*/  FMUL.FTZ R28, R64, R5.reuse ;  /* 0x00000005401c7220 */ /* 0x080fe20000410000 */
[----:B------:R-:W-:Y:S08]  /*bf60*/  MUFU.EX2 R43, R43 ;  /* 0x0000002b002b7308 */ /* 0x000ff00000000800 */
[----:B------:R-:W1:Y:S08]  /*bf70*/  MUFU.EX2 R28, R28 ;  /* 0x0000001c001c7308 */ /* 0x000e700000000800 */
[----:B------:R-:W-:Y:S01]  /*bf80*/  MUFU.EX2 R51, R51 ;  /* 0x0000003300337308 */ /* 0x000fe20000000800 */
[----:B0-----:R-:W-:Y:S01]  /*bf90*/  FMNMX.FTZ R53, R49, R60, !PT ;  /* 0x0000003c31357209 */ /* 0x001fe20007810000 */
[-CC-:B------:R-:W-:Y:S01]  /*bfa0*/  FFMA.FTZ R60, R8, R5.reuse, -R31.reuse ;  /* 0x00000005083c7223 */ /* 0x180fe2000001081f */
[----:B------:R-:W-:-:S05]  /*bfb0*/  FFMA.FTZ R49, R76, R5, -R31 ;  /* 0x000000054c317223 */ /* 0x000fca000001081f */
[----:B------:R-:W-:Y:S01]  /*bfc0*/  MUFU.EX2 R32, R32 ;  /* 0x0000002000207308 */ /* 0x000fe20000000800 */
[----:B-1----:R-:W-:Y:S01]  /*bfd0*/  FFMA.FTZ R55, R28, R4, R15 ;  /* 0x000000041c377223 */ /* 0x002fe2000001000f */
[----:B------:R-:W0:Y:S01]  /*bfe0*/  SHFL.BFLY PT, R8, R53, 0x1, 0x1f ;  /* 0x0c201f0035087f89 */ /* 0x000e2200000e0000 */
[-C--:B------:R-:W-:Y:S01]  /*bff0*/  FMUL.FTZ R88, R88, R28.reuse ;  /* 0x0000001c58587220 */ /* 0x080fe20000410000 */
[-C--:B------:R-:W-:Y:S01]  /*c000*/  FMUL.FTZ R89, R89, R28.reuse ;  /* 0x0000001c59597220 */ /* 0x080fe20000410000 */
[C---:B------:R-:W-:Y:S01]  /*c010*/  FADD.FTZ R55, R180.reuse, R55 ;  /* 0x00000037b4377221 */ /* 0x040fe20000010000 */
[----:B------:R-:W-:Y:S01]  /*c020*/  F2FP.BF16.F32.PACK_AB R180, R180, R15 ;  /* 0x0000000fb4b4723e */ /* 0x000fe200000010ff */
[----:B------:R-:W-:Y:S01]  /*c030*/  FMUL.FTZ R92, R92, R28 ;  /* 0x0000001c5c5c7220 */ /* 0x000fe20000410000 */
[----:B------:R-:W-:Y:S01]  /*c040*/  MUFU.EX2 R60, R60 ;  /* 0x0000003c003c7308 */ /* 0x000fe20000000800 */
[----:B------:R-:W-:Y:S01]  /*c050*/  FADD.FTZ R4, R182, R55 ;  /* 0x00000037b6047221 */ /* 0x000fe20000010000 */
[----:B------:R-:W-:Y:S01]  /*c060*/  F2FP.BF16.F32.PACK_AB R182, R21, R182 ;  /* 0x000000b615b6723e */ /* 0x000fe200000010ff */
[-C--:B------:R-:W-:Y:S01]  /*c070*/  FMUL.FTZ R93, R93, R28.reuse ;  /* 0x0000001c5d5d7220 */ /* 0x080fe20000410000 */
[-C--:B------:R-:W-:Y:S01]  /*c080*/  FMUL.FTZ R96, R96, R28.reuse ;  /* 0x0000001c60607220 */ /* 0x080fe20000410000 */
[----:B------:R-:W-:Y:S01]  /*c090*/  FADD.FTZ R55, R21, R4 ;  /* 0x0000000415377221 */ /* 0x000fe20000010000 */
[-C--:B------:R-:W-:Y:S01]  /*c0a0*/  FMUL.FTZ R97, R97, R28.reuse ;  /* 0x0000001c61617220 */ /* 0x080fe20000410000 */
        /* <DEDUP_REMOVED lines=11> */
[----:B0-----:R-:W-:Y:S01]  /*c160*/  FMNMX.FTZ R8, R53, R8, !PT ;  /* 0x0000000835087209 */ /* 0x001fe20007810000 */
[----:B------:R-:W-:Y:S01]  /*c170*/  FMUL.FTZ R109, R109, R28 ;  /* 0x0000001c6d6d7220 */ /* 0x000fe20000410000 */
[C---:B------:R-:W-:Y:S01]  /*c180*/  F2FP.BF16.F32.PACK_AB R178, R33.reuse, R178 ;  /* 0x000000b221b2723e */ /* 0x040fe200000010ff */
[----:B------:R-:W-:Y:S01]  /*c190*/  FADD.FTZ R55, R33, R4 ;  /* 0x0000000421377221 */ /* 0x000fe20000010000 */
[C---:B------:R-:W-:Y:S01]  /*c1a0*/  FSETP.NEU.FTZ.AND P2, PT, R8.reuse, -INF , PT ;  /* 0xff8000000800780b */ /* 0x040fe20003f5d000 */
[-C--:B------:R-:W-:Y:S01]  /*c1b0*/  FMUL.FTZ R31, R8, R5.reuse ;  /* 0x00000005081f7220 */ /* 0x080fe20000410000 */
[----:B------:R-:W-:Y:S01]  /*c1c0*/  MUFU.EX2 R53, R84 ;  /* 0x0000005400357308 */ /* 0x000fe20000000800 */
[----:B------:R-:W-:Y:S01]  /*c1d0*/  FADD.FTZ R4, R172, R55 ;  /* 0x00000037ac047221 */ /* 0x000fe20000010000 */
[----:B------:R-:W-:Y:S01]  /*c1e0*/  F2FP.BF16.F32.PACK_AB R172, R35, R172 ;  /* 0x000000ac23ac723e */ /* 0x000fe200000010ff */
[-C--:B------:R-:W-:Y:S01]  /*c1f0*/  FMUL.FTZ R112, R112, R28.reuse ;  /* 0x0000001c70707220 */ /* 0x080fe20000410000 */
[----:B------:R-:W-:Y:S01]  /*c200*/  FSEL R31, R31, RZ, P2 ;  /* 0x000000ff1f1f7208 */ /* 0x000fe20001000000 */
[----:B------:R-:W-:Y:S01]  /*c210*/  FADD.FTZ R4, R35, R4 ;  /* 0x0000000423047221 */ /* 0x000fe20000010000 */
[-C--:B------:R-:W-:Y:S01]  /*c220*/  FMUL.FTZ R113, R113, R28.reuse ;  /* 0x0000001c71717220 */ /* 0x080fe20000410000 */
[-C--:B------:R-:W-:Y:S01]  /*c230*/  FMUL.FTZ R116, R116, R28.reuse ;  /* 0x0000001c74747220 */ /* 0x080fe20000410000 */
[----:B------:R-:W-:Y:S01]  /*c240*/  FMUL.FTZ R117, R117, R28 ;  /* 0x0000001c75757220 */ /* 0x000fe20000410000 */
[----:B------:R-:W-:Y:S01]  /*c250*/  FADD.FTZ R55, R37, R4 ;  /* 0x0000000425377221 */ /* 0x000fe20000010000 */
[----:B------:R-:W-:Y:S01]  /*c260*/  FSEL R4, R8, RZ, P2 ;  /* 0x000000ff08047208 */ /* 0x000fe20001000000 */
[-CC-:B------:R-:W-:Y:S01]  /*c270*/  FFMA.FTZ R171, R54, R5.reuse, -R31.reuse ;  /* 0x0000000536ab7223 */ /* 0x180fe2000001081f */
[----:B------:R-:W-:Y:S01]  /*c280*/  FFMA.FTZ R64, R186, R5, -R31 ;  /* 0x00000005ba407223 */ /* 0x000fe2000001081f */
[----:B------:R-:W-:Y:S01]  /*c290*/  FADD.FTZ R54, R66, R55 ;  /* 0x0000003742367221 */ /* 0x000fe20000010000 */
[----:B------:R-:W-:-:S02]  /*c2a0*/  @!P1 VIADD R55, R57, 0x28860 ;  /* 0x0002886039379836 */ /* 0x000fc40000000000 */
[----:B------:R-:W-:Y:S01]  /*c2b0*/  FADD.FTZ R4, -R4, R7 ;  /* 0x0000000704047221 */ /* 0x000fe20000010100 */
[-C--:B------:R-:W-:Y:S01]  /*c2c0*/  FFMA.FTZ R181, R162, R5.reuse, -R31 ;  /* 0x00000005a2b57223 */ /* 0x080fe2000001081f */
[----:B------:R-:W-:Y:S01]  /*c2d0*/  FADD.FTZ R7, R39, R54 ;  /* 0x0000003627077221 */ /* 0x000fe20000010000 */
[----:B------:R-:W-:Y:S01]  /*c2e0*/  MUFU.EX2 R64, R64 ;  /* 0x0000004000407308 */ /* 0x000fe20000000800 */
[----:B------:R-:W-:Y:S01]  /*c2f0*/  @!P1 PRMT R54, RZ, 0x654, R55 ;  /* 0x00000654ff369816 */ /* 0x000fe20000000037 */
[-C--:B------:R-:W-:Y:S01]  /*c300*/  FMUL.FTZ R4, R4, R5.reuse ;  /* 0x0000000504047220 */ /* 0x080fe20000410000 */
[----:B------:R-:W-:Y:S01]  /*c310*/  FADD.FTZ R55, R44, R7 ;  /* 0x000000072c377221 */ /* 0x000fe20000010000 */
[-CC-:B------:R-:W-:Y:S01]  /*c320*/  FFMA.FTZ R183, R30, R5.reuse, -R31.reuse ;  /* 0x000000051eb77223 */ /* 0x180fe2000001081f */
[----:B------:R0:W-:Y:S01]  /*c330*/  @!P1 SYNCS.ARRIVE.TRANS64.RED.A1T0 RZ, [R54+URZ], RZ ;  /* 0x000000ff36ff99a7 */ /* 0x0001e2000810043f */
[-CC-:B------:R-:W-:Y:S01]  /*c340*/  FFMA.FTZ R30, R160, R5.reuse, -R31.reuse ;  /* 0x00000005a01e7223 */ /* 0x180fe2000001081f */
[-CC-:B------:R-:W-:Y:S01]  /*c350*/  FFMA.FTZ R165, R58, R5.reuse, -R31.reuse ;  /* 0x000000053aa57223 */ /* 0x180fe2000001081f */
[----:B------:R-:W1:Y:S01]  /*c360*/  MUFU.EX2 R7, R4 ;  /* 0x0000000400077308 */ /* 0x000e620000000800 */
[-CC-:B------:R-:W-:Y:S01]  /*c370*/  FFMA.FTZ R177, R34, R5.reuse, -R31.reuse ;  /* 0x0000000522b17223 */ /* 0x180fe2000001081f */
[-CC-:B------:R-:W-:Y:S01]  /*c380*/  FFMA.FTZ R34, R158, R5.reuse, -R31.reuse ;  /* 0x000000059e227223 */ /* 0x180fe2000001081f */
[-CC-:B------:R-:W-:Y:S01]  /*c390*/  FFMA.FTZ R179, R38, R5.reuse, -R31.reuse ;  /* 0x0000000526b37223 */ /* 0x180fe2000001081f */
[-C--:B------:R-:W-:Y:S01]  /*c3a0*/  FFMA.FTZ R38, R166, R5.reuse, -R31 ;  /* 0x00000005a6267223 */ /* 0x080fe2000001081f */
[----:B0-----:R-:W-:Y:S01]  /*c3b0*/  FADD.FTZ R54, R170, R55 ;  /* 0x00000037aa367221 */ /* 0x001fe20000010000 */
[-CC-:B------:R-:W-:Y:S01]  /*c3c0*/  FFMA.FTZ R173, R42, R5.reuse, -R31.reuse ;  /* 0x000000052aad7223 */ /* 0x180fe2000001081f */
[-CC-:B------:R-:W-:Y:S01]  /*c3d0*/  FFMA.FTZ R175, R46, R5.reuse, -R31.reuse ;  /* 0x000000052eaf7223 */ /* 0x180fe2000001081f */
[----:B------:R-:W0:Y:S01]  /*c3e0*/  MUFU.EX2 R181, R181 ;  /* 0x000000b500b57308 */ /* 0x000e220000000800 */
[----:B------:R-:W-:Y:S01]  /*c3f0*/  FADD.FTZ R55, R41, R54 ;  /* 0x0000003629377221 */ /* 0x000fe20000010000 */
[-CC-:B------:R-:W-:Y:S01]  /*c400*/  FFMA.FTZ R169, R50, R5.reuse, -R31.reuse ;  /* 0x0000000532a97223 */ /* 0x180fe2000001081f */
[-CC-:B------:R-:W-:Y:S01]  /*c410*/  FFMA.FTZ R42, R168, R5.reuse, -R31.reuse ;  /* 0x00000005a82a7223 */ /* 0x180fe2000001081f */
[-C--:B------:R-:W-:Y:S01]  /*c420*/  FFMA.FTZ R26, R26, R5.reuse, -R31 ;  /* 0x000000051a1a7223 */ /* 0x080fe2000001081f */
[----:B------:R-:W-:Y:S01]  /*c430*/  FADD.FTZ R58, R40, R55 ;  /* 0x00000037283a7221 */ /* 0x000fe20000010000 */
[-CC-:B------:R-:W-:Y:S01]  /*c440*/  FFMA.FTZ R46, R174, R5.reuse, -R31.reuse ;  /* 0x00000005ae2e7223 */ /* 0x180fe2000001081f */
[--C-:B------:R-:W-:Y:S01]  /*c450*/  FFMA.FTZ R50, R184, R5, -R31.reuse ;  /* 0x00000005b8327223 */ /* 0x100fe2000001081f */
[----:B------:R-:W2:Y:S01]  /*c460*/  MUFU.EX2 R183, R183 ;  /* 0x000000b700b77308 */ /* 0x000ea20000000800 */
[----:B------:R-:W-:Y:S01]  /*c470*/  FADD.FTZ R58, R29, R58 ;  /* 0x0000003a1d3a7221 */ /* 0x000fe20000010000 */
[----:B-1----:R-:W-:Y:S01]  /*c480*/  FFMA.FTZ R4, R7, R3, R64 ;  /* 0x0000000307047223 */ /* 0x002fe20000010040 */
[-CC-:B------:R-:W-:Y:S01]  /*c490*/  FFMA.FTZ R164, R164, R5.reuse, -R31.reuse ;  /* 0x00000005a4a47223 */ /* 0x180fe2000001081f */
[-CC-:B------:R-:W-:Y:S01]  /*c4a0*/  FFMA.FTZ R62, R62, R5.reuse, -R31.reuse ;  /* 0x000000053e3e7223 */ /* 0x180fe2000001081f */
[----:B------:R-:W-:Y:S01]  /*c4b0*/  FADD.FTZ R55, R25, R58 ;  /* 0x0000003a19377221 */ /* 0x000fe20000010000 */
[-CC-:B------:R-:W-:Y:S01]  /*c4c0*/  FFMA.FTZ R156, R156, R5.reuse, -R31.reuse ;  /* 0x000000059c9c7223 */ /* 0x180fe2000001081f */
[-C--:B------:R-:W-:Y:S01]  /*c4d0*/  FFMA.FTZ R154, R154, R5.reuse, -R31 ;  /* 0x000000059a9a7223 */ /* 0x080fe2000001081f */
[----:B------:R-:W1:Y:S01]  /*c4e0*/  MUFU.EX2 R30, R30 ;  /* 0x0000001e001e7308 */ /* 0x000e620000000800 */
[----:B------:R-:W-:Y:S01]  /*c4f0*/  FADD.FTZ R58, R14, R55 ;  /* 0x000000370e3a7221 */ /* 0x000fe20000010000 */
[----:B0-----:R-:W-:Y:S01]  /*c500*/  FADD.FTZ R4, R181, R4 ;  /* 0x00000004b5047221 */ /* 0x001fe20000010000 */
[-CC-:B------:R-:W-:Y:S01]  /*c510*/  FFMA.FTZ R152, R152, R5.reuse, -R31.reuse ;  /* 0x0000000598987223 */ /* 0x180fe2000001081f */
[-CC-:B------:R-:W-:Y:S01]  /*c520*/  FFMA.FTZ R70, R70, R5.reuse, -R31.reuse ;  /* 0x0000000546467223 */ /* 0x180fe2000001081f */
[----:B------:R-:W-:Y:S01]  /*c530*/  FADD.FTZ R55, R43, R58 ;  /* 0x0000003a2b377221 */ /* 0x000fe20000010000 */
[-CC-:B------:R-:W-:Y:S01]  /*c540*/  FFMA.FTZ R54, R48, R5.reuse, -R31.reuse ;  /* 0x0000000530367223 */ /* 0x180fe2000001081f */
[-CC-:B------:R-:W-:Y:S01]  /*c550*/  FFMA.FTZ R74, R74, R5.reuse, -R31.reuse ;  /* 0x000000054a4a7223 */ /* 0x180fe2000001081f */
[----:B------:R-:W0:Y:S01]  /*c560*/  MUFU.EX2 R177, R177 ;  /* 0x000000b100b17308 */ /* 0x000e220000000800 */
        /* <DEDUP_REMOVED lines=8> */
[----:B------:R-:W-:Y:S01]  /*c5f0*/  FFMA.FTZ R31, R56, R5, -R31 ;  /* 0x00000005381f7223 */ /* 0x000fe2000001081f */
[----:B------:R-:W-:Y:S01]  /*c600*/  FADD.FTZ R56, R24, R55 ;  /* 0x0000003718387221 */ /* 0x000fe20000010000 */
[----:B-1----:R-:W-:Y:S01]  /*c610*/  FADD.FTZ R4, R30, R3 ;  /* 0x000000031e047221 */ /* 0x002fe20000010000 */
[----:B------:R-:W-:Y:S01]  /*c620*/  F2FP.BF16.F32.PACK_AB R166, R14, R25 ;  /* 0x000000190ea6723e */ /* 0x000fe200000010ff */
[-C--:B------:R-:W-:Y:S01]  /*c630*/  FMUL.FTZ R90, R90, R7.reuse ;  /* 0x000000075a5a7220 */ /* 0x080fe20000410000 */
[----:B------:R-:W-:Y:S01]  /*c640*/  FADD.FTZ R15, R45, R56 ;  /* 0x000000382d0f7221 */ /* 0x000fe20000010000 */
[----:B------:R-:W-:Y:S01]  /*c650*/  ISETP.GT.AND P2, PT, R6, UR39, PT ;  /* 0x0000002706007c0c */ /* 0x000fe2000bf44270 */
[----:B------:R-:W1:Y:S01]  /*c660*/  MUFU.EX2 R179, R179 ;  /* 0x000000b300b37308 */ /* 0x000e620000000800 */
[----:B0-----:R-:W-:Y:S01]  /*c670*/  FADD.FTZ R3, R177, R4 ;  /* 0x00000004b1037221 */ /* 0x001fe20000010000 */
[----:B------:R-:W-:Y:S01]  /*c680*/  FADD.FTZ R56, R20, R15 ;  /* 0x0000000f14387221 */ /* 0x000fe20000010000 */
[-C--:B------:R-:W-:Y:S01]  /*c690*/  FMUL.FTZ R91, R91, R7.reuse ;  /* 0x000000075b5b7220 */ /* 0x080fe20000410000 */
[-C--:B------:R-:W-:Y:S01]  /*c6a0*/  FMUL.FTZ R94, R94, R7.reuse ;  /* 0x000000075e5e7220 */ /* 0x080fe20000410000 */
[-C--:B------:R-:W-:Y:S01]  /*c6b0*/  FMUL.FTZ R95, R95, R7.reuse ;  /* 0x000000075f5f7220 */ /* 0x080fe20000410000 */
[----:B------:R-:W-:Y:S01]  /*c6c0*/  FADD.FTZ R15, R47, R56 ;  /* 0x000000382f0f7221 */ /* 0x000fe20000010000 */
[-C--:B------:R-:W-:Y:S01]  /*c6d0*/  FMUL.FTZ R98, R98, R7.reuse ;  /* 0x0000000762627220 */ /* 0x080fe20000410000 */
[----:B------:R-:W0:Y:S01]  /*c6e0*/  MUFU.EX2 R38, R38 ;  /* 0x0000002600267308 */ /* 0x000e220000000800 */
[----:B--2---:R-:W-:Y:S01]  /*c6f0*/  FADD.FTZ R4, R34, R3 ;  /* 0x0000000322047221 */ /* 0x004fe20000010000 */
[----:B------:R-:W-:Y:S01]  /*c700*/  FADD.FTZ R56, R60, R15 ;  /* 0x0000000f3c387221 */ /* 0x000fe20000010000 */
[-C--:B------:R-:W-:Y:S01]  /*c710*/  FMUL.FTZ R99, R99, R7.reuse ;  /* 0x0000000763637220 */ /* 0x080fe20000410000 */
[-C--:B------:R-:W-:Y:S01]  /*c720*/  FMUL.FTZ R102, R102, R7.reuse ;  /* 0x0000000766667220 */ /* 0x080fe20000410000 */
[-C--:B------:R-:W-:Y:S01]  /*c730*/  FMUL.FTZ R103, R103, R7.reuse ;  /* 0x0000000767677220 */ /* 0x080fe20000410000 */
[----:B------:R-:W-:Y:S01]  /*c740*/  FADD.FTZ R15, R49, R56 ;  /* 0x00000038310f7221 */ /* 0x000fe20000010000 */
[-C--:B------:R-:W-:Y:S01]  /*c750*/  FMUL.FTZ R106, R106, R7.reuse ;  /* 0x000000076a6a7220 */ /* 0x080fe20000410000 */
[----:B------:R-:W2:Y:S01]  /*c760*/  MUFU.EX2 R173, R173 ;  /* 0x000000ad00ad7308 */ /* 0x000ea20000000800 */
        /* <DEDUP_REMOVED lines=24> */
[----:B-1----:R-:W-:Y:S01]  /*c8f0*/  FADD.FTZ R4, R42, R3 ;  /* 0x000000032a047221 */ /* 0x002fe20000010000 */
[-C--:B------:R-:W-:Y:S01]  /*c900*/  FMUL.FTZ R143, R143, R7.reuse ;  /* 0x000000078f8f7220 */ /* 0x080fe20000410000 */
[-C--:B------:R-:W-:Y:S01]  /*c910*/  FMUL.FTZ R146, R146, R7.reuse ;  /* 0x0000000792927220 */ /* 0x080fe20000410000 */
[-C--:B------:R-:W-:Y:S01]  /*c920*/  FMUL.FTZ R147, R147, R7.reuse ;  /* 0x0000000793937220 */ /* 0x080fe20000410000 */
[-C--:B------:R-:W-:Y:S01]  /*c930*/  FMUL.FTZ R150, R150, R7.reuse ;  /* 0x0000000796967220 */ /* 0x080fe20000410000 */
[----:B------:R-:W-:Y:S01]  /*c940*/  FMUL.FTZ R151, R151, R7 ;  /* 0x0000000797977220 */ /* 0x000fe20000410000 */
[----:B------:R-:W-:Y:S01]  /*c950*/  F2FP.BF16.F32.PACK_AB R174, R66, R37 ;  /* 0x0000002542ae723e */ /* 0x000fe200000010ff */
[----:B------:R-:W1:Y:S01]  /*c960*/  MUFU.EX2 R169, R169 ;  /* 0x000000a900a97308 */ /* 0x000e620000000800 */
[----:B0-----:R-:W-:Y:S01]  /*c970*/  FADD.FTZ R3, R175, R4 ;  /* 0x00000004af037221 */ /* 0x001fe20000010000 */
[----:B------:R-:W-:Y:S01]  /*c980*/  F2FP.BF16.F32.PACK_AB R168, R44, R39 ;  /* 0x000000272ca8723e */ /* 0x000fe200000010ff */
[----:B------:R-:W-:Y:S01]  /*c990*/  FMUL.FTZ R120, R120, R28 ;  /* 0x0000001c78787220 */ /* 0x000fe20000410000 */
[----:B------:R-:W-:Y:S01]  /*c9a0*/  F2FP.BF16.F32.PACK_AB R170, R41, R170 ;  /* 0x000000aa29aa723e */ /* 0x000fe200000010ff */
[-C--:B------:R-:W-:Y:S01]  /*c9b0*/  FMUL.FTZ R121, R121, R28.reuse ;  /* 0x0000001c79797220 */ /* 0x080fe20000410000 */
[----:B------:R-:W-:Y:S01]  /*c9c0*/  F2FP.BF16.F32.PACK_AB R160, R24, R43 ;  /* 0x0000002b18a0723e */ /* 0x000fe200000010ff */
[-C--:B------:R-:W-:Y:S01]  /*c9d0*/  FMUL.FTZ R124, R124, R28.reuse ;  /* 0x0000001c7c7c7220 */ /* 0x080fe20000410000 */
[----:B------:R0:W-:Y:S01]  /*c9e0*/  MUFU.EX2 R48, R164 ;  /* 0x000000a400307308 */ /* 0x0001e20000000800 */
[----:B--2---:R-:W-:Y:S01]  /*c9f0*/  FADD.FTZ R4, R26, R3 ;  /* 0x000000031a047221 */ /* 0x004fe20000010000 */
[----:B------:R-:W-:Y:S01]  /*ca00*/  F2FP.BF16.F32.PACK_AB R162, R20, R45 ;  /* 0x0000002d14a2723e */ /* 0x000fe200000010ff */
[-C--:B------:R-:W-:Y:S01]  /*ca10*/  FMUL.FTZ R125, R125, R28.reuse ;  /* 0x0000001c7d7d7220 */ /* 0x080fe20000410000 */
[----:B------:R-:W-:Y:S01]  /*ca20*/  F2FP.BF16.F32.PACK_AB R158, R12, R49 ;  /* 0x000000310c9e723e */ /* 0x000fe200000010ff */
[-C--:B------:R-:W-:Y:S01]  /*ca30*/  FMUL.FTZ R128, R128, R28.reuse ;  /* 0x0000001c80807220 */ /* 0x080fe20000410000 */
[-C--:B------:R-:W-:Y:S01]  /*ca40*/  FMUL.FTZ R129, R129, R28.reuse ;  /* 0x0000001c81817220 */ /* 0x080fe20000410000 */
[----:B------:R-:W-:Y:S01]  /*ca50*/  FMUL.FTZ R132, R132, R28 ;  /* 0x0000001c84847220 */ /* 0x000fe20000410000 */
[----:B------:R-:W2:Y:S01]  /*ca60*/  MUFU.EX2 R46, R46 ;  /* 0x0000002e002e7308 */ /* 0x000ea20000000800 */
[----:B0-----:R-:W-:Y:S01]  /*ca70*/  F2FP.BF16.F32.PACK_AB R164, R29, R40 ;  /* 0x000000281da4723e */ /* 0x001fe200000010ff */
[----:B------:R-:W-:Y:S01]  /*ca80*/  FADD.FTZ R40, R12, R15 ;  /* 0x0000000f0c287221 */ /* 0x000fe20000010000 */
[----:B-1----:R-:W-:Y:S01]  /*ca90*/  FADD.FTZ R3, R169, R4 ;  /* 0x00000004a9037221 */ /* 0x002fe20000010000 */
[-C--:B------:R-:W-:Y:S01]  /*caa0*/  FMUL.FTZ R133, R133, R28.reuse ;  /* 0x0000001c85857220 */ /* 0x080fe20000410000 */
[-C--:B------:R-:W-:Y:S01]  /*cab0*/  FMUL.FTZ R136, R136, R28.reuse ;  /* 0x0000001c88887220 */ /* 0x080fe20000410000 */
[----:B------:R-:W-:Y:S01]  /*cac0*/  FADD.FTZ R15, R51, R40 ;  /* 0x00000028330f7221 */ /* 0x000fe20000010000 */
[-C--:B------:R-:W-:Y:S01]  /*cad0*/  FMUL.FTZ R137, R137, R28.reuse ;  /* 0x0000001c89897220 */ /* 0x080fe20000410000 */
[----:B------:R-:W0:Y:S01]  /*cae0*/  MUFU.EX2 R171, R171 ;  /* 0x000000ab00ab7308 */ /* 0x000e220000000800 */
[-C--:B------:R-:W-:Y:S01]  /*caf0*/  FMUL.FTZ R140, R140, R28.reuse ;  /* 0x0000001c8c8c7220 */ /* 0x080fe20000410000 */
[----:B------:R-:W-:Y:S01]  /*cb00*/  FADD.FTZ R14, R32, R15 ;  /* 0x0000000f200e7221 */ /* 0x000fe20000010000 */
[-C--:B------:R-:W-:Y:S01]  /*cb10*/  FMUL.FTZ R141, R141, R28.reuse ;  /* 0x0000001c8d8d7220 */ /* 0x080fe20000410000 */
[-C--:B------:R-:W-:Y:S01]  /*cb20*/  FMUL.FTZ R144, R144, R28.reuse ;  /* 0x0000001c90907220 */ /* 0x080fe20000410000 */
[-C--:B------:R-:W-:Y:S01]  /*cb30*/  FMUL.FTZ R145, R145, R28.reuse ;  /* 0x0000001c91917220 */ /* 0x080fe20000410000 */
[----:B------:R-:W-:Y:S01]  /*cb40*/  FADD.FTZ R15, R53, R14 ;  /* 0x0000000e350f7221 */ /* 0x000fe20000010000 */
[-C--:B------:R-:W-:Y:S01]  /*cb50*/  FMUL.FTZ R148, R148, R28.reuse ;  /* 0x0000001c94947220 */ /* 0x080fe20000410000 */
[----:B------:R-:W1:Y:S01]  /*cb60*/  MUFU.EX2 R50, R50 ;  /* 0x0000003200327308 */ /* 0x000e620000000800 */
[----:B------:R-:W-:Y:S01]  /*cb70*/  FMUL.FTZ R149, R149, R28 ;  /* 0x0000001c95957220 */ /* 0x000fe20000410000 */
[----:B------:R-:W-:Y:S01]  /*cb80*/  FADD.FTZ R4, R10, R15 ;  /* 0x0000000f0a047221 */ /* 0x000fe20000010000 */
[----:B------:R-:W-:Y:S01]  /*cb90*/  F2FP.BF16.F32.PACK_AB R181, R181, R64 ;  /* 0x00000040b5b5723e */ /* 0x000fe200000010ff */
[----:B------:R-:W-:Y:S01]  /*cba0*/  VIADD R6, R6, 0xffffffff ;  /* 0xffffffff06067836 */ /* 0x000fe20000000000 */
[----:B------:R-:W-:Y:S01]  /*cbb0*/  F2FP.BF16.F32.PACK_AB R183, R30, R183 ;  /* 0x000000b71eb7723e */ /* 0x000fe200000010ff */
[----:B------:R-:W-:Y:S01]  /*cbc0*/  IMAD.MOV.U32 R7, RZ, RZ, R8 ;  /* 0x000000ffff077224 */ /* 0x000fe200078e0008 */
[----:B------:R-:W-:Y:S01]  /*cbd0*/  F2FP.BF16.F32.PACK_AB R177, R34, R177 ;  /* 0x000000b122b1723e */ /* 0x000fe200000010ff */
[----:B------:R-:W3:Y:S01]  /*cbe0*/  MUFU.EX2 R165, R165 ;  /* 0x000000a500a57308 */ /* 0x000ee20000000800 */
[----:B------:R-:W-:-:S02]  /*cbf0*/  F2FP.BF16.F32.PACK_AB R179, R38, R179 ;  /* 0x000000b326b3723e */ /* 0x000fc400000010ff */
[----:B------:R-:W-:Y:S02]  /*cc00*/  F2FP.BF16.F32.PACK_AB R173, R42, R173 ;  /* 0x000000ad2aad723e */ /* 0x000fe400000010ff */
[----:B------:R-:W-:Y:S02]  /*cc10*/  F2FP.BF16.F32.PACK_AB R175, R26, R175 ;  /* 0x000000af1aaf723e */ /* 0x000fe400000010ff */
[----:B--2---:R-:W-:Y:S01]  /*cc20*/  F2FP.BF16.F32.PACK_AB R169, R46, R169 ;  /* 0x000000a92ea9723e */ /* 0x004fe200000010ff */
[----:B------:R2:W-:Y:S08]  /*cc30*/  MUFU.EX2 R58, R154 ;  /* 0x0000009a003a7308 */ /* 0x0005f00000000800 */
[----:B------:R-:W4:Y:S01]  /*cc40*/  MUFU.EX2 R62, R62 ;  /* 0x0000003e003e7308 */ /* 0x000f220000000800 */
[----:B--2---:R-:W-:Y:S01]  /*cc50*/  F2FP.BF16.F32.PACK_AB R154, R10, R53 ;  /* 0x000000350a9a723e */ /* 0x004fe200000010ff */
[----:B------:R-:W-:-:S04]  /*cc60*/  FADD.FTZ R10, R46, R3 ;  /* 0x000000032e0a7221 */ /* 0x000fc80000010000 */
[----:B0-----:R-:W-:Y:S01]  /*cc70*/  FADD.FTZ R3, R171, R10 ;  /* 0x0000000aab037221 */ /* 0x001fe20000010000 */
[C---:B-1----:R-:W-:Y:S01]  /*cc80*/  F2FP.BF16.F32.PACK_AB R171, R50.reuse, R171 ;  /* 0x000000ab32ab723e */ /* 0x042fe200000010ff */
[----:B------:R0:W1:Y:S02]  /*cc90*/  MUFU.EX2 R167, R156 ;  /* 0x0000009c00a77308 */ /* 0x0000640000000800 */
[----:B------:R-:W-:-:S04]  /*cca0*/  FADD.FTZ R10, R50, R3 ;  /* 0x00000003320a7221 */ /* 0x000fc80000010000 */
[----:B---3--:R-:W-:Y:S01]  /*ccb0*/  FADD.FTZ R3, R165, R10 ;  /* 0x0000000aa5037221 */ /* 0x008fe20000010000 */
[----:B------:R-:W-:Y:S01]  /*ccc0*/  F2FP.BF16.F32.PACK_AB R165, R48, R165 ;  /* 0x000000a530a5723e */ /* 0x000fe200000010ff */
[----:B------:R2:W3:Y:S01]  /*ccd0*/  MUFU.EX2 R161, R152 ;  /* 0x0000009800a17308 */ /* 0x0004e20000000800 */
[----:B0-----:R-:W-:Y:S01]  /*cce0*/  F2FP.BF16.F32.PACK_AB R156, R60, R47 ;  /* 0x0000002f3c9c723e */ /* 0x001fe200000010ff */
[----:B------:R-:W-:Y:S01]  /*ccf0*/  FADD.FTZ R3, R48, R3 ;  /* 0x0000000330037221 */ /* 0x000fe20000010000 */
[----:B------:R-:W-:-:S03]  /*cd00*/  IMAD.MOV.U32 R10, RZ, RZ, R0 ;  /* 0x000000ffff0a7224 */ /* 0x000fc600078e0000 */
[----:B----4-:R-:W-:Y:S02]  /*cd10*/  FADD.FTZ R3, R62, R3 ;  /* 0x000000033e037221 */ /* 0x010fe40000010000 */
[----:B------:R-:W0:Y:S01]  /*cd20*/  MUFU.EX2 R70, R70 ;  /* 0x0000004600467308 */ /* 0x000e220000000800 */
[----:B--2---:R-:W-:Y:S01]  /*cd30*/  F2FP.BF16.F32.PACK_AB R152, R32, R51 ;  /* 0x000000332098723e */ /* 0x004fe200000010ff */
[C---:B-1----:R-:W-:Y:S01]  /*cd40*/  FADD.FTZ R3, R167.reuse, R3 ;  /* 0x00000003a7037221 */ /* 0x042fe20000010000 */
[----:B------:R-:W-:-:S03]  /*cd50*/  F2FP.BF16.F32.PACK_AB R167, R167, R62 ;  /* 0x0000003ea7a7723e */ /* 0x000fc600000010ff */
[----:B------:R-:W-:Y:S02]  /*cd60*/  FADD.FTZ R3, R58, R3 ;  /* 0x000000033a037221 */ /* 0x000fe40000010000 */
[----:B------:R-:W1:Y:S02]  /*cd70*/  MUFU.EX2 R54, R54 ;  /* 0x0000003600367308 */ /* 0x000e640000000800 */
[C---:B---3--:R-:W-:Y:S01]  /*cd80*/  FADD.FTZ R3, R161.reuse, R3 ;  /* 0x00000003a1037221 */ /* 0x048fe20000010000 */
[----:B------:R-:W-:-:S05]  /*cd90*/  F2FP.BF16.F32.PACK_AB R161, R161, R58 ;  /* 0x0000003aa1a1723e */ /* 0x000fca00000010ff */
        /* <DEDUP_REMOVED lines=23> */
[----:B------:R-:W-:Y:S06]  /*cf10*/  @P2 BRA `(.L_x_1134) ;  /* 0xffffffd000082947 */ /* 0x000fec000383ffff */
.L_x_1117:
[----:B------:R-:W-:Y:S06]  /*cf20*/  BAR.ARV 0x8, 0x120 ;  /* 0x0204800000007b1d */ /* 0x000fec0000002000 */
[----:B------:R-:W-:Y:S05]  /*cf30*/  @!P0 BRA `(.L_x_1135) ;  /* 0x0000000000048947 */ /* 0x000fea0003800000 */
[----:B------:R-:W-:Y:S01]  /*cf40*/  BPT.TRAP 0x1 ;  /* 0x000000040000795c */ /* 0x000fe20000300000 */
.L_x_1135:
[----:B------:R-:W-:Y:S01]  /*cf50*/  ULEA UR5, UR42, UR41, 0x3 ;  /* 0x000000292a057291 */ /* 0x000fe2000f8e183f */
[----:B------:R-:W-:-:S05]  /*cf60*/  IMAD.U32 R2, RZ, RZ, UR43 ;  /* 0x0000002bff027e24 */ /* 0x000fca000f8e00ff */
[----:B------:R-:W-:-:S04]  /*cf70*/  SHF.L.U32 R2, R2, 0x1f, RZ ;  /* 0x0000001f02027819 */ /* 0x000fc800000006ff */
[----:B------:R0:W1:Y:S01]  /*cf80*/  SYNCS.PHASECHK.TRANS64.TRYWAIT P2, [UR5+0x28850], R2 ;  /* 0x02885002ff0075a7 */ /* 0x0000620008040145 */
[----:B------:R-:W-:Y:S05]  /*cf90*/  @!P0 BRA `(.L_x_1136) ;  /* 0x0000000000048947 */ /* 0x000fea0003800000 */
[----:B------:R-:W-:Y:S01]  /*cfa0*/  BPT.TRAP 0x1 ;  /* 0x000000040000795c */ /* 0x000fe20000300000 */
.L_x_1136:
[----:B-1----:R-:W-:Y:S05]  /*cfb0*/  @P2 BRA `(.L_x_1137) ;  /* 0x0000000000082947 */ /* 0x002fea0003800000 */
[----:B------:R-:W1:Y:S02]  /*cfc0*/  SYNCS.PHASECHK.TRANS64.TRYWAIT P0, [UR5+0x28850], R2 ;  /* 0x02885002ff0075a7 */ /* 0x000e640008000145 */
[----:B-1----:R-:W-:Y:S05]  /*cfd0*/  @!P0 BRA `(.L_x_1138) ;  /* 0x0000007c00348947 */ /* 0x002fea0003800000 */
.L_x_1137:
[----:B------:R-:W-:Y:S01]  /*cfe0*/  UIADD3 UR41, UR41, 0x400, URZ ;  /* 0x0000040029297890 */ /* 0x000fe2000fffe03f */
[----:B------:R-:W-:Y:S01]  /*cff0*/  WARPGROUP.ARRIVE ;  /* 0x00000000000079c5 */ /* 0x000fe20000000000 */
[----:B------:R-:W-:Y:S01]  /*d000*/  UMOV UR7, 0x40000040 ;  /* 0x4000004000077882 */ /* 0x000fe20000000000 */
[----:B-1----:R-:W1:Y:S01]  /*d010*/  SHFL.BFLY PT, R7, R4, 0x2, 0x1f ;  /* 0x0c401f0004077f89 */ /* 0x002e6200000e0000 */
[----:B------:R-:W-:Y:S01]  /*d020*/  USHF.R.U32.HI UR41, URZ, 0x4, UR41 ;  /* 0x000000043f297899 */ /* 0x000fe20008011629 */
[----:B------:R-:W-:Y:S01]  /*d030*/  IMAD.U32 R15, RZ, RZ, UR5 ;  /* 0x00000005ff0f7e24 */ /* 0x000fe2000f8e00ff */
[----:B------:R-:W-:Y:S01]  /*d040*/  UIADD3 UR44, UR44, 0x1, URZ ;  /* 0x000000012c2c7890 */ /* 0x000fe2000fffe03f */
[----:B0-----:R-:W0:Y:S01]  /*d050*/  SHFL.BFLY PT, R2, R3, 0x2, 0x1f ;  /* 0x0c401f0003027f89 */ /* 0x001e2200000e0000 */
        /* <DEDUP_REMOVED lines=9> */
[----:B-1----:R-:W-:Y:S01]  /*d0f0*/  FADD.FTZ R7, R7, R4 ;  /* 0x0000000407077221 */ /* 0x002fe20000010000 */
[----:B------:R-:W-:Y:S01]  /*d100*/  UMOV UR7, 0x40000040 ;  /* 0x4000004000077882 */ /* 0x000fe20000000000 */
[----:B------:R-:W-:Y:S02]  /*d110*/  IMAD.MOV.U32 R4, RZ, RZ, RZ ;  /* 0x000000ffff047224 */ /* 0x000fe400078e00ff */
[----:B0-----:R-:W-:Y:S01]  /*d120*/  FADD.FTZ R6, R2, R3 ;  /* 0x0000000302067221 */ /* 0x001fe20000010000 */
[----:B------:R-:W-:Y:S01]  /*d130*/  IMAD.MOV.U32 R3, RZ, RZ, -0x800000 ;  /* 0xff800000ff037424 */ /* 0x000fe200078e00ff */
[----:B------:R-:W0:Y:S01]  /*d140*/  SHFL.BFLY PT, R2, R7, 0x1, 0x1f ;  /* 0x0c201f0007027f89 */ /* 0x000e2200000e0000 */
[----:B------:R-:W-:-:S03]  /*d150*/  USEL UR42, UR42, URZ, UP0 ;  /* 0x0000003f2a2a7287 */ /* 0x000fc60008000000 */
[----:B------:R-:W1:Y:S01]  /*d160*/  SHFL.BFLY PT, R9, R6, 0x1, 0x1f ;  /* 0x0c201f0006097f89 */ /* 0x000e6200000e0000 */
[----:B0-----:R-:W-:Y:S01]  /*d170*/  FADD.FTZ R12, R7, R2 ;  /* 0x00000002070c7221 */ /* 0x001fe20000010000 */
[----:B------:R-:W-:Y:S02]  /*d180*/  IMAD.MOV.U32 R2, RZ, RZ, -0x800000 ;  /* 0xff800000ff027424 */ /* 0x000fe400078e00ff */
[----:B-1----:R-:W-:Y:S02]  /*d190*/  FADD.FTZ R13, R6, R9 ;  /* 0x00000009060d7221 */ /* 0x002fe40000010000 */
[----:B------:R-:W-:-:S03]  /*d1a0*/  FSETP.NE.FTZ.AND P0, PT, R12, RZ, PT ;  /* 0x000000ff0c00720b */ /* 0x000fc60003f15000 */
[----:B------:R-:W-:-:S10]  /*d1b0*/  FSETP.NE.FTZ.AND P2, PT, R13, RZ, PT ;  /* 0x000000ff0d00720b */ /* 0x000fd40003f55000 */
[C---:B------:R-:W-:Y:S01]  /*d1c0*/  @P0 FMUL.FTZ R7, R5.reuse, 0.69314718246459960938 ;  /* 0x3f31721805070820 */ /* 0x040fe20000410000 */
[----:B------:R-:W0:Y:S02]  /*d1d0*/  @P0 MUFU.LG2 R9, R12 ;  /* 0x0000000c00090308 */ /* 0x000e240000000c00 */
[----:B------:R-:W-:Y:S01]  /*d1e0*/  @P2 FMUL.FTZ R14, R5, 0.69314718246459960938 ;  /* 0x3f317218050e2820 */ /* 0x000fe20000410000 */
[----:B------:R-:W-:-:S05]  /*d1f0*/  @!P1 VIADD R5, R15, 0x28860 ;  /* 0x000288600f059836 */ /* 0x000fca0000000000 */
[----:B------:R-:W1:Y:S01]  /*d200*/  @P2 MUFU.LG2 R11, R13 ;  /* 0x0000000d000b2308 */ /* 0x000e620000000c00 */
[----:B------:R-:W-:-:S07]  /*d210*/  @!P1 PRMT R5, RZ, 0x654, R5 ;  /* 0x00000654ff059816 */ /* 0x000fce0000000005 */
        /* <DEDUP_REMOVED lines=108> */
[----:B-1----:R-:W-:-:S07]  /*d8e0*/  FMUL.FTZ R151, R151, R10 ;  /* 0x0000000a97977220 */ /* 0x002fce0000410000 */
.L_x_1068:
[----:B------:R-:W0:Y:S01]  /*d8f0*/  S2R R5, SR_CgaCtaId ;  /* 0x0000000000057919 */ /* 0x000e220000008800 */
[----:B------:R-:W-:Y:S01]  /*d900*/  MOV R0, 0x400 ;  /* 0x0000040000007802 */ /* 0x000fe20000000f00 */
[----:B------:R-:W-:Y:S01]  /*d910*/  BSSY B0, `(.L_x_1139) ;  /* 0x00001ed000007945 */ /* 0x000fe20003800000 */
[----:B------:R-:W-:Y:S02]  /*d920*/  BAR.SYNC.DEFER_BLOCKING 0x5, 0x120 ;  /* 0x0144800000007b1d */ /* 0x000fe40000010000 */
[----:B0-----:R-:W-:-:S05]  /*d930*/  LEA R0, R5, R0, 0x18 ;  /* 0x0000000005007211 */ /* 0x001fca00078ec0ff */
[----:B------:R-:W0:Y:S02]  /*d940*/  LDS.128 R184, [R0+0x288d0] ;  /* 0x0288d00000b87984 */ /* 0x000e240000000c00 */
[----:B0-----:R-:W-:Y:S02]  /*d950*/  R2UR UR6, R186 ;  /* 0x00000000ba0672ca */ /* 0x001fe400000e0000 */
[----:B------:R-:W-:Y:S01]  /*d960*/  R2UR UR5, R187 ;  /* 0x00000000bb0572ca */ /* 0x000fe200000e0000 */
[----:B------:R-:W-:Y:S06]  /*d970*/  BAR.ARV 0x4, 0x120 ;  /* 0x0104800000007b1d */ /* 0x000fec0000002000 */
[----:B------:R-:W-:Y:S08]  /*d980*/  @P0 BRA `(.L_x_1140) ;  /* 0x0000001000f00947 */ /* 0x000ff00003800000 */
[----:B------:R-:W0:Y:S01]  /*d990*/  S2R R5, SR_SWINHI ;  /* 0x0000000000057919 */ /* 0x000e220000002f00 */
[----:B------:R-:W-:Y:S01]  /*d9a0*/  F2FP.BF16.F32.PACK_AB R6, R6, R31 ;  /* 0x0000001f0606723e */ /* 0x000fe200000010ff */
[----:B------:R-:W-:Y:S01]  /*d9b0*/  ULDC.64 UR8, c[0x0][0xbd8] ;  /* 0x0002f60000087ab9 */ /* 0x000fe20000000a00 */
[----:B------:R-:W-:Y:S01]  /*d9c0*/  F2FP.BF16.F32.PACK_AB R7, R7, R94 ;  /* 0x0000005e0707723e */ /* 0x000fe200000010ff */
[----:B------:R-:W-:Y:S01]  /*d9d0*/  UISETP.NE.U32.AND UP0, UPT, UR8, URZ, UPT ;  /* 0x0000003f0800728c */ /* 0x000fe2000bf05070 */
[----:B------:R-:W-:Y:S02]  /*d9e0*/  F2FP.BF16.F32.PACK_AB R120, R121, R120 ;  /* 0x000000787978723e */ /* 0x000fe400000010ff */
[----:B------:R-:W-:Y:S01]  /*d9f0*/  F2FP.BF16.F32.PACK_AB R121, R123, R122 ;  /* 0x0000007a7b79723e */ /* 0x000fe200000010ff */
[----:B------:R-:W-:Y:S01]  /*da00*/  UISETP.NE.AND.EX UP0, UPT, UR9, URZ, UPT, UP0 ;  /* 0x0000003f0900728c */ /* 0x000fe2000bf05300 */
[----:B------:R-:W-:Y:S02]  /*da10*/  F2FP.BF16.F32.PACK_AB R128, R129, R128 ;  /* 0x000000808180723e */ /* 0x000fe400000010ff */
[----:B------:R-:W-:Y:S01]  /*da20*/  F2FP.BF16.F32.PACK_AB R122, R125, R124 ;  /* 0x0000007c7d7a723e */ /* 0x000fe200000010ff */
[----:B------:R-:W-:Y:S01]  /*da30*/  ULDC.64 UR8, c[0x0][0xbd8] ;  /* 0x0002f60000087ab9 */ /* 0x000fe20000000a00 */
[----:B------:R-:W-:Y:S01]  /*da40*/  F2FP.BF16.F32.PACK_AB R123, R127, R126 ;  /* 0x0000007e7f7b723e */ /* 0x000fe200000010ff */
[----:B------:R-:W-:Y:S01]  /*da50*/  UIMAD.WIDE UR8, UR38, 0x4, UR8 ;  /* 0x00000004260878a5 */ /* 0x000fe2000f8e0208 */
        /* <DEDUP_REMOVED lines=9> */
[----:B------:R-:W-:Y:S02]  /*daf0*/  MOV R20, R0 ;  /* 0x0000000000147202 */ /* 0x000fe40000000f00 */
[----:B0-----:R-:W-:Y:S02]  /*db00*/  MOV R21, R5 ;  /* 0x0000000500157202 */ /* 0x001fe40000000f00 */
[----:B------:R-:W-:Y:S02]  /*db10*/  F2FP.BF16.F32.PACK_AB R146, R149, R148 ;  /* 0x000000949592723e */ /* 0x000fe400000010ff */
[----:B------:R-:W-:Y:S01]  /*db20*/  F2FP.BF16.F32.PACK_AB R147, R151, R150 ;  /* 0x000000969793723e */ /* 0x000fe200000010ff */
[----:B------:R-:W-:-:S03]  /*db30*/  IMAD.WIDE R4, R192, 0x2, R20 ;  /* 0x00000002c0047825 */ /* 0x000fc600078e0214 */
[C---:B------:R-:W-:Y:S02]  /*db40*/  LOP3.LUT R9, R4.reuse, 0x380, RZ, 0xc0, !PT ;  /* 0x0000038004097812 */ /* 0x040fe400078ec0ff */
[C---:B------:R-:W-:Y:S02]  /*db50*/  IADD3 R17, P6, R4.reuse, 0x20, RZ ;  /* 0x0000002004117810 */ /* 0x040fe40007fde0ff */
[C---:B------:R-:W-:Y:S02]  /*db60*/  IADD3 R33, P5, R4.reuse, 0x40, RZ ;  /* 0x0000004004217810 */ /* 0x040fe40007fbe0ff */
[----:B------:R-:W-:Y:S01]  /*db70*/  SHF.R.U64 R9, R9, 0x3, RZ ;  /* 0x0000000309097819 */ /* 0x000fe200000012ff */
[--C-:B------:R-:W-:Y:S01]  /*db80*/  IMAD.X R29, RZ, RZ, R5.reuse, P6 ;  /* 0x000000ffff1d7224 */ /* 0x100fe200030e0605 */
[----:B------:R-:W-:Y:S01]  /*db90*/  IADD3 R37, P3, R4, 0x4000, RZ ;  /* 0x0000400004257810 */ /* 0x000fe20007f7e0ff */
[----:B------:R-:W-:Y:S01]  /*dba0*/  IMAD.X R27, RZ, RZ, R5, P5 ;  /* 0x000000ffff1b7224 */ /* 0x000fe200028e0605 */
[----:B------:R-:W-:-:S02]  /*dbb0*/  LOP3.LUT R10, R17, 0x380, RZ, 0xc0, !PT ;  /* 0x00000380110a7812 */ /* 0x000fc400078ec0ff */
[C---:B------:R-:W-:Y:S01]  /*dbc0*/  IADD3 R35, P4, R4.reuse, 0x60, RZ ;  /* 0x0000006004237810 */ /* 0x040fe20007f9e0ff */
[--C-:B------:R-:W-:Y:S01]  /*dbd0*/  IMAD.X R13, RZ, RZ, R5.reuse, P3 ;  /* 0x000000ffff0d7224 */ /* 0x100fe200018e0605 */
[C---:B------:R-:W-:Y:S02]  /*dbe0*/  IADD3 R39, P2, R4.reuse, 0x4020, RZ ;  /* 0x0000402004277810 */ /* 0x040fe40007f5e0ff */
[C---:B------:R-:W-:Y:S01]  /*dbf0*/  IADD3 R24, P1, R4.reuse, 0x4040, RZ ;  /* 0x0000404004187810 */ /* 0x040fe20007f3e0ff */
[--C-:B------:R-:W-:Y:S01]  /*dc00*/  IMAD.X R15, RZ, RZ, R5.reuse, P4 ;  /* 0x000000ffff0f7224 */ /* 0x100fe200020e0605 */
[----:B------:R-:W-:Y:S01]  /*dc10*/  BAR.SYNC.DEFER_BLOCKING 0x1, 0x100 ;  /* 0x0044000000007b1d */ /* 0x000fe20000010000 */
[----:B------:R-:W-:Y:S01]  /*dc20*/  IADD3 R41, P0, R4, 0x4060, RZ ;  /* 0x0000406004297810 */ /* 0x000fe20007f1e0ff */
[--C-:B------:R-:W-:Y:S01]  /*dc30*/  IMAD.X R11, RZ, RZ, R5.reuse, P2 ;  /* 0x000000ffff0b7224 */ /* 0x100fe200010e0605 */
[----:B------:R-:W-:Y:S01]  /*dc40*/  LOP3.LUT R4, R9, R4, RZ, 0x3c, !PT ;  /* 0x0000000409047212 */ /* 0x000fe200078e3cff */
[--C-:B------:R-:W-:Y:S01]  /*dc50*/  IMAD.X R9, RZ, RZ, R5.reuse, P1 ;  /* 0x000000ffff097224 */ /* 0x100fe200008e0605 */
[----:B------:R-:W-:Y:S01]  /*dc60*/  LOP3.LUT R12, R33, 0x380, RZ, 0xc0, !PT ;  /* 0x00000380210c7812 */ /* 0x000fe200078ec0ff */
[----:B------:R-:W-:Y:S01]  /*dc70*/  IMAD.X R25, RZ, RZ, R5, P0 ;  /* 0x000000ffff197224 */ /* 0x000fe200000e0605 */
[----:B------:R-:W-:-:S02]  /*dc80*/  LOP3.LUT R18, R37, 0x380, RZ, 0xc0, !PT ;  /* 0x0000038025127812 */ /* 0x000fc400078ec0ff */
[----:B------:R-:W-:Y:S02]  /*dc90*/  SHF.R.U64 R10, R10, 0x3, RZ ;  /* 0x000000030a0a7819 */ /* 0x000fe400000012ff */
[----:B------:R-:W-:Y:S02]  /*dca0*/  SHF.R.U64 R12, R12, 0x3, RZ ;  /* 0x000000030c0c7819 */ /* 0x000fe400000012ff */
[----:B------:R-:W-:Y:S02]  /*dcb0*/  MOV R30, R4 ;  /* 0x00000004001e7202 */ /* 0x000fe40000000f00 */
[----:B------:R-:W-:Y:S02]  /*dcc0*/  SHF.R.U64 R18, R18, 0x3, RZ ;  /* 0x0000000312127819 */ /* 0x000fe400000012ff */
[----:B------:R-:W-:Y:S02]  /*dcd0*/  F2FP.BF16.F32.PACK_AB R4, R89, R8 ;  /* 0x000000085904723e */ /* 0x000fe400000010ff */
[----:B------:R-:W-:-:S02]  /*dce0*/  LOP3.LUT R28, R10, R17, RZ, 0x3c, !PT ;  /* 0x000000110a1c7212 */ /* 0x000fc400078e3cff */
[----:B------:R-:W-:Y:S02]  /*dcf0*/  LOP3.LUT R8, R39, 0x380, RZ, 0xc0, !PT ;  /* 0x0000038027087812 */ /* 0x000fe400078ec0ff */
[----:B------:R-:W-:Y:S02]  /*dd00*/  LOP3.LUT R17, R24, 0x380, RZ, 0xc0, !PT ;  /* 0x0000038018117812 */ /* 0x000fe400078ec0ff */
[----:B------:R-:W-:Y:S02]  /*dd10*/  LOP3.LUT R26, R12, R33, RZ, 0x3c, !PT ;  /* 0x000000210c1a7212 */ /* 0x000fe400078e3cff */
[----:B------:R-:W-:Y:S02]  /*dd20*/  LOP3.LUT R14, R35, 0x380, RZ, 0xc0, !PT ;  /* 0x00000380230e7812 */ /* 0x000fe400078ec0ff */
[----:B------:R-:W-:Y:S02]  /*dd30*/  LOP3.LUT R12, R18, R37, RZ, 0x3c, !PT ;  /* 0x00000025120c7212 */ /* 0x000fe400078e3cff */
[----:B------:R-:W-:-:S02]  /*dd40*/  LOP3.LUT R18, R41, 0x380, RZ, 0xc0, !PT ;  /* 0x0000038029127812 */ /* 0x000fc400078ec0ff */
[----:B------:R-:W-:Y:S02]  /*dd50*/  SHF.R.U64 R8, R8, 0x3, RZ ;  /* 0x0000000308087819 */ /* 0x000fe400000012ff */
[----:B------:R-:W-:Y:S02]  /*dd60*/  SHF.R.U64 R17, R17, 0x3, RZ ;  /* 0x0000000311117819 */ /* 0x000fe400000012ff */
[----:B------:R-:W-:Y:S02]  /*dd70*/  SHF.R.U64 R14, R14, 0x3, RZ ;  /* 0x000000030e0e7819 */ /* 0x000fe400000012ff */
[----:B------:R-:W-:Y:S02]  /*dd80*/  SHF.R.U64 R18, R18, 0x3, RZ ;  /* 0x0000000312127819 */ /* 0x000fe400000012ff */
[----:B------:R-:W-:Y:S02]  /*dd90*/  LOP3.LUT R10, R8, R39, RZ, 0x3c, !PT ;  /* 0x00000027080a7212 */ /* 0x000fe400078e3cff */
[----:B------:R-:W-:-:S02]  /*dda0*/  F2FP.BF16.F32.PACK_AB R5, R91, R90 ;  /* 0x0000005a5b05723e */ /* 0x000fc400000010ff */
[----:B------:R-:W-:Y:S02]  /*ddb0*/  LOP3.LUT R8, R17, R24, RZ, 0x3c, !PT ;  /* 0x0000001811087212 */ /* 0x000fe400078e3cff */
[----:B------:R-:W-:Y:S01]  /*ddc0*/  LOP3.LUT R14, R14, R35, RZ, 0x3c, !PT ;  /* 0x000000230e0e7212 */ /* 0x000fe200078e3cff */
[----:B------:R0:W-:Y:S01]  /*ddd0*/  STSM.16.M88.4 [R30], R4 ;  /* 0x000000041e007844 */ /* 0x0001e20000000200 */
[----:B------:R-:W-:Y:S02]  /*dde0*/  MOV R29, R28 ;  /* 0x0000001c001d7202 */ /* 0x000fe40000000f00 */
[----:B------:R-:W-:Y:S02]  /*ddf0*/  LOP3.LUT R24, R18, R41, RZ, 0x3c, !PT ;  /* 0x0000002912187212 */ /* 0x000fe400078e3cff */
[----:B------:R-:W-:Y:S02]  /*de00*/  MOV R28, R26 ;  /* 0x0000001a001c7202 */ /* 0x000fe40000000f00 */
[----:B------:R-:W-:-:S02]  /*de10*/  MOV R26, R10 ;  /* 0x0000000a001a7202 */ /* 0x000fc40000000f00 */
[----:B------:R-:W-:Y:S02]  /*de20*/  MOV R18, R8 ;  /* 0x0000000800127202 */ /* 0x000fe40000000f00 */
[----:B------:R-:W-:Y:S02]  /*de30*/  F2FP.BF16.F32.PACK_AB R8, R97, R96 ;  /* 0x000000606108723e */ /* 0x000fe400000010ff */
[----:B------:R-:W-:Y:S02]  /*de40*/  F2FP.BF16.F32.PACK_AB R9, R99, R98 ;  /* 0x000000626309723e */ /* 0x000fe400000010ff */
[----:B------:R-:W-:Y:S02]  /*de50*/  F2FP.BF16.F32.PACK_AB R10, R101, R100 ;  /* 0x00000064650a723e */ /* 0x000fe400000010ff */
[----:B------:R-:W-:Y:S02]  /*de60*/  F2FP.BF16.F32.PACK_AB R11, R103, R102 ;  /* 0x00000066670b723e */ /* 0x000fe400000010ff */
[----:B------:R-:W-:-:S02]  /*de70*/  MOV R17, R14 ;  /* 0x0000000e00117202 */ /* 0x000fc40000000f00 */
[----:B------:R-:W-:Y:S01]  /*de80*/  MOV R27, R12 ;  /* 0x0000000c001b7202 */ /* 0x000fe20000000f00 */
[----:B------:R-:W-:Y:S01]  /*de90*/  STSM.16.M88.4 [R29], R8 ;  /* 0x000000081d007844 */ /* 0x000fe20000000200 */
[----:B0-----:R-:W-:Y:S02]  /*dea0*/  F2FP.BF16.F32.PACK_AB R4, R105, R104 ;  /* 0x000000686904723e */ /* 0x001fe400000010ff */
[----:B------:R-:W-:Y:S02]  /*deb0*/  F2FP.BF16.F32.PACK_AB R5, R107, R106 ;  /* 0x0000006a6b05723e */ /* 0x000fe400000010ff */
[----:B------:R-:W-:Y:S02]  /*dec0*/  F2FP.BF16.F32.PACK_AB R6, R109, R108 ;  /* 0x0000006c6d06723e */ /* 0x000fe400000010ff */
[----:B------:R-:W-:Y:S02]  /*ded0*/  F2FP.BF16.F32.PACK_AB R7, R111, R110 ;  /* 0x0000006e6f07723e */ /* 0x000fe400000010ff */
[----:B------:R-:W-:-:S02]  /*dee0*/  F2FP.BF16.F32.PACK_AB R12, R113, R112 ;  /* 0x00000070710c723e */ /* 0x000fc400000010ff */
[----:B------:R-:W-:Y:S01]  /*def0*/  F2FP.BF16.F32.PACK_AB R13, R115, R114 ;  /* 0x00000072730d723e */ /* 0x000fe200000010ff */
[----:B------:R0:W-:Y:S01]  /*df00*/  STSM.16.M88.4 [R28], R4 ;  /* 0x000000041c007844 */ /* 0x0001e20000000200 */
[----:B------:R-:W-:Y:S02]  /*df10*/  F2FP.BF16.F32.PACK_AB R14, R117, R116 ;  /* 0x00000074750e723e */ /* 0x000fe400000010ff */
[----:B------:R-:W-:Y:S02]  /*df20*/  F2FP.BF16.F32.PACK_AB R15, R119, R118 ;  /* 0x00000076770f723e */ /* 0x000fe400000010ff */
[----:B------:R-:W-:Y:S02]  /*df30*/  MOV R24, R24 ;  /* 0x0000001800187202 */ /* 0x000fe40000000f00 */
[----:B------:R-:W-:Y:S01]  /*df40*/  PLOP3.LUT P0, PT, PT, PT, UP0, 0x80, 0x0 ;  /* 0x000000000000781c */ /* 0x000fe20003f0f008 */
[----:B------:R1:W-:Y:S04]  /*df50*/  STSM.16.M88.4 [R17], R12 ;  /* 0x0000000c11007844 */ /* 0x0003e80000000200 */
[----:B------:R2:W-:Y:S04]  /*df60*/  STSM.16.M88.4 [R27], R120 ;  /* 0x000000781b007844 */ /* 0x0005e80000000200 */
[----:B------:R2:W-:Y:S01]  /*df70*/  STSM.16.M88.4 [R26], R128 ;  /* 0x000000801a007844 */ /* 0x0005e20000000200 */
[----:B0-----:R-:W-:-:S02]  /*df80*/  IMAD.U32 R4, RZ, RZ, UR8 ;  /* 0x00000008ff047e24 */ /* 0x001fc4000f8e00ff */
[----:B------:R-:W-:Y:S01]  /*df90*/  IMAD.U32 R5, RZ, RZ, UR9 ;  /* 0x00000009ff057e24 */ /* 0x000fe2000f8e00ff */
[----:B------:R2:W-:Y:S01]  /*dfa0*/  STSM.16.M88.4 [R18], R136 ;  /* 0x0000008812007844 */ /* 0x0005e20000000200 */
[----:B------:R-:W-:-:S03]  /*dfb0*/  ULDC.64 UR8, c[0x0][0xbe0] ;  /* 0x0002f80000087ab9 */ /* 0x000fc60000000a00 */
[----:B------:R2:W-:Y:S01]  /*dfc0*/  STSM.16.M88.4 [R24], R144 ;  /* 0x0000009018007844 */ /* 0x0005e20000000200 */
[----:B------:R-:W-:Y:S06]  /*dfd0*/  BAR.SYNC.DEFER_BLOCKING 0x1, 0x100 ;  /* 0x0044000000007b1d */ /* 0x000fec0000010000 */
[----:B------:R-:W3:Y:S01]  /*dfe0*/  @P0 LDG.E R6, desc[UR48][R4.64] ;  /* 0x0000003004060981 */ /* 0x000ee2000c1e1900 */
[----:B------:R-:W-:Y:S01]  /*dff0*/  UISETP.NE.U32.AND UP1, UPT, UR8, URZ, UPT ;  /* 0x0000003f0800728c */ /* 0x000fe2000bf25070 */
[----:B-1----:R-:W0:Y:S01]  /*e000*/  LDC R17, c[0x0][0xa88] ;  /* 0x0002a200ff117b82 */ /* 0x002e220000000800 */
[----:B------:R-:W-:Y:S01]  /*e010*/  IMAD R7, R22, 0x40, R19 ;  /* 0x0000004016077824 */ /* 0x000fe200078e0213 */
[----:B------:R-:W-:Y:S01]  /*e020*/  UMOV UR4, URZ ;  /* 0x0000003f00047c82 */ /* 0x000fe20008000000 */
[----:B------:R-:W-:-:S02]  /*e030*/  UISETP.NE.AND.EX UP1, UPT, UR9, URZ, UPT, UP1 ;  /* 0x0000003f0900728c */ /* 0x000fc4000bf25310 */
[----:B------:R-:W-:-:S04]  /*e040*/  IMAD.WIDE R20, R7, 0x2, R20 ;  /* 0x0000000207147825 */ /* 0x000fc800078e0214 */
[----:B------:R-:W-:Y:S02]  /*e050*/  PLOP3.LUT P2, PT, PT, PT, UP1, 0x80, 0x0 ;  /* 0x000000000000781c */ /* 0x000fe40003f4f018 */
[----:B------:R-:W-:-:S03]  /*e060*/  IADD3 R29, P1, R20, 0x1000, RZ ;  /* 0x00001000141d7810 */ /* 0x000fc60007f3e0ff */
[----:B------:R-:W-:Y:S02]  /*e070*/  @UP1 ULDC.64 UR8, c[0x0][0xbe0] ;  /* 0x0002f80000081ab9 */ /* 0x000fe40000000a00 */
[----:B------:R-:W-:-:S06]  /*e080*/  @UP1 UIMAD.WIDE UR8, UR38, 0x4, UR8 ;  /* 0x00000004260818a5 */ /* 0x000fcc000f8e0208 */
[----:B------:R-:W-:Y:S01]  /*e090*/  IMAD.U32 R7, RZ, RZ, UR9 ;  /* 0x00000009ff077e24 */ /* 0x000fe2000f8e00ff */
[----:B---3--:R-:W-:Y:S01]  /*e0a0*/  @P0 R2UR UR4, R6 ;  /* 0x00000000060402ca */ /* 0x008fe200000e0000 */
[----:B------:R-:W-:-:S05]  /*e0b0*/  IMAD.U32 R6, RZ, RZ, UR8 ;  /* 0x00000008ff067e24 */ /* 0x000fca000f8e00ff */
[----:B0-----:R2:W5:Y:S01]  /*e0c0*/  @P2 LDG.E R17, desc[UR48][R6.64] ;  /* 0x0000003006112981 */ /* 0x001562000c1e1900 */
[----:B------:R-:W-:Y:S08]  /*e0d0*/  @P2 BRA `(.L_x_1141) ;  /* 0x0000000000102947 */ /* 0x000ff00003800000 */
[----:B------:R-:W-:Y:S05]  /*e0e0*/  @!P0 BRA `(.L_x_1141) ;  /* 0x00000000000c8947 */ /* 0x000fea0003800000 */
[----:B--2---:R-:W2:Y:S04]  /*e0f0*/  LDG.E R6, desc[UR48][R4.64] ;  /* 0x0000003004067981 */ /* 0x004ea8000c1e1900 */
[----:B-----5:R-:W2:Y:S02]  /*e100*/  LDG.E R17, desc[UR48][R4.64+0x4] ;  /* 0x0000043004117981 */ /* 0x020ea4000c1e1900 */
[----:B--2---:R-:W-:-:S07]  /*e110*/  IMAD.IADD R17, R17, 0x1, -R6 ;  /* 0x0000000111117824 */ /* 0x004fce00078e0a06 */
.L_x_1141:
[----:B------:R-:W-:Y:S01]  /*e120*/  USHF.R.S32.HI UR14, URZ, 0x1f, UR37 ;  /* 0x0000001f3f0e7899 */ /* 0x000fe20008011425 */
[----:B------:R-:W-:Y:S01]  /*e130*/  IMAD R8, R188, 0x80, R190 ;  /* 0x00000080bc087824 */ /* 0x000fe200078e02be */
[----:B------:R-:W-:Y:S01]  /*e140*/  ULDC.64 UR12, c[0x0][0xb70] ;  /* 0x0002dc00000c7ab9 */ /* 0x000fe20000000a00 */
[----:B------:R-:W-:Y:S01]  /*e150*/  USHF.R.S32.HI UR11, URZ, 0x1f, UR4 ;  /* 0x0000001f3f0b7899 */ /* 0x000fe20008011404 */
[C---:B------:R-:W-:Y:S01]  /*e160*/  IADD3 R13, P2, R20.reuse, 0x2000, RZ ;  /* 0x00002000140d7810 */ /* 0x040fe20007f5e0ff */
[----:B------:R-:W-:Y:S01]  /*e170*/  UIMAD UR7, UR14, UR12, URZ ;  /* 0x0000000c0e0772a4 */ /* 0x000fe2000f8e023f */
[----:B------:R-:W-:Y:S01]  /*e180*/  SHF.R.S32.HI R5, RZ, 0x1f, R8 ;  /* 0x0000001fff057819 */ /* 0x000fe20000011408 */
[----:B------:R-:W-:Y:S01]  /*e190*/  UMOV UR10, UR4 ;  /* 0x00000004000a7c82 */ /* 0x000fe20008000000 */
[----:B------:R-:W-:Y:S01]  /*e1a0*/  USEL UR15, UR38, URZ, !UP0 ;  /* 0x0000003f260f7287 */ /* 0x000fe2000c000000 */
[----:B--2---:R-:W-:Y:S01]  /*e1b0*/  IADD3 R7, P6, R20, 0x3000, RZ ;  /* 0x0000300014077810 */ /* 0x004fe20007fde0ff */
[----:B------:R-:W-:Y:S01]  /*e1c0*/  UIMAD.WIDE.U32 UR8, UR37, UR12, UR10 ;  /* 0x0000000c250872a5 */ /* 0x000fe2000f8e000a */
[----:B------:R-:W-:Y:S01]  /*e1d0*/  LOP3.LUT R12, R13, 0x380, RZ, 0xc0, !PT ;  /* 0x000003800d0c7812 */ /* 0x000fe200078ec0ff */
[----:B------:R-:W-:Y:S01]  /*e1e0*/  UIMAD UR10, UR37, UR13, UR7 ;  /* 0x0000000d250a72a4 */ /* 0x000fe2000f8e0207 */
[----:B------:R-:W-:Y:S01]  /*e1f0*/  LOP3.LUT R4, R7, 0x380, RZ, 0xc0, !PT ;  /* 0x0000038007047812 */ /* 0x000fe200078ec0ff */
[----:B------:R-:W-:Y:S01]  /*e200*/  USHF.R.S32.HI UR7, URZ, 0x1f, UR38 ;  /* 0x0000001f3f077899 */ /* 0x000fe20008011426 */
[----:B------:R-:W-:Y:S01]  /*e210*/  LOP3.LUT R28, R29, 0x380, RZ, 0xc0, !PT ;  /* 0x000003801d1c7812 */ /* 0x000fe200078ec0ff */
[----:B------:R-:W-:Y:S01]  /*e220*/  ULDC.64 UR12, c[0x0][0xb78] ;  /* 0x0002de00000c7ab9 */ /* 0x000fe20000000a00 */
[----:B------:R-:W-:Y:S01]  /*e230*/  UIADD3 UR9, UR9, UR10, URZ ;  /* 0x0000000a09097290 */ /* 0x000fe2000fffe03f */
[----:B------:R-:W-:Y:S01]  /*e240*/  SHF.R.U64 R12, R12, 0x3, RZ ;  /* 0x000000030c0c7819 */ /* 0x000fe200000012ff */
[----:B------:R-:W-:Y:S01]  /*e250*/  USEL UR16, UR7, URZ, !UP0 ;  /* 0x0000003f07107287 */ /* 0x000fe2000c000000 */
[----:B------:R-:W-:Y:S01]  /*e260*/  SHF.R.U64 R4, R4, 0x3, RZ ;  /* 0x0000000304047819 */ /* 0x000fe200000012ff */
[----:B------:R-:W-:Y:S01]  /*e270*/  UIMAD.WIDE.U32 UR8, UR15, UR12, UR8 ;  /* 0x0000000c0f0872a5 */ /* 0x000fe2000f8e0008 */
[----:B------:R-:W-:Y:S01]  /*e280*/  SHF.R.U64 R28, R28, 0x3, RZ ;  /* 0x000000031c1c7819 */ /* 0x000fe200000012ff */
[----:B------:R-:W-:Y:S01]  /*e290*/  UIMAD UR7, UR16, UR12, URZ ;  /* 0x0000000c100772a4 */ /* 0x000fe2000f8e023f */
[----:B------:R-:W-:Y:S01]  /*e2a0*/  LOP3.LUT R12, R12, R13, RZ, 0x3c, !PT ;  /* 0x0000000d0c0c7212 */ /* 0x000fe200078e3cff */
[----:B------:R-:W-:Y:S01]  /*e2b0*/  IMAD.X R13, RZ, RZ, R21, P2 ;  /* 0x000000ffff0d7224 */ /* 0x000fe200010e0615 */
[----:B------:R-:W-:Y:S01]  /*e2c0*/  IADD3 R37, P5, R20, 0x4000, RZ ;  /* 0x0000400014257810 */ /* 0x000fe20007fbe0ff */
[----:B------:R-:W-:Y:S01]  /*e2d0*/  UIMAD UR7, UR15, UR13, UR7 ;  /* 0x0000000d0f0772a4 */ /* 0x000fe2000f8e0207 */
[----:B------:R-:W-:-:S02]  /*e2e0*/  IADD3 R6, P0, R8, UR8, RZ ;  /* 0x0000000808067c10 */ /* 0x000fc4000ff1e0ff */
[----:B------:R-:W-:Y:S02]  /*e2f0*/  LOP3.LUT R4, R4, R7, RZ, 0x3c, !PT ;  /* 0x0000000704047212 */ /* 0x000fe400078e3cff */
[C---:B------:R-:W-:Y:S01]  /*e300*/  IADD3 R41, P4, R20.reuse, 0x5000, RZ ;  /* 0x0000500014297810 */ /* 0x040fe20007f9e0ff */
[----:B------:R-:W-:Y:S01]  /*e310*/  IMAD.U32 R10, RZ, RZ, UR7 ;  /* 0x00000007ff0a7e24 */ /* 0x000fe2000f8e00ff */
[----:B------:R-:W-:Y:S02]  /*e320*/  IADD3 R25, P3, R20, 0x6000, RZ ;  /* 0x0000600014197810 */ /* 0x000fe40007f7e0ff */
[----:B------:R-:W-:Y:S01]  /*e330*/  LOP3.LUT R28, R28, R29, RZ, 0x3c, !PT ;  /* 0x0000001d1c1c7212 */ /* 0x000fe200078e3cff */
[----:B------:R-:W-:Y:S01]  /*e340*/  IMAD.X R29, RZ, RZ, R21, P1 ;  /* 0x000000ffff1d7224 */ /* 0x000fe200008e0615 */
[----:B------:R-:W-:Y:S01]  /*e350*/  IADD3.X R5, R5, UR9, R10, P0, !PT ;  /* 0x0000000905057c10 */ /* 0x000fe200087fe40a */
[----:B------:R-:W-:Y:S01]  /*e360*/  ULDC.64 UR8, c[0x0][0xb40] ;  /* 0x0002d00000087ab9 */ /* 0x000fe20000000a00 */
[----:B------:R-:W-:-:S02]  /*e370*/  IADD3 R7, P2, R20, 0x7000, RZ ;  /* 0x0000700014077810 */ /* 0x000fc40007f5e0ff */
[C---:B------:R-:W-:Y:S02]  /*e380*/  LEA R46, P0, R6.reuse, UR8, 0x2 ;  /* 0x00000008062e7c11 */ /* 0x040fe4000f8010ff */
[----:B------:R-:W-:Y:S02]  /*e390*/  LOP3.LUT R36, R37, 0x380, RZ, 0xc0, !PT ;  /* 0x0000038025247812 */ /* 0x000fe400078ec0ff */
[----:B------:R-:W-:Y:S01]  /*e3a0*/  LEA.HI.X R47, R6, UR9, R5, 0x2, P0 ;  /* 0x00000009062f7c11 */ /* 0x000fe200080f1405 */
[C---:B------:R-:W-:Y:S01]  /*e3b0*/  VIADD R6, R8.reuse, 0x8 ;  /* 0x0000000808067836 */ /* 0x040fe20000000000 */
[----:B------:R-:W-:Y:S01]  /*e3c0*/  LOP3.LUT P0, RZ, R189, 0x3, RZ, 0xc0, !PT ;  /* 0x00000003bdff7812 */ /* 0x000fe2000780c0ff */
[----:B------:R-:W-:Y:S01]  /*e3d0*/  IMAD.X R5, RZ, RZ, R21, P6 ;  /* 0x000000ffff057224 */ /* 0x000fe200030e0615 */
[----:B------:R-:W-:Y:S01]  /*e3e0*/  LOP3.LUT R40, R41, 0x380, RZ, 0xc0, !PT ;  /* 0x0000038029287812 */ /* 0x000fe200078ec0ff */
[----:B------:R-:W-:Y:S01]  /*e3f0*/  ULDC.64 UR8, c[0x0][0xaa0] ;  /* 0x0002a80000087ab9 */ /* 0x000fe20000000a00 */
[----:B-----5:R-:W-:-:S02]  /*e400*/  ISETP.GE.OR P1, PT, R8, R17, P0 ;  /* 0x000000110800720c */ /* 0x020fc40000726670 */
[----:B------:R-:W-:Y:S02]  /*e410*/  LOP3.LUT R24, R25, 0x380, RZ, 0xc0, !PT ;  /* 0x0000038019187812 */ /* 0x000fe400078ec0ff */
[----:B------:R-:W-:Y:S02]  /*e420*/  LOP3.LUT R9, R20, 0x380, RZ, 0xc0, !PT ;  /* 0x0000038014097812 */ /* 0x000fe400078ec0ff */
[----:B------:R-:W-:Y:S02]  /*e430*/  ISETP.GE.OR P0, PT, R6, R17, P0 ;  /* 0x000000110600720c */ /* 0x000fe40000706670 */
[----:B------:R-:W-:Y:S02]  /*e440*/  LOP3.LUT R6, R7, 0x380, RZ, 0xc0, !PT ;  /* 0x0000038007067812 */ /* 0x000fe400078ec0ff */
[----:B------:R-:W-:Y:S02]  /*e450*/  SHF.R.U64 R36, R36, 0x3, RZ ;  /* 0x0000000324247819 */ /* 0x000fe400000012ff */
[----:B------:R-:W-:Y:S01]  /*e460*/  SHF.R.U64 R40, R40, 0x3, RZ ;  /* 0x0000000328287819 */ /* 0x000fe200000012ff */
[----:B------:R-:W-:Y:S01]  /*e470*/  UIMAD UR7, UR11, UR8, URZ ;  /* 0x000000080b0772a4 */ /* 0x000fe2000f8e023f */
[----:B------:R-:W-:Y:S01]  /*e480*/  SHF.R.U64 R24, R24, 0x3, RZ ;  /* 0x0000000318187819 */ /* 0x000fe200000012ff */
[----:B------:R0:W-:Y:S01]  /*e490*/  @!P1 STG.E desc[UR48][R46.64], R3 ;  /* 0x000000032e009986 */ /* 0x0001e2000c101930 */
[----:B------:R-:W-:-:S02]  /*e4a0*/  SHF.R.U64 R9, R9, 0x3, RZ ;  /* 0x0000000309097819 */ /* 0x000fc400000012ff */
[----:B------:R-:W-:Y:S01]  /*e4b0*/  SHF.R.U64 R6, R6, 0x3, RZ ;  /* 0x0000000306067819 */ /* 0x000fe200000012ff */
[----:B------:R-:W-:Y:S01]  /*e4c0*/  IMAD.MOV.U32 R44, RZ, RZ, R19 ;  /* 0x000000ffff2c7224 */ /* 0x000fe200078e0013 */
        /* <DEDUP_REMOVED lines=9> */
[----:B0-----:R-:W-:Y:S01]  /*e560*/  IMAD.U32 R3, RZ, RZ, UR8 ;  /* 0x00000008ff037e24 */ /* 0x001fe2000f8e00ff */
[----:B------:R-:W-:Y:S01]  /*e570*/  SHF.R.S32.HI R45, RZ, 0x1f, R19 ;  /* 0x0000001fff2d7819 */ /* 0x000fe20000011413 */
[----:B------:R0:W-:Y:S01]  /*e580*/  @!P0 STG.E desc[UR48][R46.64+0x20], R2 ;  /* 0x000020022e008986 */ /* 0x0001e2000c101930 */
[----:B------:R-:W-:-:S03]  /*e590*/  UIMAD UR7, UR4, UR9, UR7 ;  /* 0x00000009040772a4 */ /* 0x000fc6000f8e0207 */
[----:B------:R1:W5:Y:S01]  /*e5a0*/  LD.E.128 R32, desc[UR48][R20.64] ;  /* 0x0000003014207980 */ /* 0x000362000c101d00 */
[----:B------:R-:W-:-:S03]  /*e5b0*/  ULDC.64 UR8, c[0x0][0xae0] ;  /* 0x0002b80000087ab9 */ /* 0x000fc60000000a00 */
[----:B------:R-:W5:Y:S04]  /*e5c0*/  LD.E.128 R28, desc[UR48][R28.64] ;  /* 0x000000301c1c7980 */ /* 0x000f68000c101d00 */
[----:B------:R-:W5:Y:S01]  /*e5d0*/  LD.E.128 R12, desc[UR48][R12.64] ;  /* 0x000000300c0c7980 */ /* 0x000f62000c101d00 */
[----:B0-----:R-:W-:-:S03]  /*e5e0*/  IMAD.WIDE.U32 R2, R3, UR4, R44 ;  /* 0x0000000403027c25 */ /* 0x001fc6000f8e002c */
[----:B------:R-:W5:Y:S04]  /*e5f0*/  LD.E.128 R4, desc[UR48][R4.64] ;  /* 0x0000003004047980 */ /* 0x000f68000c101d00 */
[----:B------:R-:W5:Y:S04]  /*e600*/  LD.E.128 R36, desc[UR48][R36.64] ;  /* 0x0000003024247980 */ /* 0x000f68000c101d00 */
[----:B------:R-:W5:Y:S04]  /*e610*/  LD.E.128 R40, desc[UR48][R40.64] ;  /* 0x0000003028287980 */ /* 0x000f68000c101d00 */
[----:B------:R-:W5:Y:S04]  /*e620*/  LD.E.128 R24, desc[UR48][R24.64] ;  /* 0x0000003018187980 */ /* 0x000f68000c101d00 */
[----:B------:R-:W5:Y:S01]  /*e630*/  LD.E.128 R8, desc[UR48][R8.64] ;  /* 0x0000003008087980 */ /* 0x000f62000c101d00 */
[----:B------:R-:W-:Y:S01]  /*e640*/  UIMAD UR4, UR14, UR8, URZ ;  /* 0x000000080e0472a4 */ /* 0x000fe2000f8e023f */
[----:B------:R-:W-:Y:S01]  /*e650*/  VIADD R3, R3, UR7 ;  /* 0x0000000703037c36 */ /* 0x000fe20008000000 */
[----:B------:R-:W-:Y:S01]  /*e660*/  SHF.R.S32.HI R23, RZ, 0x1f, R22 ;  /* 0x0000001fff177819 */ /* 0x000fe20000011416 */
[----:B------:R-:W-:Y:S01]  /*e670*/  @!PT LDS RZ, [RZ] ;  /* 0x00000000fffff984 */ /* 0x000fe20000000800 */
[----:B------:R-:W-:Y:S01]  /*e680*/  @!PT LDS RZ, [RZ] ;  /* 0x00000000fffff984 */ /* 0x000fe20000000800 */
[----:B------:R-:W-:Y:S01]  /*e690*/  @!PT LDS RZ, [RZ] ;  /* 0x00000000fffff984 */ /* 0x000fe20000000800 */
[----:B------:R-:W-:Y:S01]  /*e6a0*/  @!PT LDS RZ, [RZ] ;  /* 0x00000000fffff984 */ /* 0x000fe20000000800 */
[----:B------:R0:W-:Y:S06]  /*e6b0*/  MEMBAR.ALL.CTA ;  /* 0x0000000000007992 */ /* 0x0001ec0000008000 */
[----:B0-----:R-:W0:Y:S01]  /*e6c0*/  FENCE.VIEW.ASYNC.S ;  /* 0x00000000000073c6 */ /* 0x001e220000000000 */
[----:B-1----:R-:W-:Y:S01]  /*e6d0*/  IMAD.U32 R21, RZ, RZ, UR8 ;  /* 0x00000008ff157e24 */ /* 0x002fe2000f8e00ff */
[----:B------:R-:W-:Y:S01]  /*e6e0*/  UIMAD UR4, UR37, UR9, UR4 ;  /* 0x00000009250472a4 */ /* 0x000fe2000f8e0204 */
[----:B------:R-:W-:Y:S01]  /*e6f0*/  IMAD R20, R188, -0x80, R17 ;  /* 0xffffff80bc147824 */ /* 0x000fe200078e0211 */
[----:B------:R-:W-:Y:S01]  /*e700*/  BSSY B1, `(.L_x_1142) ;  /* 0x0000025000017945 */ /* 0x000fe20003800000 */
[----:B------:R-:W-:Y:S01]  /*e710*/  IMAD.WIDE.U32 R2, R21, UR37, R2 ;  /* 0x0000002515027c25 */ /* 0x000fe2000f8e0002 */
[----:B------:R-:W-:-:S02]  /*e720*/  ULDC.64 UR8, c[0x0][0xae8] ;  /* 0x0002ba0000087ab9 */ /* 0x000fc40000000a00 */
[CC--:B------:R-:W-:Y:S01]  /*e730*/  ISETP.GE.AND P2, PT, R22.reuse, R20.reuse, PT ;  /* 0x000000141600720c */ /* 0x0c0fe20003f46270 */
[----:B------:R-:W-:Y:S01]  /*e740*/  VIADD R3, R3, UR4 ;  /* 0x0000000403037c36 */ /* 0x000fe20008000000 */
[----:B------:R-:W-:Y:S01]  /*e750*/  UIMAD UR4, UR16, UR8, URZ ;  /* 0x00000008100472a4 */ /* 0x000fe2000f8e023f */
[----:B------:R-:W-:Y:S02]  /*e760*/  VIADD R17, R22, 0x20 ;  /* 0x0000002016117836 */ /* 0x000fe40000000000 */
[----:B------:R-:W-:Y:S01]  /*e770*/  VIADD R0, R0, 0x28820 ;  /* 0x0002882000007836 */ /* 0x000fe20000000000 */
[----:B------:R-:W-:Y:S01]  /*e780*/  UIMAD UR4, UR15, UR9, UR4 ;  /* 0x000000090f0472a4 */ /* 0x000fe2000f8e0204 */
[----:B------:R-:W-:Y:S01]  /*e790*/  IMAD.U32 R45, RZ, RZ, UR8 ;  /* 0x00000008ff2d7e24 */ /* 0x000fe2000f8e00ff */
[----:B------:R-:W-:Y:S01]  /*e7a0*/  ISETP.GE.AND P4, PT, R17, R20, PT ;  /* 0x000000141100720c */ /* 0x000fe20003f86270 */
[----:B------:R-:W-:Y:S01]  /*e7b0*/  VIADD R17, R22, 0x40 ;  /* 0x0000004016117836 */ /* 0x000fe20000000000 */
[----:B------:R-:W-:Y:S01]  /*e7c0*/  PRMT R0, RZ, 0x654, R0 ;  /* 0x00000654ff007816 */ /* 0x000fe20000000000 */
[----:B------:R-:W-:-:S03]  /*e7d0*/  IMAD.WIDE.U32 R44, R45, UR15, R2 ;  /* 0x0000000f2d2c7c25 */ /* 0x000fc6000f8e0002 */
[----:B------:R-:W-:Y:S01]  /*e7e0*/  ISETP.GE.AND P0, PT, R17, R20, PT ;  /* 0x000000141100720c */ /* 0x000fe20003f06270 */
[----:B------:R-:W-:Y:S01]  /*e7f0*/  VIADD R18, R22, 0x60 ;  /* 0x0000006016127836 */ /* 0x000fe20000000000 */
[----:B0-----:R0:W-:Y:S01]  /*e800*/  SYNCS.ARRIVE.TRANS64.RED.A1T0 RZ, [R0+URZ], RZ ;  /* 0x000000ff00ff79a7 */ /* 0x0011e2000810043f */
[----:B------:R-:W-:-:S03]  /*e810*/  VIADD R49, R45, UR4 ;  /* 0x000000042d317c36 */ /* 0x000fc60008000000 */
[----:B------:R-:W-:Y:S01]  /*e820*/  ISETP.GE.AND P1, PT, R18, R20, PT ;  /* 0x000000141200720c */ /* 0x000fe20003f26270 */
[----:B------:R-:W-:Y:S01]  /*e830*/  IMAD.WIDE R20, R188, 0x80, R22 ;  /* 0x00000080bc147825 */ /* 0x000fe200078e0216 */
[----:B------:R-:W-:Y:S11]  /*e840*/  @P2 BRA `(.L_x_1143) ;  /* 0x0000000000402947 */ /* 0x000ff60003800000 */
[----:B------:R-:W-:Y:S01]  /*e850*/  ULDC.64 UR8, c[0x0][0xad8] ;  /* 0x0002b60000087ab9 */ /* 0x000fe20000000a00 */
[----:B0-----:R-:W-:Y:S01]  /*e860*/  VIADD R0, R19, 0x40 ;  /* 0x0000004013007836 */ /* 0x001fe20000000000 */
        /* <DEDUP_REMOVED lines=12> */
[----:B-----5:R1:W-:Y:S04]  /*e930*/  @!P2 STG.E.128 desc[UR48][R46.64], R32 ;  /* 0x000000202e00a986 */ /* 0x0203e8000c101d30 */
[----:B------:R1:W-:Y:S02]  /*e940*/  @!P3 STG.E.128 desc[UR48][R46.64+0x80], R36 ;  /* 0x000080242e00b986 */ /* 0x0003e4000c101d30 */
.L_x_1143:
[----:B------:R-:W-:Y:S05]  /*e950*/  BSYNC B1 ;  /* 0x0000000000017941 */ /* 0x000fea0003800000 */
.L_x_1142:
        /* <DEDUP_REMOVED lines=8> */
[----:B0-----:R-:W-:Y:S02]  /*e9e0*/  IMAD.X R0, RZ, RZ, R21, P2 ;  /* 0x000000ffff007224 */ /* 0x001fe400010e0615 */
[----:B------:R-:W-:Y:S02]  /*e9f0*/  VIADD R18, R19, 0x40 ;  /* 0x0000004013127836 */ /* 0x000fe40000000000 */
[----:B------:R-:W-:-:S02]  /*ea00*/  IMAD R0, R0, UR8, RZ ;  /* 0x0000000800007c24 */ /* 0x000fc4000f8e02ff */
[----:B------:R-:W-:Y:S01]  /*ea10*/  IMAD.WIDE.U32 R2, R17, UR8, R2 ;  /* 0x0000000811027c25 */ /* 0x000fe2000f8e0002 */
[----:B------:R-:W-:-:S03]  /*ea20*/  ISETP.GE.AND P4, PT, R18, UR4, PT ;  /* 0x0000000412007c0c */ /* 0x000fc6000bf86270 */
[----:B------:R-:W-:Y:S01]  /*ea30*/  IMAD R17, R17, UR9, R0 ;  /* 0x0000000911117c24 */ /* 0x000fe2000f8e0200 */
[----:B------:R-:W-:Y:S02]  /*ea40*/  ULDC.64 UR8, c[0x0][0xa80] ;  /* 0x0002a00000087ab9 */ /* 0x000fe40000000a00 */
[----:B-1---5:R-:W-:Y:S01]  /*ea50*/  LEA R32, P2, R2, UR8, 0x1 ;  /* 0x0000000802207c11 */ /* 0x022fe2000f8408ff */
[----:B------:R-:W-:-:S05]  /*ea60*/  IMAD.IADD R3, R3, 0x1, R17 ;  /* 0x0000000103037824 */ /* 0x000fca00078e0211 */
[----:B------:R-:W-:-:S05]  /*ea70*/  LEA.HI.X R33, R2, UR9, R3, 0x1, P2 ;  /* 0x0000000902217c11 */ /* 0x000fca00090f0c03 */
[----:B------:R2:W-:Y:S04]  /*ea80*/  @!P3 STG.E.128 desc[UR48][R32.64], R28 ;  /* 0x0000001c2000b986 */ /* 0x0005e8000c101d30 */
[----:B------:R2:W-:Y:S02]  /*ea90*/  @!P4 STG.E.128 desc[UR48][R32.64+0x80], R40 ;  /* 0x000080282000c986 */ /* 0x0005e4000c101d30 */
.L_x_1145:
[----:B------:R-:W-:Y:S05]  /*eaa0*/  BSYNC B1 ;  /* 0x0000000000017941 */ /* 0x000fea0003800000 */
.L_x_1144:
        /* <DEDUP_REMOVED lines=15> */
[----:B--2--5:R-:W-:Y:S01]  /*eba0*/  LEA R28, P0, R2, UR8, 0x1 ;  /* 0x00000008021c7c11 */ /* 0x024fe2000f8008ff */
[----:B------:R-:W-:-:S05]  /*ebb0*/  IMAD.IADD R3, R3, 0x1, R17 ;  /* 0x0000000103037824 */ /* 0x000fca00078e0211 */
[----:B------:R-:W-:-:S05]  /*ebc0*/  LEA.HI.X R29, R2, UR9, R3, 0x1, P0 ;  /* 0x00000009021d7c11 */ /* 0x000fca00080f0c03 */
[----:B------:R3:W-:Y:S04]  /*ebd0*/  @!P2 STG.E.128 desc[UR48][R28.64], R12 ;  /* 0x0000000c1c00a986 */ /* 0x0007e8000c101d30 */
[----:B------:R3:W-:Y:S02]  /*ebe0*/  @!P3 STG.E.128 desc[UR48][R28.64+0x80], R24 ;  /* 0x000080181c00b986 */ /* 0x0007e4000c101d30 */
.L_x_1147:
[----:B------:R-:W-:Y:S05]  /*ebf0*/  BSYNC B1 ;  /* 0x0000000000017941 */ /* 0x000fea0003800000 */
.L_x_1146:
[----:B------:R-:W-:Y:S05]  /*ec00*/  @P1 BRA `(.L_x_1148) ;  /* 0x0000000800f41947 */ /* 0x000fea0003800000 */
[----:B---3-5:R-:W-:Y:S01]  /*ec10*/  IADD3 R13, P0, R20, 0x60, RZ ;  /* 0x00000060140d7810 */ /* 0x028fe20007f1e0ff */
[----:B------:R-:W-:Y:S01]  /*ec20*/  ULDC.64 UR8, c[0x0][0xad8] ;  /* 0x0002b60000087ab9 */ /* 0x000fe20000000a00 */
[----:B------:R-:W-:Y:S01]  /*ec30*/  IMAD.MOV.U32 R2, RZ, RZ, R44 ;  /* 0x000000ffff027224 */ /* 0x000fe200078e002c */
[----:B------:R-:W-:Y:S01]  /*ec40*/  ULDC UR4, c[0x0][0xa8c] ;  /* 0x0002a30000047ab9 */ /* 0x000fe20000000800 */
[----:B------:R-:W-:Y:S01]  /*ec50*/  IMAD.MOV.U32 R3, RZ, RZ, R49 ;  /* 0x000000ffff037224 */ /* 0x000fe200078e0031 */
[----:B------:R-:W-:Y:S01]  /*ec60*/  ISETP.GE.AND P1, PT, R19, UR4, PT ;  /* 0x0000000413007c0c */ /* 0x000fe2000bf26270 */
[----:B------:R-:W-:Y:S02]  /*ec70*/  IMAD.X R20, RZ, RZ, R21, P0 ;  /* 0x000000ffff147224 */ /* 0x000fe400000e0615 */
[----:B------:R-:W-:-:S04]  /*ec80*/  IMAD.WIDE.U32 R2, R13, UR8, R2 ;  /* 0x000000080d027c25 */ /* 0x000fc8000f8e0002 */
[----:B------:R-:W-:Y:S02]  /*ec90*/  IMAD R20, R20, UR8, RZ ;  /* 0x0000000814147c24 */ /* 0x000fe4000f8e02ff */
[----:B0-----:R-:W-:Y:S02]  /*eca0*/  VIADD R0, R19, 0x40 ;  /* 0x0000004013007836 */ /* 0x001fe40000000000 */
        /* <DEDUP_REMOVED lines=10> */
.L_x_1140:
[----:B------:R-:W-:Y:S01]  /*ed50*/  ULDC.64 UR8, c[0x0][0xbd8] ;  /* 0x0002f60000087ab9 */ /* 0x000fe20000000a00 */
[----:B------:R-:W-:Y:S01]  /*ed60*/  IMAD.MOV.U32 R9, RZ, RZ, RZ ;  /* 0x000000ffff097224 */ /* 0x000fe200078e00ff */
[----:B------:R-:W-:-:S04]  /*ed70*/  UISETP.NE.U32.AND UP0, UPT, UR8, URZ, UPT ;  /* 0x0000003f0800728c */ /* 0x000fc8000bf05070 */
[----:B------:R-:W-:-:S03]  /*ed80*/  UISETP.NE.AND.EX UP0, UPT, UR9, URZ, UPT, UP0 ;  /* 0x0000003f0900728c */ /* 0x000fc6000bf05300 */
[----:B------:R-:W-:Y:S02]  /*ed90*/  ULDC.64 UR8, c[0x0][0xbd8] ;  /* 0x0002f60000087ab9 */ /* 0x000fe40000000a00 */
[----:B------:R-:W-:Y:S01]  /*eda0*/  UIMAD.WIDE UR8, UR38, 0x4, UR8 ;  /* 0x00000004260878a5 */ /* 0x000fe2000f8e0208 */
[----:B------:R-:W0:Y:S01]  /*edb0*/  LDC R7, c[0x0][0xa88] ;  /* 0x0002a200ff077b82 */ /* 0x000e220000000800 */
[----:B------:R-:W-:-:S04]  /*edc0*/  PLOP3.LUT P1, PT, PT, PT, UP0, 0x80, 0x0 ;  /* 0x000000000000781c */ /* 0x000fc80003f2f008 */
[----:B------:R-:W-:Y:S02]  /*edd0*/  IMAD.U32 R2, RZ, RZ, UR8 ;  /* 0x00000008ff027e24 */ /* 0x000fe4000f8e00ff */
[----:B------:R-:W-:Y:S01]  /*ede0*/  IMAD.U32 R3, RZ, RZ, UR9 ;  /* 0x00000009ff037e24 */ /* 0x000fe2000f8e00ff */
[----:B------:R-:W-:Y:S02]  /*edf0*/  ULDC.64 UR8, c[0x0][0xbe0] ;  /* 0x0002f80000087ab9 */ /* 0x000fe40000000a00 */
[----:B------:R-:W-:-:S04]  /*ee00*/  UISETP.NE.U32.AND UP1, UPT, UR8, URZ, UPT ;  /* 0x0000003f0800728c */ /* 0x000fc8000bf25070 */
[----:B------:R-:W-:Y:S01]  /*ee10*/  UISETP.NE.AND.EX UP1, UPT, UR9, URZ, UPT, UP1 ;  /* 0x0000003f0900728c */ /* 0x000fe2000bf25310 */
[----:B------:R1:W5:Y:S05]  /*ee20*/  @P1 LDG.E R9, desc[UR48][R2.64] ;  /* 0x0000003002091981 */ /* 0x00036a000c1e1900 */
[----:B------:R-:W-:-:S05]  /*ee30*/  PLOP3.LUT P2, PT, PT, PT, UP1, 0x80, 0x0 ;  /* 0x000000000000781c */ /* 0x000fca0003f4f018 */
[----:B------:R-:W-:Y:S02]  /*ee40*/  @UP1 ULDC.64 UR8, c[0x0][0xbe0] ;  /* 0x0002f80000081ab9 */ /* 0x000fe40000000a00 */
[----:B------:R-:W-:-:S06]  /*ee50*/  @UP1 UIMAD.WIDE UR8, UR38, 0x4, UR8 ;  /* 0x00000004260818a5 */ /* 0x000fcc000f8e0208 */
[----:B------:R-:W-:Y:S02]  /*ee60*/  IMAD.U32 R4, RZ, RZ, UR8 ;  /* 0x00000008ff047e24 */ /* 0x000fe4000f8e00ff */
[----:B------:R-:W-:-:S05]  /*ee70*/  IMAD.U32 R5, RZ, RZ, UR9 ;  /* 0x00000009ff057e24 */ /* 0x000fca000f8e00ff */
[----:B0-----:R1:W5:Y:S01]  /*ee80*/  @P2 LDG.E R7, desc[UR48][R4.64] ;  /* 0x0000003004072981 */ /* 0x001362000c1e1900 */
[----:B------:R-:W-:Y:S01]  /*ee90*/  USHF.R.S32.HI UR8, URZ, 0x1f, UR37 ;  /* 0x0000001f3f087899 */ /* 0x000fe20008011425 */
[----:B------:R-:W-:Y:S01]  /*eea0*/  ISETP.GT.AND P0, PT, R193, 0x7f, PT ;  /* 0x0000007fc100780c */ /* 0x000fe20003f04270 */
[----:B------:R-:W-:-:S12]  /*eeb0*/  @P2 BRA `(.L_x_1149) ;  /* 0x0000000000102947 */ /* 0x000fd80003800000 */
[----:B------:R-:W-:Y:S05]  /*eec0*/  @!P1 BRA `(.L_x_1149) ;  /* 0x00000000000c9947 */ /* 0x000fea0003800000 */
[----:B------:R-:W2:Y:S04]  /*eed0*/  LDG.E R0, desc[UR48][R2.64] ;  /* 0x0000003002007981 */ /* 0x000ea8000c1e1900 */
[----:B-----5:R-:W2:Y:S02]  /*eee0*/  LDG.E R7, desc[UR48][R2.64+0x4] ;  /* 0x0000043002077981 */ /* 0x020ea4000c1e1900 */
[----:B--2---:R-:W-:-:S07]  /*eef0*/  IMAD.IADD R7, R7, 0x1, -R0 ;  /* 0x0000000107077824 */ /* 0x004fce00078e0a00 */
.L_x_1149:
[----:B------:R-:W-:Y:S01]  /*ef00*/  USHF.R.S32.HI UR4, URZ, 0x1f, UR38 ;  /* 0x0000001f3f047899 */ /* 0x000fe20008011426 */
[----:B------:R-:W-:Y:S01]  /*ef10*/  BSSY B1, `(.L_x_1150) ;  /* 0x000001e000017945 */ /* 0x000fe20003800000 */
[----:B------:R-:W-:Y:S01]  /*ef20*/  USEL UR10, UR38, URZ, !UP0 ;  /* 0x0000003f260a7287 */ /* 0x000fe2000c000000 */
[----:B------:R-:W-:Y:S01]  /*ef30*/  SHF.R.S32.HI R8, RZ, 0x1f, R19 ;  /* 0x0000001fff087819 */ /* 0x000fe20000011413 */
[----:B------:R-:W-:Y:S01]  /*ef40*/  USEL UR9, UR4, URZ, !UP0 ;  /* 0x0000003f04097287 */ /* 0x000fe2000c000000 */
[----:B-----5:R-:W-:Y:S01]  /*ef50*/  SHF.R.S32.HI R6, RZ, 0x1f, R9 ;  /* 0x0000001fff067819 */ /* 0x020fe20000011409 */
[----:B------:R-:W-:Y:S10]  /*ef60*/  @P0 BRA `(.L_x_1151) ;  /* 0x0000000000600947 */ /* 0x000ff40003800000 */
[----:B------:R-:W0:Y:S02]  /*ef70*/  S2R R0, SR_TID.X ;  /* 0x0000000000007919 */ /* 0x000e240000002100 */
[----:B0-----:R-:W-:-:S04]  /*ef80*/  IMAD R0, R188, 0x80, R0 ;  /* 0x00000080bc007824 */ /* 0x001fc800078e0200 */
[----:B------:R-:W-:-:S05]  /*ef90*/  VIADD R0, R0, 0xffffff80 ;  /* 0xffffff8000007836 */ /* 0x000fca0000000000 */
[----:B------:R-:W-:-:S13]  /*efa0*/  ISETP.GE.AND P0, PT, R0, R7, PT ;  /* 0x000000070000720c */ /* 0x000fda0003f06270 */
[----:B------:R-:W-:Y:S05]  /*efb0*/  @P0 BRA `(.L_x_1151) ;  /* 0x00000000004c0947 */ /* 0x000fea0003800000 */
[C---:B-1----:R-:W-:Y:S01]  /*efc0*/  IADD3 R2, P0, R0.reuse, R9, RZ ;  /* 0x0000000900027210 */ /* 0x042fe20007f1e0ff */
[----:B------:R-:W-:Y:S02]  /*efd0*/  ULDC.64 UR12, c[0x0][0xb70] ;  /* 0x0002dc00000c7ab9 */ /* 0x000fe40000000a00 */
[----:B------:R-:W-:Y:S01]  /*efe0*/  UIMAD UR4, UR8, UR12, URZ ;  /* 0x0000000c080472a4 */ /* 0x000fe2000f8e023f */
[----:B------:R-:W-:Y:S01]  /*eff0*/  LEA.HI.X.SX32 R3, R0, R6, 0x1, P0 ;  /* 0x0000000600037211 */ /* 0x000fe200000f0eff */
[----:B------:R-:W-:Y:S02]  /*f000*/  IMAD.U32 R5, RZ, RZ, UR12 ;  /* 0x0000000cff057e24 */ /* 0x000fe4000f8e00ff */
[----:B------:R-:W-:Y:S02]  /*f010*/  UIMAD UR4, UR37, UR13, UR4 ;  /* 0x0000000d250472a4 */ /* 0x000fe4000f8e0204 */
[----:B------:R-:W-:Y:S01]  /*f020*/  IMAD.WIDE.U32 R2, R5, UR37, R2 ;  /* 0x0000002505027c25 */ /* 0x000fe2000f8e0002 */
[----:B------:R-:W-:-:S02]  /*f030*/  ULDC.64 UR12, c[0x0][0xb78] ;  /* 0x0002de00000c7ab9 */ /* 0x000fc40000000a00 */
[----:B------:R-:W-:Y:S01]  /*f040*/  UIMAD UR7, UR9, UR12, URZ ;  /* 0x0000000c090772a4 */ /* 0x000fe2000f8e023f */
[----:B------:R-:W-:Y:S02]  /*f050*/  VIADD R3, R3, UR4 ;  /* 0x0000000403037c36 */ /* 0x000fe40008000000 */
[----:B------:R-:W-:Y:S01]  /*f060*/  IMAD.U32 R5, RZ, RZ, UR12 ;  /* 0x0000000cff057e24 */ /* 0x000fe2000f8e00ff */
[----:B------:R-:W-:-:S03]  /*f070*/  UIMAD UR7, UR10, UR13, UR7 ;  /* 0x0000000d0a0772a4 */ /* 0x000fc6000f8e0207 */
[----:B------:R-:W-:Y:S01]  /*f080*/  IMAD.WIDE.U32 R2, R5, UR10, R2 ;  /* 0x0000000a05027c25 */ /* 0x000fe2000f8e0002 */
[----:B------:R-:W-:-:S03]  /*f090*/  ULDC.64 UR12, c[0x0][0xb40] ;  /* 0x0002d000000c7ab9 */ /* 0x000fc60000000a00 */
[----:B------:R-:W-:Y:S01]  /*f0a0*/  VIADD R3, R3, UR7 ;  /* 0x0000000703037c36 */ /* 0x000fe20008000000 */
[----:B------:R-:W-:-:S04]  /*f0b0*/  LEA R4, P0, R2, UR12, 0x2 ;  /* 0x0000000c02047c11 */ /* 0x000fc8000f8010ff */
[----:B------:R-:W-:Y:S01]  /*f0c0*/  LEA.HI.X R5, R2, UR13, R3, 0x2, P0 ;  /* 0x0000000d02057c11 */ /* 0x000fe200080f1403 */
[----:B------:R-:W-:-:S05]  /*f0d0*/  IMAD.MOV.U32 R3, RZ, RZ, -0x800000 ;  /* 0xff800000ff037424 */ /* 0x000fca00078e00ff */
[----:B------:R0:W-:Y:S03]  /*f0e0*/  STG.E desc[UR48][R4.64], R3 ;  /* 0x0000000304007986 */ /* 0x0001e6000c101930 */
.L_x_1151:
[----:B------:R-:W-:Y:S05]  /*f0f0*/  BSYNC B1 ;  /* 0x0000000000017941 */ /* 0x000fea0003800000 */
.L_x_1150:
        /* <DEDUP_REMOVED lines=8> */
[----:B------:R-:W-:Y:S01]  /*f180*/  IMAD R7, R188, -0x80, R7 ;  /* 0xffffff80bc077824 */ /* 0x000fe200078e0207 */
[----:B------:R-:W-:Y:S01]  /*f190*/  UIMAD UR4, UR8, UR12, URZ ;  /* 0x0000000c080472a4 */ /* 0x000fe2000f8e023f */
[----:B------:R-:W-:Y:S02]  /*f1a0*/  IMAD.IADD R3, R3, 0x1, R9 ;  /* 0x0000000103037824 */ /* 0x000fe400078e0209 */
[----:B------:R-:W-:Y:S01]  /*f1b0*/  IMAD.U32 R5, RZ, RZ, UR12 ;  /* 0x0000000cff057e24 */ /* 0x000fe2000f8e00ff */
[----:B------:R-:W-:Y:S01]  /*f1c0*/  UIMAD UR4, UR37, UR13, UR4 ;  /* 0x0000000d250472a4 */ /* 0x000fe2000f8e0204 */
[C---:B------:R-:W-:Y:S01]  /*f1d0*/  VIADD R0, R22.reuse, 0x20 ;  /* 0x0000002016007836 */ /* 0x040fe20000000000 */
[----:B------:R-:W-:Y:S01]  /*f1e0*/  ISETP.GE.AND P2, PT, R22, R7, PT ;  /* 0x000000071600720c */ /* 0x000fe20003f46270 */
[----:B------:R-:W-:Y:S01]  /*f1f0*/  IMAD.WIDE.U32 R2, R5, UR37, R2 ;  /* 0x0000002505027c25 */ /* 0x000fe2000f8e0002 */
[----:B------:R-:W-:-:S02]  /*f200*/  ULDC.64 UR12, c[0x0][0xae8] ;  /* 0x0002ba00000c7ab9 */ /* 0x000fc40000000a00 */
[-C--:B------:R-:W-:Y:S01]  /*f210*/  ISETP.GE.AND P3, PT, R0, R7.reuse, PT ;  /* 0x000000070000720c */ /* 0x080fe20003f66270 */
[----:B------:R-:W-:Y:S01]  /*f220*/  VIADD R3, R3, UR4 ;  /* 0x0000000403037c36 */ /* 0x000fe20008000000 */
[----:B------:R-:W-:Y:S01]  /*f230*/  UIMAD UR4, UR9, UR12, URZ ;  /* 0x0000000c090472a4 */ /* 0x000fe2000f8e023f */
[C---:B------:R-:W-:Y:S02]  /*f240*/  VIADD R4, R22.reuse, 0x40 ;  /* 0x0000004016047836 */ /* 0x040fe40000000000 */
[----:B------:R-:W-:Y:S01]  /*f250*/  VIADD R0, R22, 0x60 ;  /* 0x0000006016007836 */ /* 0x000fe20000000000 */
[----:B------:R-:W-:Y:S01]  /*f260*/  UIMAD UR4, UR10, UR13, UR4 ;  /* 0x0000000d0a0472a4 */ /* 0x000fe2000f8e0204 */
[----:B------:R-:W-:Y:S01]  /*f270*/  IMAD.U32 R5, RZ, RZ, UR12 ;  /* 0x0000000cff057e24 */ /* 0x000fe2000f8e00ff */
[-C--:B------:R-:W-:Y:S01]  /*f280*/  ISETP.GE.AND P1, PT, R4, R7.reuse, PT ;  /* 0x000000070400720c */ /* 0x080fe20003f26270 */
[----:B------:R-:W-:Y:S01]  /*f290*/  IMAD.MOV.U32 R6, RZ, RZ, R22 ;  /* 0x000000ffff067224 */ /* 0x000fe200078e0016 */
[----:B------:R-:W-:Y:S01]  /*f2a0*/  ISETP.GE.AND P0, PT, R0, R7, PT ;  /* 0x000000070000720c */ /* 0x000fe20003f06270 */
[----:B------:R-:W-:Y:S01]  /*f2b0*/  IMAD.WIDE.U32 R4, R5, UR10, R2 ;  /* 0x0000000a05047c25 */ /* 0x000fe2000f8e0002 */
[----:B------:R-:W-:-:S03]  /*f2c0*/  SHF.R.S32.HI R7, RZ, 0x1f, R22 ;  /* 0x0000001fff077819 */ /* 0x000fc60000011416 */
[----:B------:R-:W-:Y:S02]  /*f2d0*/  VIADD R11, R5, UR4 ;  /* 0x00000004050b7c36 */ /* 0x000fe40008000000 */
[----:B------:R-:W-:Y:S01]  /*f2e0*/  IMAD.WIDE R6, R188, 0x80, R6 ;  /* 0x00000080bc067825 */ /* 0x000fe200078e0206 */
[----:B------:R-:W-:Y:S06]  /*f2f0*/  @P2 BRA `(.L_x_1153) ;  /* 0x0000000000402947 */ /* 0x000fec0003800000 */
[----:B------:R-:W-:Y:S01]  /*f300*/  ULDC.64 UR8, c[0x0][0xad8] ;  /* 0x0002b60000087ab9 */ /* 0x000fe20000000a00 */
[----:B------:R-:W-:Y:S01]  /*f310*/  VIADD R0, R19, 0x40 ;  /* 0x0000004013007836 */ /* 0x000fe20000000000 */
        /* <DEDUP_REMOVED lines=14> */
.L_x_1153:
[----:B------:R-:W-:Y:S05]  /*f400*/  BSYNC B1 ;  /* 0x0000000000017941 */ /* 0x000fea0003800000 */
.L_x_1152:
[----:B------:R-:W-:Y:S04]  /*f410*/  BSSY B1, `(.L_x_1154) ;  /* 0x0000014000017945 */ /* 0x000fe80003800000 */
[----:B------:R-:W-:Y:S05]  /*f420*/  @P3 BRA `(.L_x_1155) ;  /* 0x0000000000483947 */ /* 0x000fea0003800000 */
[----:B0-----:R-:W-:Y:S01]  /*f430*/  IADD3 R9, P2, R6, 0x20, RZ ;  /* 0x0000002006097810 */ /* 0x001fe20007f5e0ff */
        /* <DEDUP_REMOVED lines=17> */
.L_x_1155:
[----:B------:R-:W-:Y:S05]  /*f550*/  BSYNC B1 ;  /* 0x0000000000017941 */ /* 0x000fea0003800000 */
.L_x_1154:
[----:B------:R-:W-:Y:S04]  /*f560*/  BSSY B1, `(.L_x_1156) ;  /* 0x0000014000017945 */ /* 0x000fe80003800000 */
[----:B------:R-:W-:Y:S05]  /*f570*/  @P1 BRA `(.L_x_1157) ;  /* 0x0000000000481947 */ /* 0x000fea0003800000 */
[----:B01----:R-:W-:Y:S01]  /*f580*/  IADD3 R9, P1, R6, 0x40, RZ ;  /* 0x0000004006097810 */ /* 0x003fe20007f3e0ff */
        /* <DEDUP_REMOVED lines=17> */
.L_x_1157:
[----:B------:R-:W-:Y:S05]  /*f6a0*/  BSYNC B1 ;  /* 0x0000000000017941 */ /* 0x000fea0003800000 */
.L_x_1156:
        /* <DEDUP_REMOVED lines=19> */
.L_x_1148:
[----:B------:R-:W-:Y:S05]  /*f7e0*/  BSYNC B0 ;  /* 0x0000000000007941 */ /* 0x000fea0003800000 */
.L_x_1139:
[----:B------:R-:W-:Y:S02]  /*f7f0*/  ULDC UR4, c[0x0][0xc14] ;  /* 0x0003050000047ab9 */ /* 0x000fe40000000800 */
[----:B------:R-:W-:-:S06]  /*f800*/  UISETP.GE.AND UP0, UPT, UR5, UR4, UPT ;  /* 0x000000040500728c */ /* 0x000fcc000bf06270 */
[----:B------:R-:W-:-:S13]  /*f810*/  PLOP3.LUT P0, PT, PT, PT, UP0, 0x80, 0x0 ;  /* 0x000000000000781c */ /* 0x000fda0003f0f008 */
[----:B------:R-:W-:Y:S05]  /*f820*/  @!P0 BRA `(.L_x_1158) ;  /* 0xffffff1400588947 */ /* 0x000fea000383ffff */
[----:B------:R-:W-:Y:S05]  /*f830*/  EXIT ;  /* 0x000000000000794d */ /* 0x000fea0003800000 */
.L_x_1057:
[----:B------:R-:W-:-:S08]  /*f840*/  NOP ;  /* 0x0000000000007918 */ /* 0x000fd00000000000 */
[----:B------:R-:W0:-:S00]  /*f850*/  USETMAXREG.DEALLOC.CTAPOOL 0x18 ;  /* 0x00000018000079c8 */ /* 0x000e0000080e0500 */
        /* <DEDUP_REMOVED lines=19> */
[----:B------:R-:W-:Y:S02]  /*f990*/  ISETP.GE.U32.AND P0, PT, R7, 0x2, PT ;  /* 0x000000020700780c */ /* 0x000fe40003f06070 */
        /* <DEDUP_REMOVED lines=15> */
[----:B0-----:R-:W-:Y:S01]  /*fa90*/  SEL R3, R6, RZ, P0 ;  /* 0x000000ff06037207 */ /* 0x001fe20000000000 */
[----:B------:R-:W-:Y:S01]  /*faa0*/  IMAD.MOV.U32 R6, RZ, RZ, RZ ;  /* 0x000000ffff067224 */ /* 0x000fe200078e00ff */
        /* <DEDUP_REMOVED lines=22> */
.L_x_1163:
[----:B------:R-:W-:Y:S02]  /*fc10*/  VIADD R6, R6, 0x1f ;  /* 0x0000001f06067836 */ /* 0x000fe40000000000 */
[----:B------:R-:W-:-:S03]  /*fc20*/  IMAD.U32 R19, RZ, RZ, UR7 ;  /* 0x00000007ff137e24 */ /* 0x000fc6000f8e00ff */
[----:B------:R-:W-:-:S13]  /*fc30*/  ISETP.GE.AND P0, PT, R6, UR5, PT ;  /* 0x0000000506007c0c */ /* 0x000fda000bf06270 */
[----:B------:R-:W-:Y:S05]  /*fc40*/  @P0 BRA `(.L_x_1160) ;  /* 0x0000000400c40947 */ /* 0x000fea0003800000 */
[----:B------:R-:W0:Y:S01]  /*fc50*/  S2R R2, SR_TID.X ;  /* 0x0000000000027919 */ /* 0x000e220000002100 */
        /* <DEDUP_REMOVED lines=10> */
.L_x_1162:
[----:B------:R-:W-:Y:S05]  /*fd00*/  BSYNC B0 ;  /* 0x0000000000007941 */ /* 0x000fea0003800000 */
.L_x_1161:
        /* <DEDUP_REMOVED lines=25> */
.L_x_1159:
[----:B------:R-:W-:-:S04]  /*fea0*/  IMAD.IADD R7, R5, 0x1, -R2 ;  /* 0x0000000105077824 */ /* 0x000fc800078e0a02 */
[----:B------:R-:W-:-:S05]  /*feb0*/  IMAD R2, R4, UR4, R7 ;  /* 0x0000000404027c24 */ /* 0x000fca000f8e0207 */
[----:B------:R-:W-:Y:S02]  /*fec0*/  ISETP.GT.AND P0, PT, R2, UR6, PT ;  /* 0x0000000602007c0c */ /* 0x000fe4000bf04270 */
[----:B------:R-:W0:Y:S11]  /*fed0*/  LDC.64 R2, c[0x0][0xc68] ;  /* 0x00031a00ff027b82 */ /* 0x000e360000000a00 */
[----:B------:R-:W-:-:S04]  /*fee0*/  VOTE.ANY R9, PT, !P0 ;  /* 0x0000000000097806 */ /* 0x000fc800040e0100 */
[----:B------:R-:W1:Y:S02]  /*fef0*/  POPC R5, R9 ;  /* 0x0000000900057309 */ /* 0x000e640000000000 */
[----:B-1----:R-:W-:-:S04]  /*ff00*/  IMAD.IADD R19, R5, 0x1, R6 ;  /* 0x0000000105137824 */ /* 0x002fc800078e0206 */
[----:B0-----:R-:W-:-:S05]  /*ff10*/  IMAD.WIDE R2, R19, 0x4, R2 ;  /* 0x0000000413027825 */ /* 0x001fca00078e0202 */
[----:B------:R-:W2:Y:S01]  /*ff20*/  LDG.E R10, desc[UR48][R2.64] ;  /* 0x00000030020a7981 */ /* 0x000ea2000c1e1900 */
[----:B------:R-:W-:-:S03]  /*ff30*/  ISETP.NE.AND P0, PT, R9, RZ, PT ;  /* 0x000000ff0900720c */ /* 0x000fc60003f05270 */
[----:B------:R-:W2:Y:S02]  /*ff40*/  SHFL.IDX PT, R17, R8, R5, 0x1f ;  /* 0x00001f0508117589 */ /* 0x000ea400000e0000 */
[----:B--2---:R-:W-:-:S05]  /*ff50*/  IMAD R6, R17, R10, RZ ;  /* 0x0000000a11067224 */ /* 0x004fca00078e02ff */
[----:B------:R-:W-:-:S04]  /*ff60*/  IABS R11, R6 ;  /* 0x00000006000b7213 */ /* 0x000fc80000000000 */
[----:B------:R-:W0:Y:S08]  /*ff70*/  I2F.RP R12, R11 ;  /* 0x0000000b000c7306 */ /* 0x000e300000209400 */
[----:B0-----:R-:W0:Y:S02]  /*ff80*/  MUFU.RCP R12, R12 ;  /* 0x0000000c000c7308 */ /* 0x001e240000001000 */
[----:B0-----:R-:W-:-:S06]  /*ff90*/  VIADD R13, R12, 0xffffffe ;  /* 0x0ffffffe0c0d7836 */ /* 0x001fcc0000000000 */
[----:B------:R0:W1:Y:S01]  /*ffa0*/  F2I.FTZ.U32.TRUNC.NTZ R3, R13 ;  /* 0x0000000d00037305 */ /* 0x000062000021f000 */
[----:B------:R-:W-:Y:S05]  /*ffb0*/  @!P0 BRA `(.L_x_1164) ;  /* 0x0000000000088947 */ /* 0x000fea0003800000 */
[----:B------:R-:W-:-:S05]  /*ffc0*/  VIADD R5, R5, 0xffffffff ;  /* 0xffffffff05057836 */ /* 0x000fca0000000000 */
[----:B------:R2:W3:Y:S02]  /*ffd0*/  SHFL.IDX PT, R16, R4, R5, 0x1f ;  /* 0x00001f0504107589 */ /* 0x0004e400000e0000 */
.L_x_1164:
[----:B-1----:R-:W-:Y:S01]  /*ffe0*/  IMAD.MOV R2, RZ, RZ, -R3 ;  /* 0x000000ffff027224 */ /* 0x002fe200078e0a03 */
[----:B--2---:R-:W-:Y:S01]  /*fff0*/  IABS R4, R6 ;  /* 0x0000000600047213 */ /* 0x004fe20000000000 */
[----:B---3--:R-:W-:Y:S02]  /*10000*/  IMAD R16, R16, UR4, R7 ;  /* 0x0000000410107c24 */ /* 0x008fe4000f8e0207 */
[----:B------:R-:W-:Y:S02]  /*10010*/  IMAD R5, R2, R11, RZ ;  /* 0x0000000b02057224 */ /* 0x000fe400078e02ff */
[----:B------:R-:W-:Y:S02]  /*10020*/  IMAD.MOV.U32 R2, RZ, RZ, RZ ;  /* 0x000000ffff027224 */ /* 0x000fe400078e00ff */
[----:B------:R-:W-:Y:S02]  /*10030*/  IMAD.MOV R4, RZ, RZ, -R4 ;  /* 0x000000ffff047224 */ /* 0x000fe400078e0a04 */
[----:B------:R-:W-:Y:S01]  /*10040*/  IMAD.HI.U32 R2, R3, R5, R2 ;  /* 0x0000000503027227 */ /* 0x000fe200078e0002 */
[----:B------:R-:W-:-:S04]  /*10050*/  IADD3 R5, -R16, UR6, RZ ;  /* 0x0000000610057c10 */ /* 0x000fc8000fffe1ff */
        /* <DEDUP_REMOVED lines=13> */
[----:B------:R-:W-:Y:S02]  /*10130*/  IMAD R4, R10, R2, RZ ;  /* 0x000000020a047224 */ /* 0x000fe400078e02ff */
[----:B------:R-:W-:Y:S02]  /*10140*/  IMAD.MOV R2, RZ, RZ, -R2 ;  /* 0x000000ffff027224 */ /* 0x000fe400078e0a02 */
[----:B------:R-:W-:Y:S02]  /*10150*/  IMAD.MOV R3, RZ, RZ, -R4 ;  /* 0x000000ffff037224 */ /* 0x000fe400078e0a04 */
[----:B------:R-:W-:-:S03]  /*10160*/  IMAD R5, R6, R2, R5 ;  /* 0x0000000206057224 */ /* 0x000fc600078e0205 */
[----:B------:R-:W-:-:S04]  /*10170*/  VIADDMNMX R10, R3, UR4, R10, PT ;  /* 0x00000004030a7c46 */ /* 0x000fc8000b80010a */
[-C--:B------:R-:W-:Y:S02]  /*10180*/  IABS R7, R10.reuse ;  /* 0x0000000a00077213 */ /* 0x080fe40000000000 */
[----:B------:R-:W-:Y:S02]  /*10190*/  IABS R6, R10 ;  /* 0x0000000a00067213 */ /* 0x000fe40000000000 */
[----:B------:R-:W1:Y:S03]  /*101a0*/  I2F.RP R8, R7 ;  /* 0x0000000700087306 */ /* 0x000e660000209400 */
[----:B------:R-:W-:-:S05]  /*101b0*/  IMAD.MOV R6, RZ, RZ, -R6 ;  /* 0x000000ffff067224 */ /* 0x000fca00078e0a06 */
[----:B-1----:R-:W1:Y:S02]  /*101c0*/  MUFU.RCP R8, R8 ;  /* 0x0000000800087308 */ /* 0x002e640000001000 */
[----:B-1----:R-:W-:-:S06]  /*101d0*/  VIADD R3, R8, 0xffffffe ;  /* 0x0ffffffe08037836 */ /* 0x002fcc0000000000 */
[----:B------:R-:W1:Y:S02]  /*101e0*/  F2I.FTZ.U32.TRUNC.NTZ R3, R3 ;  /* 0x0000000300037305 */ /* 0x000e64000021f000 */
[----:B-1----:R-:W-:-:S04]  /*101f0*/  IMAD.MOV R2, RZ, RZ, -R3 ;  /* 0x000000ffff027224 */ /* 0x002fc800078e0a03 */
[----:B------:R-:W-:Y:S02]  /*10200*/  IMAD R9, R2, R7, RZ ;  /* 0x0000000702097224 */ /* 0x000fe400078e02ff */
[----:B------:R-:W-:-:S04]  /*10210*/  IMAD.MOV.U32 R2, RZ, RZ, RZ ;  /* 0x000000ffff027224 */ /* 0x000fc800078e00ff */
[----:B------:R-:W-:Y:S01]  /*10220*/  IMAD.HI.U32 R2, R3, R9, R2 ;  /* 0x0000000903027227 */ /* 0x000fe200078e0002 */
[----:B------:R-:W-:Y:S02]  /*10230*/  IABS R9, R5 ;  /* 0x0000000500097213 */ /* 0x000fe40000000000 */
[C---:B------:R-:W-:Y:S01]  /*10240*/  LOP3.LUT R3, R5.reuse, R10, RZ, 0x3c, !PT ;  /* 0x0000000a05037212 */ /* 0x040fe200078e3cff */
[----:B------:R-:W-:Y:S02]  /*10250*/  IMAD.IADD R5, R5, 0x1, R4 ;  /* 0x0000000105057824 */ /* 0x000fe400078e0204 */
[----:B------:R-:W-:-:S04]  /*10260*/  IMAD.HI.U32 R2, R2, R9, RZ ;  /* 0x0000000902027227 */ /* 0x000fc800078e00ff */
[----:B------:R-:W-:-:S05]  /*10270*/  IMAD R6, R2, R6, R9 ;  /* 0x0000000602067224 */ /* 0x000fca00078e0209 */
        /* <DEDUP_REMOVED lines=8> */
[----:B------:R-:W-:Y:S01]  /*10300*/  @!P0 LOP3.LUT R2, RZ, R10, RZ, 0x33, !PT ;  /* 0x0000000aff028212 */ /* 0x000fe200078e33ff */
[----:B------:R-:W-:-:S04]  /*10310*/  IMAD.MOV R10, RZ, RZ, -R10 ;  /* 0x000000ffff0a7224 */ /* 0x000fc800078e0a0a */
[----:B------:R-:W-:Y:S01]  /*10320*/  IMAD R18, R2, R10, R5 ;  /* 0x0000000a02127224 */ /* 0x000fe200078e0205 */
[----:B------:R-:W-:-:S05]  /*10330*/  LOP3.LUT R2, RZ, R2, RZ, 0x33, !PT ;  /* 0x00000002ff027212 */ /* 0x000fca00078e33ff */
[----:B------:R-:W-:Y:S01]  /*10340*/  IMAD.IADD R17, R17, 0x1, R2 ;  /* 0x0000000111117824 */ /* 0x000fe200078e0202 */
[----:B------:R-:W-:Y:S06]  /*10350*/  BRA `(.L_x_1165) ;  /* 0x00000000000c7947 */ /* 0x000fec0003800000 */
.L_x_1160:
[----:B------:R-:W-:Y:S02]  /*10360*/  IMAD.MOV.U32 R17, RZ, RZ, RZ ;  /* 0x000000ffff117224 */ /* 0x000fe400078e00ff */
[----:B------:R-:W-:Y:S02]  /*10370*/  IMAD.U32 R16, RZ, RZ, UR6 ;  /* 0x00000006ff107e24 */ /* 0x000fe4000f8e00ff */
[----:B------:R-:W-:-:S07]  /*10380*/  IMAD.MOV.U32 R18, RZ, RZ, RZ ;  /* 0x000000ffff127224 */ /* 0x000fce00078e00ff */
.L_x_1165:
[----:B------:R-:W1:Y:S01]  /*10390*/  S2R R2, SR_TID.X ;  /* 0x0000000000027919 */ /* 0x000e620000002100 */
[----:B------:R-:W-:Y:S01]  /*103a0*/  STL [R1], RZ ;  /* 0x000000ff01007387 */ /* 0x000fe20000100800 */
[----:B-1----:R-:W-:-:S04]  /*103b0*/  LOP3.LUT R2, R2, 0x1f, RZ, 0xc0, !PT ;  /* 0x0000001f02027812 */ /* 0x002fc800078ec0ff */
[----:B------:R-:W-:-:S13]  /*103c0*/  ISETP.NE.AND P0, PT, R2, RZ, PT ;  /* 0x000000ff0200720c */ /* 0x000fda0003f05270 */
[----:B------:R-:W1:Y:S01]  /*103d0*/  @!P0 S2R R3, SR_CgaCtaId ;  /* 0x0000000000038919 */ /* 0x000e620000008800 */
[----:B------:R-:W-:-:S04]  /*103e0*/  @!P0 MOV R0, 0x400 ;  /* 0x0000040000008802 */ /* 0x000fc80000000f00 */
[----:B-1----:R-:W-:-:S05]  /*103f0*/  @!P0 LEA R0, R3, R0, 0x18 ;  /* 0x0000000003008211 */ /* 0x002fca00078ec0ff */
[----:B------:R1:W-:Y:S01]  /*10400*/  @!P0 STS.128 [R0+0x288d0], R16 ;  /* 0x0288d01000008388 */ /* 0x0003e20000000c00 */
[----:B------:R-:W-:Y:S06]  /*10410*/  BAR.ARV 0x5, 0x120 ;  /* 0x0144800000007b1d */ /* 0x000fec0000002000 */
[----:B------:R-:W-:Y:S01]  /*10420*/  ISETP.GE.AND P0, PT, R19, UR5, PT ;  /* 0x0000000513007c0c */ /* 0x000fe2000bf06270 */
[----:B-1----:R-:W-:-:S05]  /*10430*/  IMAD.MOV.U32 R0, RZ, RZ, 0x1 ;  /* 0x00000001ff007424 */ /* 0x002fca00078e00ff */
[----:B------:R1:W-:Y:S04]  /*10440*/  STL [R1+0x8], R0 ;  /* 0x0000080001007387 */ /* 0x0003e80000100800 */
[----:B------:R1:W-:Y:S03]  /*10450*/  STL [R1+0x18], RZ ;  /* 0x000018ff01007387 */ /* 0x0003e60000100800 */
[----:B------:R-:W-:Y:S05]  /*10460*/  @P0 BRA `(.L_x_1166) ;  /* 0x0000004000600947 */ /* 0x000fea0003800000 */
[----:B-1----:R-:W-:Y:S01]  /*10470*/  IMAD.MOV.U32 R0, RZ, RZ, 0x1 ;  /* 0x00000001ff007424 */ /* 0x002fe200078e00ff */
[----:B------:R1:W-:Y:S01]  /*10480*/  STL [R1+0x18], RZ ;  /* 0x000018ff01007387 */ /* 0x0003e20000100800 */
[----:B------:R-:W-:Y:S01]  /*10490*/  ULDC UR37, c[0x0][0xc] ;  /* 0x0000030000257ab9 */ /* 0x000fe20000000800 */
[----:B------:R-:W-:Y:S02]  /*104a0*/  ULDC.64 UR38, c[0x0][0x198] ;  /* 0x0000660000267ab9 */ /* 0x000fe40000000a00 */
[----:B------:R1:W-:Y:S04]  /*104b0*/  STL [R1+0x8], R0 ;  /* 0x0000080001007387 */ /* 0x0003e80000100800 */
[----:B------:R1:W-:Y:S02]  /*104c0*/  STL [R1], RZ ;  /* 0x000000ff01007387 */ /* 0x0003e40000100800 */
.L_x_1240:
[----:B------:R-:W-:Y:S05]  /*104d0*/  YIELD ;  /* 0x0000000000007946 */ /* 0x000fea0003800000 */
[----:B------:R-:W-:Y:S01]  /*104e0*/  ULDC.64 UR4, c[0x0][0xa28] ;  /* 0x00028a0000047ab9 */ /* 0x000fe20000000a00 */
[----:B------:R-:W-:Y:S01]  /*104f0*/  IMAD.MOV.U32 R4, RZ, RZ, RZ ;  /* 0x000000ffff047224 */ /* 0x000fe200078e00ff */
[----:B------:R-:W-:Y:S01]  /*10500*/  ISETP.NE.U32.AND P0, PT, RZ, UR4, PT ;  /* 0x00000004ff007c0c */ /* 0x000fe2000bf05070 */
[----:B-1----:R-:W-:Y:S01]  /*10510*/  IMAD.MOV.U32 R0, RZ, RZ, RZ ;  /* 0x000000ffff007224 */ /* 0x002fe200078e00ff */
[----:B------:R-:W-:Y:S02]  /*10520*/  ULDC.64 UR6, c[0x0][0xa08] ;  /* 0x0002820000067ab9 */ /* 0x000fe40000000a00 */
[----:B------:R-:W-:Y:S01]  /*10530*/  ISETP.NE.AND.EX P0, PT, RZ, UR5, PT, P0 ;  /* 0x00000005ff007c0c */ /* 0x000fe2000bf05300 */
[----:B------:R-:W-:-:S12]  /*10540*/  ULDC.64 UR4, c[0x0][0xa00] ;  /* 0x0002800000047ab9 */ /* 0x000fd80000000a00 */
[----:B--2---:R-:W1:Y:S01]  /*10550*/  @P0 LDC.64 R2, c[0x0][0xa28] ;  /* 0x00028a00ff020b82 */ /* 0x004e620000000a00 */
[----:B------:R-:W-:Y:S01]  /*10560*/  ISETP.NE.U32.AND P2, PT, RZ, UR4, PT ;  /* 0x00000004ff007c0c */ /* 0x000fe2000bf45070 */
[----:B-1----:R-:W-:-:S05]  /*10570*/  @P0 IMAD.WIDE R2, R19, 0x4, R2 ;  /* 0x0000000413020825 */ /* 0x002fca00078e0202 */
[----:B------:R1:W5:Y:S01]  /*10580*/  @P0 LDG.E R4, desc[UR48][R2.64] ;  /* 0x0000003002040981 */ /* 0x000362000c1e1900 */
[----:B------:R-:W-:Y:S01]  /*10590*/  ISETP.NE.AND.EX P2, PT, RZ, UR5, PT, P2 ;  /* 0x00000005ff007c0c */ /* 0x000fe2000bf45320 */
[----:B------:R-:W-:Y:S01]  /*105a0*/  ULDC.64 UR4, c[0x0][0xa18] ;  /* 0x0002860000047ab9 */ /* 0x000fe20000000a00 */
[----:B-1----:R-:W1:Y:S02]  /*105b0*/  LDC.64 R2, c[0x0][0xa00] ;  /* 0x00028000ff027b82 */ /* 0x002e640000000a00 */
[----:B-1----:R-:W-:-:S09]  /*105c0*/  IMAD.WIDE R2, R19, 0x4, R2 ;  /* 0x0000000413027825 */ /* 0x002fd200078e0202 */
[----:B------:R-:W2:Y:S01]  /*105d0*/  @P2 LDG.E R0, desc[UR48][R2.64] ;  /* 0x0000003002002981 */ /* 0x000ea2000c1e1900 */
[----:B------:R-:W-:Y:S01]  /*105e0*/  ISETP.NE.U32.AND P1, PT, RZ, UR4, PT ;  /* 0x00000004ff007c0c */ /* 0x000fe2000bf25070 */
[----:B------:R-:W-:-:S03]  /*105f0*/  ULDC UR4, c[0x0][0x288] ;  /* 0x0000a20000047ab9 */ /* 0x000fc60000000800 */
[----:B------:R-:W-:-:S13]  /*10600*/  ISETP.NE.AND.EX P1, PT, RZ, UR5, PT, P1 ;  /* 0x00000005ff007c0c */ /* 0x000fda000bf25310 */
[----:B------:R-:W1:Y:S02]  /*10610*/  @P1 LDC.64 R6, c[0x0][0xa18] ;  /* 0x00028600ff061b82 */ /* 0x000e640000000a00 */
[----:B-1----:R-:W-:Y:S01]  /*10620*/  @P1 IMAD.WIDE R6, R19, 0x4, R6 ;  /* 0x0000000413061825 */ /* 0x002fe200078e0206 */
[----:B--2---:R1:W-:Y:S03]  /*10630*/  STL [R1+0x1c], R0 ;  /* 0x00001c0001007387 */ /* 0x0043e60000100800 */
[----:B-1----:R-:W-:Y:S01]  /*10640*/  IMAD.U32 R0, RZ, RZ, UR4 ;  /* 0x00000004ff007e24 */ /* 0x002fe2000f8e00ff */
[----:B------:R-:W-:-:S05]  /*10650*/  ULDC.64 UR4, c[0x0][0x3f8] ;  /* 0x0000fe0000047ab9 */ /* 0x000fca0000000a00 */
[----:B------:R1:W5:Y:S01]  /*10660*/  @P1 LDG.E R0, desc[UR48][R6.64] ;  /* 0x0000003006001981 */ /* 0x000362000c1e1900 */
[----:B------:R-:W-:Y:S01]  /*10670*/  UISETP.NE.U32.AND UP0, UPT, UR4, URZ, UPT ;  /* 0x0000003f0400728c */ /* 0x000fe2000bf05070 */
[----:B------:R-:W-:Y:S02]  /*10680*/  ISETP.NE.U32.AND P0, PT, RZ, UR6, PT ;  /* 0x00000006ff007c0c */ /* 0x000fe4000bf05070 */
[----:B------:R-:W-:Y:S01]  /*10690*/  ULDC UR4, c[0x0][0x404] ;  /* 0x0001010000047ab9 */ /* 0x000fe20000000800 */
[----:B------:R-:W-:Y:S01]  /*106a0*/  UISETP.NE.AND.EX UP0, UPT, UR5, URZ, UPT, UP0 ;  /* 0x0000003f0500728c */ /* 0x000fe2000bf05300 */
[----:B------:R-:W-:Y:S02]  /*106b0*/  ISETP.NE.AND.EX P0, PT, RZ, UR7, PT, P0 ;  /* 0x00000007ff007c0c */ /* 0x000fe4000bf05300 */
[----:B------:R-:W-:Y:S01]  /*106c0*/  ULDC UR5, c[0x0][0x2e0] ;  /* 0x0000b80000057ab9 */ /* 0x000fe20000000800 */
[----:B------:R-:W-:-:S04]  /*106d0*/  USEL UR4, UR4, 0x1, UP0 ;  /* 0x0000000104047887 */ /* 0x000fc80008000000 */
[----:B------:R-:W-:-:S06]  /*106e0*/  UIMAD UR4, UR4, UR5, URZ ;  /* 0x00000005040472a4 */ /* 0x000fcc000f8e023f */
[----:B------:R-:W-:Y:S01]  /*106f0*/  IMAD.U32 R5, RZ, RZ, UR4 ;  /* 0x00000004ff057e24 */ /* 0x000fe2000f8e00ff */
[----:B-1----:R-:W-:Y:S06]  /*10700*/  @P1 BRA `(.L_x_1167) ;  /* 0x0000000000101947 */ /* 0x002fec0003800000 */
[----:B------:R-:W-:Y:S05]  /*10710*/  @!P2 BRA `(.L_x_1167) ;  /* 0x00000000000ca947 */ /* 0x000fea0003800000 */
[----:B------:R-:W2:Y:S04]  /*10720*/  LDG.E R7, desc[UR48][R2.64] ;  /* 0x0000003002077981 */ /* 0x000ea8000c1e1900 */
[----:B-----5:R-:W2:Y:S02]  /*10730*/  LDG.E R0, desc[UR48][R2.64+0x4] ;  /* 0x0000043002007981 */ /* 0x020ea4000c1e1900 */
[----:B--2---:R-:W-:-:S07]  /*10740*/  IMAD.IADD R0, R0, 0x1, -R7 ;  /* 0x0000000100007824 */ /* 0x004fce00078e0a07 */
.L_x_1167:
[----:B------:R-:W1:Y:S01]  /*10750*/  LDC.64 R2, c[0x0][0xa08] ;  /* 0x00028200ff027b82 */ /* 0x000e620000000a00 */
[----:B------:R-:W-:Y:S01]  /*10760*/  IMAD.MOV.U32 R7, RZ, RZ, RZ ;  /* 0x000000ffff077224 */ /* 0x000fe200078e00ff */
[----:B------:R-:W-:Y:S01]  /*10770*/  ULDC.64 UR4, c[0x0][0xa20] ;  /* 0x0002880000047ab9 */ /* 0x000fe20000000a00 */
[----:B-1----:R-:W-:-:S05]  /*10780*/  IMAD.WIDE R2, R19, 0x4, R2 ;  /* 0x0000000413027825 */ /* 0x002fca00078e0202 */
[----:B------:R-:W2:Y:S01]  /*10790*/  @P0 LDG.E R7, desc[UR48][R2.64] ;  /* 0x0000003002070981 */ /* 0x000ea2000c1e1900 */
[----:B------:R-:W-:-:S04]  /*107a0*/  ISETP.NE.U32.AND P1, PT, RZ, UR4, PT ;  /* 0x00000004ff007c0c */ /* 0x000fc8000bf25070 */
[----:B------:R-:W-:Y:S01]  /*107b0*/  ISETP.NE.AND.EX P1, PT, RZ, UR5, PT, P1 ;  /* 0x00000005ff007c0c */ /* 0x000fe2000bf25310 */
[----:B--2--5:R-:W-:-:S05]  /*107c0*/  IMAD.IADD R6, R7, 0x1, R4 ;  /* 0x0000000107067824 */ /* 0x024fca00078e0204 */
[----:B------:R1:W-:Y:S07]  /*107d0*/  STL [R1+0x4], R6 ;  /* 0x0000040601007387 */ /* 0x0003ee0000100800 */
[----:B------:R-:W-:Y:S05]  /*107e0*/  @!P1 BRA `(.L_x_1168) ;  /* 0x0000000000109947 */ /* 0x000fea0003800000 */
[----:B------:R-:W2:Y:S02]  /*107f0*/  LDC.64 R2, c[0x0][0xa20] ;  /* 0x00028800ff027b82 */ /* 0x000ea40000000a00 */
[----:B--2---:R-:W-:-:S05]  /*10800*/  IMAD.WIDE R2, R19, 0x4, R2 ;  /* 0x0000000413027825 */ /* 0x004fca00078e0202 */
[----:B------:R2:W5:Y:S01]  /*10810*/  LDG.E R5, desc[UR48][R2.64] ;  /* 0x0000003002057981 */ /* 0x000562000c1e1900 */
[----:B------:R-:W-:Y:S05]  /*10820*/  BRA `(.L_x_1169) ;  /* 0x0000000000107947 */ /* 0x000fea0003800000 */
.L_x_1168:
[----:B------:R-:W-:Y:S05]  /*10830*/  @!P0 BRA `(.L_x_1169) ;  /* 0x00000000000c8947 */ /* 0x000fea0003800000 */
[----:B-1----:R-:W2:Y:S04]  /*10840*/  LDG.E R6, desc[UR48][R2.64] ;  /* 0x0000003002067981 */ /* 0x002ea8000c1e1900 */
[----:B------:R-:W2:Y:S02]  /*10850*/  LDG.E R5, desc[UR48][R2.64+0x4] ;  /* 0x0000043002057981 */ /* 0x000ea4000c1e1900 */
[----:B--2---:R-:W-:-:S07]  /*10860*/  IMAD.IADD R5, R5, 0x1, -R6 ;  /* 0x0000000105057824 */ /* 0x004fce00078e0a06 */
.L_x_1169:
[----:B--2---:R-:W2:Y:S01]  /*10870*/  LDC.64 R2, c[0x0][0x9e0] ;  /* 0x00027800ff027b82 */ /* 0x004ea20000000a00 */
[----:B-----5:R-:W-:Y:S01]  /*10880*/  IMAD.IADD R7, R5, 0x1, -R4 ;  /* 0x0000000105077824 */ /* 0x020fe200078e0a04 */
[----:B------:R-:W-:-:S04]  /*10890*/  LEA R4, R17, 0x80, 0x7 ;  /* 0x0000008011047811 */ /* 0x000fc800078e38ff */
[----:B------:R-:W-:Y:S02]  /*108a0*/  IADD3 R9, R7, R4, -R0 ;  /* 0x0000000407097210 */ /* 0x000fe40007ffe800 */
[----:B--2---:R-:W-:-:S03]  /*108b0*/  ISETP.GE.AND P0, PT, R3, 0x1, PT ;  /* 0x000000010300780c */ /* 0x004fc60003f06270 */
[----:B------:R-:W-:-:S10]  /*108c0*/  IMAD.IADD R2, R9, 0x1, R2 ;  /* 0x0000000109027824 */ /* 0x000fd400078e0202 */
[----:B------:R-:W-:Y:S05]  /*108d0*/  @!P0 BRA `(.L_x_1170) ;  /* 0x0000000000488947 */ /* 0x000fea0003800000 */
[C---:B------:R-:W-:Y:S01]  /*108e0*/  ISETP.GT.AND P1, PT, R9.reuse, RZ, PT ;  /* 0x000000ff0900720c */ /* 0x040fe20003f24270 */
[----:B------:R-:W-:Y:S01]  /*108f0*/  BSSY B0, `(.L_x_1171) ;  /* 0x000000e000007945 */ /* 0x000fe20003800000 */
[----:B-1----:R-:W-:-:S11]  /*10900*/  VIADD R6, R9, 0xffffffff ;  /* 0xffffffff09067836 */ /* 0x002fd60000000000 */
        /* <DEDUP_REMOVED lines=8> */
.L_x_1172:
[----:B------:R-:W-:-:S13]  /*10990*/  ISETP.NE.AND P1, PT, R3, 0x1, PT ;  /* 0x000000010300780c */ /* 0x000fda0003f25270 */
[----:B------:R-:W1:Y:S02]  /*109a0*/  @P1 LDC.64 R4, c[0x0][0x9e8] ;  /* 0x00027a00ff041b82 */ /* 0x000e640000000a00 */
[----:B-1----:R-:W-:-:S05]  /*109b0*/  @P1 IMAD.HI.U32 R4, R6, R4, RZ ;  /* 0x0000000406041227 */ /* 0x002fca00078e00ff */
[----:B------:R-:W-:-:S07]  /*109c0*/  @P1 SHF.R.U32.HI R6, RZ, R5, R4 ;  /* 0x00000005ff061219 */ /* 0x000fce0000011604 */
.L_x_1173:
[----:B------:R-:W-:Y:S05]  /*109d0*/  BSYNC B0 ;  /* 0x0000000000007941 */ /* 0x000fea0003800000 */
.L_x_1171:
[----:B------:R-:W-:-:S05]  /*109e0*/  IMAD R5, R6, R3, R3 ;  /* 0x0000000306057224 */ /* 0x000fca00078e0203 */
[----:B------:R-:W-:-:S07]  /*109f0*/  VIMNMX R2, R2, R5, PT ;  /* 0x0000000502027248 */ /* 0x000fce0003fe0100 */
.L_x_1170:
[----:B------:R-:W-:Y:S01]  /*10a00*/  VIADD R2, R2, 0x7f ;  /* 0x0000007f02027836 */ /* 0x000fe20000000000 */
[----:B------:R-:W-:Y:S01]  /*10a10*/  ULDC UR4, c[0x0][0x9dc] ;  /* 0x0002770000047ab9 */ /* 0x000fe20000000800 */
[----:B------:R-:W-:-:S03]  /*10a20*/  IMAD R0, R17, 0x80, -R0 ;  /* 0x0000008011007824 */ /* 0x000fc600078e0a00 */
[----:B------:R-:W-:-:S04]  /*10a30*/  SHF.R.S32.HI R5, RZ, 0x1f, R2 ;  /* 0x0000001fff057819 */ /* 0x000fc80000011402 */
[----:B------:R-:W-:Y:S01]  /*10a40*/  LEA.HI R4, R5, R2, RZ, 0x7 ;  /* 0x0000000205047211 */ /* 0x000fe200078f38ff */
[C---:B------:R-:W-:Y:S02]  /*10a50*/  VIADD R2, R7.reuse, 0x7f ;  /* 0x0000007f07027836 */ /* 0x040fe40000000000 */
[----:B------:R-:W-:Y:S01]  /*10a60*/  IMAD.IADD R7, R7, 0x1, R0 ;  /* 0x0000000107077824 */ /* 0x000fe200078e0200 */
[----:B------:R-:W-:Y:S02]  /*10a70*/  SHF.R.S32.HI R4, RZ, 0x7, R4 ;  /* 0x00000007ff047819 */ /* 0x000fe40000011404 */
[----:B------:R-:W-:Y:S01]  /*10a80*/  SHF.R.S32.HI R5, RZ, 0x1f, R2 ;  /* 0x0000001fff057819 */ /* 0x000fe20000011402 */
[----:B------:R-:W-:-:S03]  /*10a90*/  VIADD R0, R7, -UR4 ;  /* 0x8000000407007c36 */ /* 0x000fc60008000000 */
[----:B------:R-:W-:-:S04]  /*10aa0*/  LEA.HI R5, R5, R2, RZ, 0x7 ;  /* 0x0000000205057211 */ /* 0x000fc800078f38ff */
[----:B------:R-:W-:-:S04]  /*10ab0*/  SHF.R.S32.HI R5, RZ, 0x7, R5 ;  /* 0x00000007ff057819 */ /* 0x000fc80000011405 */
[----:B-1----:R-:W-:-:S05]  /*10ac0*/  VIMNMX R6, R5, R4, PT ;  /* 0x0000000405067248 */ /* 0x002fca0003fe0100 */
[----:B------:R1:W-:Y:S01]  /*10ad0*/  STL [R1+0x14], R6 ;  /* 0x0000140601007387 */ /* 0x0003e20000100800 */
[----:B------:R-:W-:Y:S05]  /*10ae0*/  @!P0 BRA `(.L_x_1174) ;  /* 0x0000000000448947 */ /* 0x000fea0003800000 */
[----:B------:R-:W-:Y:S01]  /*10af0*/  ISETP.GT.AND P0, PT, R7, -0x1, PT ;  /* 0xffffffff0700780c */ /* 0x000fe20003f04270 */
[----:B------:R-:W-:-:S12]  /*10b00*/  BSSY B0, `(.L_x_1175) ;  /* 0x000000d000007945 */ /* 0x000fd80003800000 */
[----:B------:R-:W-:Y:S05]  /*10b10*/  @P0 BRA `(.L_x_1176) ;  /* 0x00000000001c0947 */ /* 0x000fea0003800000 */
[----:B------:R-:W-:Y:S02]  /*10b20*/  ISETP.NE.AND P0, PT, R3, 0x1, PT ;  /* 0x000000010300780c */ /* 0x000fe40003f05270 */
[----:B------:R-:W-:-:S11]  /*10b30*/  LOP3.LUT R7, RZ, R7, RZ, 0x33, !PT ;  /* 0x00000007ff077212 */ /* 0x000fd600078e33ff */
[----:B------:R-:W2:Y:S02]  /*10b40*/  @P0 LDC.64 R4, c[0x0][0x9e8] ;  /* 0x00027a00ff040b82 */ /* 0x000ea40000000a00 */
[----:B--2---:R-:W-:-:S05]  /*10b50*/  @P0 IMAD.HI.U32 R4, R7, R4, RZ ;  /* 0x0000000407040227 */ /* 0x004fca00078e00ff */
[----:B------:R-:W-:-:S04]  /*10b60*/  @P0 SHF.R.U32.HI R7, RZ, R5, R4 ;  /* 0x00000005ff070219 */ /* 0x000fc80000011604 */
[----:B------:R-:W-:Y:S01]  /*10b70*/  LOP3.LUT R7, RZ, R7, RZ, 0x33, !PT ;  /* 0x00000007ff077212 */ /* 0x000fe200078e33ff */
[----:B------:R-:W-:Y:S06]  /*10b80*/  BRA `(.L_x_1177) ;  /* 0x0000000000107947 */ /* 0x000fec0003800000 */
.L_x_1176:
[----:B------:R-:W-:-:S13]  /*10b90*/  ISETP.NE.AND P0, PT, R3, 0x1, PT ;  /* 0x000000010300780c */ /* 0x000fda0003f05270 */
[----:B------:R-:W2:Y:S02]  /*10ba0*/  @P0 LDC.64 R4, c[0x0][0x9e8] ;  /* 0x00027a00ff040b82 */ /* 0x000ea40000000a00 */
[----:B--2---:R-:W-:-:S05]  /*10bb0*/  @P0 IMAD.HI.U32 R4, R7, R4, RZ ;  /* 0x0000000407040227 */ /* 0x004fca00078e00ff */
[----:B------:R-:W-:-:S07]  /*10bc0*/  @P0 SHF.R.U32.HI R7, RZ, R5, R4 ;  /* 0x00000005ff070219 */ /* 0x000fce0000011604 */
.L_x_1177:
[----:B------:R-:W-:Y:S05]  /*10bd0*/  BSYNC B0 ;  /* 0x0000000000007941 */ /* 0x000fea0003800000 */
.L_x_1175:
[----:B------:R-:W-:-:S05]  /*10be0*/  IMAD R3, R7, R3, RZ ;  /* 0x0000000307037224 */ /* 0x000fca00078e02ff */
[----:B------:R-:W-:-:S07]  /*10bf0*/  VIMNMX R0, R0, R3, !PT ;  /* 0x0000000300007248 */ /* 0x000fce0007fe0100 */
.L_x_1174:
[----:B------:R-:W-:Y:S01]  /*10c00*/  SHF.R.S32.HI R3, RZ, 0x1f, R0 ;  /* 0x0000001fff037819 */ /* 0x000fe20000011400 */
[----:B------:R-:W-:Y:S03]  /*10c10*/  BSSY B6, `(.L_x_1178) ;  /* 0x00002dc000067945 */ /* 0x000fe60003800000 */
[----:B------:R-:W-:-:S04]  /*10c20*/  LEA.HI R3, R3, R0, RZ, 0x7 ;  /* 0x0000000003037211 */ /* 0x000fc800078f38ff */
[----:B------:R-:W-:-:S04]  /*10c30*/  SHF.R.S32.HI R3, RZ, 0x7, R3 ;  /* 0x00000007ff037819 */ /* 0x000fc80000011403 */
[----:B------:R-:W-:-:S04]  /*10c40*/  VIMNMX R2, RZ, R3, !PT ;  /* 0x00000003ff027248 */ /* 0x000fc80007fe0100 */
[----:B------:R-:W-:Y:S01]  /*10c50*/  ISETP.GT.AND P0, PT, R6, R2, PT ;  /* 0x000000020600720c */ /* 0x000fe20003f04270 */
[----:B------:R2:W-:-:S12]  /*10c60*/  STL [R1+0x10], R2 ;  /* 0x0000100201007387 */ /* 0x0005d80000100800 */
[----:B--2---:R-:W-:Y:S05]  /*10c70*/  @P0 BRA `(.L_x_1179) ;  /* 0x0000000000440947 */ /* 0x004fea0003800000 */
[----:B------:R-:W2:Y:S02]  /*10c80*/  S2R R2, SR_TID.X ;  /* 0x0000000000027919 */ /* 0x000ea40000002100 */
[----:B--2---:R-:W-:-:S04]  /*10c90*/  LOP3.LUT R2, R2, 0x1f, RZ, 0xc0, !PT ;  /* 0x0000001f02027812 */ /* 0x004fc800078ec0ff */
[----:B------:R-:W-:-:S13]  /*10ca0*/  ISETP.NE.AND P1, PT, R2, RZ, PT ;  /* 0x000000ff0200720c */ /* 0x000fda0003f25270 */
[----:B------:R-:W-:Y:S05]  /*10cb0*/  @P1 BRA `(.L_x_1180) ;  /* 0x0000002c00441947 */ /* 0x000fea0003800000 */
[----:B------:R-:W2:Y:S01]  /*10cc0*/  S2R R7, SR_LANEID ;  /* 0x0000000000077919 */ /* 0x000ea20000000000 */
[----:B------:R-:W-:Y:S01]  /*10cd0*/  VOTEU.ANY UR4, UPT, PT ;  /* 0x0000000000047886 */ /* 0x000fe200038e0100 */
[----:B------:R-:W3:Y:S01]  /*10ce0*/  LDC.64 R2, c[0x0][0xc38] ;  /* 0x00030e00ff027b82 */ /* 0x000ee20000000a00 */
[----:B------:R-:W2:Y:S08]  /*10cf0*/  FLO.U32 R0, UR4 ;  /* 0x0000000400007d00 */ /* 0x000eb000080e0000 */
[----:B------:R-:W3:Y:S01]  /*10d00*/  POPC R5, UR4 ;  /* 0x0000000400057d09 */ /* 0x000ee20008000000 */
[----:B--2---:R-:W-:-:S13]  /*10d10*/  ISETP.EQ.U32.AND P0, PT, R0, R7, PT ;  /* 0x000000070000720c */ /* 0x004fda0003f02070 */
[----:B---3--:R-:W2:Y:S01]  /*10d20*/  @P0 ATOMG.E.ADD.STRONG.GPU PT, R3, desc[UR48][R2.64], R5 ;  /* 0x00000005020309a8 */ /* 0x008ea200081ee1f0 */
[----:B------:R-:W3:Y:S02]  /*10d30*/  S2R R4, SR_LTMASK ;  /* 0x0000000000047919 */ /* 0x000ee40000003900 */
[----:B---3--:R-:W-:-:S04]  /*10d40*/  LOP3.LUT R4, R4, UR4, RZ, 0xc0, !PT ;  /* 0x0000000404047c12 */ /* 0x008fc8000f8ec0ff */
[----:B------:R-:W3:Y:S01]  /*10d50*/  POPC R7, R4 ;  /* 0x0000000400077309 */ /* 0x000ee20000000000 */
[----:B--2---:R-:W3:Y:S02]  /*10d60*/  SHFL.IDX PT, R0, R3, R0, 0x1f ;  /* 0x00001f0003007589 */ /* 0x004ee400000e0000 */
[----:B---3--:R-:W-:Y:S01]  /*10d70*/  IADD3 R16, R0, UR37, R7 ;  /* 0x0000002500107c10 */ /* 0x008fe2000fffe007 */
[----:B------:R-:W-:Y:S06]  /*10d80*/  BRA `(.L_x_1180) ;  /* 0x0000002c00107947 */ /* 0x000fec0003800000 */
.L_x_1179:
[----:B------:R-:W2:Y:S01]  /*10d90*/  S2R R3, SR_CgaCtaId ;  /* 0x0000000000037919 */ /* 0x000ea20000008800 */
[----:B------:R-:W-:-:S04]  /*10da0*/  MOV R0, 0x400 ;  /* 0x0000040000007802 */ /* 0x000fc80000000f00 */
[----:B--2---:R-:W-:-:S05]  /*10db0*/  LEA R2, R3, R0, 0x18 ;  /* 0x0000000003027211 */ /* 0x004fca00078ec0ff */
[----:B------:R2:W-:Y:S01]  /*10dc0*/  STL [R1+0xc], R2 ;  /* 0x00000c0201007387 */ /* 0x0005e20000100800 */
[----:B------:R-:W-:-:S05]  /*10dd0*/  VIADD R0, R2, 0x18400 ;  /* 0x0001840002007836 */ /* 0x000fca0000000000 */
[----:B------:R-:W-:-:S13]  /*10de0*/  LOP3.LUT P0, RZ, R0, 0x3ff, RZ, 0xc0, !PT ;  /* 0x000003ff00ff7812 */ /* 0x000fda000780c0ff */
[----:B--2---:R-:W-:Y:S05]  /*10df0*/  @!P0 BRA `(.L_x_1181) ;  /* 0x0000000000408947 */ /* 0x004fea0003800000 */
[----:B------:R-:W-:Y:S01]  /*10e00*/  MOV R2, 0x0 ;  /* 0x0000000000027802 */ /* 0x000fe20000000f00 */
[----:B------:R-:W-:Y:S01]  /*10e10*/  ULDC.64 UR6, c[0x4][0xa0] ;  /* 0x0100280000067ab9 */ /* 0x000fe20000000a00 */
[----:B------:R-:W-:Y:S01]  /*10e20*/  ULDC.64 UR8, c[0x4][0xa8] ;  /* 0x01002a0000087ab9 */ /* 0x000fe20000000a00 */
[----:B------:R-:W-:Y:S01]  /*10e30*/  ULDC.64 UR4, c[0x4][0x8] ;  /* 0x0100020000047ab9 */ /* 0x000fe20000000a00 */
[----:B------:R-:W-:Y:S02]  /*10e40*/  IMAD.U32 R4, RZ, RZ, UR6 ;  /* 0x00000006ff047e24 */ /* 0x000fe4000f8e00ff */
[----:B------:R-:W2:Y:S01]  /*10e50*/  LDC.64 R2, c[0x4][R2] ;  /* 0x0100000002027b82 */ /* 0x000ea20000000a00 */
[----:B------:R-:W-:Y:S02]  /*10e60*/  IMAD.U32 R5, RZ, RZ, UR7 ;  /* 0x00000007ff057e24 */ /* 0x000fe4000f8e00ff */
[----:B-1----:R-:W-:Y:S02]  /*10e70*/  IMAD.U32 R6, RZ, RZ, UR8 ;  /* 0x00000008ff067e24 */ /* 0x002fe4000f8e00ff */
[----:B------:R-:W-:-:S02]  /*10e80*/  IMAD.U32 R7, RZ, RZ, UR9 ;  /* 0x00000009ff077e24 */ /* 0x000fc4000f8e00ff */
[----:B------:R-:W-:Y:S02]  /*10e90*/  IMAD.U32 R10, RZ, RZ, UR4 ;  /* 0x00000004ff0a7e24 */ /* 0x000fe4000f8e00ff */
[----:B------:R-:W-:Y:S02]  /*10ea0*/  IMAD.U32 R11, RZ, RZ, UR5 ;  /* 0x00000005ff0b7e24 */ /* 0x000fe4000f8e00ff */
[----:B------:R-:W-:Y:S02]  /*10eb0*/  IMAD.MOV.U32 R8, RZ, RZ, 0x70 ;  /* 0x00000070ff087424 */ /* 0x000fe400078e00ff */
[----:B------:R-:W-:Y:S02]  /*10ec0*/  IMAD.MOV.U32 R12, RZ, RZ, 0x1 ;  /* 0x00000001ff0c7424 */ /* 0x000fe400078e00ff */
[----:B0-----:R-:W-:-:S07]  /*10ed0*/  IMAD.MOV.U32 R13, RZ, RZ, RZ ;  /* 0x000000ffff0d7224 */ /* 0x001fce00078e00ff */
[----:B------:R-:W-:-:S07]  /*10ee0*/  LEPC R20, `(.L_x_1181) ;  /* 0x000000001014794e */ /* 0x000fce0000000000 */
[----:B--2---:R-:W-:Y:S05]  /*10ef0*/  CALL.ABS.NOINC R2 ;  /* 0x0000000002007343 */ /* 0x004fea0003c00000 */
.L_x_1181:
        /* <DEDUP_REMOVED lines=8> */
[----:B------:R2:W3:Y:S01]  /*10f80*/  LDC.64 R2, c[0x4][R0] ;  /* 0x0100000000027b82 */ /* 0x0004e20000000a00 */
[----:B------:R-:W-:Y:S02]  /*10f90*/  IMAD.U32 R4, RZ, RZ, UR6 ;  /* 0x00000006ff047e24 */ /* 0x000fe4000f8e00ff */
[----:B------:R-:W-:Y:S02]  /*10fa0*/  IMAD.U32 R5, RZ, RZ, UR7 ;  /* 0x00000007ff057e24 */ /* 0x000fe4000f8e00ff */
[----:B-1----:R-:W-:Y:S02]  /*10fb0*/  IMAD.U32 R6, RZ, RZ, UR8 ;  /* 0x00000008ff067e24 */ /* 0x002fe4000f8e00ff */
[----:B------:R-:W-:-:S02]  /*10fc0*/  IMAD.U32 R7, RZ, RZ, UR9 ;  /* 0x00000009ff077e24 */ /* 0x000fc4000f8e00ff */
[----:B------:R-:W-:Y:S02]  /*10fd0*/  IMAD.U32 R10, RZ, RZ, UR4 ;  /* 0x00000004ff0a7e24 */ /* 0x000fe4000f8e00ff */
[----:B------:R-:W-:Y:S02]  /*10fe0*/  IMAD.U32 R11, RZ, RZ, UR5 ;  /* 0x00000005ff0b7e24 */ /* 0x000fe4000f8e00ff */
[----:B------:R-:W-:Y:S02]  /*10ff0*/  IMAD.MOV.U32 R8, RZ, RZ, 0x70 ;  /* 0x00000070ff087424 */ /* 0x000fe400078e00ff */
[----:B------:R-:W-:Y:S02]  /*11000*/  IMAD.MOV.U32 R12, RZ, RZ, 0x1 ;  /* 0x00000001ff0c7424 */ /* 0x000fe400078e00ff */
[----:B0-2---:R-:W-:-:S07]  /*11010*/  IMAD.MOV.U32 R13, RZ, RZ, RZ ;  /* 0x000000ffff0d7224 */ /* 0x005fce00078e00ff */
[----:B------:R-:W-:-:S07]  /*11020*/  LEPC R20, `(.L_x_1183) ;  /* 0x000000001014794e */ /* 0x000fce0000000000 */
[----:B---3--:R-:W-:Y:S05]  /*11030*/  CALL.ABS.NOINC R2 ;  /* 0x0000000002007343 */ /* 0x008fea0003c00000 */
.L_x_1183:
        /* <DEDUP_REMOVED lines=16> */
.L_x_1182:
[----:B-1----:R-:W2:Y:S01]  /*11140*/  LDL.LU R6, [R1+0x1c] ;  /* 0x00001c0001067983 */ /* 0x002ea20000300800 */
[----:B------:R-:W1:Y:S01]  /*11150*/  LDC R0, c[0x0][0x428] ;  /* 0x00010a00ff007b82 */ /* 0x000e620000000800 */
[----:B------:R-:W-:Y:S01]  /*11160*/  IMAD.MOV.U32 R4, RZ, RZ, R18 ;  /* 0x000000ffff047224 */ /* 0x000fe200078e0012 */
[----:B------:R-:W-:Y:S01]  /*11170*/  ULDC.64 UR4, c[0x0][0x9f8] ;  /* 0x00027e0000047ab9 */ /* 0x000fe20000000a00 */
[----:B------:R-:W3:Y:S01]  /*11180*/  S2R R7, SR_TID.X ;  /* 0x0000000000077919 */ /* 0x000ee20000002100 */
[----:B-1----:R-:W-:Y:S02]  /*11190*/  ISETP.NE.AND P0, PT, R0, 0x1, PT ;  /* 0x000000010000780c */ /* 0x002fe40003f05270 */
[----:B---3--:R-:W-:-:S11]  /*111a0*/  LOP3.LUT R7, R7, 0x1f, RZ, 0xc0, !PT ;  /* 0x0000001f07077812 */ /* 0x008fd600078ec0ff */
[----:B------:R-:W1:Y:S08]  /*111b0*/  @P0 LDC R3, c[0x0][0x42c] ;  /* 0x00010b00ff030b82 */ /* 0x000e700000000800 */
[----:B------:R-:W3:Y:S01]  /*111c0*/  @P0 LDC R5, c[0x0][0x430] ;  /* 0x00010c00ff050b82 */ /* 0x000ee20000000800 */
[----:B-1----:R-:W-:-:S05]  /*111d0*/  @P0 IMAD.HI.U32 R0, R18, R3, RZ ;  /* 0x0000000312000227 */ /* 0x002fca00078e00ff */
[----:B---3--:R-:W-:Y:S01]  /*111e0*/  @P0 SHF.R.U32.HI R4, RZ, R5, R0 ;  /* 0x00000005ff040219 */ /* 0x008fe20000011600 */
[----:B------:R-:W-:Y:S01]  /*111f0*/  IMAD.MOV.U32 R0, RZ, RZ, R19 ;  /* 0x000000ffff007224 */ /* 0x000fe200078e0013 */
[----:B------:R-:W-:-:S04]  /*11200*/  ISETP.NE.U32.AND P0, PT, RZ, UR4, PT ;  /* 0x00000004ff007c0c */ /* 0x000fc8000bf05070 */
[----:B------:R-:W-:Y:S01]  /*11210*/  ISETP.NE.AND.EX P0, PT, RZ, UR5, PT, P0 ;  /* 0x00000005ff007c0c */ /* 0x000fe2000bf05300 */
[----:B------:R-:W-:-:S12]  /*11220*/  ULDC.64 UR4, c[0x0][0xa00] ;  /* 0x0002800000047ab9 */ /* 0x000fd80000000a00 */
[----:B------:R-:W1:Y:S01]  /*11230*/  @P0 LDC.64 R2, c[0x0][0x9f8] ;  /* 0x00027e00ff020b82 */ /* 0x000e620000000a00 */
[----:B------:R-:W-:-:S04]  /*11240*/  ISETP.NE.AND P6, PT, R7, RZ, PT ;  /* 0x000000ff0700720c */ /* 0x000fc80003fc5270 */
[----:B------:R-:W-:-:S09]  /*11250*/  PLOP3.LUT P1, PT, P6, PT, PT, 0x8, 0x0 ;  /* 0x000000000000781c */ /* 0x000fd2000372e170 */
[----:B------:R-:W-:Y:S01]  /*11260*/  VOTEU.ALL UP1, P6 ;  /* 0x00000000003f7886 */ /* 0x000fe20003020000 */
[----:B-1----:R-:W-:-:S05]  /*11270*/  @P0 IMAD.WIDE R2, R19, 0x4, R2 ;  /* 0x0000000413020825 */ /* 0x002fca00078e0202 */
[----:B------:R1:W5:Y:S01]  /*11280*/  @P0 LDG.E R0, desc[UR48][R2.64] ;  /* 0x0000003002000981 */ /* 0x000362000c1e1900 */
[----:B------:R-:W-:Y:S01]  /*11290*/  ISETP.NE.U32.AND P0, PT, RZ, UR4, PT ;  /* 0x00000004ff007c0c */ /* 0x000fe2000bf05070 */
[----:B------:R-:W-:-:S03]  /*112a0*/  @!UP1 UIADD3 UR8, UP0, UR38, 0x270, URZ ;  /* 0x0000027026089890 */ /* 0x000fc6000ff1e03f */
[----:B------:R-:W-:Y:S01]  /*112b0*/  ISETP.NE.AND.EX P0, PT, RZ, UR5, PT, P0 ;  /* 0x00000005ff007c0c */ /* 0x000fe2000bf05300 */
[----:B------:R-:W-:-:S03]  /*112c0*/  @!UP1 UIADD3.X UR9, URZ, UR39, URZ, UP0, !UPT ;  /* 0x000000273f099290 */ /* 0x000fc600087fe43f */
[----:B------:R-:W-:Y:S01]  /*112d0*/  SEL R7, R19, RZ, !P0 ;  /* 0x000000ff13077207 */ /* 0x000fe20004000000 */
[----:B------:R-:W-:Y:S01]  /*112e0*/  VOTEU.ALL UP0, P6 ;  /* 0x00000000003f7886 */ /* 0x000fe20003000000 */
[----:B-12---:R-:W-:-:S07]  /*112f0*/  IMAD R8, R17, 0x80, R6 ;  /* 0x0000008011087824 */ /* 0x006fce00078e0206 */
.L_x_1184:
        /* <DEDUP_REMOVED lines=9> */
[----:B-1----:R-:W-:Y:S05]  /*11390*/  @P1 BRA.U.ANY `(.L_x_1184) ;  /* 0xfffffffd00d81947 */ /* 0x002fea000393ffff */
[----:B------:R-:W1:Y:S01]  /*113a0*/  S2R R2, SR_TID.X ;  /* 0x0000000000027919 */ /* 0x000e620000002100 */
[----:B------:R-:W-:Y:S01]  /*113b0*/  UMOV UR4, 0x40 ;  /* 0x0000004000047882 */ /* 0x000fe20000000000 */
[----:B-1----:R-:W-:-:S04]  /*113c0*/  LOP3.LUT R2, R2, 0x1f, RZ, 0xc0, !PT ;  /* 0x0000001f02027812 */ /* 0x002fc800078ec0ff */
[----:B------:R-:W-:-:S04]  /*113d0*/  ISETP.NE.AND P2, PT, R2, RZ, PT ;  /* 0x000000ff0200720c */ /* 0x000fc80003f45270 */
[----:B------:R-:W-:-:S09]  /*113e0*/  PLOP3.LUT P1, PT, P2, PT, PT, 0x8, 0x0 ;  /* 0x000000000000781c */ /* 0x000fd2000172e170 */
[----:B------:R-:W-:-:S05]  /*113f0*/  VOTEU.ALL UP0, P2 ;  /* 0x00000000003f7886 */ /* 0x000fca0001000000 */
.L_x_1185:
        /* <DEDUP_REMOVED lines=8> */
[----:B-1----:R-:W-:Y:S05]  /*11480*/  @P1 BRA.U.ANY `(.L_x_1185) ;  /* 0xfffffffd00dc1947 */ /* 0x002fea000393ffff */
[----:B------:R-:W2:Y:S01]  /*11490*/  LDL R5, [R1+0x14] ;  /* 0x0000140001057983 */ /* 0x000ea20000100800 */
[----:B------:R-:W1:Y:S01]  /*114a0*/  LDC.64 R2, c[0x0][0x3f8] ;  /* 0x0000fe00ff027b82 */ /* 0x000e620000000a00 */
[----:B------:R-:W-:Y:S02]  /*114b0*/  ULDC.64 UR4, c[0x0][0xa08] ;  /* 0x0002820000047ab9 */ /* 0x000fe40000000a00 */
[----:B-1----:R-:W-:Y:S01]  /*114c0*/  LOP3.LUT P0, RZ, R2, UR4, RZ, 0xfc, !PT ;  /* 0x0000000402ff7c12 */ /* 0x002fe2000f80fcff */
[----:B------:R-:W-:-:S03]  /*114d0*/  UMOV UR4, 0xffffffff ;  /* 0xffffffff00047882 */ /* 0x000fc60000000000 */
[----:B------:R-:W-:-:S04]  /*114e0*/  LOP3.LUT P0, RZ, R3, UR5, RZ, 0xfc, P0 ;  /* 0x0000000503ff7c12 */ /* 0x000fc8000800fcff */
[----:B-----5:R-:W-:Y:S01]  /*114f0*/  SEL R6, R0, RZ, !P0 ;  /* 0x000000ff00067207 */ /* 0x020fe20004000000 */
[----:B--2---:R-:W-:Y:S01]  /*11500*/  VIADD R5, R5, 0xffffffff ;  /* 0xffffffff05057836 */ /* 0x004fe20000000000 */
[----:B------:R-:W-:Y:S07]  /*11510*/  BRA.DIV UR4, `(.L_x_1186) ;  /* 0x0000003604fc7947 */ /* 0x000fee000b800000 */
.L_x_1256:
[----:B------:R-:W-:Y:S01]  /*11520*/  UMOV UR4, 0xffffffff ;  /* 0xffffffff00047882 */ /* 0x000fe20000000000 */
[----:B------:R-:W-:Y:S02]  /*11530*/  SHF.R.S32.HI R17, RZ, 0x1f, R0 ;  /* 0x0000001fff117819 */ /* 0x000fe40000011400 */
[----:B------:R-:W-:Y:S05]  /*11540*/  BRA.DIV UR4, `(.L_x_1187) ;  /* 0x0000003a04247947 */ /* 0x000fea000b800000 */
[----:B------:R-:W-:-:S13]  /*11550*/  ELECT P6, URZ, PT ;  /* 0x00000000003f782f */ /* 0x000fda00038c0000 */
.L_x_1259:
[----:B------:R-:W-:Y:S05]  /*11560*/  @!P6 BRA `(.L_x_1188) ;  /* 0x000000040010e947 */ /* 0x000fea0003800000 */
[----:B------:R-:W-:-:S04]  /*11570*/  ISETP.NE.U32.AND P0, PT, R2, RZ, PT ;  /* 0x000000ff0200720c */ /* 0x000fc80003f05070 */
[----:B------:R-:W-:-:S13]  /*11580*/  ISETP.NE.AND.EX P0, PT, R3, RZ, PT, P0 ;  /* 0x000000ff0300720c */ /* 0x000fda0003f05300 */
[----:B------:R-:W-:Y:S05]  /*11590*/  @!P0 BRA `(.L_x_1189) ;  /* 0x0000000000488947 */ /* 0x000fea0003800000 */
[----:B------:R-:W1:Y:S01]  /*115a0*/  LDC R12, c[0x0][0x41c] ;  /* 0x00010700ff0c7b82 */ /* 0x000e620000000800 */
[----:B------:R-:W-:Y:S01]  /*115b0*/  IMAD.MOV.U32 R6, RZ, RZ, R5 ;  /* 0x000000ffff067224 */ /* 0x000fe200078e0005 */
        /* <DEDUP_REMOVED lines=14> */
[----:B0-----:R-:W-:-:S05]  /*116a0*/  LEA.HI.X R13, R10, R3, R6, 0x2, P0 ;  /* 0x000000030a0d7211 */ /* 0x001fca00000f1406 */
[----:B------:R1:W5:Y:S02]  /*116b0*/  LDG.E R6, desc[UR48][R12.64] ;  /* 0x000000300c067981 */ /* 0x000364000c1e1900 */
.L_x_1189:
[----:B------:R-:W2:Y:S01]  /*116c0*/  LDL R9, [R1] ;  /* 0x0000000001097983 */ /* 0x000ea20000100800 */
[----:B------:R-:W-:-:S03]  /*116d0*/  MOV R11, 0x400 ;  /* 0x00000400000b7802 */ /* 0x000fc60000000f00 */
[----:B------:R-:W3:Y:S01]  /*116e0*/  LDL R10, [R1+0x8] ;  /* 0x00000800010a7983 */ /* 0x000ee20000100800 */
[----:B-1----:R-:W1:Y:S02]  /*116f0*/  S2R R12, SR_CgaCtaId ;  /* 0x00000000000c7919 */ /* 0x002e640000008800 */
[----:B-1----:R-:W-:-:S05]  /*11700*/  LEA R11, R12, R11, 0x18 ;  /* 0x0000000b0c0b7211 */ /* 0x002fca00078ec0ff */
[----:B--2---:R-:W-:Y:S01]  /*11710*/  IMAD R9, R9, 0x8, R11 ;  /* 0x0000000809097824 */ /* 0x004fe200078e020b */
[----:B---3--:R-:W-:-:S04]  /*11720*/  SHF.L.U32 R10, R10, 0x1f, RZ ;  /* 0x0000001f0a0a7819 */ /* 0x008fc800000006ff */
[----:B------:R-:W1:Y:S02]  /*11730*/  SYNCS.PHASECHK.TRANS64.TRYWAIT P0, [R9+URZ+0x28840], R10 ;  /* 0x0288400a090075a7 */ /* 0x000e64000800017f */
[----:B-1----:R-:W-:Y:S05]  /*11740*/  @!P0 BRA `(.L_x_1190) ;  /* 0x0000003400c48947 */ /* 0x002fea0003800000 */
.L_x_1260:
        /* <DEDUP_REMOVED lines=11> */
.L_x_1191:
[----:B------:R-:W2:Y:S01]  /*11800*/  LDL R11, [R1] ;  /* 0x00000000010b7983 */ /* 0x000ea20000100800 */
[----:B------:R-:W-:-:S03]  /*11810*/  MOV R12, 0x400 ;  /* 0x00000400000c7802 */ /* 0x000fc60000000f00 */
[----:B-1----:R-:W3:Y:S01]  /*11820*/  LDL R10, [R1+0x4] ;  /* 0x00000400010a7983 */ /* 0x002ee20000100800 */
[----:B0-----:R-:W0:Y:S01]  /*11830*/  S2R R13, SR_CgaCtaId ;  /* 0x00000000000d7919 */ /* 0x001e220000008800 */
[----:B------:R-:W-:Y:S02]  /*11840*/  R2UR UR9, R9 ;  /* 0x00000000090972ca */ /* 0x000fe400000e0000 */
[----:B------:R-:W-:Y:S01]  /*11850*/  R2UR UR11, R5 ;  /* 0x00000000050b72ca */ /* 0x000fe200000e0000 */
[----:B------:R-:W-:Y:S01]  /*11860*/  UIADD3 UR4, UP0, UR38, 0x370, URZ ;  /* 0x0000037026047890 */ /* 0x000fe2000ff1e03f */
[----:B------:R-:W-:Y:S02]  /*11870*/  R2UR UR12, R4 ;  /* 0x00000000040c72ca */ /* 0x000fe400000e0000 */
[----:B-----5:R-:W-:Y:S02]  /*11880*/  R2UR UR13, R6 ;  /* 0x00000000060d72ca */ /* 0x020fe400000e0000 */
[----:B0-----:R-:W-:-:S05]  /*11890*/  LEA R12, R13, R12, 0x18 ;  /* 0x0000000c0d0c7211 */ /* 0x001fca00078ec0ff */
[----:B------:R-:W-:Y:S01]  /*118a0*/  UIADD3 UR9, UR9, 0x28830, URZ ;  /* 0x0002883009097890 */ /* 0x000fe2000fffe03f */
[----:B------:R-:W-:Y:S01]  /*118b0*/  UMOV UR10, URZ ;  /* 0x0000003f000a7c82 */ /* 0x000fe20008000000 */
[----:B------:R-:W-:Y:S01]  /*118c0*/  UMOV UR7, 0x14f00000 ;  /* 0x14f0000000077882 */ /* 0x000fe20000000000 */
[----:B------:R-:W-:Y:S01]  /*118d0*/  UMOV UR15, 0x40 ;  /* 0x00000040000f7882 */ /* 0x000fe20000000000 */
[----:B--2---:R-:W-:Y:S01]  /*118e0*/  IMAD R9, R11, 0x8000, R12 ;  /* 0x000080000b097824 */ /* 0x004fe200078e020c */
[----:B---3--:R-:W-:-:S04]  /*118f0*/  R2UR UR5, R10 ;  /* 0x000000000a0572ca */ /* 0x008fc800000e0000 */
[----:B------:R-:W-:-:S09]  /*11900*/  R2UR UR6, R9 ;  /* 0x00000000090672ca */ /* 0x000fd200000e0000 */
[----:B------:R-:W-:-:S04]  /*11910*/  ULEA UR11, UR11, UR5, 0x7 ;  /* 0x000000050b0b7291 */ /* 0x000fc8000f8e383f */
[----:B------:R-:W-:Y:S02]  /*11920*/  UIADD3 UR8, UR6, 0x18400, URZ ;  /* 0x0001840006087890 */ /* 0x000fe4000fffe03f */
[----:B------:R-:W-:Y:S02]  /*11930*/  UIADD3.X UR5, URZ, UR39, URZ, UP0, !UPT ;  /* 0x000000273f057290 */ /* 0x000fe400087fe43f */
[----:B------:R-:W-:-:S03]  /*11940*/  UIADD3 UR14, UR6, 0x1c400, URZ ;  /* 0x0001c400060e7890 */ /* 0x000fc6000fffe03f */
[----:B------:R-:W-:-:S04]  /*11950*/  UMOV UR6, 0x0 ;  /* 0x0000000000067882 */ /* 0x000fc80000000000 */
[----:B------:R0:W-:Y:S02]  /*11960*/  UTMALDG.4D [UR8], [UR4], desc[UR6] ;  /* 0x00000608040075b4 */ /* 0x0001e40008019000 */
[----:B0-----:R-:W-:Y:S01]  /*11970*/  UMOV UR8, UR14 ;  /* 0x0000000e00087c82 */ /* 0x001fe20008000000 */
[----:B------:R-:W-:Y:S02]  /*11980*/  UMOV UR10, UR15 ;  /* 0x0000000f000a7c82 */ /* 0x000fe40008000000 */
[----:B------:R1:W-:Y:S02]  /*11990*/  UTMALDG.4D [UR8], [UR4], desc[UR6] ;  /* 0x00000608040075b4 */ /* 0x0003e40008019000 */
[----:B-1----:R-:W-:Y:S01]  /*119a0*/  NOP ;  /* 0x0000000000007918 */ /* 0x002fe20000000000 */
.L_x_1188:
[----:B------:R-:W2:Y:S01]  /*119b0*/  LDL.LU R12, [R1+0x18] ;  /* 0x00001800010c7983 */ /* 0x000ea20000300800 */
[----:B------:R-:W-:Y:S01]  /*119c0*/  MOV R10, 0x400 ;  /* 0x00000400000a7802 */ /* 0x000fe20000000f00 */
[----:B------:R-:W-:Y:S05]  /*119d0*/  WARPSYNC.ALL ;  /* 0x0000000000007948 */ /* 0x000fea0003800000 */
[----:B------:R-:W1:Y:S01]  /*119e0*/  S2R R11, SR_CgaCtaId ;  /* 0x00000000000b7919 */ /* 0x000e620000008800 */
[----:B------:R-:W-:-:S13]  /*119f0*/  ELECT P0, URZ, PT ;  /* 0x00000000003f782f */ /* 0x000fda0003800000 */
[C---:B------:R-:W-:Y:S01]  /*11a00*/  @P0 R2UR UR13, R7.reuse ;  /* 0x00000000070d02ca */ /* 0x040fe200000e0000 */
[----:B------:R-:W-:Y:S01]  /*11a10*/  UIADD3 UR4, UP0, UR38, 0x270, URZ ;  /* 0x0000027026047890 */ /* 0x000fe2000ff1e03f */
[----:B------:R-:W-:Y:S01]  /*11a20*/  @P0 R2UR UR21, R7 ;  /* 0x00000000071502ca */ /* 0x000fe200000e0000 */
[----:B------:R-:W-:Y:S01]  /*11a30*/  UMOV UR6, 0x0 ;  /* 0x0000000000067882 */ /* 0x000fe20000000000 */
[----:B------:R-:W-:Y:S01]  /*11a40*/  @P0 R2UR UR12, R18 ;  /* 0x00000000120c02ca */ /* 0x000fe200000e0000 */
[----:B------:R-:W-:Y:S01]  /*11a50*/  UIADD3.X UR5, URZ, UR39, URZ, UP0, !UPT ;  /* 0x000000273f057290 */ /* 0x000fe200087fe43f */
[----:B------:R-:W-:Y:S01]  /*11a60*/  @P0 R2UR UR11, R8 ;  /* 0x00000000080b02ca */ /* 0x000fe200000e0000 */
        /* <DEDUP_REMOVED lines=9> */
[----:B-1----:R-:W-:Y:S01]  /*11b00*/  LEA R10, R11, R10, 0x18 ;  /* 0x0000000a0b0a7211 */ /* 0x002fe200078ec0ff */
        /* <DEDUP_REMOVED lines=15> */
[----:B------:R-:W2:Y:S02]  /*11c00*/  SYNCS.PHASECHK.TRANS64.TRYWAIT P0, [R10+URZ+0x28820], R7 ;  /* 0x028820070a0075a7 */ /* 0x000ea4000800017f */
[----:B-12---:R-:W-:Y:S05]  /*11c10*/  @!P0 BRA `(.L_x_1193) ;  /* 0x0000003000a48947 */ /* 0x006fea0003800000 */
.L_x_1261:
[----:B------:R-:W-:Y:S05]  /*11c20*/  BSYNC B0 ;  /* 0x0000000000007941 */ /* 0x000fea0003800000 */
.L_x_1192:
[----:B------:R-:W2:Y:S04]  /*11c30*/  LDL R9, [R1+0x14] ;  /* 0x0000140001097983 */ /* 0x000ea80000100800 */
[----:B-1----:R-:W3:Y:S01]  /*11c40*/  LDL R8, [R1+0x10] ;  /* 0x0000100001087983 */ /* 0x002ee20000100800 */
[----:B------:R-:W-:Y:S01]  /*11c50*/  BSSY B0, `(.L_x_1194) ;  /* 0x000018a000007945 */ /* 0x000fe20003800000 */
[----:B--2---:R-:W-:-:S05]  /*11c60*/  VIADD R7, R9, 0xfffffffe ;  /* 0xfffffffe09077836 */ /* 0x004fca0000000000 */
[----:B---3--:R-:W-:-:S13]  /*11c70*/  ISETP.GE.AND P0, PT, R7, R8, PT ;  /* 0x000000080700720c */ /* 0x008fda0003f06270 */
[----:B------:R-:W-:Y:S05]  /*11c80*/  @!P0 BRA `(.L_x_1195) ;  /* 0x0000001800188947 */ /* 0x000fea0003800000 */
[----:B0-----:R-:W-:Y:S01]  /*11c90*/  LOP3.LUT R13, RZ, R8, RZ, 0x33, !PT ;  /* 0x00000008ff0d7212 */ /* 0x001fe200078e33ff */
[----:B------:R-:W-:Y:S01]  /*11ca0*/  IMAD.MOV R8, RZ, RZ, -R9 ;  /* 0x000000ffff087224 */ /* 0x000fe200078e0a09 */
[----:B------:R-:W-:Y:S04]  /*11cb0*/  BSSY B1, `(.L_x_1196) ;  /* 0x0000088000017945 */ /* 0x000fe80003800000 */
[----:B------:R-:W-:-:S05]  /*11cc0*/  VIADDMNMX R13, R8, 0x1, R13, !PT ;  /* 0x00000001080d7846 */ /* 0x000fca000780010d */
[----:B------:R-:W-:-:S05]  /*11cd0*/  IMAD.IADD R8, R9, 0x1, R13 ;  /* 0x0000000109087824 */ /* 0x000fca00078e020d */
        /* <DEDUP_REMOVED lines=33> */
.L_x_1200:
[----:B0-----:R-:W0:Y:S01]  /*11ef0*/  S2R R3, SR_CgaCtaId ;  /* 0x0000000000037919 */ /* 0x001e220000008800 */
[----:B------:R-:W-:-:S04]  /*11f00*/  MOV R2, 0x400 ;  /* 0x0000040000027802 */ /* 0x000fc80000000f00 */
[----:B0-----:R-:W-:Y:S02]  /*11f10*/  LEA R2, R3, R2, 0x18 ;  /* 0x0000000203027211 */ /* 0x001fe400078ec0ff */
[----:B------:R-:W-:-:S03]  /*11f20*/  SHF.L.U32 R3, R14, 0x1f, RZ ;  /* 0x0000001f0e037819 */ /* 0x000fc600000006ff */
[----:B------:R-:W-:-:S04]  /*11f30*/  IMAD R2, R12, 0x8, R2 ;  /* 0x000000080c027824 */ /* 0x000fc800078e0202 */
[----:B------:R-:W0:Y:S02]  /*11f40*/  SYNCS.PHASECHK.TRANS64.TRYWAIT P0, [R2+URZ+0x28840], R3 ;  /* 0x02884003020075a7 */ /* 0x000e24000800017f */
[----:B0-----:R-:W-:Y:S05]  /*11f50*/  @!P0 BRA `(.L_x_1201) ;  /* 0x0000002c00f48947 */ /* 0x001fea0003800000 */
.L_x_1262:
        /* <DEDUP_REMOVED lines=11> */
.L_x_1202:
[----:B------:R-:W2:Y:S04]  /*12010*/  LDL R15, [R1+0x4] ;  /* 0x00000400010f7983 */ /* 0x000ea80000100800 */
[----:B------:R-:W3:Y:S01]  /*12020*/  LDL.LU R10, [R1+0x8] ;  /* 0x00000800010a7983 */ /* 0x000ee20000300800 */
[----:B0-----:R-:W-:-:S03]  /*12030*/  MOV R3, 0x400 ;  /* 0x0000040000037802 */ /* 0x001fc60000000f00 */
[----:B------:R-:W4:Y:S01]  /*12040*/  LDL R9, [R1] ;  /* 0x0000000001097983 */ /* 0x000f220000100800 */
[----:B------:R-:W0:Y:S01]  /*12050*/  S2R R11, SR_CgaCtaId ;  /* 0x00000000000b7919 */ /* 0x000e220000008800 */
[----:B------:R-:W-:Y:S02]  /*12060*/  R2UR UR14, R2 ;  /* 0x00000000020e72ca */ /* 0x000fe400000e0000 */
[----:B------:R-:W-:Y:S01]  /*12070*/  R2UR UR11, R7 ;  /* 0x00000000070b72ca */ /* 0x000fe200000e0000 */
[----:B------:R-:W-:Y:S01]  /*12080*/  UIADD3 UR4, UP0, UR38, 0x370, URZ ;  /* 0x0000037026047890 */ /* 0x000fe2000ff1e03f */
[----:B------:R-:W-:Y:S02]  /*12090*/  R2UR UR12, R4 ;  /* 0x00000000040c72ca */ /* 0x000fe400000e0000 */
        /* <DEDUP_REMOVED lines=12> */
[----:B------:R-:W-:Y:S02]  /*12160*/  ULEA UR11, UR11, UR9, 0x7 ;  /* 0x000000090b0b7291 */ /* 0x000fe4000f8e383f */
        /* <DEDUP_REMOVED lines=11> */
.L_x_1263:
        /* <DEDUP_REMOVED lines=13> */
.L_x_1204:
[----:B01----:R-:W2:Y:S01]  /*122f0*/  LDL.LU R2, [R1] ;  /* 0x0000000001027983 */ /* 0x003ea20000300800 */
[----:B------:R-:W-:-:S03]  /*12300*/  MOV R10, 0x400 ;  /* 0x00000400000a7802 */ /* 0x000fc60000000f00 */
[----:B------:R-:W3:Y:S01]  /*12310*/  LDL R3, [R1+0x4] ;  /* 0x0000040001037983 */ /* 0x000ee20000100800 */
[----:B------:R-:W0:Y:S01]  /*12320*/  S2R R11, SR_CgaCtaId ;  /* 0x00000000000b7919 */ /* 0x000e220000008800 */
[----:B------:R-:W-:Y:S01]  /*12330*/  R2UR UR11, R5 ;  /* 0x00000000050b72ca */ /* 0x000fe200000e0000 */
[----:B------:R-:W-:Y:S01]  /*12340*/  UIADD3 UR4, UP0, UR38, 0x470, URZ ;  /* 0x0000047026047890 */ /* 0x000fe2000ff1e03f */
[----:B------:R-:W-:Y:S02]  /*12350*/  R2UR UR13, R6 ;  /* 0x00000000060d72ca */ /* 0x000fe400000e0000 */
[----:B------:R-:W-:Y:S02]  /*12360*/  R2UR UR12, R4 ;  /* 0x00000000040c72ca */ /* 0x000fe400000e0000 */
[----:B0-----:R-:W-:Y:S01]  /*12370*/  LEA R10, R11, R10, 0x18 ;  /* 0x0000000a0b0a7211 */ /* 0x001fe200078ec0ff */
[----:B------:R-:W-:Y:S01]  /*12380*/  UMOV UR10, URZ ;  /* 0x0000003f000a7c82 */ /* 0x000fe20008000000 */
[----:B------:R-:W-:Y:S01]  /*12390*/  UMOV UR6, 0x0 ;  /* 0x0000000000067882 */ /* 0x000fe20000000000 */
[----:B------:R-:W-:Y:S01]  /*123a0*/  UMOV UR7, 0x14f00000 ;  /* 0x14f0000000077882 */ /* 0x000fe20000000000 */
[----:B------:R-:W-:Y:S01]  /*123b0*/  UMOV UR15, 0x40 ;  /* 0x00000040000f7882 */ /* 0x000fe20000000000 */
[----:B------:R-:W-:-:S02]  /*123c0*/  IMAD.MOV.U32 R6, RZ, RZ, R8 ;  /* 0x000000ffff067224 */ /* 0x000fc400078e0008 */
[----:B------:R-:W-:Y:S02]  /*123d0*/  IMAD.MOV.U32 R5, RZ, RZ, R7 ;  /* 0x000000ffff057224 */ /* 0x000fe400078e0007 */
[----:B--2---:R-:W-:-:S04]  /*123e0*/  IMAD.MOV.U32 R9, RZ, RZ, R2 ;  /* 0x000000ffff097224 */ /* 0x004fc800078e0002 */
[----:B------:R-:W-:-:S05]  /*123f0*/  IMAD R2, R9, 0x8, R10 ;  /* 0x0000000809027824 */ /* 0x000fca00078e020a */
[----:B------:R-:W-:Y:S01]  /*12400*/  R2UR UR9, R2 ;  /* 0x00000000020972ca */ /* 0x000fe200000e0000 */
[----:B------:R-:W-:Y:S01]  /*12410*/  IMAD R2, R9, 0x8000, R10 ;  /* 0x0000800009027824 */ /* 0x000fe200078e020a */
[----:B---3--:R-:W-:-:S04]  /*12420*/  R2UR UR5, R3 ;  /* 0x00000000030572ca */ /* 0x008fc800000e0000 */
[----:B------:R-:W-:-:S07]  /*12430*/  R2UR UR14, R2 ;  /* 0x00000000020e72ca */ /* 0x000fce00000e0000 */
[----:B------:R-:W-:Y:S02]  /*12440*/  UIADD3 UR9, UR9, 0x28850, URZ ;  /* 0x0002885009097890 */ /* 0x000fe4000fffe03f */
[----:B------:R-:W-:Y:S02]  /*12450*/  ULEA UR11, UR11, UR5, 0x7 ;  /* 0x000000050b0b7291 */ /* 0x000fe4000f8e383f */
[----:B------:R-:W-:Y:S02]  /*12460*/  UIADD3.X UR5, URZ, UR39, URZ, UP0, !UPT ;  /* 0x000000273f057290 */ /* 0x000fe400087fe43f */
[----:B------:R-:W-:Y:S02]  /*12470*/  UIADD3 UR8, UR14, 0x400, URZ ;  /* 0x000004000e087890 */ /* 0x000fe4000fffe03f */
[----:B------:R-:W-:-:S07]  /*12480*/  UIADD3 UR14, UR14, 0x4400, URZ ;  /* 0x000044000e0e7890 */ /* 0x000fce000fffe03f */
[----:B------:R0:W-:Y:S02]  /*12490*/  UTMALDG.4D [UR8], [UR4], desc[UR6] ;  /* 0x00000608040075b4 */ /* 0x0001e40008019000 */
[----:B0-----:R-:W-:Y:S01]  /*124a0*/  UMOV UR8, UR14 ;  /* 0x0000000e00087c82 */ /* 0x001fe20008000000 */
[----:B------:R-:W-:Y:S02]  /*124b0*/  UMOV UR10, UR15 ;  /* 0x0000000f000a7c82 */ /* 0x000fe40008000000 */
[----:B------:R0:W-:Y:S02]  /*124c0*/  UTMALDG.4D [UR8], [UR4], desc[UR6] ;  /* 0x00000608040075b4 */ /* 0x0001e40008019000 */
[----:B0-----:R-:W-:Y:S01]  /*124d0*/  NOP ;  /* 0x0000000000007918 */ /* 0x001fe20000000000 */
.L_x_1199:
[----:B------:R-:W-:Y:S05]  /*124e0*/  BSYNC B2 ;  /* 0x0000000000027941 */ /* 0x000fea0003800000 */
.L_x_1198:
[----:B------:R-:W2:Y:S04]  /*124f0*/  LDL R2, [R1+0x14] ;  /* 0x0000140001027983 */ /* 0x000ea80000100800 */
[----:B------:R0:W-:Y:S04]  /*12500*/  STL [R1], R12 ;  /* 0x0000000c01007387 */ /* 0x0001e80000100800 */
[----:B------:R0:W-:Y:S02]  /*12510*/  STL [R1+0x8], R14 ;  /* 0x0000080e01007387 */ /* 0x0001e40000100800 */
[----:B0-2---:R-:W-:-:S07]  /*12520*/  VIADD R7, R2, 0xfffffffd ;  /* 0xfffffffd02077836 */ /* 0x005fce0000000000 */
.L_x_1197:
[----:B------:R-:W-:Y:S05]  /*12530*/  BSYNC B1 ;  /* 0x0000000000017941 */ /* 0x000fea0003800000 */
.L_x_1196:
[----:B------:R-:W2:Y:S01]  /*12540*/  LDL.LU R2, [R1+0x14] ;  /* 0x0000140001027983 */ /* 0x000ea20000300800 */
[----:B------:R-:W-:Y:S01]  /*12550*/  VIADD R13, R13, 0xfffffffe ;  /* 0xfffffffe0d0d7836 */ /* 0x000fe20000000000 */
[----:B--2---:R-:W-:-:S04]  /*12560*/  LOP3.LUT R2, RZ, R2, RZ, 0x33, !PT ;  /* 0x00000002ff027212 */ /* 0x004fc800078e33ff */
[----:B------:R-:W-:-:S13]  /*12570*/  ISETP.NE.AND P0, PT, R13, R2, PT ;  /* 0x000000020d00720c */ /* 0x000fda0003f05270 */
[----:B------:R-:W-:Y:S05]  /*12580*/  @!P0 BRA `(.L_x_1195) ;  /* 0x0000000c00d88947 */ /* 0x000fea0003800000 */
[----:B------:R-:W-:-:S07]  /*12590*/  IMAD.MOV.U32 R10, RZ, RZ, R6 ;  /* 0x000000ffff0a7224 */ /* 0x000fce00078e0006 */
.L_x_1219:
        /* <DEDUP_REMOVED lines=32> */
.L_x_1207:
[----:B------:R-:W1:Y:S01]  /*127a0*/  S2R R3, SR_CgaCtaId ;  /* 0x0000000000037919 */ /* 0x000e620000008800 */
[----:B------:R-:W-:-:S04]  /*127b0*/  MOV R2, 0x400 ;  /* 0x0000040000027802 */ /* 0x000fc80000000f00 */
[----:B-1----:R-:W-:Y:S02]  /*127c0*/  LEA R2, R3, R2, 0x18 ;  /* 0x0000000203027211 */ /* 0x002fe400078ec0ff */
[----:B------:R-:W-:-:S03]  /*127d0*/  SHF.L.U32 R3, R9, 0x1f, RZ ;  /* 0x0000001f09037819 */ /* 0x000fc600000006ff */
[----:B------:R-:W-:-:S04]  /*127e0*/  IMAD R2, R8, 0x8, R2 ;  /* 0x0000000808027824 */ /* 0x000fc800078e0202 */
[----:B------:R-:W1:Y:S02]  /*127f0*/  SYNCS.PHASECHK.TRANS64.TRYWAIT P0, [R2+URZ+0x28840], R3 ;  /* 0x02884003020075a7 */ /* 0x000e64000800017f */
[----:B-1----:R-:W-:Y:S05]  /*12800*/  @!P0 BRA `(.L_x_1208) ;  /* 0x0000002400f08947 */ /* 0x002fea0003800000 */
.L_x_1264:
        /* <DEDUP_REMOVED lines=11> */
.L_x_1209:
[----:B------:R-:W2:Y:S04]  /*128c0*/  LDL R15, [R1+0x4] ;  /* 0x00000400010f7983 */ /* 0x000ea80000100800 */
[----:B-1----:R-:W3:Y:S01]  /*128d0*/  LDL.LU R3, [R1+0x8] ;  /* 0x0000080001037983 */ /* 0x002ee20000300800 */
[----:B------:R-:W-:-:S03]  /*128e0*/  MOV R13, 0x400 ;  /* 0x00000400000d7802 */ /* 0x000fc60000000f00 */
        /* <DEDUP_REMOVED lines=30> */
.L_x_1265:
        /* <DEDUP_REMOVED lines=8> */
.L_x_1211:
[----:B0-----:R-:W2:Y:S01]  /*12b50*/  LDL.LU R3, [R1] ;  /* 0x0000000001037983 */ /* 0x001ea20000300800 */
[----:B------:R-:W-:-:S03]  /*12b60*/  MOV R13, 0x400 ;  /* 0x00000400000d7802 */ /* 0x000fc60000000f00 */
[----:B------:R-:W3:Y:S01]  /*12b70*/  LDL R11, [R1+0x4] ;  /* 0x00000400010b7983 */ /* 0x000ee20000100800 */
[----:B------:R-:W0:Y:S01]  /*12b80*/  S2R R14, SR_CgaCtaId ;  /* 0x00000000000e7919 */ /* 0x000e220000008800 */
[----:B------:R-:W-:Y:S02]  /*12b90*/  R2UR UR11, R5 ;  /* 0x00000000050b72ca */ /* 0x000fe400000e0000 */
[----:B------:R-:W-:Y:S01]  /*12ba0*/  R2UR UR9, R2 ;  /* 0x00000000020972ca */ /* 0x000fe200000e0000 */
[----:B------:R-:W-:Y:S01]  /*12bb0*/  UIADD3 UR4, UP0, UR38, 0x470, URZ ;  /* 0x0000047026047890 */ /* 0x000fe2000ff1e03f */
[----:B------:R-:W-:Y:S02]  /*12bc0*/  R2UR UR13, R6 ;  /* 0x00000000060d72ca */ /* 0x000fe400000e0000 */
[----:B------:R-:W-:Y:S02]  /*12bd0*/  R2UR UR12, R4 ;  /* 0x00000000040c72ca */ /* 0x000fe400000e0000 */
[----:B0-----:R-:W-:-:S07]  /*12be0*/  LEA R13, R14, R13, 0x18 ;  /* 0x0000000d0e0d7211 */ /* 0x001fce00078ec0ff */
[----:B------:R-:W-:Y:S01]  /*12bf0*/  UIADD3 UR9, UR9, 0x50, URZ ;  /* 0x0000005009097890 */ /* 0x000fe2000fffe03f */
[----:B------:R-:W-:Y:S01]  /*12c00*/  UMOV UR10, URZ ;  /* 0x0000003f000a7c82 */ /* 0x000fe20008000000 */
[----:B------:R-:W-:Y:S01]  /*12c10*/  UMOV UR7, 0x14f00000 ;  /* 0x14f0000000077882 */ /* 0x000fe20000000000 */
[----:B------:R-:W-:Y:S01]  /*12c20*/  UMOV UR15, 0x40 ;  /* 0x00000040000f7882 */ /* 0x000fe20000000000 */
[----:B------:R-:W-:Y:S02]  /*12c30*/  IMAD.MOV.U32 R5, RZ, RZ, R12 ;  /* 0x000000ffff057224 */ /* 0x000fe400078e000c */
[----:B------:R-:W-:Y:S02]  /*12c40*/  IMAD.MOV.U32 R6, RZ, RZ, R10 ;  /* 0x000000ffff067224 */ /* 0x000fe400078e000a */
        /* <DEDUP_REMOVED lines=13> */
.L_x_1206:
[----:B------:R-:W-:Y:S05]  /*12d20*/  BSYNC B1 ;  /* 0x0000000000017941 */ /* 0x000fea0003800000 */
.L_x_1205:
[----:B------:R-:W-:Y:S01]  /*12d30*/  VIADD R2, R8, 0x1 ;  /* 0x0000000108027836 */ /* 0x000fe20000000000 */
[----:B------:R-:W-:Y:S01]  /*12d40*/  BSSY B1, `(.L_x_1212) ;  /* 0x0000076000017945 */ /* 0x000fe20003800000 */
[----:B------:R-:W-:-:S03]  /*12d50*/  VIADD R13, R7, 0xffffffff ;  /* 0xffffffff070d7836 */ /* 0x000fc60000000000 */
        /* <DEDUP_REMOVED lines=8> */
[----:B------:R-:W-:Y:S01]  /*12de0*/  IMAD.MOV.U32 R12, RZ, RZ, R13 ;  /* 0x000000ffff0c7224 */ /* 0x000fe200078e000d */
        /* <DEDUP_REMOVED lines=20> */
.L_x_1214:
[----:B------:R-:W2:Y:S01]  /*12f30*/  S2R R3, SR_CgaCtaId ;  /* 0x0000000000037919 */ /* 0x000ea20000008800 */
[----:B------:R-:W-:-:S04]  /*12f40*/  MOV R2, 0x400 ;  /* 0x0000040000027802 */ /* 0x000fc80000000f00 */
[----:B--2---:R-:W-:Y:S02]  /*12f50*/  LEA R2, R3, R2, 0x18 ;  /* 0x0000000203027211 */ /* 0x004fe400078ec0ff */
[----:B------:R-:W-:-:S03]  /*12f60*/  SHF.L.U32 R3, R14, 0x1f, RZ ;  /* 0x0000001f0e037819 */ /* 0x000fc600000006ff */
[----:B------:R-:W-:-:S04]  /*12f70*/  IMAD R2, R15, 0x8, R2 ;  /* 0x000000080f027824 */ /* 0x000fc800078e0202 */
[----:B------:R-:W2:Y:S02]  /*12f80*/  SYNCS.PHASECHK.TRANS64.TRYWAIT P0, [R2+URZ+0x28840], R3 ;  /* 0x02884003020075a7 */ /* 0x000ea4000800017f */
[----:B--2---:R-:W-:Y:S05]  /*12f90*/  @!P0 BRA `(.L_x_1215) ;  /* 0x0000002000348947 */ /* 0x004fea0003800000 */
.L_x_1266:
        /* <DEDUP_REMOVED lines=11> */
.L_x_1216:
        /* <DEDUP_REMOVED lines=21> */
[----:B------:R-:W-:Y:S02]  /*131a0*/  ULEA UR11, UR11, UR5, 0x7 ;  /* 0x000000050b0b7291 */ /* 0x000fe4000f8e383f */
        /* <DEDUP_REMOVED lines=11> */
.L_x_1267:
        /* <DEDUP_REMOVED lines=8> */
.L_x_1218:
[----:B-1----:R-:W2:Y:S01]  /*132e0*/  LDL R3, [R1+0x4] ;  /* 0x0000040001037983 */ /* 0x002ea20000100800 */
[----:B0-----:R-:W-:Y:S01]  /*132f0*/  MOV R9, 0x400 ;  /* 0x0000040000097802 */ /* 0x001fe20000000f00 */
[----:B------:R-:W0:Y:S01]  /*13300*/  S2R R11, SR_CgaCtaId ;  /* 0x00000000000b7919 */ /* 0x000e220000008800 */
[----:B------:R-:W-:Y:S02]  /*13310*/  R2UR UR11, R5 ;  /* 0x00000000050b72ca */ /* 0x000fe400000e0000 */
        /* <DEDUP_REMOVED lines=14> */
[----:B------:R-:W-:Y:S02]  /*13400*/  IMAD.MOV.U32 R5, RZ, RZ, R12 ;  /* 0x000000ffff057224 */ /* 0x000fe400078e000c */
[----:B------:R-:W-:Y:S01]  /*13410*/  IMAD.MOV.U32 R6, RZ, RZ, R10 ;  /* 0x000000ffff067224 */ /* 0x000fe200078e000a */
[----:B--2---:R-:W-:-:S13]  /*13420*/  R2UR UR5, R3 ;  /* 0x00000000030572ca */ /* 0x004fda00000e0000 */
[----:B------:R-:W-:Y:S02]  /*13430*/  ULEA UR11, UR11, UR5, 0x7 ;  /* 0x000000050b0b7291 */ /* 0x000fe4000f8e383f */
[----:B------:R-:W-:-:S09]  /*13440*/  UIADD3.X UR5, URZ, UR39, URZ, UP0, !UPT ;  /* 0x000000273f057290 */ /* 0x000fd200087fe43f */
[----:B------:R0:W-:Y:S02]  /*13450*/  UTMALDG.4D [UR8], [UR4], desc[UR6] ;  /* 0x00000608040075b4 */ /* 0x0001e40008019000 */
[----:B0-----:R-:W-:Y:S01]  /*13460*/  UMOV UR8, UR14 ;  /* 0x0000000e00087c82 */ /* 0x001fe20008000000 */
[----:B------:R-:W-:Y:S02]  /*13470*/  UMOV UR10, UR15 ;  /* 0x0000000f000a7c82 */ /* 0x000fe40008000000 */
[----:B------:R1:W-:Y:S02]  /*13480*/  UTMALDG.4D [UR8], [UR4], desc[UR6] ;  /* 0x00000608040075b4 */ /* 0x0003e40008019000 */
[----:B-1----:R-:W-:Y:S01]  /*13490*/  NOP ;  /* 0x0000000000007918 */ /* 0x002fe20000000000 */
.L_x_1213:
[----:B------:R-:W-:Y:S05]  /*134a0*/  BSYNC B1 ;  /* 0x0000000000017941 */ /* 0x000fea0003800000 */
.L_x_1212:
[----:B------:R-:W2:Y:S01]  /*134b0*/  LDL R2, [R1+0x10] ;  /* 0x0000100001027983 */ /* 0x000ea20000100800 */
[----:B------:R-:W-:Y:S01]  /*134c0*/  VIADD R7, R7, 0xfffffffe ;  /* 0xfffffffe07077836 */ /* 0x000fe20000000000 */
[----:B--2---:R-:W-:-:S13]  /*134d0*/  ISETP.GT.AND P0, PT, R13, R2, PT ;  /* 0x000000020d00720c */ /* 0x004fda0003f04270 */
[----:B------:R-:W-:Y:S05]  /*134e0*/  @P0 BRA `(.L_x_1219) ;  /* 0xfffffff0002c0947 */ /* 0x000fea000383ffff */
.L_x_1195:
[----:B------:R-:W-:Y:S05]  /*134f0*/  BSYNC B0 ;  /* 0x0000000000007941 */ /* 0x000fea0003800000 */
.L_x_1194:
        /* <DEDUP_REMOVED lines=17> */
.L_x_1221:
[----:B------:R-:W-:Y:S05]  /*13610*/  BSYNC B0 ;  /* 0x0000000000007941 */ /* 0x000fea0003800000 */
.L_x_1220:
        /* <DEDUP_REMOVED lines=11> */
.L_x_1268:
        /* <DEDUP_REMOVED lines=11> */
.L_x_1225:
[----:B------:R-:W2:Y:S01]  /*13780*/  LDL.LU R8, [R1+0x4] ;  /* 0x0000040001087983 */ /* 0x000ea20000300800 */
[----:B------:R-:W-:-:S03]  /*13790*/  MOV R2, 0x400 ;  /* 0x0000040000027802 */ /* 0x000fc60000000f00 */
[----:B-1----:R-:W3:Y:S01]  /*137a0*/  LDL R0, [R1] ;  /* 0x0000000001007983 */ /* 0x002ee20000100800 */
[----:B------:R-:W1:Y:S01]  /*137b0*/  S2R R7, SR_CgaCtaId ;  /* 0x0000000000077919 */ /* 0x000e620000008800 */
[----:B------:R-:W-:Y:S02]  /*137c0*/  R2UR UR11, R5 ;  /* 0x00000000050b72ca */ /* 0x000fe400000e0000 */
[----:B------:R-:W-:Y:S01]  /*137d0*/  R2UR UR9, R3 ;  /* 0x00000000030972ca */ /* 0x000fe200000e0000 */
[----:B------:R-:W-:Y:S01]  /*137e0*/  UIADD3 UR4, UP0, UR38, 0x470, URZ ;  /* 0x0000047026047890 */ /* 0x000fe2000ff1e03f */
[----:B------:R-:W-:Y:S02]  /*137f0*/  R2UR UR12, R4 ;  /* 0x00000000040c72ca */ /* 0x000fe400000e0000 */
[----:B------:R-:W-:Y:S02]  /*13800*/  R2UR UR13, R6 ;  /* 0x00000000060d72ca */ /* 0x000fe400000e0000 */
[----:B-1----:R-:W-:-:S07]  /*13810*/  LEA R2, R7, R2, 0x18 ;  /* 0x0000000207027211 */ /* 0x002fce00078ec0ff */
[----:B------:R-:W-:Y:S01]  /*13820*/  UIADD3 UR9, UR9, 0x28850, URZ ;  /* 0x0002885009097890 */ /* 0x000fe2000fffe03f */
[----:B------:R-:W-:Y:S01]  /*13830*/  UMOV UR10, URZ ;  /* 0x0000003f000a7c82 */ /* 0x000fe20008000000 */
[----:B------:R-:W-:Y:S01]  /*13840*/  UMOV UR7, 0x14f00000 ;  /* 0x14f0000000077882 */ /* 0x000fe20000000000 */
[----:B------:R-:W-:Y:S01]  /*13850*/  UMOV UR15, 0x40 ;  /* 0x00000040000f7882 */ /* 0x000fe20000000000 */
[----:B--2---:R-:W-:Y:S01]  /*13860*/  R2UR UR5, R8 ;  /* 0x00000000080572ca */ /* 0x004fe200000e0000 */
[----:B---3--:R-:W-:-:S05]  /*13870*/  IMAD R0, R0, 0x8000, R2 ;  /* 0x0000800000007824 */ /* 0x008fca00078e0202 */
[----:B------:R-:W-:-:S07]  /*13880*/  R2UR UR6, R0 ;  /* 0x00000000000672ca */ /* 0x000fce00000e0000 */
[----:B------:R-:W-:Y:S02]  /*13890*/  ULEA UR11, UR11, UR5, 0x7 ;  /* 0x000000050b0b7291 */ /* 0x000fe4000f8e383f */
[----:B------:R-:W-:-:S04]  /*138a0*/  UIADD3.X UR5, URZ, UR39, URZ, UP0, !UPT ;  /* 0x000000273f057290 */ /* 0x000fc800087fe43f */
[----:B------:R-:W-:Y:S02]  /*138b0*/  UIADD3 UR8, UR6, 0x400, URZ ;  /* 0x0000040006087890 */ /* 0x000fe4000fffe03f */
[----:B------:R-:W-:-:S03]  /*138c0*/  UIADD3 UR14, UR6, 0x4400, URZ ;  /* 0x00004400060e7890 */ /* 0x000fc6000fffe03f */
[----:B------:R-:W-:-:S04]  /*138d0*/  UMOV UR6, 0x0 ;  /* 0x0000000000067882 */ /* 0x000fc80000000000 */
[----:B------:R1:W-:Y:S02]  /*138e0*/  UTMALDG.4D [UR8], [UR4], desc[UR6] ;  /* 0x00000608040075b4 */ /* 0x0003e40008019000 */
[----:B-1----:R-:W-:Y:S01]  /*138f0*/  UMOV UR8, UR14 ;  /* 0x0000000e00087c82 */ /* 0x002fe20008000000 */
[----:B------:R-:W-:Y:S02]  /*13900*/  UMOV UR10, UR15 ;  /* 0x0000000f000a7c82 */ /* 0x000fe40008000000 */
[----:B------:R1:W-:Y:S02]  /*13910*/  UTMALDG.4D [UR8], [UR4], desc[UR6] ;  /* 0x00000608040075b4 */ /* 0x0003e40008019000 */
[----:B-1----:R-:W-:Y:S01]  /*13920*/  NOP ;  /* 0x0000000000007918 */ /* 0x002fe20000000000 */
.L_x_1223:
[----:B------:R-:W-:Y:S05]  /*13930*/  BSYNC B0 ;  /* 0x0000000000007941 */ /* 0x000fea0003800000 */
.L_x_1222:
        /* <DEDUP_REMOVED lines=9> */
.L_x_1180:
[----:B------:R-:W-:Y:S05]  /*139d0*/  BSYNC B6 ;  /* 0x0000000000067941 */ /* 0x000fea0003800000 */
.L_x_1178:
[----:B------:R-:W-:-:S03]  /*139e0*/  UMOV UR4, 0xffffffff ;  /* 0xffffffff00047882 */ /* 0x000fc60000000000 */
[----:B------:R-:W-:Y:S05]  /*139f0*/  BRA.DIV UR4, `(.L_x_1226) ;  /* 0x0000001604d87947 */ /* 0x000fea000b800000 */
[----:B------:R2:W3:Y:S04]  /*13a00*/  SHFL.IDX PT, R4, R16, RZ, 0x1f ;  /* 0x00001fff10047589 */ /* 0x0004e800000e0000 */
[----:B------:R2:W4:Y:S02]  /*13a10*/  SHFL.IDX PT, R7, R16, 0x1, 0x1f ;  /* 0x00201f0010077f89 */ /* 0x00052400000e0000 */
.L_x_1272:
[----:B-1----:R-:W1:Y:S01]  /*13a20*/  S2R R0, SR_TID.X ;  /* 0x0000000000007919 */ /* 0x002e620000002100 */
[----:B------:R-:W-:Y:S01]  /*13a30*/  ULDC UR4, c[0x0][0xc14] ;  /* 0x0003050000047ab9 */ /* 0x000fe20000000800 */
[----:B------:R-:W-:Y:S01]  /*13a40*/  BSSY B0, `(.L_x_1227) ;  /* 0x000000b000007945 */ /* 0x000fe20003800000 */
[----:B------:R-:W-:Y:S01]  /*13a50*/  IMAD.MOV.U32 R17, RZ, RZ, RZ ;  /* 0x000000ffff117224 */ /* 0x000fe200078e00ff */
[----:B-1----:R-:W-:Y:S01]  /*13a60*/  LOP3.LUT R6, R0, 0x1f, RZ, 0xc0, !PT ;  /* 0x0000001f00067812 */ /* 0x002fe200078ec0ff */
[----:B------:R-:W-:-:S03]  /*13a70*/  IMAD.U32 R0, RZ, RZ, UR4 ;  /* 0x00000004ff007e24 */ /* 0x000fc6000f8e00ff */
[C---:B------:R-:W-:Y:S01]  /*13a80*/  ISETP.NE.AND P0, PT, R6.reuse, 0x1f, PT ;  /* 0x0000001f0600780c */ /* 0x040fe20003f05270 */
[----:B------:R-:W-:-:S05]  /*13a90*/  IMAD.IADD R5, R6, 0x1, R19 ;  /* 0x0000000106057824 */ /* 0x000fca00078e0213 */
[----:B------:R-:W-:-:S13]  /*13aa0*/  ISETP.GE.OR P0, PT, R5, R0, !P0 ;  /* 0x000000000500720c */ /* 0x000fda0004706670 */
[----:B------:R-:W-:Y:S05]  /*13ab0*/  @P0 BRA `(.L_x_1228) ;  /* 0x00000000000c0947 */ /* 0x000fea0003800000 */
[----:B------:R-:W1:Y:S02]  /*13ac0*/  LDC.64 R2, c[0x0][0xc58] ;  /* 0x00031600ff027b82 */ /* 0x000e640000000a00 */
[----:B-1----:R-:W-:-:S05]  /*13ad0*/  IMAD.WIDE R2, R5, 0x4, R2 ;  /* 0x0000000405027825 */ /* 0x002fca00078e0202 */
[----:B------:R1:W5:Y:S02]  /*13ae0*/  LDG.E R17, desc[UR48][R2.64] ;  /* 0x0000003002117981 */ /* 0x000364000c1e1900 */
.L_x_1228:
[----:B------:R-:W-:Y:S05]  /*13af0*/  BSYNC B0 ;  /* 0x0000000000007941 */ /* 0x000fea0003800000 */
.L_x_1227:
[----:B------:R-:W-:-:S03]  /*13b00*/  UMOV UR4, 0xffffffff ;  /* 0xffffffff00047882 */ /* 0x000fc60000000000 */
[----:B------:R-:W-:Y:S05]  /*13b10*/  BRA.DIV UR4, `(.L_x_1229) ;  /* 0x0000001604dc7947 */ /* 0x000fea000b800000 */
[----:B0----5:R-:W0:Y:S01]  /*13b20*/  SHFL.UP PT, R14, R17, 0x1, RZ ;  /* 0x04200000110e7989 */ /* 0x021e2200000e00ff */
[C---:B------:R-:W-:Y:S02]  /*13b30*/  ISETP.NE.AND P0, PT, R6.reuse, RZ, PT ;  /* 0x000000ff0600720c */ /* 0x040fe40003f05270 */
[----:B------:R-:W-:Y:S02]  /*13b40*/  ISETP.GE.U32.AND P1, PT, R6, 0x2, PT ;  /* 0x000000020600780c */ /* 0x000fe40003f26070 */
[----:B0-----:R-:W-:Y:S02]  /*13b50*/  SEL R14, R14, RZ, P0 ;  /* 0x000000ff0e0e7207 */ /* 0x001fe40000000000 */
[----:B------:R-:W-:-:S03]  /*13b60*/  ISETP.GE.U32.AND P0, PT, R6, 0x4, PT ;  /* 0x000000040600780c */ /* 0x000fc60003f06070 */
[----:B------:R-:W-:-:S05]  /*13b70*/  IMAD.IADD R13, R17, 0x1, R14 ;  /* 0x00000001110d7824 */ /* 0x000fca00078e020e */
[----:B------:R-:W1:Y:S02]  /*13b80*/  SHFL.UP PT, R14, R13, 0x2, RZ ;  /* 0x044000000d0e7989 */ /* 0x000e6400000e00ff */
        /* <DEDUP_REMOVED lines=14> */
.L_x_1280:
[----:B------:R-:W-:Y:S02]  /*13c70*/  ULDC UR4, c[0x0][0xc10] ;  /* 0x0003040000047ab9 */ /* 0x000fe40000000800 */
[----:B------:R-:W-:-:S04]  /*13c80*/  IMAD.U32 R5, RZ, RZ, UR4 ;  /* 0x00000004ff057e24 */ /* 0x000fc8000f8e00ff */
[----:B-1----:R-:W-:-:S04]  /*13c90*/  IMAD R14, R14, R5, RZ ;  /* 0x000000050e0e7224 */ /* 0x002fc800078e02ff */
[----:B----4-:R-:W-:-:S05]  /*13ca0*/  IMAD.IADD R7, R7, 0x1, R14 ;  /* 0x0000000107077824 */ /* 0x010fca00078e020e */
[----:B---3--:R-:W-:-:S13]  /*13cb0*/  ISETP.GT.AND P0, PT, R7, R4, PT ;  /* 0x000000040700720c */ /* 0x008fda0003f04270 */
[----:B------:R-:W-:Y:S05]  /*13cc0*/  @P0 BRA `(.L_x_1230) ;  /* 0x0000000000b40947 */ /* 0x000fea0003800000 */
[----:B------:R-:W1:Y:S02]  /*13cd0*/  LDC R0, c[0x0][0xc14] ;  /* 0x00030500ff007b82 */ /* 0x000e640000000800 */
.L_x_1235:
        /* <DEDUP_REMOVED lines=12> */
[----:B0-----:R-:W-:-:S05]  /*13da0*/  IMAD.WIDE R2, R5, 0x4, R2 ;  /* 0x0000000405027825 */ /* 0x001fca00078e0202 */
[----:B------:R0:W5:Y:S02]  /*13db0*/  LDG.E R17, desc[UR48][R2.64] ;  /* 0x0000003002117981 */ /* 0x000164000c1e1900 */
.L_x_1233:
[----:B------:R-:W-:Y:S05]  /*13dc0*/  BSYNC B0 ;  /* 0x0000000000007941 */ /* 0x000fea0003800000 */
.L_x_1232:
        /* <DEDUP_REMOVED lines=23> */
.L_x_1288:
[----:B------:R-:W-:Y:S02]  /*13f40*/  ULDC UR4, c[0x0][0xc10] ;  /* 0x0003040000047ab9 */ /* 0x000fe40000000800 */
[----:B------:R-:W-:-:S04]  /*13f50*/  IMAD.U32 R5, RZ, RZ, UR4 ;  /* 0x00000004ff057e24 */ /* 0x000fc8000f8e00ff */
[----:B-1----:R-:W-:-:S04]  /*13f60*/  IMAD R14, R14, R5, RZ ;  /* 0x000000050e0e7224 */ /* 0x002fc800078e02ff */
[----:B------:R-:W-:-:S05]  /*13f70*/  IMAD.IADD R7, R14, 0x1, R7 ;  /* 0x000000010e077824 */ /* 0x000fca00078e0207 */
[----:B------:R-:W-:-:S13]  /*13f80*/  ISETP.GT.AND P0, PT, R7, R4, PT ;  /* 0x000000040700720c */ /* 0x000fda0003f04270 */
[----:B------:R-:W-:Y:S05]  /*13f90*/  @!P0 BRA `(.L_x_1235) ;  /* 0xfffffffc00508947 */ /* 0x000fea000383ffff */
.L_x_1230:
[----:B--2---:R-:W-:Y:S01]  /*13fa0*/  IMAD.IADD R16, R7, 0x1, -R14 ;  /* 0x0000000107107824 */ /* 0x004fe200078e0a0e */
[----:B------:R-:W-:-:S03]  /*13fb0*/  UMOV UR4, 0xffffffff ;  /* 0xffffffff00047882 */ /* 0x000fc60000000000 */
[----:B------:R-:W-:-:S05]  /*13fc0*/  IMAD R3, R2, R5, R16 ;  /* 0x0000000502037224 */ /* 0x000fca00078e0210 */
[----:B------:R-:W-:Y:S01]  /*13fd0*/  ISETP.GT.AND P6, PT, R3, R4, PT ;  /* 0x000000040300720c */ /* 0x000fe20003fc4270 */
[----:B------:R-:W-:-:S12]  /*13fe0*/  BRA.DIV UR4, `(.L_x_1236) ;  /* 0x0000001a04487947 */ /* 0x000fd8000b800000 */
[----:B------:R-:W-:-:S04]  /*13ff0*/  VOTE.ANY R3, PT, !P6 ;  /* 0x0000000000037806 */ /* 0x000fc800070e0100 */
[----:B------:R-:W1:Y:S02]  /*14000*/  POPC R6, R3 ;  /* 0x0000000300067309 */ /* 0x000e640000000000 */
[----:B-1----:R1:W2:Y:S02]  /*14010*/  SHFL.IDX PT, R17, R17, R6, 0x1f ;  /* 0x00001f0611117589 */ /* 0x0022a400000e0000 */
.L_x_1292:
[----:B------:R-:W-:Y:S01]  /*14020*/  ISETP.NE.AND P0, PT, R3, RZ, PT ;  /* 0x000000ff0300720c */ /* 0x000fe20003f05270 */
[----:B------:R-:W-:-:S12]  /*14030*/  IMAD.MOV.U32 R7, RZ, RZ, RZ ;  /* 0x000000ffff077224 */ /* 0x000fd800078e00ff */
[----:B------:R-:W-:Y:S05]  /*14040*/  @!P0 BRA `(.L_x_1237) ;  /* 0x0000000000108947 */ /* 0x000fea0003800000 */
[----:B------:R-:W-:Y:S01]  /*14050*/  UMOV UR4, 0xffffffff ;  /* 0xffffffff00047882 */ /* 0x000fe20000000000 */
[----:B------:R-:W-:Y:S02]  /*14060*/  VIADD R12, R6, 0xffffffff ;  /* 0xffffffff060c7836 */ /* 0x000fe40000000000 */
[----:B------:R-:W-:Y:S05]  /*14070*/  BRA.DIV UR4, `(.L_x_1238) ;  /* 0x0000001a046c7947 */ /* 0x000fea000b800000 */
[----:B------:R3:W4:Y:S02]  /*14080*/  SHFL.IDX PT, R7, R2, R12, 0x1f ;  /* 0x00001f0c02077589 */ /* 0x00072400000e0000 */
.L_x_1237:
[----:B0--3--:R-:W0:Y:S01]  /*14090*/  LDC.64 R2, c[0x0][0xc68] ;  /* 0x00031a00ff027b82 */ /* 0x009e220000000a00 */
[----:B------:R-:W-:-:S04]  /*140a0*/  IMAD.IADD R19, R6, 0x1, R19 ;  /* 0x0000000106137824 */ /* 0x000fc800078e0213 */
[----:B0-----:R-:W-:-:S05]  /*140b0*/  IMAD.WIDE R2, R19, 0x4, R2 ;  /* 0x0000000413027825 */ /* 0x001fca00078e0202 */
[----:B------:R0:W1:Y:S01]  /*140c0*/  LDG.E R8, desc[UR48][R2.64] ;  /* 0x0000003002087981 */ /* 0x000062000c1e1900 */
[----:B----4-:R-:W-:-:S04]  /*140d0*/  IMAD R16, R7, R5, R16 ;  /* 0x0000000507107224 */ /* 0x010fc800078e0210 */
[----:B------:R-:W-:Y:S02]  /*140e0*/  IMAD.IADD R7, R4, 0x1, -R16 ;  /* 0x0000000104077824 */ /* 0x000fe400078e0a10 */
[----:B0-----:R-:W-:Y:S02]  /*140f0*/  IMAD.MOV.U32 R2, RZ, RZ, RZ ;  /* 0x000000ffff027224 */ /* 0x001fe400078e00ff */
[----:B-12---:R-:W-:-:S05]  /*14100*/  IMAD R6, R17, R8, RZ ;  /* 0x0000000811067224 */ /* 0x006fca00078e02ff */
[-C--:B------:R-:W-:Y:S02]  /*14110*/  IABS R9, R6.reuse ;  /* 0x0000000600097213 */ /* 0x080fe40000000000 */
[----:B------:R-:W-:Y:S02]  /*14120*/  IABS R4, R6 ;  /* 0x0000000600047213 */ /* 0x000fe40000000000 */
[----:B------:R-:W0:Y:S03]  /*14130*/  I2F.RP R10, R9 ;  /* 0x00000009000a7306 */ /* 0x000e260000209400 */
[----:B------:R-:W-:-:S05]  /*14140*/  IMAD.MOV R4, RZ, RZ, -R4 ;  /* 0x000000ffff047224 */ /* 0x000fca00078e0a04 */
[----:B0-----:R-:W0:Y:S02]  /*14150*/  MUFU.RCP R10, R10 ;  /* 0x0000000a000a7308 */ /* 0x001e240000001000 */
[----:B0-----:R-:W-:-:S06]  /*14160*/  VIADD R11, R10, 0xffffffe ;  /* 0x0ffffffe0a0b7836 */ /* 0x001fcc0000000000 */
[----:B------:R-:W0:Y:S02]  /*14170*/  F2I.FTZ.U32.TRUNC.NTZ R3, R11 ;  /* 0x0000000b00037305 */ /* 0x000e24000021f000 */
[----:B0-----:R-:W-:-:S04]  /*14180*/  IMAD.MOV R12, RZ, RZ, -R3 ;  /* 0x000000ffff0c7224 */ /* 0x001fc800078e0a03 */
[----:B------:R-:W-:-:S04]  /*14190*/  IMAD R13, R12, R9, RZ ;  /* 0x000000090c0d7224 */ /* 0x000fc800078e02ff */
[----:B------:R-:W-:Y:S01]  /*141a0*/  IMAD.HI.U32 R2, R3, R13, R2 ;  /* 0x0000000d03027227 */ /* 0x000fe200078e0002 */
        /* <DEDUP_REMOVED lines=9> */
[----:B------:R-:W-:-:S03]  /*14240*/  ISETP.GE.AND P0, PT, R3, RZ, PT ;  /* 0x000000ff0300720c */ /* 0x000fc60003f06270 */
[----:B------:R-:W-:-:S10]  /*14250*/  IMAD.MOV.U32 R9, RZ, RZ, R2 ;  /* 0x000000ffff097224 */ /* 0x000fd400078e0002 */
[----:B------:R-:W-:Y:S01]  /*14260*/  @!P0 IMAD.MOV R9, RZ, RZ, -R9 ;  /* 0x000000ffff098224 */ /* 0x000fe200078e0a09 */
[----:B------:R-:W-:-:S13]  /*14270*/  ISETP.NE.AND P0, PT, R6, RZ, PT ;  /* 0x000000ff0600720c */ /* 0x000fda0003f05270 */
[----:B------:R-:W-:-:S05]  /*14280*/  @!P0 LOP3.LUT R9, RZ, R6, RZ, 0x33, !PT ;  /* 0x00000006ff098212 */ /* 0x000fca00078e33ff */
[----:B------:R-:W-:Y:S02]  /*14290*/  IMAD R4, R8, R9, RZ ;  /* 0x0000000908047224 */ /* 0x000fe400078e02ff */
[----:B------:R-:W-:Y:S02]  /*142a0*/  IMAD.MOV R9, RZ, RZ, -R9 ;  /* 0x000000ffff097224 */ /* 0x000fe400078e0a09 */
[----:B------:R-:W-:Y:S02]  /*142b0*/  IMAD.MOV R2, RZ, RZ, -R4 ;  /* 0x000000ffff027224 */ /* 0x000fe400078e0a04 */
[----:B------:R-:W-:-:S03]  /*142c0*/  IMAD R7, R6, R9, R7 ;  /* 0x0000000906077224 */ /* 0x000fc600078e0207 */
[----:B------:R-:W-:Y:S01]  /*142d0*/  VIADDMNMX R8, R2, R5, R8, PT ;  /* 0x0000000502087246 */ /* 0x000fe20003800108 */
[----:B------:R-:W-:-:S03]  /*142e0*/  IMAD.IADD R4, R7, 0x1, R4 ;  /* 0x0000000107047824 */ /* 0x000fc600078e0204 */
[----:B------:R-:W-:-:S04]  /*142f0*/  IABS R5, R8 ;  /* 0x0000000800057213 */ /* 0x000fc80000000000 */
[----:B------:R-:W0:Y:S08]  /*14300*/  I2F.RP R10, R5 ;  /* 0x00000005000a7306 */ /* 0x000e300000209400 */
[----:B0-----:R-:W0:Y:S02]  /*14310*/  MUFU.RCP R10, R10 ;  /* 0x0000000a000a7308 */ /* 0x001e240000001000 */
[----:B0-----:R-:W-:-:S06]  /*14320*/  VIADD R2, R10, 0xffffffe ;  /* 0x0ffffffe0a027836 */ /* 0x001fcc0000000000 */
[----:B------:R0:W1:Y:S02]  /*14330*/  F2I.FTZ.U32.TRUNC.NTZ R3, R2 ;  /* 0x0000000200037305 */ /* 0x000064000021f000 */
[----:B0-----:R-:W-:Y:S02]  /*14340*/  IMAD.MOV.U32 R2, RZ, RZ, RZ ;  /* 0x000000ffff027224 */ /* 0x001fe400078e00ff */
[----:B-1----:R-:W-:-:S04]  /*14350*/  IMAD.MOV R6, RZ, RZ, -R3 ;  /* 0x000000ffff067224 */ /* 0x002fc800078e0a03 */
[----:B------:R-:W-:Y:S01]  /*14360*/  IMAD R9, R6, R5, RZ ;  /* 0x0000000506097224 */ /* 0x000fe200078e02ff */
[----:B------:R-:W-:-:S03]  /*14370*/  IABS R6, R7 ;  /* 0x0000000700067213 */ /* 0x000fc60000000000 */
[----:B------:R-:W-:Y:S01]  /*14380*/  IMAD.HI.U32 R3, R3, R9, R2 ;  /* 0x0000000903037227 */ /* 0x000fe200078e0002 */
[----:B------:R-:W-:-:S05]  /*14390*/  IABS R9, R8 ;  /* 0x0000000800097213 */ /* 0x000fca0000000000 */
        /* <DEDUP_REMOVED lines=12> */
[----:B------:R-:W-:Y:S01]  /*14460*/  @!P0 LOP3.LUT R3, RZ, R8, RZ, 0x33, !PT ;  /* 0x00000008ff038212 */ /* 0x000fe200078e33ff */
[----:B------:R-:W-:-:S03]  /*14470*/  IMAD.MOV R8, RZ, RZ, -R8 ;  /* 0x000000ffff087224 */ /* 0x000fc600078e0a08 */
[----:B------:R-:W-:Y:S01]  /*14480*/  LOP3.LUT R2, RZ, R3, RZ, 0x33, !PT ;  /* 0x00000003ff027212 */ /* 0x000fe200078e33ff */
[----:B------:R-:W-:-:S04]  /*14490*/  IMAD R18, R3, R8, R4 ;  /* 0x0000000803127224 */ /* 0x000fc800078e0204 */
[----:B------:R-:W-:Y:S01]  /*144a0*/  IMAD.IADD R17, R17, 0x1, R2 ;  /* 0x0000000111117824 */ /* 0x000fe200078e0202 */
[----:B------:R-:W-:Y:S06]  /*144b0*/  BRA `(.L_x_1239) ;  /* 0x00000000001c7947 */ /* 0x000fec0003800000 */
.L_x_1231:
[----:B------:R-:W-:Y:S01]  /*144c0*/  UMOV UR4, URZ ;  /* 0x0000003f00047c82 */ /* 0x000fe20008000000 */
[----:B------:R-:W-:Y:S01]  /*144d0*/  UMOV UR5, URZ ;  /* 0x0000003f00057c82 */ /* 0x000fe20008000000 */
[----:B------:R-:W-:Y:S01]  /*144e0*/  ULDC UR6, c[0x0][0xc14] ;  /* 0x0003050000067ab9 */ /* 0x000fe20000000800 */
[----:B--2---:R-:W-:Y:S02]  /*144f0*/  IMAD.MOV.U32 R16, RZ, RZ, R4 ;  /* 0x000000ffff107224 */ /* 0x004fe400078e0004 */
[----:B------:R-:W-:Y:S02]  /*14500*/  IMAD.U32 R17, RZ, RZ, UR4 ;  /* 0x00000004ff117e24 */ /* 0x000fe4000f8e00ff */
[----:B------:R-:W-:Y:S02]  /*14510*/  IMAD.U32 R18, RZ, RZ, UR5 ;  /* 0x00000005ff127e24 */ /* 0x000fe4000f8e00ff */
[----:B------:R-:W-:-:S07]  /*14520*/  IMAD.U32 R19, RZ, RZ, UR6 ;  /* 0x00000006ff137e24 */ /* 0x000fce000f8e00ff */
.L_x_1239:
        /* <DEDUP_REMOVED lines=12> */
.L_x_1166:
[----:B-1----:R-:W3:Y:S01]  /*145f0*/  LDL.LU R0, [R1+0x18] ;  /* 0x0000180001007983 */ /* 0x002ee20000300800 */
[----:B------:R-:W-:Y:S01]  /*14600*/  BSSY B0, `(.L_x_1241) ;  /* 0x000000b000007945 */ /* 0x000fe20003800000 */
[----:B------:R-:W1:Y:S01]  /*14610*/  S2R R5, SR_CgaCtaId ;  /* 0x0000000000057919 */ /* 0x000e620000008800 */
[----:B---3--:R-:W-:-:S05]  /*14620*/  VIADD R0, R0, 0x1 ;  /* 0x0000000100007836 */ /* 0x008fca0000000000 */
[----:B--2---:R-:W-:-:S04]  /*14630*/  LEA.HI R2, R0, R0, RZ, 0x1 ;  /* 0x0000000000027211 */ /* 0x004fc800078f08ff */
[----:B------:R-:W-:-:S05]  /*14640*/  LOP3.LUT R3, R2, 0xfffffffe, RZ, 0xc0, !PT ;  /* 0xfffffffe02037812 */ /* 0x000fca00078ec0ff */
[----:B------:R-:W-:Y:S01]  /*14650*/  IMAD.IADD R3, R0, 0x1, -R3 ;  /* 0x0000000100037824 */ /* 0x000fe200078e0a03 */
[----:B------:R-:W-:-:S04]  /*14660*/  MOV R0, 0x400 ;  /* 0x0000040000007802 */ /* 0x000fc80000000f00 */
[----:B-1----:R-:W-:Y:S02]  /*14670*/  LEA R0, R5, R0, 0x18 ;  /* 0x0000000005007211 */ /* 0x002fe400078ec0ff */
[----:B------:R-:W-:-:S04]  /*14680*/  SHF.L.U32 R3, R3, 0x1f, RZ ;  /* 0x0000001f03037819 */ /* 0x000fc800000006ff */
[----:B------:R-:W1:Y:S02]  /*14690*/  SYNCS.PHASECHK.TRANS64.TRYWAIT P0, [R0+URZ+0x28820], R3 ;  /* 0x02882003000075a7 */ /* 0x000e64000800017f */
[----:B-1----:R-:W-:Y:S05]  /*146a0*/  @!P0 BRA `(.L_x_1242) ;  /* 0x0000001400088947 */ /* 0x002fea0003800000 */
.L_x_1295:
[----:B------:R-:W-:Y:S05]  /*146b0*/  BSYNC B0 ;  /* 0x0000000000007941 */ /* 0x000fea0003800000 */
.L_x_1241:
[----:B------:R-:W-:-:S03]  /*146c0*/  UMOV UR4, 0xffffffff ;  /* 0xffffffff00047882 */ /* 0x000fc60000000000 */
[----:B------:R-:W-:Y:S05]  /*146d0*/  BRA.DIV UR4, `(.L_x_1243) ;  /* 0x0000001604107947 */ /* 0x000fea000b800000 */
[----:B------:R-:W2:Y:S02]  /*146e0*/  S2R R2, SR_TID.X ;  /* 0x0000000000027919 */ /* 0x000ea40000002100 */
[----:B--2---:R-:W-:-:S04]  /*146f0*/  SHF.R.U32.HI R2, RZ, 0x5, R2 ;  /* 0x00000005ff027819 */ /* 0x004fc80000011602 */
[----:B------:R-:W-:-:S05]  /*14700*/  LOP3.LUT R2, R2, 0x3, RZ, 0xc0, !PT ;  /* 0x0000000302027812 */ /* 0x000fca00078ec0ff */
[----:B------:R2:W3:Y:S02]  /*14710*/  SHFL.IDX PT, R14, R2, RZ, 0x1f ;  /* 0x00001fff020e7589 */ /* 0x0004e400000e0000 */
.L_x_1298:
[----:B---3--:R-:W-:Y:S01]  /*14720*/  ISETP.NE.AND P0, PT, R14, RZ, PT ;  /* 0x000000ff0e00720c */ /* 0x008fe20003f05270 */
[----:B------:R-:W-:-:S12]  /*14730*/  BSSY B0, `(.L_x_1244) ;  /* 0x0000027000007945 */ /* 0x000fd80003800000 */
[----:B------:R-:W-:Y:S05]  /*14740*/  @P0 BRA `(.L_x_1245) ;  /* 0x0000000000940947 */ /* 0x000fea0003800000 */
[----:B------:R-:W-:-:S03]  /*14750*/  UMOV UR4, 0xffffffff ;  /* 0xffffffff00047882 */ /* 0x000fc60000000000 */
[----:B------:R-:W-:Y:S05]  /*14760*/  BRA.DIV UR4, `(.L_x_1246) ;  /* 0x0000001604207947 */ /* 0x000fea000b800000 */
[----:B------:R-:W-:-:S13]  /*14770*/  ELECT P6, URZ, PT ;  /* 0x00000000003f782f */ /* 0x000fda00038c0000 */
.L_x_1301:
[----:B------:R-:W-:Y:S05]  /*14780*/  @!P6 BRA `(.L_x_1245) ;  /* 0x000000000084e947 */ /* 0x000fea0003800000 */
[----:B------:R-:W-:-:S06]  /*14790*/  ULOP3.LUT UR4, UR36, 0x2, URZ, 0xfc, !UPT ;  /* 0x0000000224047892 */ /* 0x000fcc000f8efc3f */
[----:B--2---:R-:W-:-:S05]  /*147a0*/  IMAD.U32 R2, RZ, RZ, UR4 ;  /* 0x00000004ff027e24 */ /* 0x004fca000f8e00ff */
[----:B------:R-:W-:-:S13]  /*147b0*/  ISETP.NE.AND P2, PT, R2, 0x3, PT ;  /* 0x000000030200780c */ /* 0x000fda0003f45270 */
[----:B------:R-:W-:Y:S05]  /*147c0*/  @!P2 BRA `(.L_x_1247) ;  /* 0x000000000004a947 */ /* 0x000fea0003800000 */
[----:B------:R-:W-:Y:S01]  /*147d0*/  BPT.TRAP 0x1 ;  /* 0x000000040000795c */ /* 0x000fe20000300000 */
.L_x_1247:
[----:B-1----:R-:W2:Y:S04]  /*147e0*/  LDL R3, [R1] ;  /* 0x0000000001037983 */ /* 0x002ea80000100800 */
[----:B------:R-:W3:Y:S01]  /*147f0*/  LDL.LU R7, [R1+0x8] ;  /* 0x0000080001077983 */ /* 0x000ee20000300800 */
[----:B------:R-:W-:-:S04]  /*14800*/  VIADD R2, R0, 0x28840 ;  /* 0x0002884000027836 */ /* 0x000fc80000000000 */
[C---:B--2---:R-:W-:Y:S02]  /*14810*/  IMAD R6, R3.reuse, 0x8, R2 ;  /* 0x0000000803067824 */ /* 0x044fe400078e0202 */
[----:B------:R-:W-:Y:S01]  /*14820*/  VIADD R3, R3, 0x1 ;  /* 0x0000000103037836 */ /* 0x000fe20000000000 */
[----:B---3--:R-:W-:-:S04]  /*14830*/  SHF.L.U32 R5, R7, 0x1f, RZ ;  /* 0x0000001f07057819 */ /* 0x008fc800000006ff */
[C---:B------:R-:W-:Y:S01]  /*14840*/  ISETP.NE.AND P1, PT, R3.reuse, 0x2, PT ;  /* 0x000000020300780c */ /* 0x040fe20003f25270 */
[----:B------:R-:W1:Y:S03]  /*14850*/  SYNCS.PHASECHK.TRANS64.TRYWAIT P0, [R6+URZ], R5 ;  /* 0x00000005060075a7 */ /* 0x000e66000800017f */
[----:B------:R-:W-:Y:S02]  /*14860*/  SEL R4, RZ, 0x1, P1 ;  /* 0x00000001ff047807 */ /* 0x000fe40000800000 */
[----:B------:R-:W-:Y:S02]  /*14870*/  SEL R3, R3, RZ, P1 ;  /* 0x000000ff03037207 */ /* 0x000fe40000800000 */
[----:B------:R-:W-:-:S03]  /*14880*/  LOP3.LUT R4, R7, R4, RZ, 0x3c, !PT ;  /* 0x0000000407047212 */ /* 0x000fc600078e3cff */
[----:B------:R-:W-:Y:S01]  /*14890*/  IMAD R7, R3, 0x8, R2 ;  /* 0x0000000803077824 */ /* 0x000fe200078e0202 */
[----:B------:R-:W-:Y:S01]  /*148a0*/  SHF.L.U32 R2, R4, 0x1f, RZ ;  /* 0x0000001f04027819 */ /* 0x000fe200000006ff */
[----:B-1----:R-:W-:Y:S06]  /*148b0*/  @!P0 BRA `(.L_x_1248) ;  /* 0x0000001000ec8947 */ /* 0x002fec0003800000 */
.L_x_1302:
[----:B------:R-:W2:Y:S02]  /*148c0*/  SYNCS.PHASECHK.TRANS64.TRYWAIT P0, [R7+URZ], R2 ;  /* 0x00000002070075a7 */ /* 0x000ea4000800017f */
[----:B--2---:R-:W-:Y:S05]  /*148d0*/  @!P0 BRA `(.L_x_1249) ;  /* 0x0000001000f88947 */ /* 0x004fea0003800000 */
.L_x_1303:
[----:B------:R-:W-:Y:S05]  /*148e0*/  @!P2 BRA `(.L_x_1250) ;  /* 0x000000000004a947 */ /* 0x000fea0003800000 */
[----:B------:R-:W-:Y:S01]  /*148f0*/  BPT.TRAP 0x1 ;  /* 0x000000040000795c */ /* 0x000fe20000300000 */
.L_x_1250:
[----:B------:R-:W3:Y:S01]  /*14900*/  LDL.LU R4, [R1] ;  /* 0x0000000001047983 */ /* 0x000ee20000300800 */
[----:B------:R-:W-:-:S04]  /*14910*/  VIADD R0, R0, 0x28860 ;  /* 0x0002886000007836 */ /* 0x000fc80000000000 */
[----:B---3--:R-:W-:-:S04]  /*14920*/  IMAD R4, R4, 0x8, R0 ;  /* 0x0000000804047824 */ /* 0x008fc800078e0200 */
[----:B------:R-:W3:Y:S02]  /*14930*/  SYNCS.PHASECHK.TRANS64.TRYWAIT P0, [R4+URZ], R5 ;  /* 0x00000005040075a7 */ /* 0x000ee4000800017f */
[----:B---3--:R-:W-:Y:S05]  /*14940*/  @!P0 BRA `(.L_x_1251) ;  /* 0x0000001000f08947 */ /* 0x008fea0003800000 */
.L_x_1304:
[----:B------:R-:W-:-:S07]  /*14950*/  IMAD R3, R3, 0x8, R0 ;  /* 0x0000000803037824 */ /* 0x000fce00078e0200 */
.L_x_1252:
[----:B----4-:R4:W0:Y:S02]  /*14960*/  SYNCS.PHASECHK.TRANS64.TRYWAIT P0, [R3+URZ], R2 ;  /* 0x00000002030075a7 */ /* 0x010824000800017f */
[----:B0-----:R-:W-:Y:S05]  /*14970*/  @!P0 NANOSLEEP.SYNCS 0x989680 ;  /* 0x009896800000895d */ /* 0x001fea0003900000 */
[----:B------:R-:W0:Y:S02]  /*14980*/  @!P0 SYNCS.PHASECHK.TRANS64 P0, [R3+URZ], R2 ;  /* 0x00000002030085a7 */ /* 0x000e24000800007f */
[----:B0-----:R-:W-:Y:S05]  /*14990*/  @!P0 BRA `(.L_x_1252) ;  /* 0xfffffffc00f08947 */ /* 0x001fea000383ffff */
.L_x_1245:
[----:B------:R-:W-:Y:S05]  /*149a0*/  BSYNC B0 ;  /* 0x0000000000007941 */ /* 0x000fea0003800000 */
.L_x_1244:
[----:B------:R-:W-:Y:S05]  /*149b0*/  EXIT ;  /* 0x000000000000794d */ /* 0x000fea0003800000 */
.L_x_1070:
[----:B0-----:R-:W-:-:S04]  /*149c0*/  IMAD.U32 R3, RZ, RZ, UR41 ;  /* 0x00000029ff037e24 */ /* 0x001fc8000f8e00ff */
[----:B------:R0:W1:Y:S03]  /*149d0*/  SYNCS.PHASECHK.TRANS64.TRYWAIT P1, [R3+URZ+0x28800], R0 ;  /* 0x02880000030075a7 */ /* 0x000066000802017f */
[----:B-1----:R-:W-:Y:S05]  /*149e0*/  @!P1 NANOSLEEP.SYNCS 0x989680 ;  /* 0x009896800000995d */ /* 0x002fea0003900000 */
[----:B------:R-:W1:Y:S02]  /*149f0*/  @!P1 SYNCS.PHASECHK.TRANS64 P1, [R3+URZ+0x28800], R0 ;  /* 0x02880000030095a7 */ /* 0x000e64000802007f */
[----:B-1----:R-:W-:Y:S05]  /*14a00*/  @!P1 BRA `(.L_x_1070) ;  /* 0xfffffffc00ec9947 */ /* 0x002fea000383ffff */
[----:B------:R-:W-:Y:S05]  /*14a10*/  BRA `(.L_x_1253) ;  /* 0xfffffed000007947 */ /* 0x000fea000383ffff */
.L_x_1074:
[----:B-1----:R1:W2:Y:S02]  /*14a20*/  SYNCS.PHASECHK.TRANS64.TRYWAIT P2, [R5+URZ+0x28830], R0 ;  /* 0x02883000050075a7 */ /* 0x0022a4000804017f */
[----:B--2---:R-:W-:Y:S05]  /*14a30*/  @!P2 NANOSLEEP.SYNCS 0x989680 ;  /* 0x009896800000a95d */ /* 0x004fea0003900000 */
[----:B------:R-:W2:Y:S02]  /*14a40*/  @!P2 SYNCS.PHASECHK.TRANS64 P2, [R5+URZ+0x28830], R0 ;  /* 0x028830000500a5a7 */ /* 0x000ea4000804007f */
[----:B--2---:R-:W-:Y:S05]  /*14a50*/  @!P2 BRA `(.L_x_1074) ;  /* 0xfffffffc00f0a947 */ /* 0x004fea000383ffff */
[----:B------:R-:W-:Y:S05]  /*14a60*/  BRA `(.L_x_1073) ;  /* 0xfffffed000247947 */ /* 0x000fea000383ffff */
.L_x_1090:
[----:B-1----:R-:W-:-:S04]  /*14a70*/  IMAD.U32 R10, RZ, RZ, UR6 ;  /* 0x00000006ff0a7e24 */ /* 0x002fc8000f8e00ff */
[----:B------:R1:W2:Y:S03]  /*14a80*/  SYNCS.PHASECHK.TRANS64.TRYWAIT P2, [R10+URZ+0x28830], R5 ;  /* 0x028830050a0075a7 */ /* 0x0002a6000804017f */
[----:B--2---:R-:W-:Y:S05]  /*14a90*/  @!P2 NANOSLEEP.SYNCS 0x989680 ;  /* 0x009896800000a95d */ /* 0x004fea0003900000 */
[----:B------:R-:W2:Y:S02]  /*14aa0*/  @!P2 SYNCS.PHASECHK.TRANS64 P2, [R10+URZ+0x28830], R5 ;  /* 0x028830050a00a5a7 */ /* 0x000ea4000804007f */
[----:B--2---:R-:W-:Y:S05]  /*14ab0*/  @!P2 BRA `(.L_x_1090) ;  /* 0xfffffffc00eca947 */ /* 0x004fea000383ffff */
[----:B------:R-:W-:Y:S05]  /*14ac0*/  BRA `(.L_x_1087) ;  /* 0xffffff0000987947 */ /* 0x000fea000383ffff */
.L_x_1094:
[----:B-1----:R-:W-:-:S04]  /*14ad0*/  IMAD.U32 R10, RZ, RZ, UR6 ;  /* 0x00000006ff0a7e24 */ /* 0x002fc8000f8e00ff */
[----:B------:R1:W2:Y:S03]  /*14ae0*/  SYNCS.PHASECHK.TRANS64.TRYWAIT P2, [R10+URZ+0x28850], R5 ;  /* 0x028850050a0075a7 */ /* 0x0002a6000804017f */
[----:B--2---:R-:W-:Y:S05]  /*14af0*/  @!P2 NANOSLEEP.SYNCS 0x989680 ;  /* 0x009896800000a95d */ /* 0x004fea0003900000 */
[----:B------:R-:W2:Y:S02]  /*14b00*/  @!P2 SYNCS.PHASECHK.TRANS64 P2, [R10+URZ+0x28850], R5 ;  /* 0x028850050a00a5a7 */ /* 0x000ea4000804007f */
[----:B--2---:R-:W-:Y:S05]  /*14b10*/  @!P2 BRA `(.L_x_1094) ;  /* 0xfffffffc00eca947 */ /* 0x004fea000383ffff */
[----:B------:R-:W-:Y:S05]  /*14b20*/  BRA `(.L_x_1091) ;  /* 0xffffff0400607947 */ /* 0x000fea000383ffff */
.L_x_1111:
[----:B-1----:R-:W-:-:S04]  /*14b30*/  IMAD.U32 R5, RZ, RZ, UR6 ;  /* 0x00000006ff057e24 */ /* 0x002fc8000f8e00ff */
[----:B------:R1:W2:Y:S03]  /*14b40*/  SYNCS.PHASECHK.TRANS64.TRYWAIT P2, [R5+URZ+0x28830], R0 ;  /* 0x02883000050075a7 */ /* 0x0002a6000804017f */
[----:B--2---:R-:W-:Y:S05]  /*14b50*/  @!P2 NANOSLEEP.SYNCS 0x989680 ;  /* 0x009896800000a95d */ /* 0x004fea0003900000 */
[----:B------:R-:W2:Y:S02]  /*14b60*/  @!P2 SYNCS.PHASECHK.TRANS64 P2, [R5+URZ+0x28830], R0 ;  /* 0x028830000500a5a7 */ /* 0x000ea4000804007f */
[----:B--2---:R-:W-:Y:S05]  /*14b70*/  @!P2 BRA `(.L_x_1111) ;  /* 0xfffffffc00eca947 */ /* 0x004fea000383ffff */
[----:B------:R-:W-:Y:S05]  /*14b80*/  BRA `(.L_x_1108) ;  /* 0xffffff34000c7947 */ /* 0x000fea000383ffff */
.L_x_1115:
[----:B-1----:R-:W-:-:S04]  /*14b90*/  IMAD.U32 R5, RZ, RZ, UR6 ;  /* 0x00000006ff057e24 */ /* 0x002fc8000f8e00ff */
[----:B------:R1:W2:Y:S03]  /*14ba0*/  SYNCS.PHASECHK.TRANS64.TRYWAIT P2, [R5+URZ+0x28850], R0 ;  /* 0x02885000050075a7 */ /* 0x0002a6000804017f */
[----:B--2---:R-:W-:Y:S05]  /*14bb0*/  @!P2 NANOSLEEP.SYNCS 0x989680 ;  /* 0x009896800000a95d */ /* 0x004fea0003900000 */
[----:B------:R-:W2:Y:S02]  /*14bc0*/  @!P2 SYNCS.PHASECHK.TRANS64 P2, [R5+URZ+0x28850], R0 ;  /* 0x028850000500a5a7 */ /* 0x000ea4000804007f */
[----:B--2---:R-:W-:Y:S05]  /*14bd0*/  @!P2 BRA `(.L_x_1115) ;  /* 0xfffffffc00eca947 */ /* 0x004fea000383ffff */
[----:B------:R-:W-:Y:S05]  /*14be0*/  BRA `(.L_x_1112) ;  /* 0xffffff3400d47947 */ /* 0x000fea000383ffff */
.L_x_1121:
[----:B-1----:R-:W-:-:S04]  /*14bf0*/  IMAD.U32 R5, RZ, RZ, UR6 ;  /* 0x00000006ff057e24 */ /* 0x002fc8000f8e00ff */
[----:B------:R1:W2:Y:S03]  /*14c00*/  SYNCS.PHASECHK.TRANS64.TRYWAIT P2, [R5+URZ+0x28830], R0 ;  /* 0x02883000050075a7 */ /* 0x0002a6000804017f */
[----:B--2---:R-:W-:Y:S05]  /*14c10*/  @!P2 NANOSLEEP.SYNCS 0x989680 ;  /* 0x009896800000a95d */ /* 0x004fea0003900000 */
[----:B------:R-:W2:Y:S02]  /*14c20*/  @!P2 SYNCS.PHASECHK.TRANS64 P2, [R5+URZ+0x28830], R0 ;  /* 0x028830000500a5a7 */ /* 0x000ea4000804007f */
[----:B--2---:R-:W-:Y:S05]  /*14c30*/  @!P2 BRA `(.L_x_1121) ;  /* 0xfffffffc00eca947 */ /* 0x004fea000383ffff */
[----:B------:R-:W-:Y:S05]  /*14c40*/  BRA `(.L_x_1118) ;  /* 0xffffff5400047947 */ /* 0x000fea000383ffff */
.L_x_1125:
[----:B-1----:R-:W-:-:S04]  /*14c50*/  IMAD.U32 R5, RZ, RZ, UR6 ;  /* 0x00000006ff057e24 */ /* 0x002fc8000f8e00ff */
[----:B------:R1:W2:Y:S03]  /*14c60*/  SYNCS.PHASECHK.TRANS64.TRYWAIT P2, [R5+URZ+0x28850], R0 ;  /* 0x02885000050075a7 */ /* 0x0002a6000804017f */
[----:B--2---:R-:W-:Y:S05]  /*14c70*/  @!P2 NANOSLEEP.SYNCS 0x989680 ;  /* 0x009896800000a95d */ /* 0x004fea0003900000 */
[----:B------:R-:W2:Y:S02]  /*14c80*/  @!P2 SYNCS.PHASECHK.TRANS64 P2, [R5+URZ+0x28850], R0 ;  /* 0x028850000500a5a7 */ /* 0x000ea4000804007f */
[----:B--2---:R-:W-:Y:S05]  /*14c90*/  @!P2 BRA `(.L_x_1125) ;  /* 0xfffffffc00eca947 */ /* 0x004fea000383ffff */
[----:B------:R-:W-:Y:S05]  /*14ca0*/  BRA `(.L_x_1122) ;  /* 0xffffff5400cc7947 */ /* 0x000fea000383ffff */
.L_x_1138:
[----:B-1----:R-:W-:-:S04]  /*14cb0*/  IMAD.U32 R7, RZ, RZ, UR5 ;  /* 0x00000005ff077e24 */ /* 0x002fc8000f8e00ff */
[----:B------:R1:W2:Y:S03]  /*14cc0*/  SYNCS.PHASECHK.TRANS64.TRYWAIT P0, [R7+URZ+0x28850], R2 ;  /* 0x02885002070075a7 */ /* 0x0002a6000800017f */
[----:B--2---:R-:W-:Y:S05]  /*14cd0*/  @!P0 NANOSLEEP.SYNCS 0x989680 ;  /* 0x009896800000895d */ /* 0x004fea0003900000 */
[----:B------:R-:W2:Y:S02]  /*14ce0*/  @!P0 SYNCS.PHASECHK.TRANS64 P0, [R7+URZ+0x28850], R2 ;  /* 0x02885002070085a7 */ /* 0x000ea4000800007f */
[----:B--2---:R-:W-:Y:S05]  /*14cf0*/  @!P0 BRA `(.L_x_1138) ;  /* 0xfffffffc00ec8947 */ /* 0x004fea000383ffff */
[----:B------:R-:W-:Y:S05]  /*14d00*/  BRA `(.L_x_1137) ;  /* 0xffffff8000b47947 */ /* 0x000fea000383ffff */
.L_x_1186:
[----:B------:R-:W1:Y:S01]  /*14d10*/  S2R R9, SR_TID.X ;  /* 0x0000000000097919 */ /* 0x000e620000002100 */
[----:B------:R-:W-:Y:S01]  /*14d20*/  BSSY B0, `(.L_x_1254) ;  /* 0x000000a000007945 */ /* 0x000fe20003800000 */
[----:B------:R-:W-:Y:S02]  /*14d30*/  IMAD.MOV.U32 R12, RZ, RZ, RZ ;  /* 0x000000ffff0c7224 */ /* 0x000fe400078e00ff */
[----:B------:R-:W-:Y:S02]  /*14d40*/  IMAD.MOV.U32 R11, RZ, RZ, 0x1f ;  /* 0x0000001fff0b7424 */ /* 0x000fe400078e00ff */
[----:B------:R-:W-:Y:S01]  /*14d50*/  IMAD.MOV.U32 R15, RZ, RZ, -0x1 ;  /* 0xffffffffff0f7424 */ /* 0x000fe200078e00ff */
[----:B-1----:R-:W-:-:S04]  /*14d60*/  SHF.R.U32.HI R9, RZ, 0x5, R9 ;  /* 0x00000005ff097819 */ /* 0x002fc80000011609 */
[----:B------:R-:W-:-:S05]  /*14d70*/  LOP3.LUT R9, R9, 0x3, RZ, 0xc0, !PT ;  /* 0x0000000309097812 */ /* 0x000fca00078ec0ff */
[----:B0-----:R-:W-:-:S07]  /*14d80*/  IMAD.MOV.U32 R13, RZ, RZ, R9 ;  /* 0x000000ffff0d7224 */ /* 0x001fce00078e0009 */
[----:B------:R-:W-:Y:S05]  /*14d90*/  WARPSYNC.COLLECTIVE R15, `(.L_x_1255) ;  /* 0x000000000f087348 */ /* 0x000fea0003c00000 */
[----:B------:R0:W1:Y:S02]  /*14da0*/  SHFL.IDX P6, R14, R13, R12, R11 ;  /* 0x0000000c0d0e7389 */ /* 0x00006400000c000b */
[----:B01----:R-:W-:Y:S01]  /*14db0*/  ENDCOLLECTIVE ;  /* 0x000000000000791b */ /* 0x003fe20003800000 */
.L_x_1255:
[----:B------:R-:W-:Y:S05]  /*14dc0*/  BSYNC B0 ;  /* 0x0000000000007941 */ /* 0x000fea0003800000 */
.L_x_1254:
[----:B------:R-:W-:Y:S05]  /*14dd0*/  BRA `(.L_x_1256) ;  /* 0xffffffc400d07947 */ /* 0x000fea000383ffff */
.L_x_1187:
[----:B------:R-:W-:Y:S01]  /*14de0*/  BSSY B0, `(.L_x_1257) ;  /* 0x0000006000007945 */ /* 0x000fe20003800000 */
[----:B------:R-:W-:-:S07]  /*14df0*/  IMAD.MOV.U32 R15, RZ, RZ, -0x1 ;  /* 0xffffffffff0f7424 */ /* 0x000fce00078e00ff */
[----:B0-----:R-:W-:Y:S05]  /*14e00*/  WARPSYNC.COLLECTIVE R15, `(.L_x_1258) ;  /* 0x000000000f0c7348 */ /* 0x001fea0003c00000 */
[----:B------:R-:W-:Y:S02]  /*14e10*/  ELECT P6, UR62, PT ;  /* 0x00000000003e782f */ /* 0x000fe400038c0000 */
[----:B------:R-:W-:Y:S01]  /*14e20*/  MOV R14, UR62 ;  /* 0x0000003e000e7c02 */ /* 0x000fe20008000f00 */
[----:B0-----:R-:W-:Y:S10]  /*14e30*/  ENDCOLLECTIVE ;  /* 0x000000000000791b */ /* 0x001ff40003800000 */
.L_x_1258:
[----:B------:R-:W-:Y:S05]  /*14e40*/  BSYNC B0 ;  /* 0x0000000000007941 */ /* 0x000fea0003800000 */
.L_x_1257:
[----:B------:R-:W-:Y:S05]  /*14e50*/  BRA `(.L_x_1259) ;  /* 0xffffffc400c07947 */ /* 0x000fea000383ffff */
.L_x_1190:
[----:B-1----:R1:W2:Y:S02]  /*14e60*/  SYNCS.PHASECHK.TRANS64.TRYWAIT P0, [R9+URZ+0x28840], R10 ;  /* 0x0288400a090075a7 */ /* 0x0022a4000800017f */
[----:B--2---:R-:W-:Y:S05]  /*14e70*/  @!P0 NANOSLEEP.SYNCS 0x989680 ;  /* 0x009896800000895d */ /* 0x004fea0003900000 */
[----:B------:R-:W2:Y:S02]  /*14e80*/  @!P0 SYNCS.PHASECHK.TRANS64 P0, [R9+URZ+0x28840], R10 ;  /* 0x0288400a090085a7 */ /* 0x000ea4000800007f */
[----:B--2---:R-:W-:Y:S05]  /*14e90*/  @!P0 BRA `(.L_x_1190) ;  /* 0xfffffffc00f08947 */ /* 0x004fea000383ffff */
[----:B------:R-:W-:Y:S05]  /*14ea0*/  BRA `(.L_x_1260) ;  /* 0xffffffc800287947 */ /* 0x000fea000383ffff */
.L_x_1193:
        /* <DEDUP_REMOVED lines=8> */
.L_x_1201:
[----:B0-----:R0:W1:Y:S02]  /*14f30*/  SYNCS.PHASECHK.TRANS64.TRYWAIT P0, [R2+URZ+0x28840], R3 ;  /* 0x02884003020075a7 */ /* 0x001064000800017f */
[----:B-1----:R-:W-:Y:S05]  /*14f40*/  @!P0 NANOSLEEP.SYNCS 0x989680 ;  /* 0x009896800000895d */ /* 0x002fea0003900000 */
[----:B------:R-:W1:Y:S02]  /*14f50*/  @!P0 SYNCS.PHASECHK.TRANS64 P0, [R2+URZ+0x28840], R3 ;  /* 0x02884003020085a7 */ /* 0x000e64000800007f */
[----:B-1----:R-:W-:Y:S05]  /*14f60*/  @!P0 BRA `(.L_x_1201) ;  /* 0xfffffffc00f08947 */ /* 0x002fea000383ffff */
[----:B------:R-:W-:Y:S05]  /*14f70*/  BRA `(.L_x_1262) ;  /* 0xffffffcc00f87947 */ /* 0x000fea000383ffff */
.L_x_1203:
[----:B0-----:R0:W1:Y:S02]  /*14f80*/  SYNCS.PHASECHK.TRANS64.TRYWAIT P0, [R3+URZ+0x60], R2 ;  /* 0x00006002030075a7 */ /* 0x001064000800017f */
[----:B-1----:R-:W-:Y:S05]  /*14f90*/  @!P0 NANOSLEEP.SYNCS 0x989680 ;  /* 0x009896800000895d */ /* 0x002fea0003900000 */
[----:B------:R-:W1:Y:S02]  /*14fa0*/  @!P0 SYNCS.PHASECHK.TRANS64 P0, [R3+URZ+0x60], R2 ;  /* 0x00006002030085a7 */ /* 0x000e64000800007f */
[----:B-1----:R-:W-:Y:S05]  /*14fb0*/  @!P0 BRA `(.L_x_1203) ;  /* 0xfffffffc00f08947 */ /* 0x002fea000383ffff */
[----:B------:R-:W-:Y:S05]  /*14fc0*/  BRA `(.L_x_1263) ;  /* 0xffffffd000947947 */ /* 0x000fea000383ffff */
.L_x_1208:
[----:B-1----:R1:W2:Y:S02]  /*14fd0*/  SYNCS.PHASECHK.TRANS64.TRYWAIT P0, [R2+URZ+0x28840], R3 ;  /* 0x02884003020075a7 */ /* 0x0022a4000800017f */
[----:B--2---:R-:W-:Y:S05]  /*14fe0*/  @!P0 NANOSLEEP.SYNCS 0x989680 ;  /* 0x009896800000895d */ /* 0x004fea0003900000 */
[----:B------:R-:W2:Y:S02]  /*14ff0*/  @!P0 SYNCS.PHASECHK.TRANS64 P0, [R2+URZ+0x28840], R3 ;  /* 0x02884003020085a7 */ /* 0x000ea4000800007f */
[----:B--2---:R-:W-:Y:S05]  /*15000*/  @!P0 BRA `(.L_x_1208) ;  /* 0xfffffffc00f08947 */ /* 0x004fea000383ffff */
[----:B------:R-:W-:Y:S05]  /*15010*/  BRA `(.L_x_1264) ;  /* 0xffffffd400fc7947 */ /* 0x000fea000383ffff */
.L_x_1210:
[----:B0-----:R0:W1:Y:S02]  /*15020*/  SYNCS.PHASECHK.TRANS64.TRYWAIT P1, [R2+URZ+0x60], R3 ;  /* 0x00006003020075a7 */ /* 0x001064000802017f */
[----:B-1----:R-:W-:Y:S05]  /*15030*/  @!P1 NANOSLEEP.SYNCS 0x989680 ;  /* 0x009896800000995d */ /* 0x002fea0003900000 */
[----:B------:R-:W1:Y:S02]  /*15040*/  @!P1 SYNCS.PHASECHK.TRANS64 P1, [R2+URZ+0x60], R3 ;  /* 0x00006003020095a7 */ /* 0x000e64000802007f */
[----:B-1----:R-:W-:Y:S05]  /*15050*/  @!P1 BRA `(.L_x_1210) ;  /* 0xfffffffc00f09947 */ /* 0x002fea000383ffff */
[----:B------:R-:W-:Y:S05]  /*15060*/  BRA `(.L_x_1265) ;  /* 0xffffffd800987947 */ /* 0x000fea000383ffff */
.L_x_1215:
[----:B--2---:R2:W3:Y:S02]  /*15070*/  SYNCS.PHASECHK.TRANS64.TRYWAIT P0, [R2+URZ+0x28840], R3 ;  /* 0x02884003020075a7 */ /* 0x0044e4000800017f */
[----:B---3--:R-:W-:Y:S05]  /*15080*/  @!P0 NANOSLEEP.SYNCS 0x989680 ;  /* 0x009896800000895d */ /* 0x008fea0003900000 */
[----:B------:R-:W3:Y:S02]  /*15090*/  @!P0 SYNCS.PHASECHK.TRANS64 P0, [R2+URZ+0x28840], R3 ;  /* 0x02884003020085a7 */ /* 0x000ee4000800007f */
[----:B---3--:R-:W-:Y:S05]  /*150a0*/  @!P0 BRA `(.L_x_1215) ;  /* 0xfffffffc00f08947 */ /* 0x008fea000383ffff */
[----:B------:R-:W-:Y:S05]  /*150b0*/  BRA `(.L_x_1266) ;  /* 0xffffffdc00b87947 */ /* 0x000fea000383ffff */
.L_x_1217:
[----:B0-----:R0:W1:Y:S02]  /*150c0*/  SYNCS.PHASECHK.TRANS64.TRYWAIT P1, [R2+URZ+0x60], R9 ;  /* 0x00006009020075a7 */ /* 0x001064000802017f */
[----:B-1----:R-:W-:Y:S05]  /*150d0*/  @!P1 NANOSLEEP.SYNCS 0x989680 ;  /* 0x009896800000995d */ /* 0x002fea0003900000 */
[----:B------:R-:W1:Y:S02]  /*150e0*/  @!P1 SYNCS.PHASECHK.TRANS64 P1, [R2+URZ+0x60], R9 ;  /* 0x00006009020095a7 */ /* 0x000e64000802007f */
[----:B-1----:R-:W-:Y:S05]  /*150f0*/  @!P1 BRA `(.L_x_1217) ;  /* 0xfffffffc00f09947 */ /* 0x002fea000383ffff */
[----:B------:R-:W-:Y:S05]  /*15100*/  BRA `(.L_x_1267) ;  /* 0xffffffe000547947 */ /* 0x000fea000383ffff */
.L_x_1224:
[----:B-1----:R1:W2:Y:S02]  /*15110*/  SYNCS.PHASECHK.TRANS64.TRYWAIT P0, [R3+URZ+0x28860], R0 ;  /* 0x02886000030075a7 */ /* 0x0022a4000800017f */
[----:B--2---:R-:W-:Y:S05]  /*15120*/  @!P0 NANOSLEEP.SYNCS 0x989680 ;  /* 0x009896800000895d */ /* 0x004fea0003900000 */
[----:B------:R-:W2:Y:S02]  /*15130*/  @!P0 SYNCS.PHASECHK.TRANS64 P0, [R3+URZ+0x28860], R0 ;  /* 0x02886000030085a7 */ /* 0x000ea4000800007f */
[----:B--2---:R-:W-:Y:S05]  /*15140*/  @!P0 BRA `(.L_x_1224) ;  /* 0xfffffffc00f08947 */ /* 0x004fea000383ffff */
[----:B------:R-:W-:Y:S05]  /*15150*/  BRA `(.L_x_1268) ;  /* 0xffffffe4005c7947 */ /* 0x000fea000383ffff */
.L_x_1226:
        /* <DEDUP_REMOVED lines=8> */
.L_x_1270:
[----:B------:R-:W-:Y:S05]  /*151e0*/  BSYNC B0 ;  /* 0x0000000000007941 */ /* 0x000fea0003800000 */
.L_x_1269:
        /* <DEDUP_REMOVED lines=8> */
.L_x_1271:
[----:B------:R-:W-:Y:S01]  /*15270*/  IMAD.MOV.U32 R7, RZ, RZ, R14 ;  /* 0x000000ffff077224 */ /* 0x000fe200078e000e */
[----:B------:R-:W-:Y:S06]  /*15280*/  BRA `(.L_x_1272) ;  /* 0xffffffe400e47947 */ /* 0x000fec000383ffff */
.L_x_1229:
[----:B------:R-:W-:Y:S01]  /*15290*/  BSSY B0, `(.L_x_1273) ;  /* 0x0000008000007945 */ /* 0x000fe20003800000 */
[----:B0----5:R-:W-:Y:S02]  /*152a0*/  IMAD.MOV.U32 R13, RZ, RZ, R17 ;  /* 0x000000ffff0d7224 */ /* 0x021fe400078e0011 */
[----:B------:R-:W-:Y:S02]  /*152b0*/  IMAD.MOV.U32 R12, RZ, RZ, 0x1 ;  /* 0x00000001ff0c7424 */ /* 0x000fe400078e00ff */
[----:B------:R-:W-:Y:S02]  /*152c0*/  IMAD.MOV.U32 R11, RZ, RZ, RZ ;  /* 0x000000ffff0b7224 */ /* 0x000fe400078e00ff */
[----:B------:R-:W-:-:S07]  /*152d0*/  IMAD.MOV.U32 R15, RZ, RZ, -0x1 ;  /* 0xffffffffff0f7424 */ /* 0x000fce00078e00ff */
[----:B-1234-:R-:W-:Y:S05]  /*152e0*/  WARPSYNC.COLLECTIVE R15, `(.L_x_1274) ;  /* 0x000000000f087348 */ /* 0x01efea0003c00000 */
[----:B------:R0:W0:Y:S02]  /*152f0*/  SHFL.UP P6, R14, R13, R12, R11 ;  /* 0x0400000c0d0e7389 */ /* 0x00002400000c000b */
[----:B01234-:R-:W-:Y:S01]  /*15300*/  ENDCOLLECTIVE ;  /* 0x000000000000791b */ /* 0x01ffe20003800000 */
.L_x_1274:
[----:B------:R-:W-:Y:S05]  /*15310*/  BSYNC B0 ;  /* 0x0000000000007941 */ /* 0x000fea0003800000 */
.L_x_1273:
        /* <DEDUP_REMOVED lines=10> */
.L_x_1275:
        /* <DEDUP_REMOVED lines=8> */
.L_x_1276:
        /* <DEDUP_REMOVED lines=8> */
.L_x_1277:
        /* <DEDUP_REMOVED lines=8> */
.L_x_1278:
        /* <DEDUP_REMOVED lines=8> */
.L_x_1279:
[----:B------:R-:W-:Y:S05]  /*155c0*/  BRA `(.L_x_1280) ;  /* 0xffffffe400a87947 */ /* 0x000fea000383ffff */
.L_x_1234:
[----:B------:R-:W-:Y:S01]  /*155d0*/  BSSY B0, `(.L_x_1281) ;  /* 0x0000008000007945 */ /* 0x000fe20003800000 */
[----:B-----5:R-:W-:Y:S02]  /*155e0*/  IMAD.MOV.U32 R13, RZ, RZ, R17 ;  /* 0x000000ffff0d7224 */ /* 0x020fe400078e0011 */
[----:B------:R-:W-:Y:S02]  /*155f0*/  IMAD.MOV.U32 R12, RZ, RZ, 0x1 ;  /* 0x00000001ff0c7424 */ /* 0x000fe400078e00ff */
[----:B------:R-:W-:Y:S02]  /*15600*/  IMAD.MOV.U32 R11, RZ, RZ, RZ ;  /* 0x000000ffff0b7224 */ /* 0x000fe400078e00ff */
[----:B------:R-:W-:-:S07]  /*15610*/  IMAD.MOV.U32 R15, RZ, RZ, -0x1 ;  /* 0xffffffffff0f7424 */ /* 0x000fce00078e00ff */
[----:B0-2---:R-:W-:Y:S05]  /*15620*/  WARPSYNC.COLLECTIVE R15, `(.L_x_1282) ;  /* 0x000000000f087348 */ /* 0x005fea0003c00000 */
[----:B------:R1:W3:Y:S02]  /*15630*/  SHFL.UP P6, R14, R13, R12, R11 ;  /* 0x0400000c0d0e7389 */ /* 0x0002e400000c000b */
[----:B0123--:R-:W-:Y:S01]  /*15640*/  ENDCOLLECTIVE ;  /* 0x000000000000791b */ /* 0x00ffe20003800000 */
.L_x_1282:
[----:B------:R-:W-:Y:S05]  /*15650*/  BSYNC B0 ;  /* 0x0000000000007941 */ /* 0x000fea0003800000 */
.L_x_1281:
        /* <DEDUP_REMOVED lines=10> */
.L_x_1283:
        /* <DEDUP_REMOVED lines=8> */
.L_x_1284:
        /* <DEDUP_REMOVED lines=8> */
.L_x_1285:
        /* <DEDUP_REMOVED lines=8> */
.L_x_1286:
        /* <DEDUP_REMOVED lines=8> */
.L_x_1287:
[----:B------:R-:W-:Y:S05]  /*15900*/  BRA `(.L_x_1288) ;  /* 0xffffffe4008c7947 */ /* 0x000fea000383ffff */
.L_x_1236:
[----:B------:R-:W-:Y:S01]  /*15910*/  BSSY B0, `(.L_x_1289) ;  /* 0x0000006000007945 */ /* 0x000fe20003800000 */
[----:B------:R-:W-:Y:S01]  /*15920*/  PLOP3.LUT P6, PT, P6, PT, PT, 0x8, 0x0 ;  /* 0x000000000000781c */ /* 0x000fe200037ce170 */
[----:B------:R-:W-:-:S12]  /*15930*/  IMAD.MOV.U32 R15, RZ, RZ, -0x1 ;  /* 0xffffffffff0f7424 */ /* 0x000fd800078e00ff */
[----:B0-----:R-:W-:Y:S05]  /*15940*/  WARPSYNC.COLLECTIVE R15, `(.L_x_1290) ;  /* 0x000000000f087348 */ /* 0x001fea0003c00000 */
[----:B------:R-:W-:Y:S01]  /*15950*/  VOTE.ANY R14, PT, P6 ;  /* 0x00000000000e7806 */ /* 0x000fe200030e0100 */
[----:B0-----:R-:W-:Y:S06]  /*15960*/  ENDCOLLECTIVE ;  /* 0x000000000000791b */ /* 0x001fec0003800000 */
.L_x_1290:
[----:B------:R-:W-:Y:S05]  /*15970*/  BSYNC B0 ;  /* 0x0000000000007941 */ /* 0x000fea0003800000 */
.L_x_1289:
        /* <DEDUP_REMOVED lines=9> */
.L_x_1291:
[----:B------:R-:W-:Y:S01]  /*15a10*/  IMAD.MOV.U32 R17, RZ, RZ, R14 ;  /* 0x000000ffff117224 */ /* 0x000fe200078e000e */
[----:B------:R-:W-:Y:S06]  /*15a20*/  BRA `(.L_x_1292) ;  /* 0xffffffe4007c7947 */ /* 0x000fec000383ffff */
.L_x_1238:
[----:B------:R-:W-:Y:S01]  /*15a30*/  BSSY B0, `(.L_x_1293) ;  /* 0x0000007000007945 */ /* 0x000fe20003800000 */
[----:B------:R-:W-:Y:S02]  /*15a40*/  IMAD.MOV.U32 R13, RZ, RZ, R2 ;  /* 0x000000ffff0d7224 */ /* 0x000fe400078e0002 */
[----:B------:R-:W-:Y:S02]  /*15a50*/  IMAD.MOV.U32 R11, RZ, RZ, 0x1f ;  /* 0x0000001fff0b7424 */ /* 0x000fe400078e00ff */
[----:B------:R-:W-:-:S07]  /*15a60*/  IMAD.MOV.U32 R15, RZ, RZ, -0x1 ;  /* 0xffffffffff0f7424 */ /* 0x000fce00078e00ff */
[----:B012---:R-:W-:Y:S05]  /*15a70*/  WARPSYNC.COLLECTIVE R15, `(.L_x_1294) ;  /* 0x000000000f087348 */ /* 0x007fea0003c00000 */
[----:B------:R3:W4:Y:S02]  /*15a80*/  SHFL.IDX P6, R14, R13, R12, R11 ;  /* 0x0000000c0d0e7389 */ /* 0x00072400000c000b */
[----:B01234-:R-:W-:Y:S01]  /*15a90*/  ENDCOLLECTIVE ;  /* 0x000000000000791b */ /* 0x01ffe20003800000 */
.L_x_1294:
[----:B------:R-:W-:Y:S05]  /*15aa0*/  BSYNC B0 ;  /* 0x0000000000007941 */ /* 0x000fea0003800000 */
.L_x_1293:
[----:B------:R-:W-:Y:S01]  /*15ab0*/  IMAD.MOV.U32 R7, RZ, RZ, R14 ;  /* 0x000000ffff077224 */ /* 0x000fe200078e000e */
[----:B------:R-:W-:Y:S06]  /*15ac0*/  BRA `(.L_x_1237) ;  /* 0xffffffe400707947 */ /* 0x000fec000383ffff */
.L_x_1242:
[----:B-1----:R1:W2:Y:S02]  /*15ad0*/  SYNCS.PHASECHK.TRANS64.TRYWAIT P0, [R0+URZ+0x28820], R3 ;  /* 0x02882003000075a7 */ /* 0x0022a4000800017f */
[----:B--2---:R-:W-:Y:S05]  /*15ae0*/  @!P0 NANOSLEEP.SYNCS 0x989680 ;  /* 0x009896800000895d */ /* 0x004fea0003900000 */
[----:B------:R-:W2:Y:S02]  /*15af0*/  @!P0 SYNCS.PHASECHK.TRANS64 P0, [R0+URZ+0x28820], R3 ;  /* 0x02882003000085a7 */ /* 0x000ea4000800007f */
[----:B--2---:R-:W-:Y:S05]  /*15b00*/  @!P0 BRA `(.L_x_1242) ;  /* 0xfffffffc00f08947 */ /* 0x004fea000383ffff */
[----:B------:R-:W-:Y:S05]  /*15b10*/  BRA `(.L_x_1295) ;  /* 0xffffffe800e47947 */ /* 0x000fea000383ffff */
.L_x_1243:
[----:B------:R-:W2:Y:S01]  /*15b20*/  S2R R2, SR_TID.X ;  /* 0x0000000000027919 */ /* 0x000ea20000002100 */
[----:B------:R-:W-:Y:S01]  /*15b30*/  BSSY B0, `(.L_x_1296) ;  /* 0x000000a000007945 */ /* 0x000fe20003800000 */
[----:B------:R-:W-:Y:S02]  /*15b40*/  IMAD.MOV.U32 R12, RZ, RZ, RZ ;  /* 0x000000ffff0c7224 */ /* 0x000fe400078e00ff */
[----:B------:R-:W-:Y:S02]  /*15b50*/  IMAD.MOV.U32 R11, RZ, RZ, 0x1f ;  /* 0x0000001fff0b7424 */ /* 0x000fe400078e00ff */
[----:B------:R-:W-:Y:S01]  /*15b60*/  IMAD.MOV.U32 R15, RZ, RZ, -0x1 ;  /* 0xffffffffff0f7424 */ /* 0x000fe200078e00ff */
[----:B--2---:R-:W-:-:S04]  /*15b70*/  SHF.R.U32.HI R2, RZ, 0x5, R2 ;  /* 0x00000005ff027819 */ /* 0x004fc80000011602 */
[----:B------:R-:W-:-:S05]  /*15b80*/  LOP3.LUT R2, R2, 0x3, RZ, 0xc0, !PT ;  /* 0x0000000302027812 */ /* 0x000fca00078ec0ff */
[----:B0-----:R-:W-:-:S07]  /*15b90*/  IMAD.MOV.U32 R13, RZ, RZ, R2 ;  /* 0x000000ffff0d7224 */ /* 0x001fce00078e0002 */
[----:B-1----:R-:W-:Y:S05]  /*15ba0*/  WARPSYNC.COLLECTIVE R15, `(.L_x_1297) ;  /* 0x000000000f087348 */ /* 0x002fea0003c00000 */
[----:B------:R0:W2:Y:S02]  /*15bb0*/  SHFL.IDX P6, R14, R13, R12, R11 ;  /* 0x0000000c0d0e7389 */ /* 0x0000a400000c000b */
[----:B012---:R-:W-:Y:S01]  /*15bc0*/  ENDCOLLECTIVE ;  /* 0x000000000000791b */ /* 0x007fe20003800000 */
.L_x_1297:
[----:B------:R-:W-:Y:S05]  /*15bd0*/  BSYNC B0 ;  /* 0x0000000000007941 */ /* 0x000fea0003800000 */
.L_x_1296:
[----:B------:R-:W-:Y:S05]  /*15be0*/  BRA `(.L_x_1298) ;  /* 0xffffffe800cc7947 */ /* 0x000fea000383ffff */
.L_x_1246:
[----:B------:R-:W-:Y:S01]  /*15bf0*/  BSSY B1, `(.L_x_1299) ;  /* 0x0000006000017945 */ /* 0x000fe20003800000 */
[----:B------:R-:W-:-:S07]  /*15c00*/  IMAD.MOV.U32 R15, RZ, RZ, -0x1 ;  /* 0xffffffffff0f7424 */ /* 0x000fce00078e00ff */
[----:B012---:R-:W-:Y:S05]  /*15c10*/  WARPSYNC.COLLECTIVE R15, `(.L_x_1300) ;  /* 0x000000000f0c7348 */ /* 0x007fea0003c00000 */
[----:B------:R-:W-:Y:S02]  /*15c20*/  ELECT P6, UR62, PT ;  /* 0x00000000003e782f */ /* 0x000fe400038c0000 */
[----:B------:R-:W-:Y:S01]  /*15c30*/  MOV R14, UR62 ;  /* 0x0000003e000e7c02 */ /* 0x000fe20008000f00 */
[----:B012---:R-:W-:Y:S10]  /*15c40*/  ENDCOLLECTIVE ;  /* 0x000000000000791b */ /* 0x007ff40003800000 */
.L_x_1300:
[----:B------:R-:W-:Y:S05]  /*15c50*/  BSYNC B1 ;  /* 0x0000000000017941 */ /* 0x000fea0003800000 */
.L_x_1299:
[----:B------:R-:W-:Y:S05]  /*15c60*/  BRA `(.L_x_1301) ;  /* 0xffffffe800c47947 */ /* 0x000fea000383ffff */
.L_x_1248:
[----:B-1----:R1:W2:Y:S02]  /*15c70*/  SYNCS.PHASECHK.TRANS64.TRYWAIT P0, [R6+URZ], R5 ;  /* 0x00000005060075a7 */ /* 0x0022a4000800017f */
[----:B--2---:R-:W-:Y:S05]  /*15c80*/  @!P0 NANOSLEEP.SYNCS 0x989680 ;  /* 0x009896800000895d */ /* 0x004fea0003900000 */
[----:B------:R-:W2:Y:S02]  /*15c90*/  @!P0 SYNCS.PHASECHK.TRANS64 P0, [R6+URZ], R5 ;  /* 0x00000005060085a7 */ /* 0x000ea4000800007f */
[----:B--2---:R-:W-:Y:S05]  /*15ca0*/  @!P0 BRA `(.L_x_1248) ;  /* 0xfffffffc00f08947 */ /* 0x004fea000383ffff */
[----:B------:R-:W-:Y:S05]  /*15cb0*/  BRA `(.L_x_1302) ;  /* 0xffffffec00007947 */ /* 0x000fea000383ffff */
.L_x_1249:
[----:B--2---:R2:W3:Y:S02]  /*15cc0*/  SYNCS.PHASECHK.TRANS64.TRYWAIT P0, [R7+URZ], R2 ;  /* 0x00000002070075a7 */ /* 0x0044e4000800017f */
[----:B---3--:R-:W-:Y:S05]  /*15cd0*/  @!P0 NANOSLEEP.SYNCS 0x989680 ;  /* 0x009896800000895d */ /* 0x008fea0003900000 */
[----:B------:R-:W3:Y:S02]  /*15ce0*/  @!P0 SYNCS.PHASECHK.TRANS64 P0, [R7+URZ], R2 ;  /* 0x00000002070085a7 */ /* 0x000ee4000800007f */
[----:B---3--:R-:W-:Y:S05]  /*15cf0*/  @!P0 BRA `(.L_x_1249) ;  /* 0xfffffffc00f08947 */ /* 0x008fea000383ffff */
[----:B------:R-:W-:Y:S05]  /*15d00*/  BRA `(.L_x_1303) ;  /* 0xffffffe800f47947 */ /* 0x000fea000383ffff */
.L_x_1251:
[----:B---3--:R3:W4:Y:S02]  /*15d10*/  SYNCS.PHASECHK.TRANS64.TRYWAIT P0, [R4+URZ], R5 ;  /* 0x00000005040075a7 */ /* 0x008724000800017f */
[----:B----4-:R-:W-:Y:S05]  /*15d20*/  @!P0 NANOSLEEP.SYNCS 0x989680 ;  /* 0x009896800000895d */ /* 0x010fea0003900000 */
[----:B------:R-:W4:Y:S02]  /*15d30*/  @!P0 SYNCS.PHASECHK.TRANS64 P0, [R4+URZ], R5 ;  /* 0x00000005040085a7 */ /* 0x000f24000800007f */
[----:B----4-:R-:W-:Y:S05]  /*15d40*/  @!P0 BRA `(.L_x_1251) ;  /* 0xfffffffc00f08947 */ /* 0x010fea000383ffff */
[----:B------:R-:W-:Y:S05]  /*15d50*/  BRA `(.L_x_1304) ;  /* 0xffffffe800fc7947 */ /* 0x000fea000383ffff */
.L_x_1305:
        /* <DEDUP_REMOVED lines=10> */
.L_x_2731:


//--------------------- .text._ZN7cutlass13device_kernelIN5flash11enable_sm90INS1_16FlashAttnFwdSm90INS1_25CollectiveMainloopFwdSm90ILi2EN4cute5tupleIJNS5_1CILi1EEES8_S8_EEENS6_IJNS7_ILi128EEESA_SA_EEELi128ENS_10bfloat16_tEfNS_4arch4Sm90ELb0ELb1ELb0ELb1ELb0ELb1ELb0ELb1ELb1ELb0ELb0ELb0EEENS1_21CollectiveEpilogueFwdISB_S9_SC_SE_Li256ELb1ELb0ELb0ELb0EEENS1_36VarlenDynamicPersistentTileSchedulerILi128ELi128ELi256ELi32ELb0ELb0ELb1ELb1ELb0ELb1EEEEEEEEEvNT_6ParamsE --------------------------
	.section	.text._ZN7cutlass13device_kernelIN5flash11enable_sm90INS1_16FlashAttnFwdSm90INS1_25CollectiveMainloopFwdSm90ILi2EN4cute5tupleIJNS5_1CILi1EEES8_S8_EEENS6_IJNS7_ILi128EEESA_SA_EEELi128ENS_10bfloat16_tEfNS_4arch4Sm90ELb0ELb1ELb0ELb1ELb0ELb1ELb0ELb1ELb1ELb0ELb0ELb0EEENS1_21CollectiveEpilogueFwdISB_S9_SC_SE_Li256ELb1ELb0ELb0ELb0EEENS1_36VarlenDynamicPersistentTileSchedulerILi128ELi128ELi256ELi32ELb0ELb0ELb1ELb1ELb0ELb1EEEEEEEEEvNT_6ParamsE,"ax",@progbits
	.align	128
.text._ZN7cutlass13device_kernelIN5flash11enable_sm90INS1_16FlashAttnFwdSm90INS1_25CollectiveMainloopFwdSm90ILi2EN4cute5tupleIJNS5_1CILi1EEES8_S8_EEENS6_IJNS7_ILi128EEESA_SA_EEELi128ENS_10bfloat16_tEfNS_4arch4Sm90ELb0ELb1ELb0ELb1ELb0ELb1ELb0ELb1ELb1ELb0ELb0ELb0EEENS1_21CollectiveEpilogueFwdISB_S9_SC_SE_Li256ELb1ELb0ELb0ELb0EEENS1_36VarlenDynamicPersistentTileSchedulerILi128ELi128ELi256ELi32ELb0ELb0ELb1ELb1ELb0ELb1EEEEEEEEEvNT_6ParamsE:
        .type           _ZN7cutlass13device_kernelIN5flash11enable_sm90INS1_16FlashAttnFwdSm90INS1_25CollectiveMainloopFwdSm90ILi2EN4cute5tupleIJNS5_1CILi1EEES8_S8_EEENS6_IJNS7_ILi128EEESA_SA_EEELi128ENS_10bfloat16_tEfNS_4arch4Sm90ELb0ELb1ELb0ELb1ELb0ELb1ELb0ELb1ELb1ELb0ELb0ELb0EEENS1_21CollectiveEpilogueFwdISB_S9_SC_SE_Li256ELb1ELb0ELb0ELb0EEENS1_36VarlenDynamicPersistentTileSchedulerILi128ELi128ELi256ELi32ELb0ELb0ELb1ELb1ELb0ELb1EEEEEEEEEvNT_6ParamsE,@function
        .size           _ZN7cutlass13device_kernelIN5flash11enable_sm90INS1_16FlashAttnFwdSm90INS1_25CollectiveMainloopFwdSm90ILi2EN4cute5tupleIJNS5_1CILi1EEES8_S8_EEENS6_IJNS7_ILi128EEESA_SA_EEELi128ENS_10bfloat16_tEfNS_4arch4Sm90ELb0ELb1ELb0ELb1ELb0ELb1ELb0ELb1ELb1ELb0ELb0ELb0EEENS1_21CollectiveEpilogueFwdISB_S9_SC_SE_Li256ELb1ELb0ELb0ELb0EEENS1_36VarlenDynamicPersistentTileSchedulerILi128ELi128ELi256ELi32ELb0ELb0ELb1ELb1ELb0ELb1EEEEEEEEEvNT_6ParamsE,(.L_x_2732 - _ZN7cutlass13device_kernelIN5flash11enable_sm90INS1_16FlashAttnFwdSm90INS1_25CollectiveMainloopFwdSm90ILi2EN4cute5tupleIJNS5_1CILi1EEES8_S8_EEENS6_IJNS7_ILi128EEESA_SA_EEELi128ENS_10bfloat16_tEfNS_4arch4Sm90ELb0ELb1ELb0ELb1ELb0ELb1ELb0ELb1ELb1ELb0ELb0ELb0EEENS1_21CollectiveEpilogueFwdISB_S9_SC_SE_Li256ELb1ELb0ELb0ELb0EEENS1_36VarlenDynamicPersistentTileSchedulerILi128ELi128ELi256ELi32ELb0ELb0ELb1ELb1ELb0ELb1EEEEEEEEEvNT_6ParamsE)
        .other          _ZN7cutlass13device_kernelIN5flash11enable_sm90INS1_16FlashAttnFwdSm90INS1_25CollectiveMainloopFwdSm90ILi2EN4cute5tupleIJNS5_1CILi1EEES8_S8_EEENS6_IJNS7_ILi128EEESA_SA_EEELi128ENS_10bfloat16_tEfNS_4arch4Sm90ELb0ELb1ELb0ELb1ELb0ELb1ELb0ELb1ELb1ELb0ELb0ELb0EEENS1_21CollectiveEpilogueFwdISB_S9_SC_SE_Li256ELb1ELb0ELb0ELb0EEENS1_36VarlenDynamicPersistentTileSchedulerILi128ELi128ELi256ELi32ELb0ELb0ELb1ELb1ELb0ELb1EEEEEEEEEvNT_6ParamsE,@"STO_CUDA_ENTRY STV_DEFAULT"
_ZN7cutlass13device_kernelIN5flash11enable_sm90INS1_16FlashAttnFwdSm90INS1_25CollectiveMainloopFwdSm90ILi2EN4cute5tupleIJNS5_1CILi1EEES8_S8_EEENS6_IJNS7_ILi128EEESA_SA_EEELi128ENS_10bfloat16_tEfNS_4arch4Sm90ELb0ELb1ELb0ELb1ELb0ELb1ELb0ELb1ELb1ELb0ELb0ELb0EEENS1_21CollectiveEpilogueFwdISB_S9_SC_SE_Li256ELb1ELb0ELb0ELb0EEENS1_36VarlenDynamicPersistentTileSchedulerILi128ELi128ELi256ELi32ELb0ELb0ELb1ELb1ELb0ELb1EEEEEEEEEvNT_6ParamsE:
        /* <DEDUP_REMOVED lines=27> */
.L_x_1307:
[----:B------:R-:W-:Y:S05]  /*01b0*/  BSYNC B0 ;  /* 0x0000000000007941 */ /* 0x000fea0003800000 */
.L_x_1306:
        /* <DEDUP_REMOVED lines=41> */
.L_x_1308:
        /* <DEDUP_REMOVED lines=22> */
.L_x_1309:
        /* <DEDUP_REMOVED lines=18> */
.L_x_1310:
        /* <DEDUP_REMOVED lines=22> */
.L_x_1311:
        /* <DEDUP_REMOVED lines=22> */
.L_x_1312:
[----:B------:R-:W-:Y:S01]  /*0990*/  PLOP3.LUT P0, PT, PT, PT, UP0, 0x80, 0x0 ;  /* 0x000000000000781c */ /* 0x000fe20003f0f008 */
[----:B------:R-:W-:Y:S01]  /*09a0*/  UMOV UR36, 0x1 ;  /* 0x0000000100247882 */ /* 0x000fe20000000000 */
[----:B------:R-:W-:Y:S01]  /*09b0*/  NOP ;  /* 0x0000000000007918 */ /* 0x000fe20000000000 */
[----:B------:R-:W-:Y:S01]  /*09c0*/  USEL UR36, UR36, 0x2, !UP0 ;  /* 0x0000000224247887 */ /* 0x000fe2000c000000 */
[----:B------:R-:W-:Y:S01]  /*09d0*/  BSSY B7, `(.L_x_1313) ;  /* 0x0002283000077945 */ /* 0x000fe20003800000 */
[----:B------:R-:W-:Y:S01]  /*09e0*/  ULDC.64 UR54, c[0x0][0x208] ;  /* 0x0000820000367ab9 */ /* 0x000fe20000000a00 */
[----:B012-4-:R-:W-:Y:S07]  /*09f0*/  BAR.SYNC.DEFER_BLOCKING 0x0 ;  /* 0x0000000000007b1d */ /* 0x017fee0000010000 */
[----:B------:R-:W-:Y:S05]  /*0a00*/  @!P0 BRA `(.L_x_1314) ;  /* 0x000001c4004c8947 */ /* 0x000fea0003800000 */
.L_x_1315:
[----:B------:R-:W-:-:S08]  /*0a10*/  NOP ;  /* 0x0000000000007918 */ /* 0x000fd00000000000 */
[----:B------:R-:W0:Y:S02]  /*0a20*/  USETMAXREG.TRY_ALLOC.CTAPOOL UP0, 0xf0 ;  /* 0x000000f0000079c8 */ /* 0x000e240008000600 */
[----:B0-----:R-:W-:-:S13]  /*0a30*/  PLOP3.LUT P0, PT, PT, PT, UP0, 0x80, 0x0 ;  /* 0x000000000000781c */ /* 0x001fda0003f0f008 */
[----:B------:R-:W-:Y:S05]  /*0a40*/  @!P0 BRA `(.L_x_1315) ;  /* 0xfffffffc00f08947 */ /* 0x000fea000383ffff */
[----:B------:R-:W-:Y:S01]  /*0a50*/  SHF.R.U32.HI R0, RZ, 0x7, R3 ;  /* 0x00000007ff007819 */ /* 0x000fe20000011603 */
[----:B------:R-:W0:Y:S08]  /*0a60*/  S2UR UR5, SR_CgaCtaId ;  /* 0x00000000000579c3 */ /* 0x000e300000008800 */
[----:B------:R-:W-:Y:S06]  /*0a70*/  BAR.ARV 0x8, 0x120 ;  /* 0x0204800000007b1d */ /* 0x000fec0000002000 */
[----:B------:R-:W-:Y:S01]  /*0a80*/  ISETP.NE.AND P0, PT, R0, 0x1, PT ;  /* 0x000000010000780c */ /* 0x000fe20003f05270 */
[----:B------:R-:W-:-:S12]  /*0a90*/  UMOV UR4, 0x400 ;  /* 0x0000040000047882 */ /* 0x000fd80000000000 */
[----:B------:R-:W-:Y:S06]  /*0aa0*/  @!P0 BAR.ARV 0x9, 0x100 ;  /* 0x0244000000008b1d */ /* 0x000fec0000002000 */
[----:B0-----:R-:W-:Y:S02]  /*0ab0*/  ULEA UR4, UR5, UR4, 0x18 ;  /* 0x0000000405047291 */ /* 0x001fe4000f8ec03f */
[----:B------:R-:W-:Y:S04]  /*0ac0*/  BAR.SYNC.DEFER_BLOCKING 0x5, 0x120 ;  /* 0x0144800000007b1d */ /* 0x000fe80000010000 */
[----:B------:R-:W-:-:S02]  /*0ad0*/  IMAD.U32 R2, RZ, RZ, UR4 ;  /* 0x00000004ff027e24 */ /* 0x000fc4000f8e00ff */
[----:B------:R-:W-:-:S03]  /*0ae0*/  ULDC UR4, c[0x0][0xc14] ;  /* 0x0003050000047ab9 */ /* 0x000fc60000000800 */
[----:B------:R-:W0:Y:S01]  /*0af0*/  LDS.128 R196, [R2+0x288d0] ;  /* 0x0288d00002c47984 */ /* 0x000e220000000c00 */
[----:B------:R-:W-:Y:S06]  /*0b00*/  BAR.ARV 0x4, 0x120 ;  /* 0x0104800000007b1d */ /* 0x000fec0000002000 */
[----:B0-----:R-:W-:-:S13]  /*0b10*/  ISETP.GE.AND P0, PT, R199, UR4, PT ;  /* 0x00000004c7007c0c */ /* 0x001fda000bf06270 */
[----:B------:R-:W-:Y:S05]  /*0b20*/  @P0 BRA `(.L_x_1316) ;  /* 0x0000022400b40947 */ /* 0x000fea0003800000 */
[----:B------:R-:W-:Y:S01]  /*0b30*/  VIADD R230, R3, 0xffffff80 ;  /* 0xffffff8003e67836 */ /* 0x000fe20000000000 */
[----:B------:R-:W-:Y:S01]  /*0b40*/  R2UR UR38, R2 ;  /* 0x00000000022672ca */ /* 0x000fe200000e0000 */
[----:B------:R-:W-:Y:S01]  /*0b50*/  IMAD.MOV.U32 R222, RZ, RZ, RZ ;  /* 0x000000ffffde7224 */ /* 0x000fe200078e00ff */
[----:B------:R-:W-:Y:S01]  /*0b60*/  CS2R R184, SRZ ;  /* 0x0000000000b87805 */ /* 0x000fe2000001ff00 */
[----:B------:R-:W-:Y:S01]  /*0b70*/  IMAD.MOV.U32 R194, RZ, RZ, RZ ;  /* 0x000000ffffc27224 */ /* 0x000fe200078e00ff */
[----:B------:R-:W-:Y:S01]  /*0b80*/  SHF.R.S32.HI R3, RZ, 0x1f, R230 ;  /* 0x0000001fff037819 */ /* 0x000fe200000114e6 */
[----:B------:R-:W-:Y:S01]  /*0b90*/  IMAD.MOV.U32 R186, RZ, RZ, RZ ;  /* 0x000000ffffba7224 */ /* 0x000fe200078e00ff */
[----:B------:R-:W-:Y:S02]  /*0ba0*/  ULOP3.LUT UR39, UR36, 0x1, URZ, 0xfc, !UPT ;  /* 0x0000000124277892 */ /* 0x000fe4000f8efc3f */
[CC--:B------:R-:W-:Y:S02]  /*0bb0*/  LEA.HI R5, R3.reuse, R230.reuse, RZ, 0x7 ;  /* 0x000000e603057211 */ /* 0x0c0fe400078f38ff */
[----:B------:R-:W-:-:S02]  /*0bc0*/  LEA.HI R4, R3, R230, RZ, 0x5 ;  /* 0x000000e603047211 */ /* 0x000fc400078f28ff */
[C---:B------:R-:W-:Y:S01]  /*0bd0*/  LOP3.LUT R7, R5.reuse, 0xffffff80, RZ, 0xc0, !PT ;  /* 0xffffff8005077812 */ /* 0x040fe200078ec0ff */
[----:B------:R-:W-:Y:S01]  /*0be0*/  UIADD3 UR38, UR38, 0x10400, URZ ;  /* 0x0001040026267890 */ /* 0x000fe2000fffe03f */
[----:B------:R-:W-:Y:S01]  /*0bf0*/  SHF.R.S32.HI R228, RZ, 0x7, R5 ;  /* 0x00000007ffe47819 */ /* 0x000fe20000011405 */
[----:B------:R-:W-:Y:S02]  /*0c00*/  IMAD.SHL.U32 R4, R4, 0x20, RZ ;  /* 0x0000002004047824 */ /* 0x000fe400078e00ff */
[----:B------:R-:W-:Y:S01]  /*0c10*/  IMAD.IADD R224, R230, 0x1, -R7 ;  /* 0x00000001e6e07824 */ /* 0x000fe200078e0a07 */
[----:B------:R-:W-:Y:S02]  /*0c20*/  LEA.HI R5, R5, R228, RZ, 0x1 ;  /* 0x000000e405057211 */ /* 0x000fe400078f08ff */
[----:B------:R-:W-:Y:S02]  /*0c30*/  LOP3.LUT R4, R4, 0xfffffc00, RZ, 0xc0, !PT ;  /* 0xfffffc0004047812 */ /* 0x000fe400078ec0ff */
[----:B------:R-:W-:-:S02]  /*0c40*/  SHF.R.S32.HI R11, RZ, 0x1f, R224 ;  /* 0x0000001fff0b7819 */ /* 0x000fc400000114e0 */
[----:B------:R-:W-:Y:S02]  /*0c50*/  LOP3.LUT R5, R5, 0x3fffffe, RZ, 0xc0, !PT ;  /* 0x03fffffe05057812 */ /* 0x000fe400078ec0ff */
[CC--:B------:R-:W-:Y:S02]  /*0c60*/  LEA.HI R6, R11.reuse, R224.reuse, RZ, 0x2 ;  /* 0x000000e00b067211 */ /* 0x0c0fe400078f10ff */
[----:B------:R-:W-:Y:S01]  /*0c70*/  LEA.HI R11, R11, R224, RZ, 0x5 ;  /* 0x000000e00b0b7211 */ /* 0x000fe200078f28ff */
[----:B------:R-:W-:Y:S01]  /*0c80*/  IMAD.IADD R5, R228, 0x1, -R5 ;  /* 0x00000001e4057824 */ /* 0x000fe200078e0a05 */
[--C-:B------:R-:W-:Y:S02]  /*0c90*/  SHF.R.S32.HI R7, RZ, 0x2, R6.reuse ;  /* 0x00000002ff077819 */ /* 0x100fe40000011406 */
[----:B------:R-:W-:Y:S02]  /*0ca0*/  SHF.R.S32.HI R0, RZ, 0x1f, R6 ;  /* 0x0000001fff007819 */ /* 0x000fe40000011406 */
[----:B------:R-:W-:-:S02]  /*0cb0*/  SHF.R.S32.HI R11, RZ, 0x5, R11 ;  /* 0x00000005ff0b7819 */ /* 0x000fc4000001140b */
[----:B------:R-:W-:Y:S02]  /*0cc0*/  LEA.HI R8, R0, R7, RZ, 0x3 ;  /* 0x0000000700087211 */ /* 0x000fe400078f18ff */
[----:B------:R-:W-:Y:S02]  /*0cd0*/  LEA.HI R0, R3, R230, RZ, 0x4 ;  /* 0x000000e603007211 */ /* 0x000fe400078f20ff */
[----:B------:R-:W-:Y:S02]  /*0ce0*/  LOP3.LUT R8, R8, 0xfffffff8, RZ, 0xc0, !PT ;  /* 0xfffffff808087812 */ /* 0x000fe400078ec0ff */
[----:B------:R-:W-:Y:S02]  /*0cf0*/  SHF.R.S32.HI R9, RZ, 0x4, R0 ;  /* 0x00000004ff097819 */ /* 0x000fe40000011400 */
[----:B------:R-:W-:Y:S01]  /*0d00*/  LOP3.LUT R191, R6, 0x7ffffffc, RZ, 0xc0, !PT ;  /* 0x7ffffffc06bf7812 */ /* 0x000fe200078ec0ff */
[----:B------:R-:W-:Y:S01]  /*0d10*/  IMAD.IADD R8, R7, 0x1, -R8 ;  /* 0x0000000107087824 */ /* 0x000fe200078e0a08 */
[----:B------:R-:W-:-:S02]  /*0d20*/  LOP3.LUT R7, R0, 0x3fffff0, RZ, 0xc0, !PT ;  /* 0x03fffff000077812 */ /* 0x000fc400078ec0ff */
[----:B------:R-:W-:Y:S01]  /*0d30*/  LEA.HI R0, R0, R9, RZ, 0x1 ;  /* 0x0000000900007211 */ /* 0x000fe200078f08ff */
[----:B------:R-:W-:Y:S02]  /*0d40*/  IMAD R8, R11, 0x10, R8 ;  /* 0x000000100b087824 */ /* 0x000fe400078e0208 */
[----:B------:R-:W-:Y:S01]  /*0d50*/  IMAD.IADD R7, R230, 0x1, -R7 ;  /* 0x00000001e6077824 */ /* 0x000fe200078e0a07 */
[----:B------:R-:W-:Y:S01]  /*0d60*/  LOP3.LUT R0, R0, 0x1ffffffe, RZ, 0xc0, !PT ;  /* 0x1ffffffe00007812 */ /* 0x000fe200078ec0ff */
[----:B------:R-:W-:Y:S02]  /*0d70*/  IMAD R204, R5, 0x40, R8 ;  /* 0x0000004005cc7824 */ /* 0x000fe400078e0208 */
[----:B------:R-:W-:Y:S02]  /*0d80*/  IMAD R7, R7, 0x40, R4 ;  /* 0x0000004007077824 */ /* 0x000fe400078e0204 */
[----:B------:R-:W-:Y:S02]  /*0d90*/  IMAD.IADD R0, R9, 0x1, -R0 ;  /* 0x0000000109007824 */ /* 0x000fe400078e0a00 */
[----:B------:R-:W-:-:S02]  /*0da0*/  IMAD.IADD R191, R224, 0x1, -R191 ;  /* 0x00000001e0bf7824 */ /* 0x000fc400078e0abf */
[----:B------:R-:W-:Y:S01]  /*0db0*/  IMAD R229, R0, 0x8, R7 ;  /* 0x0000000800e57824 */ /* 0x000fe200078e0207 */
[CC--:B------:R-:W-:Y:S02]  /*0dc0*/  LEA.HI R0, R3.reuse, R230.reuse, RZ, 0x6 ;  /* 0x000000e603007211 */ /* 0x0c0fe400078f30ff */
[----:B------:R-:W-:-:S03]  /*0dd0*/  LEA.HI R3, R3, R230, RZ, 0x3 ;  /* 0x000000e603037211 */ /* 0x000fc600078f18ff */
[----:B------:R-:W-:Y:S01]  /*0de0*/  IMAD.SHL.U32 R0, R0, 0x8, RZ ;  /* 0x0000000800007824 */ /* 0x000fe200078e00ff */
[----:B------:R-:W-:Y:S02]  /*0df0*/  SHF.R.S32.HI R18, RZ, 0x3, R3 ;  /* 0x00000003ff127819 */ /* 0x000fe40000011403 */
[----:B------:R-:W-:Y:S02]  /*0e00*/  LOP3.LUT R5, R3, 0xfffffff8, RZ, 0xc0, !PT ;  /* 0xfffffff803057812 */ /* 0x000fe400078ec0ff */
[----:B------:R-:W-:Y:S01]  /*0e10*/  LOP3.LUT R212, R0, 0xfffffe00, RZ, 0xc0, !PT ;  /* 0xfffffe0000d47812 */ /* 0x000fe200078ec0ff */
[C---:B------:R-:W-:Y:S01]  /*0e20*/  VIADD R189, R18.reuse, 0x20 ;  /* 0x0000002012bd7836 */ /* 0x040fe20000000000 */
[----:B------:R-:W-:Y:S01]  /*0e30*/  SHF.R.S32.HI R19, RZ, 0x1f, R18 ;  /* 0x0000001fff137819 */ /* 0x000fe20000011412 */
[C---:B------:R-:W-:Y:S02]  /*0e40*/  VIADD R188, R18.reuse, 0x40 ;  /* 0x0000004012bc7836 */ /* 0x040fe40000000000 */
[----:B------:R-:W-:Y:S01]  /*0e50*/  VIADD R190, R18, 0x60 ;  /* 0x0000006012be7836 */ /* 0x000fe20000000000 */
[----:B------:R-:W-:Y:S01]  /*0e60*/  SHF.R.S32.HI R0, RZ, 0x1f, R189 ;  /* 0x0000001fff007819 */ /* 0x000fe200000114bd */
[----:B------:R-:W-:Y:S01]  /*0e70*/  IMAD.IADD R220, R230, 0x1, -R5 ;  /* 0x00000001e6dc7824 */ /* 0x000fe200078e0a05 */
[----:B------:R-:W-:Y:S01]  /*0e80*/  SHF.R.S32.HI R5, RZ, 0x1f, R188 ;  /* 0x0000001fff057819 */ /* 0x000fe200000114bc */
[----:B------:R-:W-:Y:S01]  /*0e90*/  IMAD.SHL.U32 R203, R18, 0x40, RZ ;  /* 0x0000004012cb7824 */ /* 0x000fe200078e00ff */
[----:B------:R-:W-:Y:S01]  /*0ea0*/  SHF.R.S32.HI R7, RZ, 0x1f, R190 ;  /* 0x0000001fff077819 */ /* 0x000fe200000114be */
[----:B------:R-:W-:Y:S01]  /*0eb0*/  IMAD.SHL.U32 R202, R189, 0x40, RZ ;  /* 0x00000040bdca7824 */ /* 0x000fe200078e00ff */
[----:B------:R-:W-:Y:S01]  /*0ec0*/  LEA.HI R0, R0, R189, RZ, 0x3 ;  /* 0x000000bd00007211 */ /* 0x000fe200078f18ff */
[----:B------:R-:W-:Y:S01]  /*0ed0*/  IMAD.SHL.U32 R201, R188, 0x40, RZ ;  /* 0x00000040bcc97824 */ /* 0x000fe200078e00ff */
[----:B------:R-:W-:Y:S01]  /*0ee0*/  LEA.HI R5, R5, R188, RZ, 0x3 ;  /* 0x000000bc05057211 */ /* 0x000fe200078f18ff */
[----:B------:R-:W-:Y:S01]  /*0ef0*/  IMAD.SHL.U32 R200, R190, 0x40, RZ ;  /* 0x00000040bec87824 */ /* 0x000fe200078e00ff */
[----:B------:R-:W-:Y:S01]  /*0f00*/  LEA.HI R7, R7, R190, RZ, 0x3 ;  /* 0x000000be07077211 */ /* 0x000fe200078f18ff */
[----:B------:R-:W-:Y:S01]  /*0f10*/  IMAD.SHL.U32 R16, R220, 0x8, RZ ;  /* 0x00000008dc107824 */ /* 0x000fe200078e00ff */
[----:B------:R-:W-:Y:S01]  /*0f20*/  LOP3.LUT R3, R203, 0x1c0, RZ, 0xc0, !PT ;  /* 0x000001c0cb037812 */ /* 0x000fe200078ec0ff */
[----:B------:R-:W-:Y:S01]  /*0f30*/  IMAD.SHL.U32 R0, R0, 0x40, RZ ;  /* 0x0000004000007824 */ /* 0x000fe200078e00ff */
[----:B------:R-:W-:Y:S01]  /*0f40*/  LOP3.LUT R202, R202, 0x1c0, RZ, 0xc0, !PT ;  /* 0x000001c0caca7812 */ /* 0x000fe200078ec0ff */
[----:B------:R-:W-:Y:S01]  /*0f50*/  IMAD.SHL.U32 R5, R5, 0x40, RZ ;  /* 0x0000004005057824 */ /* 0x000fe200078e00ff */
[----:B------:R-:W-:Y:S01]  /*0f60*/  LOP3.LUT R201, R201, 0x1c0, RZ, 0xc0, !PT ;  /* 0x000001c0c9c97812 */ /* 0x000fe200078ec0ff */
[----:B------:R-:W-:Y:S01]  /*0f70*/  IMAD.SHL.U32 R7, R7, 0x40, RZ ;  /* 0x0000004007077824 */ /* 0x000fe200078e00ff */
[----:B------:R-:W-:Y:S01]  /*0f80*/  LOP3.LUT R200, R200, 0x1c0, RZ, 0xc0, !PT ;  /* 0x000001c0c8c87812 */ /* 0x000fe200078ec0ff */
[----:B------:R-:W-:Y:S01]  /*0f90*/  IMAD.SHL.U32 R22, R220, 0x4, RZ ;  /* 0x00000004dc167824 */ /* 0x000fe200078e00ff */
[----:B------:R-:W-:Y:S01]  /*0fa0*/  SHF.R.U32.HI R211, RZ, 0x3, R3 ;  /* 0x00000003ffd37819 */ /* 0x000fe20000011603 */
[----:B------:R-:W-:Y:S01]  /*0fb0*/  VIADD R195, R16, 0x40 ;  /* 0x0000004010c37836 */ /* 0x000fe20000000000 */
[----:B------:R-:W-:Y:S01]  /*0fc0*/  LOP3.LUT R214, R3, 0x38, R16, 0xf8, !PT ;  /* 0x0000003803d67812 */ /* 0x000fe200078ef810 */
[----:B------:R-:W-:Y:S01]  /*0fd0*/  VIADD R187, R22, 0x20 ;  /* 0x0000002016bb7836 */ /* 0x000fe20000000000 */
[----:B------:R-:W-:-:S02]  /*0fe0*/  SHF.R.U32.HI R209, RZ, 0x3, R202 ;  /* 0x00000003ffd17819 */ /* 0x000fc400000116ca */
[--C-:B------:R-:W-:Y:S02]  /*0ff0*/  LOP3.LUT R3, R202, 0x38, R16.reuse, 0xf8, !PT ;  /* 0x00000038ca037812 */ /* 0x100fe400078ef810 */
[----:B------:R-:W-:Y:S02]  /*1000*/  SHF.R.U32.HI R207, RZ, 0x3, R201 ;  /* 0x00000003ffcf7819 */ /* 0x000fe400000116c9 */
[----:B------:R-:W-:Y:S02]  /*1010*/  LOP3.LUT R4, R201, 0x38, R16, 0xf8, !PT ;  /* 0x00000038c9047812 */ /* 0x000fe400078ef810 */
[----:B------:R-:W-:Y:S02]  /*1020*/  SHF.R.U32.HI R205, RZ, 0x3, R200 ;  /* 0x00000003ffcd7819 */ /* 0x000fe400000116c8 */
[----:B------:R-:W-:Y:S02]  /*1030*/  LOP3.LUT R6, R200, 0x38, R16, 0xf8, !PT ;  /* 0x00000038c8067812 */ /* 0x000fe400078ef810 */
[----:B------:R-:W-:-:S02]  /*1040*/  LOP3.LUT R210, R0, 0xfffffe00, RZ, 0xc0, !PT ;  /* 0xfffffe0000d27812 */ /* 0x000fc400078ec0ff */
[----:B------:R-:W-:Y:S02]  /*1050*/  LOP3.LUT R208, R5, 0xfffffe00, RZ, 0xc0, !PT ;  /* 0xfffffe0005d07812 */ /* 0x000fe400078ec0ff */
[----:B------:R-:W-:Y:S02]  /*1060*/  LOP3.LUT R206, R7, 0xfffffe00, RZ, 0xc0, !PT ;  /* 0xfffffe0007ce7812 */ /* 0x000fe400078ec0ff */
[----:B------:R-:W-:Y:S02]  /*1070*/  LOP3.LUT R214, R212, R214, R211, 0xf6, !PT ;  /* 0x000000d6d4d67212 */ /* 0x000fe400078ef6d3 */
[----:B------:R-:W-:Y:S02]  /*1080*/  LOP3.LUT R3, R210, R3, R209, 0xf6, !PT ;  /* 0x00000003d2037212 */ /* 0x000fe400078ef6d1 */
[----:B------:R-:W-:Y:S02]  /*1090*/  LOP3.LUT R4, R208, R4, R207, 0xf6, !PT ;  /* 0x00000004d0047212 */ /* 0x000fe400078ef6cf */
[----:B------:R-:W-:-:S02]  /*10a0*/  LOP3.LUT R6, R206, R6, R205, 0xf6, !PT ;  /* 0x00000006ce067212 */ /* 0x000fc400078ef6cd */
[----:B------:R-:W-:Y:S02]  /*10b0*/  SHF.R.S32.HI R218, RZ, 0x1f, R189 ;  /* 0x0000001fffda7819 */ /* 0x000fe400000114bd */
[----:B------:R-:W-:Y:S02]  /*10c0*/  SHF.R.S32.HI R217, RZ, 0x1f, R188 ;  /* 0x0000001fffd97819 */ /* 0x000fe400000114bc */
[----:B------:R-:W-:Y:S02]  /*10d0*/  SHF.R.S32.HI R216, RZ, 0x1f, R190 ;  /* 0x0000001fffd87819 */ /* 0x000fe400000114be */
[----:B------:R-:W-:Y:S02]  /*10e0*/  SHF.R.S32.HI R17, RZ, 0x1f, R16 ;  /* 0x0000001fff117819 */ /* 0x000fe40000011410 */
[----:B------:R-:W-:Y:S02]  /*10f0*/  LEA R213, R214, UR38, 0x1 ;  /* 0x00000026d6d57c11 */ /* 0x000fe4000f8e08ff */
[----:B------:R-:W-:-:S02]  /*1100*/  LEA R227, R3, UR38, 0x1 ;  /* 0x0000002603e37c11 */ /* 0x000fc4000f8e08ff */
[----:B------:R-:W-:Y:S02]  /*1110*/  LEA R226, R4, UR38, 0x1 ;  /* 0x0000002604e27c11 */ /* 0x000fe4000f8e08ff */
[----:B------:R-:W-:-:S07]  /*1120*/  LEA R225, R6, UR38, 0x1 ;  /* 0x0000002606e17c11 */ /* 0x000fce000f8e08ff */
.L_x_1596:
[----:B------:R-:W-:Y:S05]  /*1130*/  YIELD ;  /* 0x0000000000007946 */ /* 0x000fea0003800000 */
[----:B------:R-:W-:Y:S01]  /*1140*/  ULDC.64 UR4, c[0x0][0xa28] ;  /* 0x00028a0000047ab9 */ /* 0x000fe20000000a00 */
[----:B0-2345:R-:W0:Y:S01]  /*1150*/  LDC.64 R6, c[0x0][0xa08] ;  /* 0x00028200ff067b82 */ /* 0x03de220000000a00 */
[----:B------:R-:W-:Y:S01]  /*1160*/  ISETP.NE.U32.AND P1, PT, RZ, UR4, PT ;  /* 0x00000004ff007c0c */ /* 0x000fe2000bf25070 */
[----:B------:R-:W-:Y:S02]  /*1170*/  IMAD.MOV.U32 R0, RZ, RZ, RZ ;  /* 0x000000ffff007224 */ /* 0x000fe400078e00ff */
[----:B------:R-:W-:Y:S01]  /*1180*/  IMAD.MOV.U32 R28, RZ, RZ, RZ ;  /* 0x000000ffff1c7224 */ /* 0x000fe200078e00ff */
[----:B------:R-:W-:Y:S01]  /*1190*/  ISETP.NE.AND.EX P1, PT, RZ, UR5, PT, P1 ;  /* 0x00000005ff007c0c */ /* 0x000fe2000bf25310 */
[----:B------:R-:W-:-:S02]  /*11a0*/  ULDC.64 UR4, c[0x0][0xa18] ;  /* 0x0002860000047ab9 */ /* 0x000fc40000000a00 */
[----:B------:R-:W-:-:S04]  /*11b0*/  ISETP.NE.U32.AND P2, PT, RZ, UR4, PT ;  /* 0x00000004ff007c0c */ /* 0x000fc8000bf45070 */
[----:B------:R-:W-:Y:S01]  /*11c0*/  ISETP.NE.AND.EX P2, PT, RZ, UR5, PT, P2 ;  /* 0x00000005ff007c0c */ /* 0x000fe2000bf45320 */
[----:B------:R-:W-:Y:S02]  /*11d0*/  ULDC.64 UR4, c[0x0][0xa08] ;  /* 0x0002820000047ab9 */ /* 0x000fe40000000a00 */
[----:B------:R-:W-:-:S03]  /*11e0*/  ISETP.NE.U32.AND P0, PT, RZ, UR4, PT ;  /* 0x00000004ff007c0c */ /* 0x000fc6000bf05070 */
[----:B------:R-:W1:Y:S01]  /*11f0*/  @P1 LDC.64 R4, c[0x0][0xa28] ;  /* 0x00028a00ff041b82 */ /* 0x000e620000000a00 */
[----:B------:R-:W-:Y:S01]  /*1200*/  ISETP.NE.AND.EX P0, PT, RZ, UR5, PT, P0 ;  /* 0x00000005ff007c0c */ /* 0x000fe2000bf05300 */
[----:B0-----:R-:W-:-:S06]  /*1210*/  IMAD.WIDE R10, R199, 0x4, R6 ;  /* 0x00000004c70a7825 */ /* 0x001fcc00078e0206 */
[----:B------:R-:W0:Y:S01]  /*1220*/  @P2 LDC.64 R8, c[0x0][0xa18] ;  /* 0x00028600ff082b82 */ /* 0x000e220000000a00 */
[----:B------:R-:W-:Y:S02]  /*1230*/  ULDC UR4, c[0x0][0x288] ;  /* 0x0000a20000047ab9 */ /* 0x000fe40000000800 */
[----:B------:R-:W-:Y:S01]  /*1240*/  IMAD.U32 R193, RZ, RZ, UR4 ;  /* 0x00000004ffc17e24 */ /* 0x000fe2000f8e00ff */
[----:B------:R-:W-:Y:S02]  /*1250*/  ULDC.64 UR4, c[0x0][0x3f8] ;  /* 0x0000fe0000047ab9 */ /* 0x000fe40000000a00 */
[----:B------:R2:W5:Y:S01]  /*1260*/  @P0 LDG.E R28, desc[UR54][R10.64] ;  /* 0x000000360a1c0981 */ /* 0x000562000c1e1900 */
[----:B-1----:R-:W-:-:S05]  /*1270*/  @P1 IMAD.WIDE R4, R199, 0x4, R4 ;  /* 0x00000004c7041825 */ /* 0x002fca00078e0204 */
[----:B------:R2:W5:Y:S01]  /*1280*/  @P1 LDG.E R0, desc[UR54][R4.64] ;  /* 0x0000003604001981 */ /* 0x000562000c1e1900 */
[----:B0-----:R-:W-:-:S05]  /*1290*/  @P2 IMAD.WIDE R6, R199, 0x4, R8 ;  /* 0x00000004c7062825 */ /* 0x001fca00078e0208 */
[----:B------:R2:W5:Y:S01]  /*12a0*/  @P2 LDG.E R193, desc[UR54][R6.64] ;  /* 0x0000003606c12981 */ /* 0x000562000c1e1900 */
[----:B------:R-:W-:-:S03]  /*12b0*/  UISETP.NE.U32.AND UP0, UPT, UR4, URZ, UPT ;  /* 0x0000003f0400728c */ /* 0x000fc6000bf05070 */
[----:B------:R-:W-:Y:S01]  /*12c0*/  ULDC UR4, c[0x0][0x404] ;  /* 0x0001010000047ab9 */ /* 0x000fe20000000800 */
[----:B------:R-:W-:-:S03]  /*12d0*/  UISETP.NE.AND.EX UP0, UPT, UR5, URZ, UPT, UP0 ;  /* 0x0000003f0500728c */ /* 0x000fc6000bf05300 */
[----:B------:R-:W-:Y:S01]  /*12e0*/  ULDC UR5, c[0x0][0x2e0] ;  /* 0x0000b80000057ab9 */ /* 0x000fe20000000800 */
[----:B------:R-:W-:-:S04]  /*12f0*/  USEL UR4, UR4, 0x1, UP0 ;  /* 0x0000000104047887 */ /* 0x000fc80008000000 */
[----:B------:R-:W-:-:S03]  /*1300*/  UIMAD UR4, UR4, UR5, URZ ;  /* 0x00000005040472a4 */ /* 0x000fc6000f8e023f */
[----:B------:R-:W-:Y:S02]  /*1310*/  ULDC UR5, c[0x0][0x338] ;  /* 0x0000ce0000057ab9 */ /* 0x000fe40000000800 */
[----:B------:R-:W-:Y:S02]  /*1320*/  IMAD.U32 R24, RZ, RZ, UR5 ;  /* 0x00000005ff187e24 */ /* 0x000fe4000f8e00ff */
[----:B------:R-:W-:Y:S01]  /*1330*/  IMAD.U32 R27, RZ, RZ, UR4 ;  /* 0x00000004ff1b7e24 */ /* 0x000fe2000f8e00ff */
[----:B--2---:R-:W-:Y:S06]  /*1340*/  @P2 BRA `(.L_x_1317) ;  /* 0x0000000000242947 */ /* 0x004fec0003800000 */
[----:B------:R-:W-:Y:S02]  /*1350*/  ULDC.64 UR4, c[0x0][0xa00] ;  /* 0x0002800000047ab9 */ /* 0x000fe40000000a00 */
[----:B------:R-:W-:-:S04]  /*1360*/  ISETP.NE.U32.AND P1, PT, RZ, UR4, PT ;  /* 0x00000004ff007c0c */ /* 0x000fc8000bf25070 */
[----:B------:R-:W-:-:S13]  /*1370*/  ISETP.NE.AND.EX P1, PT, RZ, UR5, PT, P1 ;  /* 0x00000005ff007c0c */ /* 0x000fda000bf25310 */
[----:B------:R-:W-:Y:S05]  /*1380*/  @!P1 BRA `(.L_x_1317) ;  /* 0x0000000000149947 */ /* 0x000fea0003800000 */
[----:B------:R-:W0:Y:S02]  /*1390*/  LDC.64 R4, c[0x0][0xa00] ;  /* 0x00028000ff047b82 */ /* 0x000e240000000a00 */
[----:B0-----:R-:W-:-:S05]  /*13a0*/  IMAD.WIDE R4, R199, 0x4, R4 ;  /* 0x00000004c7047825 */ /* 0x001fca00078e0204 */
[----:B-----5:R-:W2:Y:S04]  /*13b0*/  LDG.E R193, desc[UR54][R4.64] ;  /* 0x0000003604c17981 */ /* 0x020ea8000c1e1900 */
[----:B------:R-:W2:Y:S02]  /*13c0*/  LDG.E R6, desc[UR54][R4.64+0x4] ;  /* 0x0000043604067981 */ /* 0x000ea4000c1e1900 */
[----:B--2---:R-:W-:-:S07]  /*13d0*/  IMAD.IADD R193, R6, 0x1, -R193 ;  /* 0x0000000106c17824 */ /* 0x004fce00078e0ac1 */
.L_x_1317:
[----:B------:R-:W-:Y:S01]  /*13e0*/  ULDC.64 UR4, c[0x0][0xa20] ;  /* 0x0002880000047ab9 */ /* 0x000fe20000000a00 */
[----:B------:R-:W-:Y:S01]  /*13f0*/  IMAD.MOV.U32 R223, RZ, RZ, R197 ;  /* 0x000000ffffdf7224 */ /* 0x000fe200078e00c5 */
[----:B------:R-:W-:Y:S01]  /*1400*/  ISETP.NE.U32.AND P1, PT, RZ, UR4, PT ;  /* 0x00000004ff007c0c */ /* 0x000fe2000bf25070 */
[----:B------:R-:W-:Y:S02]  /*1410*/  IMAD.MOV.U32 R219, RZ, RZ, R198 ;  /* 0x000000ffffdb7224 */ /* 0x000fe400078e00c6 */
[----:B------:R-:W-:Y:S01]  /*1420*/  IMAD.MOV.U32 R221, RZ, RZ, R199 ;  /* 0x000000ffffdd7224 */ /* 0x000fe200078e00c7 */
[----:B------:R-:W-:-:S13]  /*1430*/  ISETP.NE.AND.EX P1, PT, RZ, UR5, PT, P1 ;  /* 0x00000005ff007c0c */ /* 0x000fda000bf25310 */
[----:B------:R-:W-:Y:S05]  /*1440*/  @!P1 BRA `(.L_x_1318) ;  /* 0x0000000000109947 */ /* 0x000fea0003800000 */
[----:B------:R-:W0:Y:S02]  /*1450*/  LDC.64 R4, c[0x0][0xa20] ;  /* 0x00028800ff047b82 */ /* 0x000e240000000a00 */
[----:B0-----:R-:W-:-:S05]  /*1460*/  IMAD.WIDE R4, R199, 0x4, R4 ;  /* 0x00000004c7047825 */ /* 0x001fca00078e0204 */
[----:B------:R0:W5:Y:S01]  /*1470*/  LDG.E R27, desc[UR54][R4.64] ;  /* 0x00000036041b7981 */ /* 0x000162000c1e1900 */
[----:B------:R-:W-:Y:S05]  /*1480*/  BRA `(.L_x_1319) ;  /* 0x0000000000107947 */ /* 0x000fea0003800000 */
.L_x_1318:
[----:B------:R-:W-:Y:S05]  /*1490*/  @!P0 BRA `(.L_x_1319) ;  /* 0x00000000000c8947 */ /* 0x000fea0003800000 */
[----:B------:R-:W2:Y:S04]  /*14a0*/  LDG.E R4, desc[UR54][R10.64] ;  /* 0x000000360a047981 */ /* 0x000ea8000c1e1900 */
[----:B------:R-:W2:Y:S02]  /*14b0*/  LDG.E R27, desc[UR54][R10.64+0x4] ;  /* 0x000004360a1b7981 */ /* 0x000ea4000c1e1900 */
[----:B--2---:R-:W-:-:S07]  /*14c0*/  IMAD.IADD R27, R27, 0x1, -R4 ;  /* 0x000000011b1b7824 */ /* 0x004fce00078e0a04 */
.L_x_1319:
[----:B------:R-:W-:Y:S01]  /*14d0*/  ULDC.64 UR4, c[0x0][0xa10] ;  /* 0x0002840000047ab9 */ /* 0x000fe20000000a00 */
[----:B------:R-:W1:Y:S01]  /*14e0*/  LDC.64 R10, c[0x0][0x9e0] ;  /* 0x00027800ff0a7b82 */ /* 0x000e620000000a00 */
[----:B------:R-:W-:-:S04]  /*14f0*/  ISETP.NE.U32.AND P0, PT, RZ, UR4, PT ;  /* 0x00000004ff007c0c */ /* 0x000fc8000bf05070 */
[----:B------:R-:W-:Y:S01]  /*1500*/  ISETP.NE.AND.EX P0, PT, RZ, UR5, PT, P0 ;  /* 0x00000005ff007c0c */ /* 0x000fe2000bf05300 */
[----:B------:R-:W-:Y:S02]  /*1510*/  ULDC.64 UR4, c[0x0][0xa30] ;  /* 0x00028c0000047ab9 */ /* 0x000fe40000000a00 */
[----:B------:R-:W-:-:S04]  /*1520*/  ISETP.NE.U32.AND P1, PT, RZ, UR4, PT ;  /* 0x00000004ff007c0c */ /* 0x000fc8000bf25070 */
[----:B------:R-:W-:-:S06]  /*1530*/  ISETP.NE.AND.EX P1, PT, RZ, UR5, PT, P1 ;  /* 0x00000005ff007c0c */ /* 0x000fcc000bf25310 */
[----:B0-----:R-:W0:Y:S08]  /*1540*/  @P0 LDC.64 R4, c[0x0][0xa10] ;  /* 0x00028400ff040b82 */ /* 0x001e300000000a00 */
[----:B------:R-:W2:Y:S01]  /*1550*/  @P1 LDC.64 R6, c[0x0][0xa30] ;  /* 0x00028c00ff061b82 */ /* 0x000ea20000000a00 */
[----:B0-----:R-:W-:-:S05]  /*1560*/  @P0 IMAD.WIDE R4, R199, 0x4, R4 ;  /* 0x00000004c7040825 */ /* 0x001fca00078e0204 */
[----:B------:R-:W3:Y:S04]  /*1570*/  @P0 LDG.E R3, desc[UR54][R4.64] ;  /* 0x0000003604030981 */ /* 0x000ee8000c1e1900 */
[----:B------:R-:W3:Y:S01]  /*1580*/  @P0 LDG.E R8, desc[UR54][R4.64+0x4] ;  /* 0x0000043604080981 */ /* 0x000ee2000c1e1900 */
[----:B-----5:R-:W-:Y:S02]  /*1590*/  IMAD.MOV.U32 R117, RZ, RZ, R27 ;  /* 0x000000ffff757224 */ /* 0x020fe400078e001b */
[----:B--2---:R-:W-:-:S04]  /*15a0*/  @P1 IMAD.WIDE R6, R199, 0x4, R6 ;  /* 0x00000004c7061825 */ /* 0x004fc800078e0206 */
[----:B------:R-:W-:Y:S01]  /*15b0*/  IMAD.IADD R9, R27, 0x1, -R0 ;  /* 0x000000011b097824 */ /* 0x000fe200078e0a00 */
[----:B------:R0:W5:Y:S01]  /*15c0*/  @P1 LDG.E R117, desc[UR54][R6.64] ;  /* 0x0000003606751981 */ /* 0x000162000c1e1900 */
[----:B-1----:R-:W-:Y:S02]  /*15d0*/  ISETP.GE.AND P1, PT, R11, 0x1, PT ;  /* 0x000000010b00780c */ /* 0x002fe40003f26270 */
[----:B------:R-:W-:Y:S01]  /*15e0*/  LEA R119, R197, 0x80, 0x7 ;  /* 0x00000080c5777811 */ /* 0x000fe200078e38ff */
[----:B---3--:R-:W-:-:S04]  /*15f0*/  @P0 IMAD.IADD R24, R8, 0x1, -R3 ;  /* 0x0000000108180824 */ /* 0x008fc800078e0a03 */
[----:B------:R-:W-:-:S04]  /*1600*/  IMAD.IADD R192, R9, 0x1, R24 ;  /* 0x0000000109c07824 */ /* 0x000fc800078e0218 */
[C---:B------:R-:W-:Y:S01]  /*1610*/  VIADD R0, R192.reuse, 0x7f ;  /* 0x0000007fc0007836 */ /* 0x040fe20000000000 */
[----:B------:R-:W-:-:S04]  /*1620*/  IADD3 R119, R192, R119, -R193 ;  /* 0x00000077c0777210 */ /* 0x000fc80007ffe8c1 */
[----:B------:R-:W-:-:S04]  /*1630*/  SHF.R.S32.HI R3, RZ, 0x1f, R0 ;  /* 0x0000001fff037819 */ /* 0x000fc80000011400 */
[----:B------:R-:W-:Y:S01]  /*1640*/  LEA.HI R3, R3, R0, RZ, 0x7 ;  /* 0x0000000003037211 */ /* 0x000fe200078f38ff */
[----:B------:R-:W-:-:S03]  /*1650*/  IMAD.IADD R0, R119, 0x1, R10 ;  /* 0x0000000177007824 */ /* 0x000fc600078e020a */
[----:B------:R-:W-:Y:S01]  /*1660*/  SHF.R.S32.HI R129, RZ, 0x7, R3 ;  /* 0x00000007ff817819 */ /* 0x000fe20000011403 */
[----:B0-----:R-:W-:Y:S06]  /*1670*/  @!P1 BRA `(.L_x_1320) ;  /* 0x0000000000489947 */ /* 0x001fec0003800000 */
[C---:B------:R-:W-:Y:S01]  /*1680*/  ISETP.GT.AND P0, PT, R119.reuse, RZ, PT ;  /* 0x000000ff7700720c */ /* 0x040fe20003f04270 */
[----:B------:R-:W-:Y:S01]  /*1690*/  BSSY B0, `(.L_x_1321) ;  /* 0x000000e000007945 */ /* 0x000fe20003800000 */
[----:B------:R-:W-:-:S11]  /*16a0*/  VIADD R3, R119, 0xffffffff ;  /* 0xffffffff77037836 */ /* 0x000fd60000000000 */
        /* <DEDUP_REMOVED lines=8> */
.L_x_1322:
[----:B------:R-:W-:-:S13]  /*1730*/  ISETP.NE.AND P0, PT, R11, 0x1, PT ;  /* 0x000000010b00780c */ /* 0x000fda0003f05270 */
[----:B------:R-:W0:Y:S02]  /*1740*/  @P0 LDC.64 R4, c[0x0][0x9e8] ;  /* 0x00027a00ff040b82 */ /* 0x000e240000000a00 */
[----:B0-----:R-:W-:-:S05]  /*1750*/  @P0 IMAD.HI.U32 R4, R3, R4, RZ ;  /* 0x0000000403040227 */ /* 0x001fca00078e00ff */
[----:B------:R-:W-:-:S07]  /*1760*/  @P0 SHF.R.U32.HI R3, RZ, R5, R4 ;  /* 0x00000005ff030219 */ /* 0x000fce0000011604 */
.L_x_1323:
[----:B------:R-:W-:Y:S05]  /*1770*/  BSYNC B0 ;  /* 0x0000000000007941 */ /* 0x000fea0003800000 */
.L_x_1321:
[----:B------:R-:W-:-:S05]  /*1780*/  IMAD R3, R3, R11, R11 ;  /* 0x0000000b03037224 */ /* 0x000fca00078e020b */
[----:B------:R-:W-:-:S07]  /*1790*/  VIMNMX R0, R0, R3, PT ;  /* 0x0000000300007248 */ /* 0x000fce0003fe0100 */
.L_x_1320:
[----:B------:R-:W-:Y:S01]  /*17a0*/  IMAD R3, R197, 0x80, -R193 ;  /* 0x00000080c5037824 */ /* 0x000fe200078e0ac1 */
[----:B------:R-:W-:-:S03]  /*17b0*/  ULDC UR4, c[0x0][0x9dc] ;  /* 0x0002770000047ab9 */ /* 0x000fc60000000800 */
[----:B------:R-:W-:-:S04]  /*17c0*/  IMAD.IADD R118, R192, 0x1, R3 ;  /* 0x00000001c0767824 */ /* 0x000fc800078e0203 */
[----:B------:R-:W-:Y:S01]  /*17d0*/  VIADD R3, R118, -UR4 ;  /* 0x8000000476037c36 */ /* 0x000fe20008000000 */
[----:B------:R-:W-:Y:S06]  /*17e0*/  @!P1 BRA `(.L_x_1324) ;  /* 0x0000000000489947 */ /* 0x000fec0003800000 */
[----:B------:R-:W-:Y:S01]  /*17f0*/  ISETP.GT.AND P0, PT, R118, -0x1, PT ;  /* 0xffffffff7600780c */ /* 0x000fe20003f04270 */
[----:B------:R-:W-:-:S12]  /*1800*/  BSSY B0, `(.L_x_1325) ;  /* 0x000000e000007945 */ /* 0x000fd80003800000 */
        /* <DEDUP_REMOVED lines=8> */
.L_x_1326:
[----:B------:R-:W-:Y:S01]  /*1890*/  ISETP.NE.AND P0, PT, R11, 0x1, PT ;  /* 0x000000010b00780c */ /* 0x000fe20003f05270 */
[----:B------:R-:W-:-:S12]  /*18a0*/  IMAD.MOV.U32 R4, RZ, RZ, R118 ;  /* 0x000000ffff047224 */ /* 0x000fd800078e0076 */
[----:B------:R-:W0:Y:S02]  /*18b0*/  @P0 LDC.64 R6, c[0x0][0x9e8] ;  /* 0x00027a00ff060b82 */ /* 0x000e240000000a00 */
[----:B0-----:R-:W-:-:S05]  /*18c0*/  @P0 IMAD.HI.U32 R6, R118, R6, RZ ;  /* 0x0000000676060227 */ /* 0x001fca00078e00ff */
[----:B------:R-:W-:-:S07]  /*18d0*/  @P0 SHF.R.U32.HI R4, RZ, R7, R6 ;  /* 0x00000007ff040219 */ /* 0x000fce0000011606 */
.L_x_1327:
[----:B------:R-:W-:Y:S05]  /*18e0*/  BSYNC B0 ;  /* 0x0000000000007941 */ /* 0x000fea0003800000 */
.L_x_1325:
[----:B------:R-:W-:-:S05]  /*18f0*/  IMAD R4, R4, R11, RZ ;  /* 0x0000000b04047224 */ /* 0x000fca00078e02ff */
[----:B------:R-:W-:-:S07]  /*1900*/  VIMNMX R3, R3, R4, !PT ;  /* 0x0000000403037248 */ /* 0x000fce0007fe0100 */
.L_x_1324:
[----:B------:R-:W-:Y:S01]  /*1910*/  VIADD R0, R0, 0x7f ;  /* 0x0000007f00007836 */ /* 0x000fe20000000000 */
[----:B------:R-:W-:-:S04]  /*1920*/  SHF.R.S32.HI R4, RZ, 0x1f, R3 ;  /* 0x0000001fff047819 */ /* 0x000fc80000011403 */
[----:B------:R-:W-:Y:S02]  /*1930*/  SHF.R.S32.HI R5, RZ, 0x1f, R0 ;  /* 0x0000001fff057819 */ /* 0x000fe40000011400 */
[----:B------:R-:W-:Y:S02]  /*1940*/  LEA.HI R4, R4, R3, RZ, 0x7 ;  /* 0x0000000304047211 */ /* 0x000fe400078f38ff */
[----:B------:R-:W-:Y:S02]  /*1950*/  LEA.HI R5, R5, R0, RZ, 0x7 ;  /* 0x0000000005057211 */ /* 0x000fe400078f38ff */
[----:B------:R-:W-:Y:S02]  /*1960*/  SHF.R.S32.HI R4, RZ, 0x7, R4 ;  /* 0x00000007ff047819 */ /* 0x000fe40000011404 */
[----:B------:R-:W-:Y:S02]  /*1970*/  SHF.R.S32.HI R0, RZ, 0x7, R5 ;  /* 0x00000007ff007819 */ /* 0x000fe40000011405 */
[----:B------:R-:W-:-:S02]  /*1980*/  VIMNMX R4, RZ, R4, !PT ;  /* 0x00000004ff047248 */ /* 0x000fc40007fe0100 */
[----:B------:R-:W-:-:S03]  /*1990*/  VIMNMX R0, R129, R0, PT ;  /* 0x0000000081007248 */ /* 0x000fc60003fe0100 */
[--C-:B------:R-:W-:Y:S02]  /*19a0*/  IMAD R4, R4, 0x80, -R9.reuse ;  /* 0x0000008004047824 */ /* 0x100fe400078e0a09 */
[----:B------:R-:W-:-:S03]  /*19b0*/  IMAD R3, R0, 0x80, -R9 ;  /* 0x0000008000037824 */ /* 0x000fc600078e0a09 */
[----:B------:R-:W-:Y:S02]  /*19c0*/  VIMNMX R4, RZ, R4, !PT ;  /* 0x00000004ff047248 */ /* 0x000fe40007fe0100 */
[----:B------:R-:W-:Y:S02]  /*19d0*/  VIMNMX R3, R3, R24, PT ;  /* 0x0000001803037248 */ /* 0x000fe40003fe0100 */
[----:B------:R-:W-:Y:S02]  /*19e0*/  SHF.R.U32.HI R25, RZ, 0x7, R4 ;  /* 0x00000007ff197819 */ /* 0x000fe40000011604 */
[----:B------:R-:W-:-:S03]  /*19f0*/  ISETP.GT.AND P0, PT, R3, R4, PT ;  /* 0x000000040300720c */ /* 0x000fc60003f04270 */
[----:B------:R-:W-:-:S10]  /*1a00*/  IMAD.MOV.U32 R26, RZ, RZ, R25 ;  /* 0x000000ffff1a7224 */ /* 0x000fd400078e0019 */
[----:B------:R-:W-:-:S05]  /*1a10*/  @P0 VIADD R0, R3, 0x7f ;  /* 0x0000007f03000836 */ /* 0x000fca0000000000 */
[----:B------:R-:W-:-:S04]  /*1a20*/  @P0 SHF.R.S32.HI R3, RZ, 0x1f, R0 ;  /* 0x0000001fff030819 */ /* 0x000fc80000011400 */
[----:B------:R-:W-:-:S04]  /*1a30*/  @P0 LEA.HI R3, R3, R0, RZ, 0x7 ;  /* 0x0000000003030211 */ /* 0x000fc800078f38ff */
[----:B------:R-:W-:Y:S02]  /*1a40*/  @P0 SHF.R.S32.HI R26, RZ, 0x7, R3 ;  /* 0x00000007ff1a0819 */ /* 0x000fe40000011403 */
[----:B------:R-:W-:Y:S02]  /*1a50*/  PLOP3.LUT P0, PT, PT, PT, PT, 0x80, 0x0 ;  /* 0x000000000000781c */ /* 0x000fe40003f0f070 */
[----:B------:R-:W-:-:S13]  /*1a60*/  ISETP.GT.AND P1, PT, R26, R25, PT ;  /* 0x000000191a00720c */ /* 0x000fda0003f24270 */
[----:B------:R-:W-:Y:S05]  /*1a70*/  @!P1 BRA `(.L_x_1328) ;  /* 0x0000007000989947 */ /* 0x000fea0003800000 */
        /* <DEDUP_REMOVED lines=20> */
.L_x_1330:
[----:B------:R-:W-:Y:S05]  /*1bc0*/  BSYNC B6 ;  /* 0x0000000000067941 */ /* 0x000fea0003800000 */
.L_x_1329:
        /* <DEDUP_REMOVED lines=20> */
.L_x_1332:
[----:B------:R-:W-:Y:S05]  /*1d10*/  BSYNC B6 ;  /* 0x0000000000067941 */ /* 0x000fea0003800000 */
.L_x_1331:
[----:B------:R-:W-:Y:S01]  /*1d20*/  ULDC.64 UR4, c[0x0][0x9f8] ;  /* 0x00027e0000047ab9 */ /* 0x000fe20000000a00 */
[----:B------:R-:W0:Y:S01]  /*1d30*/  LDC R0, c[0x0][0x428] ;  /* 0x00010a00ff007b82 */ /* 0x000e220000000800 */
[----:B------:R-:W-:-:S07]  /*1d40*/  ISETP.NE.U32.AND P0, PT, RZ, UR4, PT ;  /* 0x00000004ff007c0c */ /* 0x000fce000bf05070 */
[----:B------:R-:W1:Y:S01]  /*1d50*/  LDC.64 R38, c[0x0][0x2f0] ;  /* 0x0000bc00ff267b82 */ /* 0x000e620000000a00 */
[----:B------:R-:W-:Y:S01]  /*1d60*/  ISETP.NE.AND.EX P0, PT, RZ, UR5, PT, P0 ;  /* 0x00000005ff007c0c */ /* 0x000fe2000bf05300 */
[----:B------:R-:W2:Y:S01]  /*1d70*/  S2R R30, SR_TID.X ;  /* 0x00000000001e7919 */ /* 0x000ea20000002100 */
[----:B------:R-:W-:Y:S01]  /*1d80*/  IMAD.IADD R43, R28, 0x1, R27 ;  /* 0x000000011c2b7824 */ /* 0x000fe200078e021b */
[----:B------:R-:W-:Y:S01]  /*1d90*/  ULDC.64 UR6, c[0x0][0xa08] ;  /* 0x0002820000067ab9 */ /* 0x000fe20000000a00 */
[----:B------:R-:W-:-:S03]  /*1da0*/  ULDC.64 UR4, c[0x0][0x2f8] ;  /* 0x0000be0000047ab9 */ /* 0x000fc60000000a00 */
[----:B------:R-:W3:Y:S08]  /*1db0*/  LDC.64 R32, c[0x0][0x3d8] ;  /* 0x0000f600ff207b82 */ /* 0x000ef00000000a00 */
[----:B------:R-:W4:Y:S08]  /*1dc0*/  @P0 LDC.64 R4, c[0x0][0x9f8] ;  /* 0x00027e00ff040b82 */ /* 0x000f300000000a00 */
[----:B------:R-:W1:Y:S01]  /*1dd0*/  LDC R27, c[0x0][0x3d4] ;  /* 0x0000f500ff1b7b82 */ /* 0x000e620000000800 */
[----:B----4-:R-:W-:-:S05]  /*1de0*/  @P0 IMAD.WIDE R4, R199, 0x4, R4 ;  /* 0x00000004c7040825 */ /* 0x010fca00078e0204 */
[----:B------:R4:W4:Y:S01]  /*1df0*/  @P0 LDG.E R199, desc[UR54][R4.64] ;  /* 0x0000003604c70981 */ /* 0x000922000c1e1900 */
[----:B0-----:R-:W-:Y:S01]  /*1e00*/  ISETP.NE.AND P0, PT, R0, 0x1, PT ;  /* 0x000000010000780c */ /* 0x001fe20003f05270 */
[----:B---3--:R-:W-:Y:S01]  /*1e10*/  IMAD.WIDE.U32 R10, R18, R32, R16 ;  /* 0x00000020120a7225 */ /* 0x008fe200078e0010 */
[----:B------:R-:W-:Y:S02]  /*1e20*/  SHF.R.S32.HI R35, RZ, 0x1f, R43 ;  /* 0x0000001fff237819 */ /* 0x000fe4000001142b */
[----:B--2---:R-:W-:Y:S01]  /*1e30*/  SHF.R.U32.HI R30, RZ, 0x7, R30 ;  /* 0x00000007ff1e7819 */ /* 0x004fe2000001161e */
[----:B-1----:R-:W-:Y:S01]  /*1e40*/  IMAD.SHL.U32 R90, R38, 0x20, RZ ;  /* 0x00000020265a7824 */ /* 0x002fe200078e00ff */
[----:B------:R-:W-:Y:S01]  /*1e50*/  ISETP.GE.AND P1, PT, R16, R27, PT ;  /* 0x0000001b1000720c */ /* 0x000fe20003f26270 */
[-C--:B------:R-:W-:Y:S01]  /*1e60*/  IMAD R6, R35, R38.reuse, RZ ;  /* 0x0000002623067224 */ /* 0x080fe200078e02ff */
[----:B------:R-:W-:Y:S01]  /*1e70*/  ISETP.NE.AND P6, PT, R30, 0x1, PT ;  /* 0x000000011e00780c */ /* 0x000fe20003fc5270 */
[----:B----4-:R-:W-:Y:S01]  /*1e80*/  IMAD.WIDE.U32 R4, R43, R38, RZ ;  /* 0x000000262b047225 */ /* 0x010fe200078e00ff */
[----:B------:R-:W-:-:S02]  /*1e90*/  SHF.R.S32.HI R23, RZ, 0x1f, R22 ;  /* 0x0000001fff177819 */ /* 0x000fc40000011416 */
[----:B------:R-:W-:Y:S01]  /*1ea0*/  SHF.L.U64.HI R91, R38, 0x5, R39 ;  /* 0x00000005265b7819 */ /* 0x000fe20000010227 */
[----:B------:R-:W0:Y:S01]  /*1eb0*/  @P0 LDC R3, c[0x0][0x42c] ;  /* 0x00010b00ff030b82 */ /* 0x000e220000000800 */
[-C--:B------:R-:W-:Y:S01]  /*1ec0*/  IMAD.WIDE.U32 R40, R18, R38.reuse, R16 ;  /* 0x0000002612287225 */ /* 0x080fe200078e0010 */
[C-C-:B------:R-:W-:Y:S02]  /*1ed0*/  SHF.L.U64.HI R15, R32.reuse, 0x5, R33.reuse ;  /* 0x00000005200f7819 */ /* 0x140fe40000010221 */
[----:B------:R-:W-:Y:S01]  /*1ee0*/  SHF.L.U64.HI R110, R32, 0x7, R33 ;  /* 0x00000007206e7819 */ /* 0x000fe20000010221 */
[----:B------:R-:W-:Y:S01]  /*1ef0*/  IMAD.WIDE.U32 R88, R18, R38, R90 ;  /* 0x0000002612587225 */ /* 0x000fe200078e005a */
[----:B------:R-:W-:Y:S02]  /*1f00*/  SHF.L.U64.HI R105, R38, 0x6, R39 ;  /* 0x0000000626697819 */ /* 0x000fe40000010227 */
[----:B------:R-:W1:Y:S01]  /*1f10*/  @P0 LDC R7, c[0x0][0x430] ;  /* 0x00010c00ff070b82 */ /* 0x000e620000000800 */
[----:B------:R-:W-:-:S02]  /*1f20*/  VIADD R125, R30, 0x8 ;  /* 0x000000081e7d7836 */ /* 0x000fc40000000000 */
[----:B------:R-:W-:Y:S02]  /*1f30*/  IMAD.SHL.U32 R116, R27, 0x2, RZ ;  /* 0x000000021b747824 */ /* 0x000fe400078e00ff */
[----:B------:R-:W-:Y:S02]  /*1f40*/  IMAD.SHL.U32 R128, R38, 0x80, RZ ;  /* 0x0000008026807824 */ /* 0x000fe400078e00ff */
[----:B0-----:R-:W-:-:S04]  /*1f50*/  @P0 IMAD.HI.U32 R0, R198, R3, RZ ;  /* 0x00000003c6000227 */ /* 0x001fc800078e00ff */
[----:B------:R-:W-:Y:S01]  /*1f60*/  IMAD R3, R43, R39, R6 ;  /* 0x000000272b037224 */ /* 0x000fe200078e0206 */
[----:B-1----:R-:W-:-:S03]  /*1f70*/  @P0 SHF.R.U32.HI R198, RZ, R7, R0 ;  /* 0x00000007ffc60219 */ /* 0x002fc60000011600 */
[----:B------:R-:W-:Y:S01]  /*1f80*/  IMAD.IADD R5, R5, 0x1, R3 ;  /* 0x0000000105057824 */ /* 0x000fe200078e0203 */
[----:B------:R-:W-:Y:S01]  /*1f90*/  ISETP.NE.U32.AND P0, PT, RZ, UR6, PT ;  /* 0x00000006ff007c0c */ /* 0x000fe2000bf05070 */
[----:B------:R-:W0:Y:S01]  /*1fa0*/  LDC.64 R6, c[0x0][0x3e8] ;  /* 0x0000fa00ff067b82 */ /* 0x000e220000000a00 */
[----:B------:R-:W-:Y:S01]  /*1fb0*/  SHF.R.S32.HI R8, RZ, 0x1f, R198 ;  /* 0x0000001fff087819 */ /* 0x000fe200000114c6 */
[----:B------:R-:W-:Y:S01]  /*1fc0*/  IMAD.WIDE.U32 R4, R198, UR4, R4 ;  /* 0x00000004c6047c25 */ /* 0x000fe2000f8e0004 */
[----:B------:R-:W-:-:S03]  /*1fd0*/  ISETP.NE.AND.EX P0, PT, RZ, UR7, PT, P0 ;  /* 0x00000007ff007c0c */ /* 0x000fc6000bf05300 */
[----:B------:R-:W-:-:S04]  /*1fe0*/  IMAD R3, R8, UR4, RZ ;  /* 0x0000000408037c24 */ /* 0x000fc8000f8e02ff */
[----:B------:R-:W-:Y:S01]  /*1ff0*/  IMAD R3, R198, UR5, R3 ;  /* 0x00000005c6037c24 */ /* 0x000fe2000f8e0203 */
[----:B------:R-:W-:-:S03]  /*2000*/  ULDC.64 UR4, c[0x0][0x300] ;  /* 0x0000c00000047ab9 */ /* 0x000fc60000000a00 */
[----:B------:R-:W-:Y:S02]  /*2010*/  IMAD.IADD R5, R5, 0x1, R3 ;  /* 0x0000000105057824 */ /* 0x000fe400078e0203 */
[----:B0-----:R-:W-:Y:S01]  /*2020*/  IMAD R12, R19, R6, RZ ;  /* 0x00000006130c7224 */ /* 0x001fe200078e02ff */
[----:B------:R-:W-:-:S03]  /*2030*/  SHF.L.U64.HI R109, R6, 0x7, R7 ;  /* 0x00000007066d7819 */ /* 0x000fc60000010207 */
[----:B------:R-:W-:Y:S01]  /*2040*/  IMAD R85, R18, R7, R12 ;  /* 0x0000000712557224 */ /* 0x000fe200078e020c */
[----:B------:R-:W-:Y:S02]  /*2050*/  SHF.R.S32.HI R0, RZ, 0x1f, R199 ;  /* 0x0000001fff007819 */ /* 0x000fe400000114c7 */
[----:B------:R-:W-:Y:S02]  /*2060*/  SEL R97, R199, RZ, !P0 ;  /* 0x000000ffc7617207 */ /* 0x000fe40004000000 */
[----:B------:R-:W-:Y:S02]  /*2070*/  SEL R9, R0, RZ, !P0 ;  /* 0x000000ff00097207 */ /* 0x000fe40004000000 */
[----:B------:R-:W-:Y:S01]  /*2080*/  IADD3 R42, P0, R18, R43, RZ ;  /* 0x0000002b122a7210 */ /* 0x000fe20007f1e0ff */
[----:B------:R-:W-:-:S04]  /*2090*/  IMAD.WIDE.U32 R98, R97, UR4, R4 ;  /* 0x0000000461627c25 */ /* 0x000fc8000f8e0004 */
[----:B------:R-:W-:Y:S02]  /*20a0*/  IMAD R0, R9, UR4, RZ ;  /* 0x0000000409007c24 */ /* 0x000fe4000f8e02ff */
[----:B------:R-:W-:Y:S02]  /*20b0*/  IMAD.X R43, R19, 0x1, R35, P0 ;  /* 0x00000001132b7824 */ /* 0x000fe400000e0623 */
[----:B------:R-:W-:Y:S01]  /*20c0*/  IMAD R31, R97, UR5, R0 ;  /* 0x00000005611f7c24 */ /* 0x000fe2000f8e0200 */
[----:B------:R-:W-:Y:S05]  /*20d0*/  @!P6 WARPSYNC.ALL ;  /* 0x000000000000e948 */ /* 0x000fea0003800000 */
[----:B------:R-:W-:Y:S01]  /*20e0*/  ULDC.64 UR4, c[0x0][0x320] ;  /* 0x0000c80000047ab9 */ /* 0x000fe20000000a00 */
[----:B------:R-:W-:-:S02]  /*20f0*/  IMAD R0, R19, R32, RZ ;  /* 0x0000002013007224 */ /* 0x000fc400078e02ff */
[----:B------:R-:W-:Y:S02]  /*2100*/  IMAD R3, R8, UR4, RZ ;  /* 0x0000000408037c24 */ /* 0x000fe4000f8e02ff */
[----:B------:R-:W-:-:S04]  /*2110*/  IMAD.WIDE.U32 R4, R198, UR4, R16 ;  /* 0x00000004c6047c25 */ /* 0x000fc8000f8e0010 */
[----:B------:R-:W-:Y:S01]  /*2120*/  IMAD R3, R198, UR5, R3 ;  /* 0x00000005c6037c24 */ /* 0x000fe2000f8e0203 */
[----:B------:R-:W-:Y:S01]  /*2130*/  ULDC.64 UR4, c[0x0][0x328] ;  /* 0x0000ca0000047ab9 */ /* 0x000fe20000000a00 */
[C---:B------:R-:W-:Y:S01]  /*2140*/  IMAD R13, R18.reuse, R33, R0 ;  /* 0x00000021120d7224 */ /* 0x040fe200078e0200 */
[----:B------:R-:W-:Y:S01]  /*2150*/  P2R R0, PR, RZ, 0x2 ;  /* 0x00000002ff007803 */ /* 0x000fe20000000000 */
[----:B------:R-:W-:Y:S02]  /*2160*/  IMAD.IADD R5, R5, 0x1, R3 ;  /* 0x0000000105057824 */ /* 0x000fe400078e0203 */
[----:B------:R-:W-:Y:S02]  /*2170*/  IMAD R3, R9, UR4, RZ ;  /* 0x0000000409037c24 */ /* 0x000fe4000f8e02ff */
[----:B------:R-:W-:-:S04]  /*2180*/  IMAD.WIDE.U32 R8, R18, R6, R22 ;  /* 0x0000000612087225 */ /* 0x000fc800078e0016 */
[----:B------:R-:W-:Y:S01]  /*2190*/  IMAD R47, R97, UR5, R3 ;  /* 0x00000005612f7c24 */ /* 0x000fe2000f8e0203 */
[----:B------:R-:W-:Y:S01]  /*21a0*/  SEL R3, R27, RZ, P1 ;  /* 0x000000ff1b037207 */ /* 0x000fe20000800000 */
[----:B------:R-:W-:Y:S01]  /*21b0*/  IMAD.WIDE.U32 R96, R97, UR4, R4 ;  /* 0x0000000461607c25 */ /* 0x000fe2000f8e0004 */
[----:B------:R-:W-:Y:S02]  /*21c0*/  ULDC UR4, c[0x0][0x2e4] ;  /* 0x0000b90000047ab9 */ /* 0x000fe40000000800 */
[C---:B------:R-:W-:Y:S01]  /*21d0*/  ISETP.GE.AND P2, PT, R16.reuse, UR4, PT ;  /* 0x0000000410007c0c */ /* 0x040fe2000bf46270 */
[----:B------:R-:W-:Y:S02]  /*21e0*/  IMAD.IADD R3, R16, 0x1, R3 ;  /* 0x0000000110037824 */ /* 0x000fe400078e0203 */
[----:B------:R-:W-:Y:S02]  /*21f0*/  IMAD.MOV.U32 R86, RZ, RZ, R8 ;  /* 0x000000ffff567224 */ /* 0x000fe400078e0008 */
[----:B------:R-:W-:Y:S01]  /*2200*/  IMAD.WIDE.U32 R4, R18, R32, R22 ;  /* 0x0000002012047225 */ /* 0x000fe200078e0016 */
[----:B------:R-:W-:-:S03]  /*2210*/  SHF.R.S32.HI R14, RZ, 0x1f, R3 ;  /* 0x0000001fff0e7819 */ /* 0x000fc60000011403 */
[----:B------:R-:W-:Y:S01]  /*2220*/  IMAD.IADD R5, R5, 0x1, R13 ;  /* 0x0000000105057824 */ /* 0x000fe200078e020d */
[CC--:B------:R-:W-:Y:S01]  /*2230*/  LEA.HI R8, R14.reuse, R3.reuse, RZ, 0x6 ;  /* 0x000000030e087211 */ /* 0x0c0fe200078f30ff */
[----:B------:R-:W-:Y:S01]  /*2240*/  IMAD.IADD R11, R13, 0x1, R11 ;  /* 0x000000010d0b7824 */ /* 0x000fe200078e020b */
[----:B------:R-:W-:Y:S01]  /*2250*/  LEA.HI R37, R14, R3, RZ, 0x3 ;  /* 0x000000030e257211 */ /* 0x000fe200078f18ff */
[----:B------:R-:W-:-:S03]  /*2260*/  IMAD.WIDE.U32 R12, R18, R6, R16 ;  /* 0x00000006120c7225 */ /* 0x000fc600078e0010 */
[--C-:B------:R-:W-:Y:S01]  /*2270*/  LOP3.LUT R14, R201, 0x38, R37.reuse, 0xf8, !PT ;  /* 0x00000038c90e7812 */ /* 0x100fe200078ef825 */
[----:B------:R-:W-:Y:S01]  /*2280*/  IMAD.SHL.U32 R3, R8, 0x80, RZ ;  /* 0x0000008008037824 */ /* 0x000fe200078e00ff */
[----:B------:R-:W-:Y:S01]  /*2290*/  LOP3.LUT R8, R37, 0x38, RZ, 0xc0, !PT ;  /* 0x0000003825087812 */ /* 0x000fe200078ec0ff */
[----:B------:R-:W-:Y:S01]  /*22a0*/  IMAD.MOV.U32 R84, RZ, RZ, R12 ;  /* 0x000000ffff547224 */ /* 0x000fe200078e000c */
[----:B------:R-:W-:Y:S01]  /*22b0*/  LOP3.LUT R12, R202, 0x38, R37, 0xf8, !PT ;  /* 0x00000038ca0c7812 */ /* 0x000fe200078ef825 */
[----:B------:R-:W-:Y:S01]  /*22c0*/  IMAD.IADD R87, R9, 0x1, R85 ;  /* 0x0000000109577824 */ /* 0x000fe200078e0255 */
[----:B------:R-:W-:Y:S01]  /*22d0*/  LOP3.LUT R20, R200, 0x38, R37, 0xf8, !PT ;  /* 0x00000038c8147812 */ /* 0x000fe200078ef825 */
[-C--:B-----5:R-:W-:Y:S01]  /*22e0*/  IMAD.WIDE.U32 R94, R117, R32.reuse, R4 ;  /* 0x00000020755e7225 */ /* 0x0a0fe200078e0004 */
[----:B------:R-:W-:Y:S02]  /*22f0*/  LOP3.LUT R8, R8, 0x1c0, R203, 0xf8, !PT ;  /* 0x000001c008087812 */ /* 0x000fe400078ef8cb */
[----:B------:R-:W-:Y:S01]  /*2300*/  LOP3.LUT R3, R3, 0xffffe000, RZ, 0xc0, !PT ;  /* 0xffffe00003037812 */ /* 0x000fe200078ec0ff */
[----:B------:R-:W-:Y:S01]  /*2310*/  IMAD.IADD R30, R99, 0x1, R31 ;  /* 0x00000001631e7824 */ /* 0x000fe200078e021f */
[----:B------:R-:W-:Y:S01]  /*2320*/  LOP3.LUT R12, R12, R209, RZ, 0x3c, !PT ;  /* 0x000000d10c0c7212 */ /* 0x000fe200078e3cff */
[----:B------:R-:W-:Y:S01]  /*2330*/  IMAD.IADD R85, R85, 0x1, R13 ;  /* 0x0000000155557824 */ /* 0x000fe200078e020d */
[----:B------:R-:W-:Y:S01]  /*2340*/  LOP3.LUT R14, R14, R207, RZ, 0x3c, !PT ;  /* 0x000000cf0e0e7212 */ /* 0x000fe200078e3cff */
[----:B------:R-:W-:Y:S01]  /*2350*/  IMAD.WIDE.U32 R92, R117, R32, R10 ;  /* 0x00000020755c7225 */ /* 0x000fe200078e000a */
[----:B------:R-:W-:-:S02]  /*2360*/  LOP3.LUT R20, R20, R205, RZ, 0x3c, !PT ;  /* 0x000000cd14147212 */ /* 0x000fc400078e3cff */
[----:B------:R-:W-:Y:S01]  /*2370*/  LOP3.LUT R8, R8, R211, RZ, 0x3c, !PT ;  /* 0x000000d308087212 */ /* 0x000fe200078e3cff */
[C---:B------:R-:W-:Y:S01]  /*2380*/  IMAD.SHL.U32 R13, R32.reuse, 0x20, RZ ;  /* 0x00000020200d7824 */ /* 0x040fe200078e00ff */
[----:B------:R-:W-:Y:S01]  /*2390*/  SHF.R.S32.HI R9, RZ, 0x1f, R117 ;  /* 0x0000001fff097819 */ /* 0x000fe20000011475 */
[----:B------:R-:W-:Y:S01]  /*23a0*/  IMAD.SHL.U32 R11, R32, 0x80, RZ ;  /* 0x00000080200b7824 */ /* 0x000fe200078e00ff */
[-C--:B------:R-:W-:Y:S01]  /*23b0*/  IADD3 R114, R12, R3.reuse, R210 ;  /* 0x000000030c727210 */ /* 0x080fe20007ffe0d2 */
[----:B------:R-:W-:Y:S01]  /*23c0*/  IMAD.SHL.U32 R12, R32, 0x40, RZ ;  /* 0x00000040200c7824 */ /* 0x000fe200078e00ff */
[-C--:B------:R-:W-:Y:S01]  /*23d0*/  IADD3 R113, R14, R3.reuse, R208 ;  /* 0x000000030e717210 */ /* 0x080fe20007ffe0d0 */
[C---:B------:R-:W-:Y:S01]  /*23e0*/  IMAD R4, R9.reuse, R6, RZ ;  /* 0x0000000609047224 */ /* 0x040fe200078e02ff */
[-C--:B------:R-:W-:Y:S01]  /*23f0*/  IADD3 R111, R20, R3.reuse, R206 ;  /* 0x00000003146f7210 */ /* 0x080fe20007ffe0ce */
[----:B------:R-:W-:Y:S01]  /*2400*/  IMAD R28, R9, R32, RZ ;  /* 0x00000020091c7224 */ /* 0x000fe200078e02ff */
[----:B------:R-:W-:Y:S01]  /*2410*/  IADD3 R115, R8, R3, R212 ;  /* 0x0000000308737210 */ /* 0x000fe20007ffe0d4 */
[----:B------:R-:W-:Y:S01]  /*2420*/  IMAD R3, R19, R38, RZ ;  /* 0x0000002613037224 */ /* 0x000fe200078e02ff */
[----:B------:R-:W-:Y:S01]  /*2430*/  IADD3 R31, P0, R98, R40, RZ ;  /* 0x00000028621f7210 */ /* 0x000fe20007f1e0ff */
[C---:B------:R-:W-:Y:S01]  /*2440*/  IMAD R45, R117.reuse, R7, R4 ;  /* 0x00000007752d7224 */ /* 0x040fe200078e0204 */
[----:B------:R-:W-:Y:S01]  /*2450*/  IADD3 R4, P1, R90, R88, RZ ;  /* 0x000000585a047210 */ /* 0x000fe20007f3e0ff */
[----:B------:R-:W-:Y:S01]  /*2460*/  IMAD R21, R18, R39, R3 ;  /* 0x0000002712157224 */ /* 0x000fe200078e0203 */
[----:B------:R-:W-:Y:S01]  /*2470*/  SHF.L.U64.HI R14, R32, 0x6, R33 ;  /* 0x00000006200e7819 */ /* 0x000fe20000010221 */
[----:B------:R-:W-:Y:S01]  /*2480*/  IMAD R29, R117, R33, R28 ;  /* 0x00000021751d7224 */ /* 0x000fe200078e021c */
[----:B------:R-:W-:Y:S01]  /*2490*/  IADD3 R33, P3, R98, 0x40, RZ ;  /* 0x0000004062217810 */ /* 0x000fe20007f7e0ff */
[----:B------:R-:W-:Y:S01]  /*24a0*/  IMAD.IADD R5, R21, 0x1, R89 ;  /* 0x0000000115057824 */ /* 0x000fe200078e0259 */
[----:B------:R-:W-:Y:S01]  /*24b0*/  LOP3.LUT R32, R37, 0xfffffff8, RZ, 0xc0, !PT ;  /* 0xfffffff825207812 */ /* 0x000fe200078ec0ff */
[----:B------:R-:W-:Y:S01]  /*24c0*/  IMAD.IADD R21, R41, 0x1, R21 ;  /* 0x0000000129157824 */ /* 0x000fe200078e0215 */
[----:B------:R-:W-:Y:S01]  /*24d0*/  SHF.L.U64.HI R10, R6, 0x5, R7 ;  /* 0x00000005060a7819 */ /* 0x000fe20000010207 */
[----:B------:R-:W-:Y:S01]  /*24e0*/  IMAD.X R20, R5, 0x1, R91, P1 ;  /* 0x0000000105147824 */ /* 0x000fe200008e065b */
[----:B------:R-:W-:Y:S01]  /*24f0*/  IADD3 R107, P1, R4, R90, RZ ;  /* 0x0000005a046b7210 */ /* 0x000fe20007f3e0ff */
[----:B------:R-:W-:Y:S01]  /*2500*/  IMAD.X R34, R21, 0x1, R30, P0 ;  /* 0x0000000115227824 */ /* 0x000fe200000e061e */
[----:B------:R-:W-:Y:S01]  /*2510*/  IADD3 R35, P0, R31, 0x40, RZ ;  /* 0x000000401f237810 */ /* 0x000fe20007f1e0ff */
[----:B------:R-:W-:Y:S01]  /*2520*/  IMAD.WIDE.U32 R86, R117, R6, R86 ;  /* 0x0000000675567225 */ /* 0x000fe200078e0056 */
[----:B------:R-:W-:-:S02]  /*2530*/  SHF.L.U64.HI R9, R6, 0x6, R7 ;  /* 0x0000000606097819 */ /* 0x000fc40000010207 */
[----:B------:R-:W-:Y:S01]  /*2540*/  SHF.L.U64.HI R3, R38, 0x7, R39 ;  /* 0x0000000726037819 */ /* 0x000fe20000010227 */
[----:B------:R-:W-:Y:S01]  /*2550*/  IMAD.WIDE.U32 R84, R117, R6, R84 ;  /* 0x0000000675547225 */ /* 0x000fe200078e0054 */
[----:B------:R-:W-:Y:S02]  /*2560*/  SHF.R.S32.HI R37, RZ, 0x3, R37 ;  /* 0x00000003ff257819 */ /* 0x000fe40000011425 */
[----:B------:R-:W-:Y:S01]  /*2570*/  SHF.R.S32.HI R39, RZ, 0x1f, R32 ;  /* 0x0000001fff277819 */ /* 0x000fe20000011420 */
[C---:B------:R-:W-:Y:S02]  /*2580*/  IMAD.SHL.U32 R8, R6.reuse, 0x20, RZ ;  /* 0x0000002006087824 */ /* 0x040fe400078e00ff */
[----:B------:R-:W-:Y:S02]  /*2590*/  IMAD.SHL.U32 R7, R6, 0x40, RZ ;  /* 0x0000004006077824 */ /* 0x000fe400078e00ff */
[----:B------:R-:W-:Y:S01]  /*25a0*/  IMAD.X R106, R20, 0x1, R91, P1 ;  /* 0x00000001146a7824 */ /* 0x000fe200008e065b */
[----:B------:R-:W-:Y:S01]  /*25b0*/  ISETP.GE.AND P1, PT, R195, UR4, PT ;  /* 0x00000004c3007c0c */ /* 0x000fe2000bf26270 */
[----:B------:R-:W-:-:S02]  /*25c0*/  IMAD.IADD R27, R95, 0x1, R29 ;  /* 0x000000015f1b7824 */ /* 0x000fc400078e021d */
[----:B------:R-:W-:Y:S02]  /*25d0*/  IMAD.IADD R28, R29, 0x1, R93 ;  /* 0x000000011d1c7824 */ /* 0x000fe400078e025d */
[----:B------:R-:W-:Y:S02]  /*25e0*/  IMAD.SHL.U32 R6, R6, 0x80, RZ ;  /* 0x0000008006067824 */ /* 0x000fe400078e00ff */
[----:B------:R-:W-:Y:S02]  /*25f0*/  IMAD.IADD R29, R87, 0x1, R45 ;  /* 0x00000001571d7824 */ /* 0x000fe400078e022d */
[----:B------:R-:W-:Y:S02]  /*2600*/  IMAD.IADD R36, R45, 0x1, R85 ;  /* 0x000000012d247824 */ /* 0x000fe400078e0255 */
[----:B------:R-:W-:Y:S02]  /*2610*/  IMAD.X R100, RZ, RZ, R30, P3 ;  /* 0x000000ffff647224 */ /* 0x000fe400018e061e */
[----:B------:R-:W-:-:S02]  /*2620*/  IMAD.X R101, RZ, RZ, R34, P0 ;  /* 0x000000ffff657224 */ /* 0x000fc400000e0622 */
[----:B------:R-:W-:Y:S01]  /*2630*/  IMAD.IADD R102, R97, 0x1, R47 ;  /* 0x0000000161667824 */ /* 0x000fe200078e022f */
[----:B------:R-:W-:Y:S06]  /*2640*/  @!P6 BAR.SYNC.DEFER_BLOCKING 0x9, 0x100 ;  /* 0x024400000000eb1d */ /* 0x000fec0000010000 */
.L_x_1418:
[----:B0-----:R-:W0:Y:S01]  /*2650*/  LDC R123, c[0x0][0x3d4] ;  /* 0x0000f500ff7b7b82 */ /* 0x001e220000000800 */
[----:B------:R-:W-:Y:S01]  /*2660*/  VIADD R26, R26, 0xffffffff ;  /* 0xffffffff1a1a7836 */ /* 0x000fe20000000000 */
[----:B------:R-:W-:Y:S05]  /*2670*/  YIELD ;  /* 0x0000000000007946 */ /* 0x000fea0003800000 */
[----:B------:R-:W-:Y:S01]  /*2680*/  IMAD R45, R185, 0x4000, R214 ;  /* 0x00004000b92d7824 */ /* 0x000fe200078e02d6 */
[----:B------:R-:W-:Y:S01]  /*2690*/  ISETP.GT.AND P3, PT, R26, R25, PT ;  /* 0x000000191a00720c */ /* 0x000fe20003f64270 */
[----:B------:R-:W-:Y:S02]  /*26a0*/  BSSY B0, `(.L_x_1333) ;  /* 0x00005e5000007945 */ /* 0x000fe40003800000 */
[----:B------:R-:W-:Y:S01]  /*26b0*/  IMAD R108, R45, 0x2, R2 ;  /* 0x000000022d6c7824 */ /* 0x000fe200078e0202 */
[----:B------:R-:W-:-:S02]  /*26c0*/  P2R R104, PR, RZ, 0x8 ;  /* 0x00000008ff687803 */ /* 0x000fc40000000000 */
[----:B0-----:R-:W-:-:S13]  /*26d0*/  ISETP.GE.AND P0, PT, R123, 0x1, PT ;  /* 0x000000017b00780c */ /* 0x001fda0003f06270 */
[----:B------:R-:W-:Y:S05]  /*26e0*/  @!P0 BRA `(.L_x_1334) ;  /* 0x0000005800008947 */ /* 0x000fea0003800000 */
[----:B------:R-:W-:Y:S01]  /*26f0*/  ULDC.U8 UR4, c[0x0][0x3f0] ;  /* 0x0000fc0000047ab9 */ /* 0x000fe20000000000 */
[----:B------:R-:W-:Y:S01]  /*2700*/  SHF.R.S32.HI R45, RZ, 0x1f, R26 ;  /* 0x0000001fff2d7819 */ /* 0x000fe2000001141a */
[-C--:B------:R-:W-:Y:S01]  /*2710*/  IMAD R44, R3, R26.reuse, RZ ;  /* 0x0000001a032c7224 */ /* 0x080fe200078e02ff */
[----:B------:R-:W-:Y:S01]  /*2720*/  ISETP.NE.AND P0, PT, RZ, UR4, PT ;  /* 0x00000004ff007c0c */ /* 0x000fe2000bf05270 */
[-C--:B------:R-:W-:Y:S02]  /*2730*/  IMAD R46, R110, R26.reuse, RZ ;  /* 0x0000001a6e2e7224 */ /* 0x080fe400078e02ff */
[----:B------:R-:W-:Y:S02]  /*2740*/  IMAD R48, R109, R26, RZ ;  /* 0x0000001a6d307224 */ /* 0x000fe400078e02ff */
[----:B------:R-:W-:Y:S02]  /*2750*/  IMAD R112, R26, -0x80, R24 ;  /* 0xffffff801a707824 */ /* 0x000fe400078e0218 */
[----:B------:R-:W-:-:S02]  /*2760*/  IMAD R47, R45, R128, R44 ;  /* 0x000000802d2f7224 */ /* 0x000fc400078e022c */
[C---:B------:R-:W-:Y:S01]  /*2770*/  IMAD R49, R45.reuse, R11, R46 ;  /* 0x0000000b2d317224 */ /* 0x040fe200078e022e */
[----:B------:R-:W-:Y:S01]  /*2780*/  VIMNMX R112, R112, 0x80, PT ;  /* 0x0000008070707848 */ /* 0x000fe20003fe0100 */
[----:B------:R-:W-:Y:S02]  /*2790*/  IMAD R103, R45, R6, R48 ;  /* 0x000000062d677224 */ /* 0x000fe400078e0230 */
        /* <DEDUP_REMOVED lines=35> */
.L_x_1337:
[----:B------:R-:W-:Y:S05]  /*29d0*/  BSYNC B1 ;  /* 0x0000000000017941 */ /* 0x000fea0003800000 */
.L_x_1336:
        /* <DEDUP_REMOVED lines=26> */
[----:B------:R-:W-:Y:S02]  /*2b80*/  IADD3.X R46, R27, R124, R15, P0, P5 ;  /* 0x0000007c1b2e7210 */ /* 0x000fe400007ea40f */
        /* <DEDUP_REMOVED lines=15> */
.L_x_1339:
[----:B------:R-:W-:Y:S05]  /*2c80*/  BSYNC B1 ;  /* 0x0000000000017941 */ /* 0x000fea0003800000 */
.L_x_1338:
        /* <DEDUP_REMOVED lines=48> */
.L_x_1341:
[----:B------:R-:W-:Y:S05]  /*2f90*/  BSYNC B1 ;  /* 0x0000000000017941 */ /* 0x000fea0003800000 */
.L_x_1340:
        /* <DEDUP_REMOVED lines=31> */
.L_x_1343:
[----:B------:R-:W-:Y:S05]  /*3190*/  BSYNC B1 ;  /* 0x0000000000017941 */ /* 0x000fea0003800000 */
.L_x_1342:
[----:B01---5:R-:W-:Y:S01]  /*31a0*/  IMAD.MOV.U32 R44, RZ, RZ, R56 ;  /* 0x000000ffff2c7224 */ /* 0x023fe200078e0038 */
[----:B------:R-:W-:Y:S01]  /*31b0*/  UISETP.NE.AND UP0, UPT, UR39, 0x3, UPT ;  /* 0x000000032700788c */ /* 0x000fe2000bf05270 */
        /* <DEDUP_REMOVED lines=34> */
.L_x_1344:
[----:B------:R-:W-:Y:S01]  /*33e0*/  IMAD R103, R185, 0x8, R2 ;  /* 0x00000008b9677824 */ /* 0x000fe200078e0202 */
[----:B------:R-:W-:Y:S01]  /*33f0*/  SHF.L.U32 R124, R194, 0x1f, RZ ;  /* 0x0000001fc27c7819 */ /* 0x000fe200000006ff */
[----:B------:R-:W-:Y:S03]  /*3400*/  BSSY B1, `(.L_x_1345) ;  /* 0x0000003000017945 */ /* 0x000fe60003800000 */
[----:B------:R-:W0:Y:S02]  /*3410*/  SYNCS.PHASECHK.TRANS64.TRYWAIT P6, [R103+URZ+0x28890], R124 ;  /* 0x0288907c670075a7 */ /* 0x000e2400080c017f */
[----:B0-----:R-:W-:Y:S05]  /*3420*/  @!P6 BRA `(.L_x_1346) ;  /* 0x000001fc007ce947 */ /* 0x001fea0003800000 */
.L_x_1716:
[----:B------:R-:W-:Y:S05]  /*3430*/  BSYNC B1 ;  /* 0x0000000000017941 */ /* 0x000fea0003800000 */
.L_x_1345:
        /* <DEDUP_REMOVED lines=15> */
[----:B------:R-:W-:Y:S01]  /*3530*/  SHF.R.U32.HI R163, RZ, 0x10, R81 ;  /* 0x00000010ffa37819 */ /* 0x000fe20000011651 */
[----:B------:R-:W-:Y:S01]  /*3540*/  IMAD.U32 R81, R47, 0x10000, RZ ;  /* 0x000100002f517824 */ /* 0x000fe200078e00ff */
        /* <DEDUP_REMOVED lines=13> */
[----:B------:R-:W-:Y:S01]  /*3620*/  FMUL.FTZ R167, R47, R162 ;  /* 0x000000a22fa77220 */ /* 0x000fe20000410000 */
[----:B------:R-:W-:-:S02]  /*3630*/  IMAD.U32 R46, R45, 0x10000, RZ ;  /* 0x000100002d2e7824 */ /* 0x000fc400078e00ff */
[----:B------:R-:W-:Y:S01]  /*3640*/  FMUL.FTZ R47, R47, R83 ;  /* 0x000000532f2f7220 */ /* 0x000fe20000410000 */
[C---:B------:R-:W-:Y:S01]  /*3650*/  IMAD.U32 R45, R44.reuse, 0x10000, RZ ;  /* 0x000100002c2d7824 */ /* 0x040fe200078e00ff */
[----:B------:R-:W-:Y:S01]  /*3660*/  LOP3.LUT R44, R44, 0xffff0000, RZ, 0xc0, !PT ;  /* 0xffff00002c2c7812 */ /* 0x000fe200078ec0ff */
[----:B------:R-:W-:Y:S01]  /*3670*/  FMUL.FTZ R169, R80, R165 ;  /* 0x000000a550a97220 */ /* 0x000fe20000410000 */
[----:B------:R-:W-:Y:S01]  /*3680*/  FFMA.FTZ R162, R46, R162, R47 ;  /* 0x000000a22ea27223 */ /* 0x000fe2000001002f */
[----:B------:R-:W-:Y:S01]  /*3690*/  LOP3.LUT R163, R163, 0xffff0000, RZ, 0xc0, !PT ;  /* 0xffff0000a3a37812 */ /* 0x000fe200078ec0ff */
[----:B------:R-:W-:Y:S01]  /*36a0*/  FMUL.FTZ R47, R80, R157 ;  /* 0x0000009d502f7220 */ /* 0x000fe20000410000 */
[----:B------:R-:W-:Y:S01]  /*36b0*/  LOP3.LUT R160, R160, 0xffff0000, RZ, 0xc0, !PT ;  /* 0xffff0000a0a07812 */ /* 0x000fe200078ec0ff */
[----:B------:R-:W-:Y:S02]  /*36c0*/  IMAD.U32 R161, R161, 0x10000, RZ ;  /* 0x00010000a1a17824 */ /* 0x000fe400078e00ff */
[----:B------:R-:W-:Y:S01]  /*36d0*/  FFMA.FTZ R167, R46, R83, -R167 ;  /* 0x000000532ea77223 */ /* 0x000fe200000108a7 */
[----:B------:R-:W-:Y:S01]  /*36e0*/  FFMA.FTZ R169, R76, R157, -R169 ;  /* 0x0000009d4ca97223 */ /* 0x000fe200000108a9 */
[----:B------:R-:W-:Y:S01]  /*36f0*/  FMUL.FTZ R46, R44, R159 ;  /* 0x0000009f2c2e7220 */ /* 0x000fe20000410000 */
[----:B------:R-:W-:Y:S01]  /*3700*/  FFMA.FTZ R76, R76, R165, R47 ;  /* 0x000000a54c4c7223 */ /* 0x000fe2000001002f */
[----:B------:R-:W-:Y:S01]  /*3710*/  FMUL.FTZ R80, R82, R163 ;  /* 0x000000a352507220 */ /* 0x000fe20000410000 */
[-C--:B------:R-:W-:Y:S01]  /*3720*/  FMUL.FTZ R44, R44, R161.reuse ;  /* 0x000000a12c2c7220 */ /* 0x080fe20000410000 */
[-C--:B------:R-:W-:Y:S01]  /*3730*/  FMUL.FTZ R82, R82, R160.reuse ;  /* 0x000000a052527220 */ /* 0x080fe20000410000 */
[----:B------:R-:W-:Y:S01]  /*3740*/  FFMA.FTZ R46, R45, R161, -R46 ;  /* 0x000000a12d2e7223 */ /* 0x000fe2000001082e */
[----:B------:R-:W-:Y:S01]  /*3750*/  FFMA.FTZ R80, R81, R160, -R80 ;  /* 0x000000a051507223 */ /* 0x000fe20000010850 */
        /* <DEDUP_REMOVED lines=8> */
.L_x_1352:
[----:B------:R-:W-:Y:S05]  /*37e0*/  BSYNC B3 ;  /* 0x0000000000037941 */ /* 0x000fea0003800000 */
.L_x_1351:
[----:B------:R-:W-:Y:S02]  /*37f0*/  ULDC.64 UR4, c[0x0][0x2d8] ;  /* 0x0000b60000047ab9 */ /* 0x000fe40000000a00 */
[----:B------:R-:W-:-:S04]  /*3800*/  LEA R76, P3, R77, UR4, 0x1 ;  /* 0x000000044d4c7c11 */ /* 0x000fc8000f8608ff */
[----:B------:R-:W-:-:S05]  /*3810*/  LEA.HI.X R77, R77, UR5, R158, 0x1, P3 ;  /* 0x000000054d4d7c11 */ /* 0x000fca00098f0c9e */
[----:B--2---:R1:W-:Y:S04]  /*3820*/  STG.E.128 desc[UR54][R76.64], R44 ;  /* 0x0000002c4c007986 */ /* 0x0043e8000c101d36 */
.L_x_1350:
[----:B------:R-:W-:Y:S05]  /*3830*/  BSYNC B2 ;  /* 0x0000000000027941 */ /* 0x000fea0003800000 */
.L_x_1349:
[----:B------:R-:W-:Y:S05]  /*3840*/  @P1 BRA `(.L_x_1348) ;  /* 0x0000000000e41947 */ /* 0x000fea0003800000 */
[----:B-1----:R1:W2:Y:S01]  /*3850*/  LDS.128 R44, [R108+0x1c400] ;  /* 0x01c400006c2c7984 */ /* 0x0022a20000000c00 */
        /* <DEDUP_REMOVED lines=51> */
.L_x_1354:
[----:B------:R-:W-:Y:S05]  /*3b90*/  BSYNC B2 ;  /* 0x0000000000027941 */ /* 0x000fea0003800000 */
.L_x_1353:
[----:B------:R-:W-:Y:S02]  /*3ba0*/  ULDC.64 UR4, c[0x0][0x2d8] ;  /* 0x0000b60000047ab9 */ /* 0x000fe40000000a00 */
[----:B------:R-:W-:-:S04]  /*3bb0*/  LEA R72, P3, R156, UR4, 0x1 ;  /* 0x000000049c487c11 */ /* 0x000fc8000f8608ff */
[----:B------:R-:W-:-:S05]  /*3bc0*/  LEA.HI.X R73, R156, UR5, R155, 0x1, P3 ;  /* 0x000000059c497c11 */ /* 0x000fca00098f0c9b */
[----:B--2---:R2:W-:Y:S04]  /*3bd0*/  STG.E.128 desc[UR54][R72.64], R44 ;  /* 0x0000002c48007986 */ /* 0x0045e8000c101d36 */
.L_x_1348:
[----:B------:R-:W-:Y:S05]  /*3be0*/  BSYNC B1 ;  /* 0x0000000000017941 */ /* 0x000fea0003800000 */
.L_x_1347:
[----:B------:R-:W-:Y:S04]  /*3bf0*/  BSSY B1, `(.L_x_1355) ;  /* 0x000007a000017945 */ /* 0x000fe80003800000 */
[----:B------:R-:W-:Y:S05]  /*3c00*/  @P4 BRA `(.L_x_1356) ;  /* 0x0000000400e04947 */ /* 0x000fea0003800000 */
[----:B------:R-:W-:Y:S01]  /*3c10*/  IADD3 R80, P3, P4, R88, R120, R16 ;  /* 0x0000007858507210 */ /* 0x000fe20007c7e010 */
        /* <DEDUP_REMOVED lines=55> */
.L_x_1360:
[----:B------:R-:W-:Y:S05]  /*3f90*/  BSYNC B3 ;  /* 0x0000000000037941 */ /* 0x000fea0003800000 */
.L_x_1359:
[----:B------:R-:W-:Y:S02]  /*3fa0*/  ULDC.64 UR4, c[0x0][0x2d8] ;  /* 0x0000b60000047ab9 */ /* 0x000fe40000000a00 */
[----:B------:R-:W-:-:S04]  /*3fb0*/  LEA R68, P3, R76, UR4, 0x1 ;  /* 0x000000044c447c11 */ /* 0x000fc8000f8608ff */
[----:B------:R-:W-:-:S05]  /*3fc0*/  LEA.HI.X R69, R76, UR5, R83, 0x1, P3 ;  /* 0x000000054c457c11 */ /* 0x000fca00098f0c53 */
[----:B--2---:R3:W-:Y:S04]  /*3fd0*/  STG.E.128 desc[UR54][R68.64], R44 ;  /* 0x0000002c44007986 */ /* 0x0047e8000c101d36 */
.L_x_1358:
[----:B------:R-:W-:Y:S05]  /*3fe0*/  BSYNC B2 ;  /* 0x0000000000027941 */ /* 0x000fea0003800000 */
.L_x_1357:
[----:B------:R-:W-:Y:S05]  /*3ff0*/  @P1 BRA `(.L_x_1356) ;  /* 0x0000000000e41947 */ /* 0x000fea0003800000 */
        /* <DEDUP_REMOVED lines=52> */
.L_x_1362:
[----:B------:R-:W-:Y:S05]  /*4340*/  BSYNC B2 ;  /* 0x0000000000027941 */ /* 0x000fea0003800000 */
.L_x_1361:
[----:B------:R-:W-:Y:S02]  /*4350*/  ULDC.64 UR4, c[0x0][0x2d8] ;  /* 0x0000b60000047ab9 */ /* 0x000fe40000000a00 */
[----:B------:R-:W-:-:S04]  /*4360*/  LEA R64, P3, R72, UR4, 0x1 ;  /* 0x0000000448407c11 */ /* 0x000fc8000f8608ff */
[----:B------:R-:W-:-:S05]  /*4370*/  LEA.HI.X R65, R72, UR5, R77, 0x1, P3 ;  /* 0x0000000548417c11 */ /* 0x000fca00098f0c4d */
[----:B--2---:R4:W-:Y:S04]  /*4380*/  STG.E.128 desc[UR54][R64.64], R44 ;  /* 0x0000002c40007986 */ /* 0x0049e8000c101d36 */
.L_x_1356:
[----:B------:R-:W-:Y:S05]  /*4390*/  BSYNC B1 ;  /* 0x0000000000017941 */ /* 0x000fea0003800000 */
.L_x_1355:
[----:B------:R-:W-:Y:S01]  /*43a0*/  ISETP.NE.AND P3, PT, R148, RZ, PT ;  /* 0x000000ff9400720c */ /* 0x000fe20003f65270 */
[----:B------:R-:W-:-:S12]  /*43b0*/  BSSY B1, `(.L_x_1363) ;  /* 0x000007a000017945 */ /* 0x000fd80003800000 */
[----:B------:R-:W-:Y:S05]  /*43c0*/  @P3 BRA `(.L_x_1364) ;  /* 0x0000000400e03947 */ /* 0x000fea0003800000 */
[----:B------:R-:W-:Y:S01]  /*43d0*/  IADD3 R70, P3, P4, R4, R120, R16 ;  /* 0x0000007804467210 */ /* 0x000fe20007c7e010 */
[----:B------:R-:W-:Y:S03]  /*43e0*/  BSSY B2, `(.L_x_1365) ;  /* 0x000003c000027945 */ /* 0x000fe60003800000 */
[----:B------:R-:W-:Y:S01]  /*43f0*/  IADD3.X R75, R20, R122, R17, P3, P4 ;  /* 0x0000007a144b7210 */ /* 0x000fe20001fe8411 */
[----:B------:R-:W-:Y:S08]  /*4400*/  @P2 BRA `(.L_x_1366) ;  /* 0x0000000000e42947 */ /* 0x000ff00003800000 */
        /* <DEDUP_REMOVED lines=52> */
.L_x_1368:
[----:B------:R-:W-:Y:S05]  /*4750*/  BSYNC B3 ;  /* 0x0000000000037941 */ /* 0x000fea0003800000 */
.L_x_1367:
[----:B------:R-:W-:Y:S02]  /*4760*/  ULDC.64 UR4, c[0x0][0x2d8] ;  /* 0x0000b60000047ab9 */ /* 0x000fe40000000a00 */
[----:B------:R-:W-:-:S04]  /*4770*/  LEA R60, P3, R68, UR4, 0x1 ;  /* 0x00000004443c7c11 */ /* 0x000fc8000f8608ff */
[----:B------:R-:W-:-:S05]  /*4780*/  LEA.HI.X R61, R68, UR5, R73, 0x1, P3 ;  /* 0x00000005443d7c11 */ /* 0x000fca00098f0c49 */
[----:B--2---:R1:W-:Y:S04]  /*4790*/  STG.E.128 desc[UR54][R60.64], R44 ;  /* 0x0000002c3c007986 */ /* 0x0043e8000c101d36 */
.L_x_1366:
[----:B------:R-:W-:Y:S05]  /*47a0*/  BSYNC B2 ;  /* 0x0000000000027941 */ /* 0x000fea0003800000 */
.L_x_1365:
        /* <DEDUP_REMOVED lines=53> */
.L_x_1370:
[----:B------:R-:W-:Y:S05]  /*4b00*/  BSYNC B2 ;  /* 0x0000000000027941 */ /* 0x000fea0003800000 */
.L_x_1369:
[----:B------:R-:W-:Y:S02]  /*4b10*/  ULDC.64 UR4, c[0x0][0x2d8] ;  /* 0x0000b60000047ab9 */ /* 0x000fe40000000a00 */
[----:B------:R-:W-:-:S04]  /*4b20*/  LEA R56, P3, R64, UR4, 0x1 ;  /* 0x0000000440387c11 */ /* 0x000fc8000f8608ff */
[----:B------:R-:W-:-:S05]  /*4b30*/  LEA.HI.X R57, R64, UR5, R69, 0x1, P3 ;  /* 0x0000000540397c11 */ /* 0x000fca00098f0c45 */
[----:B--2---:R1:W-:Y:S04]  /*4b40*/  STG.E.128 desc[UR54][R56.64], R44 ;  /* 0x0000002c38007986 */ /* 0x0043e8000c101d36 */
.L_x_1364:
[----:B------:R-:W-:Y:S05]  /*4b50*/  BSYNC B1 ;  /* 0x0000000000017941 */ /* 0x000fea0003800000 */
.L_x_1363:
[----:B------:R-:W-:Y:S05]  /*4b60*/  @P5 BRA `(.L_x_1371) ;  /* 0x0000003800605947 */ /* 0x000fea0003800000 */
[----:B------:R-:W-:Y:S01]  /*4b70*/  IADD3 R120, P3, P4, R107, R120, R16 ;  /* 0x000000786b787210 */ /* 0x000fe20007c7e010 */
[----:B------:R-:W-:Y:S03]  /*4b80*/  BSSY B1, `(.L_x_1372) ;  /* 0x000003c000017945 */ /* 0x000fe60003800000 */
[----:B-1----:R-:W-:Y:S01]  /*4b90*/  IADD3.X R57, R106, R122, R17, P3, P4 ;  /* 0x0000007a6a397210 */ /* 0x002fe20001fe8411 */
[----:B------:R-:W-:Y:S08]  /*4ba0*/  @P2 BRA `(.L_x_1373) ;  /* 0x0000000000e42947 */ /* 0x000ff00003800000 */
[----:B--234-:R1:W2:Y:S01]  /*4bb0*/  LDS.128 R44, [R108+0x1b400] ;  /* 0x01b400006c2c7984 */ /* 0x01c2a20000000c00 */
[----:B------:R-:W-:Y:S01]  /*4bc0*/  ISETP.GE.AND P4, PT, R22, R123, PT ;  /* 0x0000007b1600720c */ /* 0x000fe20003f86270 */
[----:B------:R-:W-:Y:S01]  /*4bd0*/  BSSY B2, `(.L_x_1374) ;  /* 0x0000031000027945 */ /* 0x000fe20003800000 */
[----:B------:R-:W-:-:S11]  /*4be0*/  IADD3 R63, P3, R120, R98, RZ ;  /* 0x00000062783f7210 */ /* 0x000fd60007f7e0ff */
[----:B-1----:R-:W-:Y:S05]  /*4bf0*/  @P4 BRA `(.L_x_1375) ;  /* 0x0000000000b84947 */ /* 0x002fea0003800000 */
[----:B------:R-:W-:Y:S01]  /*4c00*/  SHF.R.U64 R61, R52, 0x10, R53 ;  /* 0x00000010343d7819 */ /* 0x000fe20000001235 */
[----:B--2---:R-:W-:Y:S01]  /*4c10*/  IMAD.U32 R52, R46, 0x10000, RZ ;  /* 0x000100002e347824 */ /* 0x004fe200078e00ff */
[--C-:B------:R-:W-:Y:S01]  /*4c20*/  SHF.R.U64 R59, R54, 0x10, R55.reuse ;  /* 0x00000010363b7819 */ /* 0x100fe20000001237 */
[----:B------:R-:W-:Y:S01]  /*4c30*/  IMAD.U32 R54, R47, 0x10000, RZ ;  /* 0x000100002f367824 */ /* 0x000fe200078e00ff */
[----:B------:R-:W-:Y:S02]  /*4c40*/  SHF.R.U32.HI R56, RZ, 0x10, R55 ;  /* 0x00000010ff387819 */ /* 0x000fe40000011637 */
[----:B------:R-:W-:Y:S02]  /*4c50*/  SHF.R.U32.HI R58, RZ, 0x10, R53 ;  /* 0x00000010ff3a7819 */ /* 0x000fe40000011635 */
[----:B------:R-:W-:Y:S02]  /*4c60*/  PRMT R138, R138, 0x5410, R61 ;  /* 0x000054108a8a7816 */ /* 0x000fe4000000003d */
[----:B------:R-:W-:-:S02]  /*4c70*/  PRMT R140, R140, 0x5410, R59 ;  /* 0x000054108c8c7816 */ /* 0x000fc4000000003b */
[----:B------:R-:W-:Y:S02]  /*4c80*/  PRMT R141, R141, 0x5410, R56 ;  /* 0x000054108d8d7816 */ /* 0x000fe40000000038 */
[----:B------:R-:W-:Y:S02]  /*4c90*/  PRMT R139, R139, 0x5410, R58 ;  /* 0x000054108b8b7816 */ /* 0x000fe4000000003a */
[----:B------:R-:W-:Y:S01]  /*4ca0*/  LOP3.LUT R55, R47, 0xffff0000, RZ, 0xc0, !PT ;  /* 0xffff00002f377812 */ /* 0x000fe200078ec0ff */
[----:B------:R-:W-:Y:S01]  /*4cb0*/  IMAD.U32 R60, R141, 0x10000, RZ ;  /* 0x000100008d3c7824 */ /* 0x000fe200078e00ff */
[----:B------:R-:W-:Y:S01]  /*4cc0*/  LOP3.LUT R47, R45, 0xffff0000, RZ, 0xc0, !PT ;  /* 0xffff00002d2f7812 */ /* 0x000fe200078ec0ff */
[----:B------:R-:W-:Y:S01]  /*4cd0*/  IMAD.U32 R58, R139, 0x10000, RZ ;  /* 0x000100008b3a7824 */ /* 0x000fe200078e00ff */
[C---:B------:R-:W-:Y:S01]  /*4ce0*/  LOP3.LUT R59, R140.reuse, 0xffff0000, RZ, 0xc0, !PT ;  /* 0xffff00008c3b7812 */ /* 0x040fe200078ec0ff */
[----:B------:R-:W-:Y:S01]  /*4cf0*/  IMAD.U32 R140, R140, 0x10000, RZ ;  /* 0x000100008c8c7824 */ /* 0x000fe200078e00ff */
[C---:B------:R-:W-:Y:S01]  /*4d00*/  LOP3.LUT R56, R138.reuse, 0xffff0000, RZ, 0xc0, !PT ;  /* 0xffff00008a387812 */ /* 0x040fe200078ec0ff */
[----:B------:R-:W-:Y:S01]  /*4d10*/  IMAD.U32 R138, R138, 0x10000, RZ ;  /* 0x000100008a8a7824 */ /* 0x000fe200078e00ff */
[----:B------:R-:W-:Y:S01]  /*4d20*/  LOP3.LUT R53, R46, 0xffff0000, RZ, 0xc0, !PT ;  /* 0xffff00002e357812 */ /* 0x000fe200078ec0ff */
[----:B------:R-:W-:Y:S01]  /*4d30*/  FMUL.FTZ R61, R47, R59 ;  /* 0x0000003b2f3d7220 */ /* 0x000fe20000410000 */
[----:B------:R-:W-:-:S02]  /*4d40*/  IMAD.U32 R46, R45, 0x10000, RZ ;  /* 0x000100002d2e7824 */ /* 0x000fc400078e00ff */
[----:B------:R-:W-:Y:S01]  /*4d50*/  FMUL.FTZ R62, R47, R56 ;  /* 0x000000382f3e7220 */ /* 0x000fe20000410000 */
[----:B------:R-:W-:Y:S01]  /*4d60*/  LOP3.LUT R141, R141, 0xffff0000, RZ, 0xc0, !PT ;  /* 0xffff00008d8d7812 */ /* 0x000fe200078ec0ff */
[C---:B------:R-:W-:Y:S01]  /*4d70*/  FMUL.FTZ R47, R53.reuse, R60 ;  /* 0x0000003c352f7220 */ /* 0x040fe20000410000 */
[-C--:B------:R-:W-:Y:S01]  /*4d80*/  FMUL.FTZ R53, R53, R58.reuse ;  /* 0x0000003a35357220 */ /* 0x080fe20000410000 */
[----:B------:R-:W-:Y:S01]  /*4d90*/  LOP3.LUT R139, R139, 0xffff0000, RZ, 0xc0, !PT ;  /* 0xffff00008b8b7812 */ /* 0x000fe200078ec0ff */
[C---:B------:R-:W-:Y:S01]  /*4da0*/  IMAD.U32 R45, R44.reuse, 0x10000, RZ ;  /* 0x000100002c2d7824 */ /* 0x040fe200078e00ff */
[----:B------:R-:W-:Y:S01]  /*4db0*/  LOP3.LUT R44, R44, 0xffff0000, RZ, 0xc0, !PT ;  /* 0xffff00002c2c7812 */ /* 0x000fe200078ec0ff */
[----:B------:R-:W-:Y:S01]  /*4dc0*/  FFMA.FTZ R62, R46, R59, R62 ;  /* 0x0000003b2e3e7223 */ /* 0x000fe2000001003e */
[C---:B------:R-:W-:Y:S01]  /*4dd0*/  FFMA.FTZ R58, R52.reuse, R58, -R47 ;  /* 0x0000003a343a7223 */ /* 0x040fe2000001082f */
[----:B------:R-:W-:Y:S01]  /*4de0*/  FFMA.FTZ R53, R52, R60, R53 ;  /* 0x0000003c34357223 */ /* 0x000fe20000010035 */
[C---:B------:R-:W-:Y:S01]  /*4df0*/  FMUL.FTZ R59, R55.reuse, R141 ;  /* 0x0000008d373b7220 */ /* 0x040fe20000410000 */
[-C--:B------:R-:W-:Y:S01]  /*4e00*/  FMUL.FTZ R52, R55, R139.reuse ;  /* 0x0000008b37347220 */ /* 0x080fe20000410000 */
[----:B------:R-:W-:Y:S01]  /*4e10*/  FFMA.FTZ R61, R46, R56, -R61 ;  /* 0x000000382e3d7223 */ /* 0x000fe2000001083d */
        /* <DEDUP_REMOVED lines=12> */
.L_x_1375:
[----:B------:R-:W-:Y:S05]  /*4ee0*/  BSYNC B2 ;  /* 0x0000000000027941 */ /* 0x000fea0003800000 */
.L_x_1374:
[----:B------:R-:W-:Y:S01]  /*4ef0*/  ULDC.64 UR4, c[0x0][0x2d8] ;  /* 0x0000b60000047ab9 */ /* 0x000fe20000000a00 */
[----:B------:R-:W-:Y:S01]  /*4f00*/  IMAD.X R54, R57, 0x1, R30, P3 ;  /* 0x0000000139367824 */ /* 0x000fe200018e061e */
[----:B------:R-:W-:-:S04]  /*4f10*/  LEA R52, P3, R63, UR4, 0x1 ;  /* 0x000000043f347c11 */ /* 0x000fc8000f8608ff */
[----:B------:R-:W-:-:S05]  /*4f20*/  LEA.HI.X R53, R63, UR5, R54, 0x1, P3 ;  /* 0x000000053f357c11 */ /* 0x000fca00098f0c36 */
[----:B--2---:R1:W-:Y:S04]  /*4f30*/  STG.E.128 desc[UR54][R52.64], R44 ;  /* 0x0000002c34007986 */ /* 0x0043e8000c101d36 */
.L_x_1373:
[----:B------:R-:W-:Y:S05]  /*4f40*/  BSYNC B1 ;  /* 0x0000000000017941 */ /* 0x000fea0003800000 */
.L_x_1372:
        /* <DEDUP_REMOVED lines=52> */
.L_x_1377:
[----:B------:R-:W-:Y:S05]  /*5290*/  BSYNC B1 ;  /* 0x0000000000017941 */ /* 0x000fea0003800000 */
.L_x_1376:
[----:B------:R-:W-:Y:S01]  /*52a0*/  ULDC.64 UR4, c[0x0][0x2d8] ;  /* 0x0000b60000047ab9 */ /* 0x000fe20000000a00 */
[----:B------:R-:W-:Y:S01]  /*52b0*/  IMAD.X R57, R57, 0x1, R100, P3 ;  /* 0x0000000139397824 */ /* 0x000fe200018e0664 */
[----:B------:R-:W-:-:S04]  /*52c0*/  LEA R48, P3, R56, UR4, 0x1 ;  /* 0x0000000438307c11 */ /* 0x000fc8000f8608ff */
[----:B------:R-:W-:-:S05]  /*52d0*/  LEA.HI.X R49, R56, UR5, R57, 0x1, P3 ;  /* 0x0000000538317c11 */ /* 0x000fca00098f0c39 */
[----:B--2---:R1:W-:Y:S01]  /*52e0*/  STG.E.128 desc[UR54][R48.64], R44 ;  /* 0x0000002c30007986 */ /* 0x0043e2000c101d36 */
[----:B------:R-:W-:Y:S05]  /*52f0*/  BRA `(.L_x_1371) ;  /* 0x00000030007c7947 */ /* 0x000fea0003800000 */
.L_x_1335:
[----:B------:R-:W-:Y:S02]  /*5300*/  ISETP.GE.AND P3, PT, R189, R112, PT ;  /* 0x00000070bd00720c */ /* 0x000fe40003f66270 */
[----:B------:R-:W-:Y:S02]  /*5310*/  CS2R R50, SRZ ;  /* 0x0000000000327805 */ /* 0x000fe4000001ff00 */
        /* <DEDUP_REMOVED lines=17> */
[----:B------:R-:W4:Y:S01]  /*5430*/  @!P4 LDC.64 R52, c[0x0][0x3c8] ;  /* 0x0000f200ff34cb82 */ /* 0x000f220000000a00 */
[----:B------:R-:W-:-:S05]  /*5440*/  @!P4 IADD3 R48, P5, R92, R78, RZ ;  /* 0x0000004e5c30c210 */ /* 0x000fca0007fbe0ff */
[----:B------:R-:W-:Y:S02]  /*5450*/  @!P4 IMAD.X R49, R124, 0x1, R28, P5 ;  /* 0x000000017c31c824 */ /* 0x000fe400028e061c */
[----:B------:R-:W0:Y:S01]  /*5460*/  @!P4 LDC.64 R54, c[0x0][0x3e0] ;  /* 0x0000f800ff36cb82 */ /* 0x000e220000000a00 */
[----:B----4-:R-:W-:-:S04]  /*5470*/  @!P4 LEA R52, P5, R48, R52, 0x1 ;  /* 0x000000343034c211 */ /* 0x010fc800078a08ff */
[----:B------:R-:W-:Y:S02]  /*5480*/  @!P4 LEA.HI.X R53, R48, R53, R49, 0x1, P5 ;  /* 0x000000353035c211 */ /* 0x000fe400028f0c31 */
[----:B------:R-:W-:-:S05]  /*5490*/  @!P4 IADD3 R48, P5, R84, R76, RZ ;  /* 0x0000004c5430c210 */ /* 0x000fca0007fbe0ff */
[----:B------:R-:W-:Y:S01]  /*54a0*/  @!P4 IMAD.X R49, R103, 0x1, R36, P5 ;  /* 0x000000016731c824 */ /* 0x000fe200028e0624 */
[----:B0-----:R-:W-:-:S04]  /*54b0*/  @!P4 LEA R54, P5, R48, R54, 0x1 ;  /* 0x000000363036c211 */ /* 0x001fc800078a08ff */
[----:B------:R-:W-:Y:S02]  /*54c0*/  @!P4 LEA.HI.X R55, R48, R55, R49, 0x1, P5 ;  /* 0x000000373037c211 */ /* 0x000fe400028f0c31 */
[----:B------:R-:W-:Y:S02]  /*54d0*/  CS2R R48, SRZ ;  /* 0x0000000000307805 */ /* 0x000fe4000001ff00 */
[----:B------:R-:W-:-:S04]  /*54e0*/  @!P3 LEA R60, P5, R46, R60, 0x1 ;  /* 0x0000003c2e3cb211 */ /* 0x000fc800078a08ff */
[----:B------:R-:W-:Y:S02]  /*54f0*/  @!P3 LEA.HI.X R61, R46, R61, R47, 0x1, P5 ;  /* 0x0000003d2e3db211 */ /* 0x000fe400028f0c2f */
[----:B------:R-:W-:Y:S02]  /*5500*/  CS2R R46, SRZ ;  /* 0x00000000002e7805 */ /* 0x000fe4000001ff00 */
[C---:B-1----:R-:W-:Y:S01]  /*5510*/  @!P3 LEA R62, P5, R44.reuse, R62, 0x1 ;  /* 0x0000003e2c3eb211 */ /* 0x042fe200078a08ff */
[----:B------:R0:W5:Y:S03]  /*5520*/  @!P4 LDG.E.128 R48, desc[UR54][R54.64] ;  /* 0x000000363630c981 */ /* 0x000166000c1e1d00 */
[----:B------:R-:W-:Y:S02]  /*5530*/  @!P3 LEA.HI.X R63, R44, R63, R45, 0x1, P5 ;  /* 0x0000003f2c3fb211 */ /* 0x000fe400028f0c2d */
[----:B------:R-:W-:-:S02]  /*5540*/  CS2R R44, SRZ ;  /* 0x00000000002c7805 */ /* 0x000fc4000001ff00 */
[----:B------:R-:W-:Y:S02]  /*5550*/  CS2R R58, SRZ ;  /* 0x00000000003a7805 */ /* 0x000fe4000001ff00 */
[----:B------:R-:W-:Y:S02]  /*5560*/  CS2R R56, SRZ ;  /* 0x0000000000387805 */ /* 0x000fe4000001ff00 */
[----:B------:R1:W5:Y:S01]  /*5570*/  @!P4 LDG.E.128 R44, desc[UR54][R52.64] ;  /* 0x00000036342cc981 */ /* 0x000362000c1e1d00 */
[----:B0-----:R-:W-:-:S03]  /*5580*/  CS2R R54, SRZ ;  /* 0x0000000000367805 */ /* 0x001fc6000001ff00 */
[----:B------:R0:W5:Y:S01]  /*5590*/  @!P3 LDG.E.128 R56, desc[UR54][R62.64] ;  /* 0x000000363e38b981 */ /* 0x000162000c1e1d00 */
[----:B-1----:R-:W-:-:S06]  /*55a0*/  CS2R R52, SRZ ;  /* 0x0000000000347805 */ /* 0x002fcc000001ff00 */
[----:B------:R1:W5:Y:S01]  /*55b0*/  @!P3 LDG.E.128 R52, desc[UR54][R60.64] ;  /* 0x000000363c34b981 */ /* 0x000362000c1e1d00 */
[----:B--2---:R-:W-:-:S04]  /*55c0*/  @!P0 LEA R68, P3, R66, R68, 0x1 ;  /* 0x0000004442448211 */ /* 0x004fc800078608ff */
[----:B------:R-:W-:Y:S02]  /*55d0*/  @!P0 LEA.HI.X R69, R66, R69, R67, 0x1, P3 ;  /* 0x0000004542458211 */ /* 0x000fe400018f0c43 */
[C---:B---3--:R-:W-:Y:S02]  /*55e0*/  @!P0 LEA R70, P3, R64.reuse, R70, 0x1 ;  /* 0x0000004640468211 */ /* 0x048fe400078608ff */
[----:B0-----:R-:W-:Y:S02]  /*55f0*/  CS2R R62, SRZ ;  /* 0x00000000003e7805 */ /* 0x001fe4000001ff00 */
[----:B------:R-:W-:Y:S02]  /*5600*/  CS2R R66, SRZ ;  /* 0x0000000000427805 */ /* 0x000fe4000001ff00 */
[----:B-1----:R-:W-:Y:S02]  /*5610*/  CS2R R60, SRZ ;  /* 0x00000000003c7805 */ /* 0x002fe4000001ff00 */
[----:B------:R-:W-:-:S02]  /*5620*/  @!P0 LEA.HI.X R71, R64, R71, R65, 0x1, P3 ;  /* 0x0000004740478211 */ /* 0x000fc400018f0c41 */
[----:B------:R-:W-:Y:S02]  /*5630*/  CS2R R64, SRZ ;  /* 0x0000000000407805 */ /* 0x000fe4000001ff00 */
[----:B------:R0:W5:Y:S04]  /*5640*/  @!P0 LDG.E.128 R60, desc[UR54][R68.64] ;  /* 0x00000036443c8981 */ /* 0x000168000c1e1d00 */
[----:B------:R1:W5:Y:S01]  /*5650*/  @!P0 LDG.E.128 R64, desc[UR54][R70.64] ;  /* 0x0000003646408981 */ /* 0x000362000c1e1d00 */
[----:B------:R-:W-:-:S04]  /*5660*/  ISETP.GE.AND P0, PT, R190, R112, PT ;  /* 0x00000070be00720c */ /* 0x000fc80003f06270 */
[CC--:B------:R-:W-:Y:S01]  /*5670*/  ISETP.GE.OR P0, PT, R16.reuse, R123.reuse, P0 ;  /* 0x0000007b1000720c */ /* 0x0c0fe20000706670 */
[----:B------:R-:W-:Y:S01]  /*5680*/  BSSY B1, `(.L_x_1378) ;  /* 0x000001c000017945 */ /* 0x000fe20003800000 */
[----:B------:R-:W-:Y:S02]  /*5690*/  ISETP.GE.AND P3, PT, R16, R123, PT ;  /* 0x0000007b1000720c */ /* 0x000fe40003f66270 */
[----:B0-----:R-:W-:Y:S02]  /*56a0*/  CS2R R68, SRZ ;  /* 0x0000000000447805 */ /* 0x001fe4000001ff00 */
[----:B------:R-:W-:Y:S02]  /*56b0*/  CS2R R74, SRZ ;  /* 0x00000000004a7805 */ /* 0x000fe4000001ff00 */
[----:B-1----:R-:W-:Y:S02]  /*56c0*/  CS2R R70, SRZ ;  /* 0x0000000000467805 */ /* 0x002fe4000001ff00 */
[----:B------:R-:W-:-:S03]  /*56d0*/  CS2R R72, SRZ ;  /* 0x0000000000487805 */ /* 0x000fc6000001ff00 */
[----:B------:R-:W-:Y:S05]  /*56e0*/  @P0 BRA `(.L_x_1379) ;  /* 0x0000000000540947 */ /* 0x000fea0003800000 */
[----:B------:R-:W0:Y:S01]  /*56f0*/  LDC.64 R68, c[0x0][0x3d8] ;  /* 0x0000f600ff447b82 */ /* 0x000e220000000a00 */
[----:B------:R-:W-:Y:S01]  /*5700*/  IMAD.MOV.U32 R72, RZ, RZ, R78 ;  /* 0x000000ffff487224 */ /* 0x000fe200078e004e */
[----:B------:R-:W-:Y:S01]  /*5710*/  ULDC.64 UR4, c[0x0][0x3c8] ;  /* 0x0000f20000047ab9 */ /* 0x000fe20000000a00 */
[----:B------:R-:W-:Y:S01]  /*5720*/  IMAD.MOV.U32 R73, RZ, RZ, R124 ;  /* 0x000000ffff497224 */ /* 0x000fe200078e007c */
[----:B------:R-:W-:Y:S01]  /*5730*/  ULDC.64 UR6, c[0x0][0x3e0] ;  /* 0x0000f80000067ab9 */ /* 0x000fe20000000a00 */
[----:B------:R-:W-:-:S03]  /*5740*/  IMAD.MOV.U32 R77, RZ, RZ, R103 ;  /* 0x000000ffff4d7224 */ /* 0x000fc600078e0067 */
        /* <DEDUP_REMOVED lines=15> */
.L_x_1379:
[----:B------:R-:W-:Y:S05]  /*5840*/  BSYNC B1 ;  /* 0x0000000000017941 */ /* 0x000fea0003800000 */
.L_x_1378:
[----:B-----5:R-:W-:Y:S01]  /*5850*/  IMAD.MOV.U32 R76, RZ, RZ, R70 ;  /* 0x000000ffff4c7224 */ /* 0x020fe200078e0046 */
        /* <DEDUP_REMOVED lines=67> */
.L_x_1380:
[----:B------:R-:W-:Y:S01]  /*5c90*/  IMAD R103, R185, 0x8, R2 ;  /* 0x00000008b9677824 */ /* 0x000fe200078e0202 */
[----:B------:R-:W-:Y:S01]  /*5ca0*/  SHF.L.U32 R124, R194, 0x1f, RZ ;  /* 0x0000001fc27c7819 */ /* 0x000fe200000006ff */
[----:B------:R-:W0:Y:S01]  /*5cb0*/  LDC R131, c[0x0][0x2e4] ;  /* 0x0000b900ff837b82 */ /* 0x000e220000000800 */
[----:B------:R-:W-:Y:S01]  /*5cc0*/  IMAD.MOV.U32 R121, RZ, RZ, R122 ;  /* 0x000000ffff797224 */ /* 0x000fe200078e007a */
[----:B------:R-:W-:Y:S01]  /*5cd0*/  BSSY B1, `(.L_x_1381) ;  /* 0x0000005000017945 */ /* 0x000fe20003800000 */
[----:B------:R-:W1:Y:S05]  /*5ce0*/  SYNCS.PHASECHK.TRANS64.TRYWAIT P4, [R103+URZ+0x28890], R124 ;  /* 0x0288907c670075a7 */ /* 0x000e6a000808017f */
[----:B------:R-:W2:Y:S01]  /*5cf0*/  LDC.64 R122, c[0x0][0x2f0] ;  /* 0x0000bc00ff7a7b82 */ /* 0x000ea20000000a00 */
[----:B0-----:R-:W-:Y:S01]  /*5d00*/  IMAD.IADD R139, R131, 0x1, -R116 ;  /* 0x00000001838b7824 */ /* 0x001fe200078e0a74 */
[----:B-1----:R-:W-:Y:S06]  /*5d10*/  @!P4 BRA `(.L_x_1382) ;  /* 0x000001d40054c947 */ /* 0x002fec0003800000 */
.L_x_1717:
[----:B------:R-:W-:Y:S05]  /*5d20*/  BSYNC B1 ;  /* 0x0000000000017941 */ /* 0x000fea0003800000 */
.L_x_1381:
[----:B------:R-:W-:Y:S01]  /*5d30*/  ISETP.GE.OR P4, PT, R18, R112, P2 ;  /* 0x000000701200720c */ /* 0x000fe20001786670 */
[----:B------:R-:W-:-:S12]  /*5d40*/  BSSY B1, `(.L_x_1383) ;  /* 0x0000087000017945 */ /* 0x000fd80003800000 */
[----:B------:R-:W-:Y:S05]  /*5d50*/  @P4 BRA `(.L_x_1384) ;  /* 0x0000000800144947 */ /* 0x000fea0003800000 */
[-C--:B--2---:R-:W-:Y:S01]  /*5d60*/  IMAD R76, R19, R122.reuse, RZ ;  /* 0x0000007a134c7224 */ /* 0x084fe200078e02ff */
[----:B------:R-:W-:Y:S01]  /*5d70*/  ISETP.NE.AND P6, PT, R0, RZ, PT ;  /* 0x000000ff0000720c */ /* 0x000fe20003fc5270 */
[C---:B------:R-:W-:Y:S01]  /*5d80*/  IMAD.WIDE.U32 R126, R18.reuse, R122, R120 ;  /* 0x0000007a127e7225 */ /* 0x040fe200078e0078 */
[----:B------:R-:W-:Y:S03]  /*5d90*/  BSSY B2, `(.L_x_1385) ;  /* 0x0000076000027945 */ /* 0x000fe60003800000 */
[----:B------:R-:W-:Y:S01]  /*5da0*/  IMAD R159, R18, R123, R76 ;  /* 0x0000007b129f7224 */ /* 0x000fe200078e024c */
[----:B------:R-:W-:Y:S02]  /*5db0*/  SEL R76, R116, R139, !P6 ;  /* 0x0000008b744c7207 */ /* 0x000fe40007000000 */
[----:B------:R-:W-:Y:S01]  /*5dc0*/  IADD3 R156, P4, P5, R98, R126, R32 ;  /* 0x0000007e629c7210 */ /* 0x000fe20007d9e020 */
        /* <DEDUP_REMOVED lines=8> */
[----:B------:R-:W-:-:S03]  /*5e50*/  LOP3.LUT R76, R161, 0x38, RZ, 0xc0, !PT ;  /* 0x00000038a14c7812 */ /* 0x000fc600078ec0ff */
[----:B------:R-:W-:Y:S01]  /*5e60*/  IMAD.SHL.U32 R77, R77, 0x400, RZ ;  /* 0x000004004d4d7824 */ /* 0x000fe200078e00ff */
[----:B------:R-:W-:-:S04]  /*5e70*/  LOP3.LUT R76, R76, 0x1c0, R203, 0xf8, !PT ;  /* 0x000001c04c4c7812 */ /* 0x000fc800078ef8cb */
[----:B------:R-:W-:Y:S02]  /*5e80*/  LOP3.LUT R77, R77, 0x7fffe000, RZ, 0xc0, !PT ;  /* 0x7fffe0004d4d7812 */ /* 0x000fe400078ec0ff */
[----:B------:R-:W-:-:S04]  /*5e90*/  LOP3.LUT R76, R76, R211, RZ, 0x3c, !PT ;  /* 0x000000d34c4c7212 */ /* 0x000fc800078e3cff */
[----:B------:R-:W-:Y:S01]  /*5ea0*/  IADD3 R76, R76, R77, R212 ;  /* 0x0000004d4c4c7210 */ /* 0x000fe20007ffe0d4 */
[----:B------:R-:W-:-:S04]  /*5eb0*/  IMAD R77, R185, 0x4000, R115 ;  /* 0x00004000b94d7824 */ /* 0x000fc800078e0273 */
[----:B------:R-:W-:Y:S02]  /*5ec0*/  IMAD R79, R185, 0x4000, R76 ;  /* 0x00004000b94f7824 */ /* 0x000fe400078e024c */
[--C-:B------:R-:W-:Y:S02]  /*5ed0*/  IMAD R77, R77, 0x2, R2.reuse ;  /* 0x000000024d4d7824 */ /* 0x100fe400078e0202 */
[----:B------:R-:W-:-:S04]  /*5ee0*/  IMAD R80, R79, 0x2, R2 ;  /* 0x000000024f507824 */ /* 0x000fc800078e0202 */
[----:B------:R-:W1:Y:S04]  /*5ef0*/  LDS.128 R76, [R77+0x18400] ;  /* 0x018400004d4c7984 */ /* 0x000e680000000c00 */
[----:B------:R-:W2:Y:S01]  /*5f00*/  LDS.128 R80, [R80+0x18400] ;  /* 0x0184000050507984 */ /* 0x000ea20000000c00 */
[----:B------:R-:W-:Y:S05]  /*5f10*/  @P3 BRA `(.L_x_1386) ;  /* 0x0000000400743947 */ /* 0x000fea0003800000 */
[----:B------:R-:W-:Y:S01]  /*5f20*/  SHF.R.U32.HI R173, RZ, 0x10, R49 ;  /* 0x00000010ffad7819 */ /* 0x000fe20000011631 */
[----:B--2---:R-:W-:Y:S01]  /*5f30*/  IMAD.U32 R168, R83, 0x10000, RZ ;  /* 0x0001000053a87824 */ /* 0x004fe200078e00ff */
[----:B------:R-:W-:Y:S01]  /*5f40*/  SHF.R.U32.HI R177, RZ, 0x10, R45 ;  /* 0x00000010ffb17819 */ /* 0x000fe2000001162d */
[----:B------:R-:W-:Y:S01]  /*5f50*/  IMAD.U32 R172, R81, 0x10000, RZ ;  /* 0x0001000051ac7824 */ /* 0x000fe200078e00ff */
[----:B------:R-:W-:Y:S01]  /*5f60*/  PRMT R164, R164, 0x5410, R173 ;  /* 0x00005410a4a47816 */ /* 0x000fe200000000ad */
[----:B-1----:R-:W-:Y:S01]  /*5f70*/  IMAD.U32 R167, R77, 0x10000, RZ ;  /* 0x000100004da77824 */ /* 0x002fe200078e00ff */
[----:B------:R-:W-:Y:S02]  /*5f80*/  PRMT R166, R166, 0x5410, R177 ;  /* 0x00005410a6a67816 */ /* 0x000fe400000000b1 */
[----:B------:R-:W-:Y:S02]  /*5f90*/  SHF.R.U64 R170, R48, 0x10, R49 ;  /* 0x0000001030aa7819 */ /* 0x000fe40000001231 */
[----:B------:R-:W-:-:S02]  /*5fa0*/  SHF.R.U64 R169, R50, 0x10, R51 ;  /* 0x0000001032a97819 */ /* 0x000fc40000001233 */
[----:B------:R-:W-:Y:S01]  /*5fb0*/  SHF.R.U32.HI R171, RZ, 0x10, R51 ;  /* 0x00000010ffab7819 */ /* 0x000fe20000011633 */
[----:B------:R-:W-:Y:S01]  /*5fc0*/  IMAD.U32 R51, R79, 0x10000, RZ ;  /* 0x000100004f337824 */ /* 0x000fe200078e00ff */
[----:B------:R-:W-:Y:S01]  /*5fd0*/  LOP3.LUT R49, R83, 0xffff0000, RZ, 0xc0, !PT ;  /* 0xffff000053317812 */ /* 0x000fe200078ec0ff */
[----:B------:R-:W-:Y:S01]  /*5fe0*/  IMAD.U32 R83, R164, 0x10000, RZ ;  /* 0x00010000a4537824 */ /* 0x000fe200078e00ff */
[----:B------:R-:W-:Y:S01]  /*5ff0*/  LOP3.LUT R48, R79, 0xffff0000, RZ, 0xc0, !PT ;  /* 0xffff00004f307812 */ /* 0x000fe200078ec0ff */
[----:B------:R-:W-:Y:S01]  /*6000*/  IMAD.U32 R79, R166, 0x10000, RZ ;  /* 0x00010000a64f7824 */ /* 0x000fe200078e00ff */
[----:B------:R-:W-:Y:S02]  /*6010*/  SHF.R.U32.HI R175, RZ, 0x10, R47 ;  /* 0x00000010ffaf7819 */ /* 0x000fe4000001162f */
[----:B------:R-:W-:Y:S01]  /*6020*/  PRMT R163, R163, 0x5410, R170 ;  /* 0x00005410a3a37816 */ /* 0x000fe200000000aa */
[----:B------:R-:W-:Y:S01]  /*6030*/  FMUL.FTZ R170, R172, R83 ;  /* 0x00000053acaa7220 */ /* 0x000fe20000410000 */
[----:B------:R-:W-:Y:S01]  /*6040*/  PRMT R171, R158, 0x5410, R171 ;  /* 0x000054109eab7816 */ /* 0x000fe200000000ab */
[-C--:B------:R-:W-:Y:S01]  /*6050*/  FMUL.FTZ R172, R172, R79.reuse ;  /* 0x0000004facac7220 */ /* 0x080fe20000410000 */
[----:B------:R-:W-:Y:S01]  /*6060*/  LOP3.LUT R81, R81, 0xffff0000, RZ, 0xc0, !PT ;  /* 0xffff000051517812 */ /* 0x000fe200078ec0ff */
[C---:B------:R-:W-:Y:S01]  /*6070*/  FFMA.FTZ R79, R167.reuse, R79, -R170 ;  /* 0x0000004fa74f7223 */ /* 0x040fe200000108aa */
[----:B------:R-:W-:Y:S01]  /*6080*/  LOP3.LUT R164, R164, 0xffff0000, RZ, 0xc0, !PT ;  /* 0xffff0000a4a47812 */ /* 0x000fe200078ec0ff */
[----:B------:R-:W-:Y:S01]  /*6090*/  FFMA.FTZ R167, R167, R83, R172 ;  /* 0x00000053a7a77223 */ /* 0x000fe200000100ac */
[----:B------:R-:W-:-:S02]  /*60a0*/  PRMT R162, R162, 0x5410, R175 ;  /* 0x00005410a2a27816 */ /* 0x000fc400000000af */
[----:B------:R-:W-:Y:S01]  /*60b0*/  LOP3.LUT R158, R166, 0xffff0000, RZ, 0xc0, !PT ;  /* 0xffff0000a69e7812 */ /* 0x000fe200078ec0ff */
[----:B------:R-:W-:Y:S01]  /*60c0*/  IMAD.U32 R166, R171, 0x10000, RZ ;  /* 0x00010000aba67824 */ /* 0x000fe200078e00ff */
[----:B------:R-:W-:Y:S01]  /*60d0*/  SHF.R.U64 R179, R44, 0x10, R45 ;  /* 0x000000102cb37819 */ /* 0x000fe2000000122d */
[----:B------:R-:W-:Y:S01]  /*60e0*/  IMAD.U32 R83, R162, 0x10000, RZ ;  /* 0x00010000a2537824 */ /* 0x000fe200078e00ff */
[----:B------:R-:W-:Y:S01]  /*60f0*/  LOP3.LUT R50, R77, 0xffff0000, RZ, 0xc0, !PT ;  /* 0xffff00004d327812 */ /* 0x000fe200078ec0ff */
[----:B------:R-:W-:Y:S01]  /*6100*/  FMUL.FTZ R170, R168, R166 ;  /* 0x000000a6a8aa7220 */ /* 0x000fe20000410000 */
[----:B------:R-:W-:Y:S01]  /*6110*/  PRMT R160, R160, 0x5410, R169 ;  /* 0x00005410a0a07816 */ /* 0x000fe200000000a9 */
[C---:B------:R-:W-:Y:S01]  /*6120*/  FMUL.FTZ R169, R81.reuse, R164 ;  /* 0x000000a451a97220 */ /* 0x040fe20000410000 */
[----:B------:R-:W-:Y:S01]  /*6130*/  FMUL.FTZ R81, R81, R158 ;  /* 0x0000009e51517220 */ /* 0x000fe20000410000 */
[----:B------:R-:W-:Y:S01]  /*6140*/  PRMT R77, R130, 0x5432, R179 ;  /* 0x00005432824d7816 */ /* 0x000fe200000000b3 */
[----:B------:R-:W-:-:S02]  /*6150*/  IMAD.U32 R45, R80, 0x10000, RZ ;  /* 0x00010000502d7824 */ /* 0x000fc400078e00ff */
[----:B------:R-:W-:Y:S01]  /*6160*/  FFMA.FTZ R158, R50, R158, -R169 ;  /* 0x0000009e329e7223 */ /* 0x000fe200000108a9 */
[----:B------:R-:W-:Y:S01]  /*6170*/  LOP3.LUT R171, R171, 0xffff0000, RZ, 0xc0, !PT ;  /* 0xffff0000abab7812 */ /* 0x000fe200078ec0ff */
[-C--:B------:R-:W-:Y:S01]  /*6180*/  FMUL.FTZ R169, R168, R83.reuse ;  /* 0x00000053a8a97220 */ /* 0x080fe20000410000 */
[----:B------:R-:W-:Y:S01]  /*6190*/  LOP3.LUT R162, R162, 0xffff0000, RZ, 0xc0, !PT ;  /* 0xffff0000a2a27812 */ /* 0x000fe200078ec0ff */
[----:B------:R-:W-:Y:S01]  /*61a0*/  FFMA.FTZ R50, R50, R164, R81 ;  /* 0x000000a432327223 */ /* 0x000fe20000010051 */
[----:B------:R-:W-:Y:S01]  /*61b0*/  FFMA.FTZ R81, R51, R83, -R170 ;  /* 0x0000005333517223 */ /* 0x000fe200000108aa */
[----:B------:R-:W-:Y:S01]  /*61c0*/  IMAD.U32 R164, R163, 0x10000, RZ ;  /* 0x00010000a3a47824 */ /* 0x000fe200078e00ff */
[----:B------:R-:W-:Y:S01]  /*61d0*/  SHF.R.U64 R174, R46, 0x10, R47 ;  /* 0x000000102eae7819 */ /* 0x000fe2000000122f */
[----:B------:R-:W-:Y:S02]  /*61e0*/  IMAD.U32 R83, R77, 0x10000, RZ ;  /* 0x000100004d537824 */ /* 0x000fe400078e00ff */
[----:B------:R-:W-:Y:S01]  /*61f0*/  FFMA.FTZ R51, R51, R166, R169 ;  /* 0x000000a633337223 */ /* 0x000fe200000100a9 */
[C---:B------:R-:W-:Y:S01]  /*6200*/  FMUL.FTZ R169, R49.reuse, R171 ;  /* 0x000000ab31a97220 */ /* 0x040fe20000410000 */
[----:B------:R-:W-:Y:S01]  /*6210*/  FMUL.FTZ R173, R49, R162 ;  /* 0x000000a231ad7220 */ /* 0x000fe20000410000 */
[----:B------:R-:W-:Y:S01]  /*6220*/  LOP3.LUT R80, R80, 0xffff0000, RZ, 0xc0, !PT ;  /* 0xffff000050507812 */ /* 0x000fe200078ec0ff */
[----:B------:R-:W-:Y:S01]  /*6230*/  FMUL.FTZ R49, R45, R164 ;  /* 0x000000a42d317220 */ /* 0x000fe20000410000 */
[----:B------:R-:W-:Y:S01]  /*6240*/  LOP3.LUT R163, R163, 0xffff0000, RZ, 0xc0, !PT ;  /* 0xffff0000a3a37812 */ /* 0x000fe200078ec0ff */
[----:B------:R-:W-:Y:S01]  /*6250*/  IMAD.U32 R44, R76, 0x10000, RZ ;  /* 0x000100004c2c7824 */ /* 0x000fe200078e00ff */
[----:B------:R-:W-:Y:S01]  /*6260*/  LOP3.LUT R77, R77, 0xffff0000, RZ, 0xc0, !PT ;  /* 0xffff00004d4d7812 */ /* 0x000fe200078ec0ff */
[----:B------:R-:W-:Y:S01]  /*6270*/  FMUL.FTZ R45, R45, R83 ;  /* 0x000000532d2d7220 */ /* 0x000fe20000410000 */
[----:B------:R-:W-:Y:S01]  /*6280*/  PRMT R165, R165, 0x5410, R174 ;  /* 0x00005410a5a57816 */ /* 0x000fe200000000ae */
[----:B------:R-:W-:Y:S01]  /*6290*/  FFMA.FTZ R162, R48, R162, -R169 ;  /* 0x000000a230a27223 */ /* 0x000fe200000108a9 */
[----:B------:R-:W-:Y:S01]  /*62a0*/  LOP3.LUT R76, R76, 0xffff0000, RZ, 0xc0, !PT ;  /* 0xffff00004c4c7812 */ /* 0x000fe200078ec0ff */
[----:B------:R-:W-:Y:S01]  /*62b0*/  FFMA.FTZ R166, R48, R171, R173 ;  /* 0x000000ab30a67223 */ /* 0x000fe200000100ad */
[----:B------:R-:W-:-:S02]  /*62c0*/  IMAD.U32 R47, R82, 0x10000, RZ ;  /* 0x00010000522f7824 */ /* 0x000fc400078e00ff */
[----:B------:R-:W-:Y:S01]  /*62d0*/  FMUL.FTZ R169, R80, R163 ;  /* 0x000000a350a97220 */ /* 0x000fe20000410000 */
[C---:B------:R-:W-:Y:S01]  /*62e0*/  FFMA.FTZ R83, R44.reuse, R83, -R49 ;  /* 0x000000532c537223 */ /* 0x040fe20000010831 */
[----:B------:R-:W-:Y:S01]  /*62f0*/  FFMA.FTZ R164, R44, R164, R45 ;  /* 0x000000a42ca47223 */ /* 0x000fe2000001002d */
[-C--:B------:R-:W-:Y:S01]  /*6300*/  FMUL.FTZ R171, R80, R77.reuse ;  /* 0x0000004d50ab7220 */ /* 0x080fe20000410000 */
[----:B------:R-:W-:Y:S01]  /*6310*/  LOP3.LUT R82, R82, 0xffff0000, RZ, 0xc0, !PT ;  /* 0xffff000052527812 */ /* 0x000fe200078ec0ff */
[C---:B------:R-:W-:Y:S01]  /*6320*/  IMAD.U32 R45, R160.reuse, 0x10000, RZ ;  /* 0x00010000a02d7824 */ /* 0x040fe200078e00ff */
[----:B------:R-:W-:Y:S01]  /*6330*/  LOP3.LUT R49, R160, 0xffff0000, RZ, 0xc0, !PT ;  /* 0xffff0000a0317812 */ /* 0x000fe200078ec0ff */
[C---:B------:R-:W-:Y:S02]  /*6340*/  IMAD.U32 R44, R165.reuse, 0x10000, RZ ;  /* 0x00010000a52c7824 */ /* 0x040fe400078e00ff */
[----:B------:R-:W-:Y:S01]  /*6350*/  FFMA.FTZ R48, R76, R77, -R169 ;  /* 0x0000004d4c307223 */ /* 0x000fe200000108a9 */
[----:B------:R-:W-:Y:S01]  /*6360*/  IMAD.U32 R46, R78, 0x10000, RZ ;  /* 0x000100004e2e7824 */ /* 0x000fe200078e00ff */
[----:B------:R-:W-:Y:S01]  /*6370*/  LOP3.LUT R165, R165, 0xffff0000, RZ, 0xc0, !PT ;  /* 0xffff0000a5a57812 */ /* 0x000fe200078ec0ff */
[----:B------:R-:W-:Y:S01]  /*6380*/  FFMA.FTZ R171, R76, R163, R171 ;  /* 0x000000a34cab7223 */ /* 0x000fe200000100ab */
[----:B------:R-:W-:Y:S01]  /*6390*/  LOP3.LUT R78, R78, 0xffff0000, RZ, 0xc0, !PT ;  /* 0xffff00004e4e7812 */ /* 0x000fe200078ec0ff */
[C---:B------:R-:W-:Y:S01]  /*63a0*/  FMUL.FTZ R77, R47.reuse, R45 ;  /* 0x0000002d2f4d7220 */ /* 0x040fe20000410000 */
[-C--:B------:R-:W-:Y:S01]  /*63b0*/  FMUL.FTZ R76, R47, R44.reuse ;  /* 0x0000002c2f4c7220 */ /* 0x080fe20000410000 */
        /* <DEDUP_REMOVED lines=17> */
[----:B------:R-:W-:-:S02]  /*64d0*/  IMAD.MOV.U32 R79, RZ, RZ, R162 ;  /* 0x000000ffff4f7224 */ /* 0x000fc400078e00a2 */
[----:B------:R-:W-:-:S07]  /*64e0*/  IMAD.MOV.U32 R83, RZ, RZ, R51 ;  /* 0x000000ffff537224 */ /* 0x000fce00078e0033 */
.L_x_1386:
[----:B------:R-:W-:Y:S05]  /*64f0*/  BSYNC B2 ;  /* 0x0000000000027941 */ /* 0x000fea0003800000 */
.L_x_1385:
[----:B------:R-:W-:Y:S01]  /*6500*/  ISETP.GE.AND P4, PT, R161, R131, PT ;  /* 0x00000083a100720c */ /* 0x000fe20003f86270 */
[----:B------:R-:W-:-:S12]  /*6510*/  ULDC.64 UR4, c[0x0][0x2d8] ;  /* 0x0000b60000047ab9 */ /* 0x000fd80000000a00 */
        /* <DEDUP_REMOVED lines=9> */
.L_x_1384:
[----:B------:R-:W-:Y:S05]  /*65b0*/  BSYNC B1 ;  /* 0x0000000000017941 */ /* 0x000fea0003800000 */
.L_x_1383:
[----:B------:R-:W-:Y:S01]  /*65c0*/  ISETP.GE.OR P4, PT, R189, R112, P2 ;  /* 0x00000070bd00720c */ /* 0x000fe20001786670 */
[----:B------:R-:W-:-:S12]  /*65d0*/  BSSY B1, `(.L_x_1387) ;  /* 0x0000087000017945 */ /* 0x000fd80003800000 */
[----:B------:R-:W-:Y:S05]  /*65e0*/  @P4 BRA `(.L_x_1388) ;  /* 0x0000000800144947 */ /* 0x000fea0003800000 */
[-C--:B-12---:R-:W-:Y:S01]  /*65f0*/  IMAD R44, R218, R122.reuse, RZ ;  /* 0x0000007ada2c7224 */ /* 0x086fe200078e02ff */
        /* <DEDUP_REMOVED lines=14> */
[----:B------:R-:W-:-:S03]  /*66e0*/  LOP3.LUT R44, R202, 0x38, R83, 0xf8, !PT ;  /* 0x00000038ca2c7812 */ /* 0x000fc600078ef853 */
[----:B------:R-:W-:Y:S01]  /*66f0*/  IMAD.SHL.U32 R46, R45, 0x400, RZ ;  /* 0x000004002d2e7824 */ /* 0x000fe200078e00ff */
[----:B------:R-:W-:-:S04]  /*6700*/  LOP3.LUT R45, R44, R209, RZ, 0x3c, !PT ;  /* 0x000000d12c2d7212 */ /* 0x000fc800078e3cff */
[----:B------:R-:W-:-:S04]  /*6710*/  LOP3.LUT R44, R46, 0x7fffe000, RZ, 0xc0, !PT ;  /* 0x7fffe0002e2c7812 */ /* 0x000fc800078ec0ff */
        /* <DEDUP_REMOVED lines=10> */
[----:B------:R-:W-:Y:S02]  /*67c0*/  SHF.R.U32.HI R126, RZ, 0x10, R57 ;  /* 0x00000010ff7e7819 */ /* 0x000fe40000011639 */
[----:B------:R-:W-:Y:S02]  /*67d0*/  PRMT R151, R151, 0x5410, R160 ;  /* 0x0000541097977816 */ /* 0x000fe400000000a0 */
[----:B------:R-:W-:Y:S02]  /*67e0*/  PRMT R155, R155, 0x5410, R126 ;  /* 0x000054109b9b7816 */ /* 0x000fe4000000007e */
[--C-:B------:R-:W-:Y:S01]  /*67f0*/  SHF.R.U64 R127, R58, 0x10, R59.reuse ;  /* 0x000000103a7f7819 */ /* 0x100fe2000000123b */
[----:B------:R-:W-:Y:S01]  /*6800*/  IMAD.U32 R58, R49, 0x10000, RZ ;  /* 0x00010000313a7824 */ /* 0x000fe200078e00ff */
[----:B------:R-:W-:-:S02]  /*6810*/  SHF.R.U32.HI R156, RZ, 0x10, R59 ;  /* 0x00000010ff9c7819 */ /* 0x000fc4000001163b */
[----:B------:R-:W-:Y:S01]  /*6820*/  LOP3.LUT R59, R49, 0xffff0000, RZ, 0xc0, !PT ;  /* 0xffff0000313b7812 */ /* 0x000fe200078ec0ff */
[----:B------:R-:W-:Y:S01]  /*6830*/  IMAD.U32 R49, R151, 0x10000, RZ ;  /* 0x0001000097317824 */ /* 0x000fe200078e00ff */
[----:B------:R-:W-:Y:S01]  /*6840*/  LOP3.LUT R82, R51, 0xffff0000, RZ, 0xc0, !PT ;  /* 0xffff000033527812 */ /* 0x000fe200078ec0ff */
[----:B------:R-:W-:Y:S01]  /*6850*/  IMAD.U32 R51, R155, 0x10000, RZ ;  /* 0x000100009b337824 */ /* 0x000fe200078e00ff */
[--C-:B------:R-:W-:Y:S02]  /*6860*/  SHF.R.U32.HI R158, RZ, 0x10, R55.reuse ;  /* 0x00000010ff9e7819 */ /* 0x100fe40000011637 */
[----:B------:R-:W-:Y:S01]  /*6870*/  SHF.R.U64 R159, R54, 0x10, R55 ;  /* 0x00000010369f7819 */ /* 0x000fe20000001237 */
[----:B-1----:R-:W-:Y:S01]  /*6880*/  IMAD.U32 R55, R45, 0x10000, RZ ;  /* 0x000100002d377824 */ /* 0x002fe200078e00ff */
[----:B------:R-:W-:Y:S01]  /*6890*/  PRMT R153, R153, 0x5410, R156 ;  /* 0x0000541099997816 */ /* 0x000fe2000000009c */
[C---:B------:R-:W-:Y:S01]  /*68a0*/  FMUL.FTZ R126, R58.reuse, R51 ;  /* 0x000000333a7e7220 */ /* 0x040fe20000410000 */
[----:B------:R-:W-:Y:S01]  /*68b0*/  LOP3.LUT R155, R155, 0xffff0000, RZ, 0xc0, !PT ;  /* 0xffff00009b9b7812 */ /* 0x000fe200078ec0ff */
[-C--:B------:R-:W-:Y:S01]  /*68c0*/  FMUL.FTZ R156, R58, R49.reuse ;  /* 0x000000313a9c7220 */ /* 0x080fe20000410000 */
[----:B------:R-:W-:Y:S01]  /*68d0*/  PRMT R149, R149, 0x5410, R158 ;  /* 0x0000541095957816 */ /* 0x000fe2000000009e */
[C---:B------:R-:W-:Y:S01]  /*68e0*/  FFMA.FTZ R49, R55.reuse, R49, -R126 ;  /* 0x0000003137317223 */ /* 0x040fe2000001087e */
[----:B------:R-:W-:Y:S01]  /*68f0*/  SHF.R.U64 R157, R56, 0x10, R57 ;  /* 0x00000010389d7819 */ /* 0x000fe20000001239 */
[----:B------:R-:W-:Y:S01]  /*6900*/  FFMA.FTZ R51, R55, R51, R156 ;  /* 0x0000003337337223 */ /* 0x000fe2000001009c */
[----:B------:R-:W-:Y:S01]  /*6910*/  LOP3.LUT R56, R45, 0xffff0000, RZ, 0xc0, !PT ;  /* 0xffff00002d387812 */ /* 0x000fe200078ec0ff */
[----:B------:R-:W-:Y:S01]  /*6920*/  IMAD.U32 R58, R153, 0x10000, RZ ;  /* 0x00010000993a7824 */ /* 0x000fe200078e00ff */
[----:B------:R-:W-:Y:S01]  /*6930*/  PRMT R152, R152, 0x5410, R127 ;  /* 0x0000541098987816 */ /* 0x000fe2000000007f */
[----:B------:R-:W-:Y:S01]  /*6940*/  FMUL.FTZ R127, R59, R155 ;  /* 0x0000009b3b7f7220 */ /* 0x000fe20000410000 */
[----:B------:R-:W-:Y:S01]  /*6950*/  LOP3.LUT R151, R151, 0xffff0000, RZ, 0xc0, !PT ;  /* 0xffff000097977812 */ /* 0x000fe200078ec0ff */
[----:B------:R-:W-:Y:S01]  /*6960*/  IMAD.U32 R55, R149, 0x10000, RZ ;  /* 0x0001000095377824 */ /* 0x000fe200078e00ff */
[----:B------:R-:W-:Y:S01]  /*6970*/  SHF.R.U64 R161, R52, 0x10, R53 ;  /* 0x0000001034a17819 */ /* 0x000fe20000001235 */
[----:B------:R-:W-:-:S02]  /*6980*/  IMAD.U32 R57, R47, 0x10000, RZ ;  /* 0x000100002f397824 */ /* 0x000fc400078e00ff */
[-C--:B------:R-:W-:Y:S01]  /*6990*/  FMUL.FTZ R156, R80, R58.reuse ;  /* 0x0000003a509c7220 */ /* 0x080fe20000410000 */
[----:B------:R-:W-:Y:S01]  /*69a0*/  FFMA.FTZ R126, R56, R151, -R127 ;  /* 0x00000097387e7223 */ /* 0x000fe2000001087f */
[----:B------:R-:W-:Y:S01]  /*69b0*/  LOP3.LUT R153, R153, 0xffff0000, RZ, 0xc0, !PT ;  /* 0xffff000099997812 */ /* 0x000fe200078ec0ff */
[----:B------:R-:W-:Y:S01]  /*69c0*/  FMUL.FTZ R127, R80, R55 ;  /* 0x00000037507f7220 */ /* 0x000fe20000410000 */
[----:B------:R-:W-:Y:S01]  /*69d0*/  PRMT R154, R154, 0x5410, R157 ;  /* 0x000054109a9a7816 */ /* 0x000fe2000000009d */
[----:B------:R-:W-:Y:S01]  /*69e0*/  FMUL.FTZ R59, R59, R151 ;  /* 0x000000973b3b7220 */ /* 0x000fe20000410000 */
[----:B------:R-:W-:Y:S01]  /*69f0*/  LOP3.LUT R54, R47, 0xffff0000, RZ, 0xc0, !PT ;  /* 0xffff00002f367812 */ /* 0x000fe200078ec0ff */
[C---:B------:R-:W-:Y:S01]  /*6a00*/  FFMA.FTZ R156, R57.reuse, R55, -R156 ;  /* 0x00000037399c7223 */ /* 0x040fe2000001089c */
[----:B------:R-:W-:Y:S01]  /*6a10*/  PRMT R150, R150, 0x5410, R161 ;  /* 0x0000541096967816 */ /* 0x000fe200000000a1 */
[----:B------:R-:W-:Y:S01]  /*6a20*/  FFMA.FTZ R58, R57, R58, R127 ;  /* 0x0000003a393a7223 */ /* 0x000fe2000001007f */
[----:B------:R-:W-:Y:S01]  /*6a30*/  LOP3.LUT R149, R149, 0xffff0000, RZ, 0xc0, !PT ;  /* 0xffff000095957812 */ /* 0x000fe200078ec0ff */
[----:B------:R-:W-:Y:S01]  /*6a40*/  FFMA.FTZ R80, R56, R155, R59 ;  /* 0x0000009b38507223 */ /* 0x000fe2000001003b */
[----:B------:R-:W-:Y:S01]  /*6a50*/  FMUL.FTZ R57, R82, R153 ;  /* 0x0000009952397220 */ /* 0x000fe20000410000 */
[C---:B------:R-:W-:Y:S01]  /*6a60*/  IMAD.U32 R53, R48.reuse, 0x10000, RZ ;  /* 0x0001000030357824 */ /* 0x040fe200078e00ff */
[----:B------:R-:W-:Y:S01]  /*6a70*/  LOP3.LUT R48, R48, 0xffff0000, RZ, 0xc0, !PT ;  /* 0xffff000030307812 */ /* 0x000fe200078ec0ff */
[----:B------:R-:W-:-:S02]  /*6a80*/  IMAD.U32 R56, R154, 0x10000, RZ ;  /* 0x000100009a387824 */ /* 0x000fc400078e00ff */
[----:B------:R-:W-:Y:S01]  /*6a90*/  FFMA.FTZ R151, R54, R149, -R57 ;  /* 0x0000009536977223 */ /* 0x000fe20000010839 */
[----:B------:R-:W-:Y:S01]  /*6aa0*/  IMAD.U32 R55, R150, 0x10000, RZ ;  /* 0x0001000096377824 */ /* 0x000fe200078e00ff */
[----:B------:R-:W-:Y:S01]  /*6ab0*/  LOP3.LUT R59, R154, 0xffff0000, RZ, 0xc0, !PT ;  /* 0xffff00009a3b7812 */ /* 0x000fe200078ec0ff */
[----:B------:R-:W-:Y:S01]  /*6ac0*/  IMAD.U32 R52, R44, 0x10000, RZ ;  /* 0x000100002c347824 */ /* 0x000fe200078e00ff */
[----:B------:R-:W-:Y:S01]  /*6ad0*/  LOP3.LUT R57, R150, 0xffff0000, RZ, 0xc0, !PT ;  /* 0xffff000096397812 */ /* 0x000fe200078ec0ff */
[C---:B------:R-:W-:Y:S01]  /*6ae0*/  FMUL.FTZ R127, R53.reuse, R56 ;  /* 0x00000038357f7220 */ /* 0x040fe20000410000 */
[----:B------:R-:W-:Y:S01]  /*6af0*/  PRMT R148, R148, 0x5410, R159 ;  /* 0x0000541094947816 */ /* 0x000fe2000000009f */
[----:B------:R-:W-:Y:S01]  /*6b00*/  FMUL.FTZ R53, R53, R55 ;  /* 0x0000003735357220 */ /* 0x000fe20000410000 */
[----:B------:R-:W-:Y:S01]  /*6b10*/  FMUL.FTZ R155, R82, R149 ;  /* 0x00000095529b7220 */ /* 0x000fe20000410000 */
[----:B------:R-:W-:Y:S01]  /*6b20*/  FFMA.FTZ R127, R52, R55, -R127 ;  /* 0x00000037347f7223 */ /* 0x000fe2000001087f */
[----:B------:R-:W-:Y:S01]  /*6b30*/  LOP3.LUT R44, R44, 0xffff0000, RZ, 0xc0, !PT ;  /* 0xffff00002c2c7812 */ /* 0x000fe200078ec0ff */
[C---:B------:R-:W-:Y:S01]  /*6b40*/  IMAD.U32 R45, R46.reuse, 0x10000, RZ ;  /* 0x000100002e2d7824 */ /* 0x040fe200078e00ff */
[----:B------:R-:W-:Y:S01]  /*6b50*/  LOP3.LUT R47, R46, 0xffff0000, RZ, 0xc0, !PT ;  /* 0xffff00002e2f7812 */ /* 0x000fe200078ec0ff */
[C---:B------:R-:W-:Y:S01]  /*6b60*/  FMUL.FTZ R149, R48.reuse, R59 ;  /* 0x0000003b30957220 */ /* 0x040fe20000410000 */
[----:B------:R-:W-:Y:S01]  /*6b70*/  FMUL.FTZ R55, R48, R57 ;  /* 0x0000003930377220 */ /* 0x000fe20000410000 */
[C---:B------:R-:W-:Y:S01]  /*6b80*/  IMAD.U32 R46, R50.reuse, 0x10000, RZ ;  /* 0x00010000322e7824 */ /* 0x040fe200078e00ff */
[----:B------:R-:W-:Y:S01]  /*6b90*/  LOP3.LUT R50, R50, 0xffff0000, RZ, 0xc0, !PT ;  /* 0xffff000032327812 */ /* 0x000fe200078ec0ff */
[----:B------:R-:W-:-:S02]  /*6ba0*/  IMAD.U32 R48, R148, 0x10000, RZ ;  /* 0x0001000094307824 */ /* 0x000fc400078e00ff */
[----:B------:R-:W-:Y:S01]  /*6bb0*/  FFMA.FTZ R53, R52, R56, R53 ;  /* 0x0000003834357223 */ /* 0x000fe20000010035 */
[----:B------:R-:W-:Y:S01]  /*6bc0*/  LOP3.LUT R148, R148, 0xffff0000, RZ, 0xc0, !PT ;  /* 0xffff000094947812 */ /* 0x000fe200078ec0ff */
[----:B------:R-:W-:Y:S02]  /*6bd0*/  IMAD.U32 R52, R152, 0x10000, RZ ;  /* 0x0001000098347824 */ /* 0x000fe400078e00ff */
[----:B------:R-:W-:Y:S01]  /*6be0*/  FFMA.FTZ R155, R54, R153, R155 ;  /* 0x00000099369b7223 */ /* 0x000fe2000001009b */
[----:B------:R-:W-:Y:S01]  /*6bf0*/  LOP3.LUT R152, R152, 0xffff0000, RZ, 0xc0, !PT ;  /* 0xffff000098987812 */ /* 0x000fe200078ec0ff */
[C---:B------:R-:W-:Y:S01]  /*6c00*/  FFMA.FTZ R54, R44.reuse, R57, -R149 ;  /* 0x000000392c367223 */ /* 0x040fe20000010895 */
[----:B------:R-:W-:Y:S01]  /*6c10*/  FFMA.FTZ R44, R44, R59, R55 ;  /* 0x0000003b2c2c7223 */ /* 0x000fe20000010037 */
[----:B------:R-:W-:Y:S01]  /*6c20*/  FMUL.FTZ R55, R46, R48 ;  /* 0x000000302e377220 */ /* 0x000fe20000410000 */
[----:B------:R-:W-:Y:S01]  /*6c30*/  FMUL.FTZ R57, R50, R148 ;  /* 0x0000009432397220 */ /* 0x000fe20000410000 */
[----:B------:R-:W-:Y:S01]  /*6c40*/  FMUL.FTZ R56, R46, R52 ;  /* 0x000000342e387220 */ /* 0x000fe20000410000 */
[----:B------:R-:W-:Y:S01]  /*6c50*/  FMUL.FTZ R46, R50, R152 ;  /* 0x00000098322e7220 */ /* 0x000fe20000410000 */
[----:B------:R-:W-:Y:S01]  /*6c60*/  FFMA.FTZ R55, R45, R52, R55 ;  /* 0x000000342d377223 */ /* 0x000fe20000010037 */
[----:B------:R-:W-:Y:S01]  /*6c70*/  FFMA.FTZ R152, R47, R152, R57 ;  /* 0x000000982f987223 */ /* 0x000fe20000010039 */
[----:B------:R-:W-:Y:S01]  /*6c80*/  FFMA.FTZ R56, R45, R48, -R56 ;  /* 0x000000302d387223 */ /* 0x000fe20000010838 */
[----:B------:R-:W-:Y:S01]  /*6c90*/  FFMA.FTZ R45, R47, R148, -R46 ;  /* 0x000000942f2d7223 */ /* 0x000fe2000001082e */
[----:B------:R-:W-:-:S02]  /*6ca0*/  F2FP.BF16.F32.PACK_AB R49, R126, R49 ;  /* 0x000000317e31723e */ /* 0x000fc400000010ff */
[----:B------:R-:W-:Y:S02]  /*6cb0*/  F2FP.BF16.F32.PACK_AB R48, R54, R127 ;  /* 0x0000007f3630723e */ /* 0x000fe400000010ff */
[----:B------:R-:W-:Y:S02]  /*6cc0*/  F2FP.BF16.F32.PACK_AB R51, R80, R51 ;  /* 0x000000335033723e */ /* 0x000fe400000010ff */
[----:B------:R-:W-:Y:S01]  /*6cd0*/  F2FP.BF16.F32.PACK_AB R50, R44, R53 ;  /* 0x000000352c32723e */ /* 0x000fe200000010ff */
[----:B------:R-:W-:Y:S01]  /*6ce0*/  IMAD.MOV.U32 R44, RZ, RZ, R48 ;  /* 0x000000ffff2c7224 */ /* 0x000fe200078e0030 */
        /* <DEDUP_REMOVED lines=8> */
[----:B------:R-:W-:-:S07]  /*6d70*/  IMAD.MOV.U32 R51, RZ, RZ, R58 ;  /* 0x000000ffff337224 */ /* 0x000fce00078e003a */
.L_x_1390:
[----:B------:R-:W-:Y:S05]  /*6d80*/  BSYNC B2 ;  /* 0x0000000000027941 */ /* 0x000fea0003800000 */
.L_x_1389:
        /* <DEDUP_REMOVED lines=11> */
.L_x_1388:
[----:B------:R-:W-:Y:S05]  /*6e40*/  BSYNC B1 ;  /* 0x0000000000017941 */ /* 0x000fea0003800000 */
.L_x_1387:
[----:B------:R-:W-:Y:S01]  /*6e50*/  ISETP.GE.OR P4, PT, R188, R112, P2 ;  /* 0x00000070bc00720c */ /* 0x000fe20001786670 */
[----:B------:R-:W-:-:S12]  /*6e60*/  BSSY B1, `(.L_x_1391) ;  /* 0x0000083000017945 */ /* 0x000fd80003800000 */
[----:B------:R-:W-:Y:S05]  /*6e70*/  @P4 BRA `(.L_x_1392) ;  /* 0x0000000800044947 */ /* 0x000fea0003800000 */
[-C--:B-123--:R-:W-:Y:S01]  /*6e80*/  IMAD R44, R217, R122.reuse, RZ ;  /* 0x0000007ad92c7224 */ /* 0x08efe200078e02ff */
        /* <DEDUP_REMOVED lines=27> */
[----:B-1----:R-:W-:Y:S01]  /*7040*/  IMAD.U32 R59, R45, 0x10000, RZ ;  /* 0x000100002d3b7824 */ /* 0x002fe200078e00ff */
[----:B------:R-:W-:Y:S01]  /*7050*/  SHF.R.U32.HI R76, RZ, 0x10, R65 ;  /* 0x00000010ff4c7819 */ /* 0x000fe20000011641 */
[----:B------:R-:W-:Y:S01]  /*7060*/  IMAD.U32 R58, R44, 0x10000, RZ ;  /* 0x000100002c3a7824 */ /* 0x000fe200078e00ff */
[----:B------:R-:W-:Y:S02]  /*7070*/  PRMT R143, R143, 0x5410, R82 ;  /* 0x000054108f8f7816 */ /* 0x000fe40000000052 */
[----:B------:R-:W-:Y:S02]  /*7080*/  PRMT R147, R147, 0x5410, R76 ;  /* 0x0000541093937816 */ /* 0x000fe4000000004c */
[--C-:B------:R-:W-:Y:S02]  /*7090*/  SHF.R.U64 R81, R62, 0x10, R63.reuse ;  /* 0x000000103e517819 */ /* 0x100fe4000000123f */
[----:B------:R-:W-:Y:S01]  /*70a0*/  SHF.R.U32.HI R78, RZ, 0x10, R63 ;  /* 0x00000010ff4e7819 */ /* 0x000fe2000001163f */
[----:B--2---:R-:W-:Y:S01]  /*70b0*/  IMAD.U32 R63, R49, 0x10000, RZ ;  /* 0x00010000313f7824 */ /* 0x004fe200078e00ff */
[--C-:B------:R-:W-:Y:S01]  /*70c0*/  SHF.R.U64 R77, R66, 0x10, R67.reuse ;  /* 0x00000010424d7819 */ /* 0x100fe20000001243 */
[----:B------:R-:W-:Y:S01]  /*70d0*/  IMAD.U32 R76, R147, 0x10000, RZ ;  /* 0x00010000934c7824 */ /* 0x000fe200078e00ff */
[----:B------:R-:W-:Y:S01]  /*70e0*/  SHF.R.U32.HI R80, RZ, 0x10, R67 ;  /* 0x00000010ff507819 */ /* 0x000fe20000011643 */
[----:B------:R-:W-:Y:S01]  /*70f0*/  IMAD.U32 R66, R143, 0x10000, RZ ;  /* 0x000100008f427824 */ /* 0x000fe200078e00ff */
[----:B------:R-:W-:Y:S01]  /*7100*/  PRMT R141, R141, 0x5410, R78 ;  /* 0x000054108d8d7816 */ /* 0x000fe2000000004e */
[----:B------:R-:W-:Y:S01]  /*7110*/  FMUL.FTZ R78, R63, R76 ;  /* 0x0000004c3f4e7220 */ /* 0x000fe20000410000 */
[----:B------:R-:W-:Y:S01]  /*7120*/  PRMT R145, R145, 0x5410, R80 ;  /* 0x0000541091917816 */ /* 0x000fe20000000050 */
[-C--:B------:R-:W-:Y:S01]  /*7130*/  FMUL.FTZ R80, R63, R66.reuse ;  /* 0x000000423f507220 */ /* 0x080fe20000410000 */
[----:B------:R-:W-:Y:S01]  /*7140*/  SHF.R.U64 R79, R64, 0x10, R65 ;  /* 0x00000010404f7819 */ /* 0x000fe20000001241 */
[----:B------:R-:W-:Y:S01]  /*7150*/  FFMA.FTZ R78, R59, R66, -R78 ;  /* 0x000000423b4e7223 */ /* 0x000fe2000001084e */
[----:B------:R-:W-:Y:S01]  /*7160*/  LOP3.LUT R64, R49, 0xffff0000, RZ, 0xc0, !PT ;  /* 0xffff000031407812 */ /* 0x000fe200078ec0ff */
[----:B------:R-:W-:Y:S01]  /*7170*/  FFMA.FTZ R80, R59, R76, R80 ;  /* 0x0000004c3b507223 */ /* 0x000fe20000010050 */
[----:B------:R-:W-:Y:S01]  /*7180*/  LOP3.LUT R147, R147, 0xffff0000, RZ, 0xc0, !PT ;  /* 0xffff000093937812 */ /* 0x000fe200078ec0ff */
[----:B------:R-:W-:Y:S01]  /*7190*/  IMAD.U32 R65, R51, 0x10000, RZ ;  /* 0x0001000033417824 */ /* 0x000fe200078e00ff */
[----:B------:R-:W-:Y:S01]  /*71a0*/  LOP3.LUT R143, R143, 0xffff0000, RZ, 0xc0, !PT ;  /* 0xffff00008f8f7812 */ /* 0x000fe200078ec0ff */
[----:B------:R-:W-:Y:S01]  /*71b0*/  IMAD.U32 R59, R141, 0x10000, RZ ;  /* 0x000100008d3b7824 */ /* 0x000fe200078e00ff */
[----:B------:R-:W-:Y:S01]  /*71c0*/  SHF.R.U64 R83, R60, 0x10, R61 ;  /* 0x000000103c537819 */ /* 0x000fe2000000123d */
[----:B------:R-:W-:Y:S01]  /*71d0*/  IMAD.U32 R63, R145, 0x10000, RZ ;  /* 0x00010000913f7824 */ /* 0x000fe200078e00ff */
[----:B------:R-:W-:Y:S01]  /*71e0*/  LOP3.LUT R60, R45, 0xffff0000, RZ, 0xc0, !PT ;  /* 0xffff00002d3c7812 */ /* 0x000fe200078ec0ff */
[----:B------:R-:W-:Y:S01]  /*71f0*/  IMAD.U32 R61, R48, 0x10000, RZ ;  /* 0x00010000303d7824 */ /* 0x000fe200078e00ff */
[----:B------:R-:W-:Y:S01]  /*7200*/  PRMT R144, R144, 0x5410, R77 ;  /* 0x0000541090907816 */ /* 0x000fe2000000004d */
[----:B------:R-:W-:Y:S01]  /*7210*/  FMUL.FTZ R67, R64, R147 ;  /* 0x0000009340437220 */ /* 0x000fe20000410000 */
[----:B------:R-:W-:Y:S01]  /*7220*/  LOP3.LUT R62, R48, 0xffff0000, RZ, 0xc0, !PT ;  /* 0xffff0000303e7812 */ /* 0x000fe200078ec0ff */
[----:B------:R-:W-:Y:S01]  /*7230*/  FMUL.FTZ R77, R64, R143 ;  /* 0x0000008f404d7220 */ /* 0x000fe20000410000 */
[----:B------:R-:W-:Y:S01]  /*7240*/  IMAD.U32 R48, R47, 0x10000, RZ ;  /* 0x000100002f307824 */ /* 0x000fe200078e00ff */
[----:B------:R-:W-:Y:S01]  /*7250*/  LOP3.LUT R51, R51, 0xffff0000, RZ, 0xc0, !PT ;  /* 0xffff000033337812 */ /* 0x000fe200078ec0ff */
[C---:B------:R-:W-:Y:S01]  /*7260*/  FMUL.FTZ R66, R65.reuse, R59 ;  /* 0x0000003b41427220 */ /* 0x040fe20000410000 */
[----:B------:R-:W-:Y:S01]  /*7270*/  PRMT R146, R146, 0x5410, R79 ;  /* 0x0000541092927816 */ /* 0x000fe2000000004f */
[----:B------:R-:W-:Y:S01]  /*7280*/  FMUL.FTZ R79, R65, R63 ;  /* 0x0000003f414f7220 */ /* 0x000fe20000410000 */
[----:B------:R-:W-:Y:S01]  /*7290*/  LOP3.LUT R64, R145, 0xffff0000, RZ, 0xc0, !PT ;  /* 0xffff000091407812 */ /* 0x000fe200078ec0ff */
[----:B------:R-:W-:Y:S01]  /*72a0*/  FFMA.FTZ R67, R60, R143, -R67 ;  /* 0x0000008f3c437223 */ /* 0x000fe20000010843 */
[----:B------:R-:W-:Y:S01]  /*72b0*/  PRMT R142, R142, 0x5410, R83 ;  /* 0x000054108e8e7816 */ /* 0x000fe20000000053 */
[----:B------:R-:W-:Y:S01]  /*72c0*/  FFMA.FTZ R77, R60, R147, R77 ;  /* 0x000000933c4d7223 */ /* 0x000fe2000001004d */
[----:B------:R-:W-:Y:S01]  /*72d0*/  LOP3.LUT R49, R47, 0xffff0000, RZ, 0xc0, !PT ;  /* 0xffff00002f317812 */ /* 0x000fe200078ec0ff */
[C---:B------:R-:W-:Y:S01]  /*72e0*/  FFMA.FTZ R65, R48.reuse, R63, R66 ;  /* 0x0000003f30417223 */ /* 0x040fe20000010042 */
[----:B------:R-:W-:Y:S01]  /*72f0*/  LOP3.LUT R60, R141, 0xffff0000, RZ, 0xc0, !PT ;  /* 0xffff00008d3c7812 */ /* 0x000fe200078ec0ff */
[----:B------:R-:W-:Y:S01]  /*7300*/  FFMA.FTZ R79, R48, R59, -R79 ;  /* 0x0000003b304f7223 */ /* 0x000fe2000001084f */
[----:B------:R-:W-:Y:S01]  /*7310*/  FMUL.FTZ R66, R51, R64 ;  /* 0x0000004033427220 */ /* 0x000fe20000410000 */
[----:B------:R-:W-:Y:S01]  /*7320*/  IMAD.U32 R48, R142, 0x10000, RZ ;  /* 0x000100008e307824 */ /* 0x000fe200078e00ff */
[----:B------:R-:W-:Y:S01]  /*7330*/  PRMT R140, R140, 0x5410, R81 ;  /* 0x000054108c8c7816 */ /* 0x000fe20000000051 */
[----:B------:R-:W-:-:S02]  /*7340*/  IMAD.U32 R59, R146, 0x10000, RZ ;  /* 0x00010000923b7824 */ /* 0x000fc400078e00ff */
[-C--:B------:R-:W-:Y:S01]  /*7350*/  FMUL.FTZ R82, R51, R60.reuse ;  /* 0x0000003c33527220 */ /* 0x080fe20000410000 */
[----:B------:R-:W-:Y:S01]  /*7360*/  FFMA.FTZ R76, R49, R60, -R66 ;  /* 0x0000003c314c7223 */ /* 0x000fe20000010842 */
[CC--:B------:R-:W-:Y:S01]  /*7370*/  FMUL.FTZ R66, R61.reuse, R48.reuse ;  /* 0x000000303d427220 */ /* 0x0c0fe20000410000 */
[-C--:B------:R-:W-:Y:S01]  /*7380*/  FMUL.FTZ R51, R61, R59.reuse ;  /* 0x0000003b3d337220 */ /* 0x080fe20000410000 */
[----:B------:R-:W-:Y:S01]  /*7390*/  LOP3.LUT R146, R146, 0xffff0000, RZ, 0xc0, !PT ;  /* 0xffff000092927812 */ /* 0x000fe200078ec0ff */
[----:B------:R-:W-:Y:S02]  /*73a0*/  IMAD.U32 R47, R50, 0x10000, RZ ;  /* 0x00010000322f7824 */ /* 0x000fe400078e00ff */
[C---:B------:R-:W-:Y:S01]  /*73b0*/  FFMA.FTZ R66, R58.reuse, R59, R66 ;  /* 0x0000003b3a427223 */ /* 0x040fe20000010042 */
[----:B------:R-:W-:Y:S01]  /*73c0*/  FFMA.FTZ R60, R58, R48, -R51 ;  /* 0x000000303a3c7223 */ /* 0x000fe20000010833 */
[----:B------:R-:W-:Y:S01]  /*73d0*/  LOP3.LUT R45, R44, 0xffff0000, RZ, 0xc0, !PT ;  /* 0xffff00002c2d7812 */ /* 0x000fe200078ec0ff */
        /* <DEDUP_REMOVED lines=8> */
[C---:B------:R-:W-:Y:S01]  /*7460*/  IMAD.U32 R44, R46.reuse, 0x10000, RZ ;  /* 0x000100002e2c7824 */ /* 0x040fe200078e00ff */
[----:B------:R-:W-:Y:S01]  /*7470*/  LOP3.LUT R46, R46, 0xffff0000, RZ, 0xc0, !PT ;  /* 0xffff00002e2e7812 */ /* 0x000fe200078ec0ff */
[C---:B------:R-:W-:Y:S01]  /*7480*/  FMUL.FTZ R63, R47.reuse, R51 ;  /* 0x000000332f3f7220 */ /* 0x040fe20000410000 */
[----:B------:R-:W-:Y:S01]  /*7490*/  FMUL.FTZ R58, R47, R48 ;  /* 0x000000302f3a7220 */ /* 0x000fe20000410000 */
[-C--:B------:R-:W-:Y:S01]  /*74a0*/  FMUL.FTZ R62, R62, R142.reuse ;  /* 0x0000008e3e3e7220 */ /* 0x080fe20000410000 */
[C---:B------:R-:W-:Y:S01]  /*74b0*/  FFMA.FTZ R61, R45.reuse, R142, -R64 ;  /* 0x0000008e2d3d7223 */ /* 0x040fe20000010840 */
[C---:B------:R-:W-:Y:S01]  /*74c0*/  FMUL.FTZ R47, R50.reuse, R59 ;  /* 0x0000003b322f7220 */ /* 0x040fe20000410000 */
[----:B------:R-:W-:Y:S01]  /*74d0*/  FMUL.FTZ R50, R50, R49 ;  /* 0x0000003132327220 */ /* 0x000fe20000410000 */
[C---:B------:R-:W-:Y:S01]  /*74e0*/  FFMA.FTZ R63, R44.reuse, R48, -R63 ;  /* 0x000000302c3f7223 */ /* 0x040fe2000001083f */
[----:B------:R-:W-:Y:S01]  /*74f0*/  FFMA.FTZ R58, R44, R51, R58 ;  /* 0x000000332c3a7223 */ /* 0x000fe2000001003a */
        /* <DEDUP_REMOVED lines=9> */
[----:B------:R-:W-:Y:S02]  /*7590*/  F2FP.BF16.F32.PACK_AB R47, R76, R79 ;  /* 0x0000004f4c2f723e */ /* 0x000fe400000010ff */
[----:B------:R-:W-:Y:S02]  /*75a0*/  F2FP.BF16.F32.PACK_AB R49, R77, R80 ;  /* 0x000000504d31723e */ /* 0x000fe400000010ff */
[----:B------:R-:W-:-:S02]  /*75b0*/  F2FP.BF16.F32.PACK_AB R51, R82, R65 ;  /* 0x000000415233723e */ /* 0x000fc400000010ff */
[----:B------:R-:W-:-:S07]  /*75c0*/  F2FP.BF16.F32.PACK_AB R50, R59, R58 ;  /* 0x0000003a3b32723e */ /* 0x000fce00000010ff */
.L_x_1394:
[----:B------:R-:W-:Y:S05]  /*75d0*/  BSYNC B2 ;  /* 0x0000000000027941 */ /* 0x000fea0003800000 */
.L_x_1393:
        /* <DEDUP_REMOVED lines=11> */
.L_x_1392:
[----:B------:R-:W-:Y:S05]  /*7690*/  BSYNC B1 ;  /* 0x0000000000017941 */ /* 0x000fea0003800000 */
.L_x_1391:
[----:B------:R-:W-:Y:S01]  /*76a0*/  ISETP.GE.OR P4, PT, R190, R112, P2 ;  /* 0x00000070be00720c */ /* 0x000fe20001786670 */
[-C--:B-1234-:R-:W-:Y:S02]  /*76b0*/  IMAD R44, R216, R122.reuse, RZ ;  /* 0x0000007ad82c7224 */ /* 0x09efe400078e02ff */
[----:B------:R-:W-:-:S04]  /*76c0*/  IMAD.WIDE.U32 R120, R190, R122, R120 ;  /* 0x0000007abe787225 */ /* 0x000fc800078e0078 */
[----:B------:R-:W-:-:S06]  /*76d0*/  IMAD R57, R190, R123, R44 ;  /* 0x0000007bbe397224 */ /* 0x000fcc00078e022c */
[----:B------:R-:W-:Y:S05]  /*76e0*/  @P4 BRA `(.L_x_1371) ;  /* 0x0000000c00804947 */ /* 0x000fea0003800000 */
[----:B------:R-:W1:Y:S01]  /*76f0*/  LDC.64 R52, c[0x0][0x2d8] ;  /* 0x0000b600ff347b82 */ /* 0x000e620000000a00 */
[----:B------:R-:W-:Y:S01]  /*7700*/  IMAD.IADD R57, R121, 0x1, R57 ;  /* 0x0000000179397824 */ /* 0x000fe200078e0239 */
[----:B------:R-:W-:Y:S01]  /*7710*/  IADD3 R44, P4, P5, R98, R120, R32 ;  /* 0x00000078622c7210 */ /* 0x000fe20007d9e020 */
[----:B------:R-:W-:Y:S01]  /*7720*/  BSSY B1, `(.L_x_1395) ;  /* 0x0000072000017945 */ /* 0x000fe20003800000 */
[----:B------:R-:W-:Y:S02]  /*7730*/  ISETP.NE.AND P6, PT, R0, RZ, PT ;  /* 0x000000ff0000720c */ /* 0x000fe40003fc5270 */
[----:B------:R-:W-:Y:S02]  /*7740*/  IADD3.X R45, R30, R57, R39, P4, P5 ;  /* 0x000000391e2d7210 */ /* 0x000fe400027ea427 */
[----:B------:R-:W-:Y:S02]  /*7750*/  SEL R139, R116, R139, !P6 ;  /* 0x0000008b748b7207 */ /* 0x000fe40007000000 */
[----:B-1----:R-:W-:-:S04]  /*7760*/  LEA R54, P4, R44, R52, 0x1 ;  /* 0x000000342c367211 */ /* 0x002fc800078808ff */
[----:B------:R-:W-:Y:S02]  /*7770*/  LEA.HI.X R55, R44, R53, R45, 0x1, P4 ;  /* 0x000000352c377211 */ /* 0x000fe400020f0c2d */
[----:B------:R-:W-:-:S04]  /*7780*/  SHF.R.S32.HI R44, RZ, 0x1f, R139 ;  /* 0x0000001fff2c7819 */ /* 0x000fc8000001148b */
[----:B------:R-:W-:-:S04]  /*7790*/  LEA.HI R44, R44, R139, RZ, 0x4 ;  /* 0x0000008b2c2c7211 */ /* 0x000fc800078f20ff */
        /* <DEDUP_REMOVED lines=16> */
[--C-:B------:R-:W-:Y:S01]  /*78a0*/  SHF.R.U64 R67, R72, 0x10, R73.reuse ;  /* 0x0000001048437819 */ /* 0x100fe20000001249 */
[----:B--2---:R-:W-:Y:S01]  /*78b0*/  IMAD.U32 R62, R49, 0x10000, RZ ;  /* 0x00010000313e7824 */ /* 0x004fe200078e00ff */
[----:B------:R-:W-:Y:S01]  /*78c0*/  SHF.R.U32.HI R73, RZ, 0x10, R73 ;  /* 0x00000010ff497819 */ /* 0x000fe20000011649 */
[----:B-1----:R-:W-:Y:S01]  /*78d0*/  IMAD.U32 R56, R45, 0x10000, RZ ;  /* 0x000100002d387824 */ /* 0x002fe200078e00ff */
[--C-:B------:R-:W-:Y:S01]  /*78e0*/  SHF.R.U64 R77, R68, 0x10, R69.reuse ;  /* 0x00000010444d7819 */ /* 0x100fe20000001245 */
[----:B------:R-:W-:Y:S01]  /*78f0*/  IMAD.U32 R64, R51, 0x10000, RZ ;  /* 0x0001000033407824 */ /* 0x000fe200078e00ff */
[----:B------:R-:W-:Y:S01]  /*7900*/  SHF.R.U32.HI R68, RZ, 0x10, R69 ;  /* 0x00000010ff447819 */ /* 0x000fe20000011645 */
[----:B------:R-:W-:Y:S01]  /*7910*/  IMAD.U32 R60, R48, 0x10000, RZ ;  /* 0x00010000303c7824 */ /* 0x000fe200078e00ff */
[----:B------:R-:W-:Y:S02]  /*7920*/  SHF.R.U64 R69, R70, 0x10, R71 ;  /* 0x0000001046457819 */ /* 0x000fe40000001247 */
[----:B------:R-:W-:-:S02]  /*7930*/  PRMT R130, R130, 0x5410, R73 ;  /* 0x0000541082827816 */ /* 0x000fc40000000049 */
[----:B------:R-:W-:Y:S02]  /*7940*/  SHF.R.U32.HI R70, RZ, 0x10, R71 ;  /* 0x00000010ff467819 */ /* 0x000fe40000011647 */
[----:B------:R-:W-:Y:S02]  /*7950*/  PRMT R135, R135, 0x5410, R68 ;  /* 0x0000541087877816 */ /* 0x000fe40000000044 */
[----:B------:R-:W-:Y:S02]  /*7960*/  SHF.R.U64 R71, R74, 0x10, R75 ;  /* 0x000000104a477819 */ /* 0x000fe4000000124b */
[----:B------:R-:W-:Y:S01]  /*7970*/  PRMT R138, R138, 0x5410, R69 ;  /* 0x000054108a8a7816 */ /* 0x000fe20000000045 */
[----:B------:R-:W-:Y:S01]  /*7980*/  IMAD.U32 R69, R130, 0x10000, RZ ;  /* 0x0001000082457824 */ /* 0x000fe200078e00ff */
[----:B------:R-:W-:Y:S02]  /*7990*/  SHF.R.U32.HI R74, RZ, 0x10, R75 ;  /* 0x00000010ff4a7819 */ /* 0x000fe4000001164b */
[----:B------:R-:W-:Y:S01]  /*79a0*/  PRMT R132, R132, 0x5410, R67 ;  /* 0x0000541084847816 */ /* 0x000fe20000000043 */
[----:B------:R-:W-:Y:S01]  /*79b0*/  IMAD.U32 R67, R135, 0x10000, RZ ;  /* 0x0001000087437824 */ /* 0x000fe200078e00ff */
[----:B------:R-:W-:Y:S01]  /*79c0*/  PRMT R134, R134, 0x5410, R71 ;  /* 0x0000541086867816 */ /* 0x000fe20000000047 */
[C---:B------:R-:W-:Y:S01]  /*79d0*/  FMUL.FTZ R71, R62.reuse, R69 ;  /* 0x000000453e477220 */ /* 0x040fe20000410000 */
[----:B------:R-:W-:Y:S01]  /*79e0*/  PRMT R133, R133, 0x5410, R74 ;  /* 0x0000541085857816 */ /* 0x000fe2000000004a */
[-C--:B------:R-:W-:Y:S01]  /*79f0*/  FMUL.FTZ R73, R62, R67.reuse ;  /* 0x000000433e497220 */ /* 0x080fe20000410000 */
[----:B------:R-:W-:Y:S01]  /*7a00*/  LOP3.LUT R63, R49, 0xffff0000, RZ, 0xc0, !PT ;  /* 0xffff0000313f7812 */ /* 0x000fe200078ec0ff */
[----:B------:R-:W-:Y:S01]  /*7a10*/  FFMA.FTZ R66, R56, R67, -R71 ;  /* 0x0000004338427223 */ /* 0x000fe20000010847 */
[----:B------:R-:W-:Y:S01]  /*7a20*/  PRMT R137, R137, 0x5410, R70 ;  /* 0x0000541089897816 */ /* 0x000fe20000000046 */
[----:B------:R-:W-:Y:S01]  /*7a30*/  IMAD.U32 R71, R133, 0x10000, RZ ;  /* 0x0001000085477824 */ /* 0x000fe200078e00ff */
[----:B------:R-:W-:Y:S01]  /*7a40*/  LOP3.LUT R130, R130, 0xffff0000, RZ, 0xc0, !PT ;  /* 0xffff000082827812 */ /* 0x000fe200078ec0ff */
[----:B------:R-:W-:Y:S01]  /*7a50*/  FFMA.FTZ R73, R56, R69, R73 ;  /* 0x0000004538497223 */ /* 0x000fe20000010049 */
[----:B------:R-:W-:Y:S01]  /*7a60*/  LOP3.LUT R135, R135, 0xffff0000, RZ, 0xc0, !PT ;  /* 0xffff000087877812 */ /* 0x000fe200078ec0ff */
[----:B------:R-:W-:Y:S01]  /*7a70*/  IMAD.U32 R67, R137, 0x10000, RZ ;  /* 0x0001000089437824 */ /* 0x000fe200078e00ff */
[----:B------:R-:W-:Y:S01]  /*7a80*/  LOP3.LUT R58, R45, 0xffff0000, RZ, 0xc0, !PT ;  /* 0xffff00002d3a7812 */ /* 0x000fe200078ec0ff */
[-C--:B------:R-:W-:Y:S01]  /*7a90*/  FMUL.FTZ R75, R63, R130.reuse ;  /* 0x000000823f4b7220 */ /* 0x080fe20000410000 */
[----:B------:R-:W-:Y:S01]  /*7aa0*/  LOP3.LUT R65, R51, 0xffff0000, RZ, 0xc0, !PT ;  /* 0xffff000033417812 */ /* 0x000fe200078ec0ff */
[----:B------:R-:W-:Y:S01]  /*7ab0*/  FMUL.FTZ R63, R63, R135 ;  /* 0x000000873f3f7220 */ /* 0x000fe20000410000 */
[----:B------:R-:W-:Y:S01]  /*7ac0*/  LOP3.LUT R62, R133, 0xffff0000, RZ, 0xc0, !PT ;  /* 0xffff0000853e7812 */ /* 0x000fe200078ec0ff */
[C---:B------:R-:W-:Y:S01]  /*7ad0*/  FMUL.FTZ R69, R64.reuse, R71 ;  /* 0x0000004740457220 */ /* 0x040fe20000410000 */
[----:B------:R-:W-:Y:S01]  /*7ae0*/  LOP3.LUT R56, R137, 0xffff0000, RZ, 0xc0, !PT ;  /* 0xffff000089387812 */ /* 0x000fe200078ec0ff */
[----:B------:R-:W-:Y:S01]  /*7af0*/  FMUL.FTZ R64, R64, R67 ;  /* 0x0000004340407220 */ /* 0x000fe20000410000 */
[----:B------:R-:W-:Y:S01]  /*7b00*/  LOP3.LUT R61, R48, 0xffff0000, RZ, 0xc0, !PT ;  /* 0xffff0000303d7812 */ /* 0x000fe200078ec0ff */
[C---:B------:R-:W-:Y:S01]  /*7b10*/  IMAD.U32 R48, R47.reuse, 0x10000, RZ ;  /* 0x000100002f307824 */ /* 0x040fe200078e00ff */
[----:B------:R-:W-:Y:S01]  /*7b20*/  PRMT R136, R136, 0x5410, R77 ;  /* 0x0000541088887816 */ /* 0x000fe2000000004d */
        /* <DEDUP_REMOVED lines=11> */
[C---:B------:R-:W-:Y:S01]  /*7be0*/  IMAD.U32 R45, R44.reuse, 0x10000, RZ ;  /* 0x000100002c2d7824 */ /* 0x040fe200078e00ff */
[----:B------:R-:W-:Y:S01]  /*7bf0*/  LOP3.LUT R44, R44, 0xffff0000, RZ, 0xc0, !PT ;  /* 0xffff00002c2c7812 */ /* 0x000fe200078ec0ff */
[C---:B------:R-:W-:Y:S01]  /*7c00*/  FFMA.FTZ R68, R49.reuse, R56, -R68 ;  /* 0x0000003831447223 */ /* 0x040fe20000010844 */
[----:B------:R-:W-:Y:S01]  /*7c10*/  FFMA.FTZ R67, R49, R62, R70 ;  /* 0x0000003e31437223 */ /* 0x000fe20000010046 */
[C---:B------:R-:W-:Y:S01]  /*7c20*/  FMUL.FTZ R49, R61.reuse, R132 ;  /* 0x000000843d317220 */ /* 0x040fe20000410000 */
[C---:B------:R-:W-:Y:S01]  /*7c30*/  FMUL.FTZ R56, R60.reuse, R58 ;  /* 0x0000003a3c387220 */ /* 0x040fe20000410000 */
[----:B------:R-:W-:Y:S01]  /*7c40*/  FMUL.FTZ R63, R60, R48 ;  /* 0x000000303c3f7220 */ /* 0x000fe20000410000 */
[----:B------:R-:W-:Y:S01]  /*7c50*/  FMUL.FTZ R65, R61, R136 ;  /* 0x000000883d417220 */ /* 0x000fe20000410000 */
[----:B------:R-:W-:-:S02]  /*7c60*/  IMAD.U32 R51, R50, 0x10000, RZ ;  /* 0x0001000032337824 */ /* 0x000fc400078e00ff */
[----:B------:R-:W-:Y:S01]  /*7c70*/  FFMA.FTZ R61, R44, R136, -R49 ;  /* 0x000000882c3d7223 */ /* 0x000fe20000010831 */
[----:B------:R-:W-:Y:S01]  /*7c80*/  LOP3.LUT R50, R50, 0xffff0000, RZ, 0xc0, !PT ;  /* 0xffff000032327812 */ /* 0x000fe200078ec0ff */
[C---:B------:R-:W-:Y:S01]  /*7c90*/  FFMA.FTZ R60, R45.reuse, R48, -R56 ;  /* 0x000000302d3c7223 */ /* 0x040fe20000010838 */
[----:B------:R-:W-:Y:S01]  /*7ca0*/  FFMA.FTZ R63, R45, R58, R63 ;  /* 0x0000003a2d3f7223 */ /* 0x000fe2000001003f */
[C---:B------:R-:W-:Y:S01]  /*7cb0*/  LOP3.LUT R49, R134.reuse, 0xffff0000, RZ, 0xc0, !PT ;  /* 0xffff000086317812 */ /* 0x040fe200078ec0ff */
[----:B------:R-:W-:Y:S01]  /*7cc0*/  IMAD.U32 R56, R134, 0x10000, RZ ;  /* 0x0001000086387824 */ /* 0x000fe200078e00ff */
[C---:B------:R-:W-:Y:S01]  /*7cd0*/  LOP3.LUT R45, R138.reuse, 0xffff0000, RZ, 0xc0, !PT ;  /* 0xffff00008a2d7812 */ /* 0x040fe200078ec0ff */
[----:B------:R-:W-:Y:S02]  /*7ce0*/  IMAD.U32 R48, R138, 0x10000, RZ ;  /* 0x000100008a307824 */ /* 0x000fe400078e00ff */
[----:B------:R-:W-:Y:S01]  /*7cf0*/  FFMA.FTZ R44, R44, R132, R65 ;  /* 0x000000842c2c7223 */ /* 0x000fe20000010041 */
[C---:B------:R-:W-:Y:S01]  /*7d00*/  IMAD.U32 R47, R46.reuse, 0x10000, RZ ;  /* 0x000100002e2f7824 */ /* 0x040fe200078e00ff */
        /* <DEDUP_REMOVED lines=12> */
[----:B------:R-:W-:Y:S01]  /*7dd0*/  F2FP.BF16.F32.PACK_AB R50, R50, R51 ;  /* 0x000000333232723e */ /* 0x000fe200000010ff */
[----:B------:R-:W-:Y:S01]  /*7de0*/  IMAD.MOV.U32 R44, RZ, RZ, R60 ;  /* 0x000000ffff2c7224 */ /* 0x000fe200078e003c */
[----:B------:R-:W-:Y:S01]  /*7df0*/  F2FP.BF16.F32.PACK_AB R45, R75, R66 ;  /* 0x000000424b2d723e */ /* 0x000fe200000010ff */
[----:B------:R-:W-:Y:S01]  /*7e00*/  IMAD.MOV.U32 R51, RZ, RZ, R64 ;  /* 0x000000ffff337224 */ /* 0x000fe200078e0040 */
[----:B------:R-:W-:Y:S02]  /*7e10*/  F2FP.BF16.F32.PACK_AB R47, R68, R69 ;  /* 0x00000045442f723e */ /* 0x000fe400000010ff */
[----:B------:R-:W-:-:S02]  /*7e20*/  F2FP.BF16.F32.PACK_AB R49, R130, R73 ;  /* 0x000000498231723e */ /* 0x000fc400000010ff */
[----:B------:R-:W-:-:S07]  /*7e30*/  F2FP.BF16.F32.PACK_AB R46, R65, R58 ;  /* 0x0000003a412e723e */ /* 0x000fce00000010ff */
.L_x_1396:
[----:B------:R-:W-:Y:S05]  /*7e40*/  BSYNC B1 ;  /* 0x0000000000017941 */ /* 0x000fea0003800000 */
.L_x_1395:
[----:B-1----:R1:W-:Y:S01]  /*7e50*/  STG.E.128 desc[UR54][R54.64], R44 ;  /* 0x0000002c36007986 */ /* 0x0023e2000c101d36 */
[----:B------:R-:W-:-:S13]  /*7e60*/  ISETP.GE.AND P3, PT, R59, R131, PT ;  /* 0x000000833b00720c */ /* 0x000fda0003f66270 */
[----:B------:R-:W-:Y:S05]  /*7e70*/  @P3 BRA `(.L_x_1371) ;  /* 0x00000004009c3947 */ /* 0x000fea0003800000 */
[--C-:B-1----:R-:W-:Y:S02]  /*7e80*/  SHF.R.S32.HI R44, RZ, 0x1f, R59.reuse ;  /* 0x0000001fff2c7819 */ /* 0x102fe4000001143b */
[----:B------:R-:W-:-:S04]  /*7e90*/  IADD3 R59, P3, P4, R98, R120, R59 ;  /* 0x00000078623b7210 */ /* 0x000fc80007c7e03b */
[----:B------:R-:W-:Y:S02]  /*7ea0*/  IADD3.X R44, R30, R57, R44, P3, P4 ;  /* 0x000000391e2c7210 */ /* 0x000fe40001fe842c */
[----:B------:R-:W-:-:S04]  /*7eb0*/  LEA R52, P3, R59, R52, 0x1 ;  /* 0x000000343b347211 */ /* 0x000fc800078608ff */
[----:B------:R-:W-:-:S05]  /*7ec0*/  LEA.HI.X R53, R59, R53, R44, 0x1, P3 ;  /* 0x000000353b357211 */ /* 0x000fca00018f0c2c */
[----:B--2---:R1:W-:Y:S01]  /*7ed0*/  STG.E.128 desc[UR54][R52.64], R48 ;  /* 0x0000003034007986 */ /* 0x0043e2000c101d36 */
[----:B------:R-:W-:Y:S05]  /*7ee0*/  BRA `(.L_x_1371) ;  /* 0x0000000400807947 */ /* 0x000fea0003800000 */
.L_x_1334:
[----:B------:R-:W-:-:S06]  /*7ef0*/  UISETP.NE.AND UP0, UPT, UR39, 0x3, UPT ;  /* 0x000000032700788c */ /* 0x000fcc000bf05270 */
[----:B------:R-:W-:-:S13]  /*7f00*/  PLOP3.LUT P0, PT, PT, PT, UP0, 0x80, 0x0 ;  /* 0x000000000000781c */ /* 0x000fda0003f0f008 */
[----:B------:R-:W-:Y:S05]  /*7f10*/  @!P0 BRA `(.L_x_1397) ;  /* 0x0000000000048947 */ /* 0x000fea0003800000 */
[----:B------:R-:W-:Y:S01]  /*7f20*/  BPT.TRAP 0x1 ;  /* 0x000000040000795c */ /* 0x000fe20000300000 */
.L_x_1397:
[----:B------:R-:W-:Y:S01]  /*7f30*/  IMAD R103, R185, 0x8, R2 ;  /* 0x00000008b9677824 */ /* 0x000fe200078e0202 */
[----:B------:R-:W-:Y:S01]  /*7f40*/  SHF.L.U32 R124, R194, 0x1f, RZ ;  /* 0x0000001fc27c7819 */ /* 0x000fe200000006ff */
[----:B------:R-:W-:Y:S01]  /*7f50*/  IMAD R112, R26, -0x80, R24 ;  /* 0xffffff801a707824 */ /* 0x000fe200078e0218 */
[----:B------:R-:W-:Y:S01]  /*7f60*/  BSSY B1, `(.L_x_1398) ;  /* 0x0000006000017945 */ /* 0x000fe20003800000 */
[----:B------:R-:W-:Y:S01]  /*7f70*/  SHF.R.S32.HI R45, RZ, 0x1f, R26 ;  /* 0x0000001fff2d7819 */ /* 0x000fe2000001141a */
[----:B------:R-:W0:Y:S01]  /*7f80*/  SYNCS.PHASECHK.TRANS64.TRYWAIT P3, [R103+URZ+0x28890], R124 ;  /* 0x0288907c670075a7 */ /* 0x000e22000806017f */
[----:B------:R-:W-:Y:S01]  /*7f90*/  IMAD R44, R3, R26, RZ ;  /* 0x0000001a032c7224 */ /* 0x000fe200078e02ff */
[----:B------:R-:W-:Y:S01]  /*7fa0*/  VIMNMX R112, R112, 0x80, PT ;  /* 0x0000008070707848 */ /* 0x000fe20003fe0100 */
[----:B0-----:R-:W-:Y:S06]  /*7fb0*/  @!P3 BRA `(.L_x_1399) ;  /* 0x000001b000c0b947 */ /* 0x001fec0003800000 */
.L_x_1718:
[----:B------:R-:W-:Y:S05]  /*7fc0*/  BSYNC B1 ;  /* 0x0000000000017941 */ /* 0x000fea0003800000 */
.L_x_1398:
        /* <DEDUP_REMOVED lines=8> */
[----:B------:R-:W-:-:S03]  /*8050*/  @!P2 IADD3 R58, P3, R31, R52, RZ ;  /* 0x000000341f3aa210 */ /* 0x000fc60007f7e0ff */
        /* <DEDUP_REMOVED lines=11> */
.L_x_1401:
[----:B------:R-:W-:Y:S05]  /*8110*/  BSYNC B1 ;  /* 0x0000000000017941 */ /* 0x000fea0003800000 */
.L_x_1400:
[----:B------:R-:W-:Y:S01]  /*8120*/  ISETP.GE.AND P3, PT, R189, R112, PT ;  /* 0x00000070bd00720c */ /* 0x000fe20003f66270 */
[----:B------:R-:W-:-:S12]  /*8130*/  BSSY B1, `(.L_x_1402) ;  /* 0x0000012000017945 */ /* 0x000fd80003800000 */
[----:B------:R-:W-:Y:S05]  /*8140*/  @P3 BRA `(.L_x_1403) ;  /* 0x0000000000403947 */ /* 0x000fea0003800000 */
[----:B-1----:R-:W1:Y:S01]  /*8150*/  @!P2 LDC.64 R54, c[0x0][0x2d8] ;  /* 0x0000b600ff36ab82 */ /* 0x002e620000000a00 */
[----:B------:R-:W2:Y:S01]  /*8160*/  @!P2 LDS.128 R44, [R108+0x19400] ;  /* 0x019400006c2ca984 */ /* 0x000ea20000000c00 */
[----:B------:R-:W-:-:S03]  /*8170*/  IADD3 R60, P3, R90, R52, RZ ;  /* 0x000000345a3c7210 */ /* 0x000fc60007f7e0ff */
        /* <DEDUP_REMOVED lines=13> */
.L_x_1403:
[----:B------:R-:W-:Y:S05]  /*8250*/  BSYNC B1 ;  /* 0x0000000000017941 */ /* 0x000fea0003800000 */
.L_x_1402:
[----:B------:R-:W-:Y:S01]  /*8260*/  ISETP.GE.AND P3, PT, R188, R112, PT ;  /* 0x00000070bc00720c */ /* 0x000fe20003f66270 */
[----:B------:R-:W-:-:S12]  /*8270*/  BSSY B1, `(.L_x_1404) ;  /* 0x0000012000017945 */ /* 0x000fd80003800000 */
[----:B------:R-:W-:Y:S05]  /*8280*/  @P3 BRA `(.L_x_1405) ;  /* 0x0000000000403947 */ /* 0x000fea0003800000 */
[----:B-12---:R-:W1:Y:S01]  /*8290*/  @!P2 LDC.64 R54, c[0x0][0x2d8] ;  /* 0x0000b600ff36ab82 */ /* 0x006e620000000a00 */
[----:B------:R-:W2:Y:S01]  /*82a0*/  @!P2 LDS.128 R44, [R108+0x1a400] ;  /* 0x01a400006c2ca984 */ /* 0x000ea20000000c00 */
[----:B------:R-:W-:-:S03]  /*82b0*/  LEA R60, P3, R38, R52, 0x6 ;  /* 0x00000034263c7211 */ /* 0x000fc600078630ff */
        /* <DEDUP_REMOVED lines=13> */
.L_x_1405:
[----:B------:R-:W-:Y:S05]  /*8390*/  BSYNC B1 ;  /* 0x0000000000017941 */ /* 0x000fea0003800000 */
.L_x_1404:
[----:B------:R-:W-:-:S13]  /*83a0*/  ISETP.GE.AND P3, PT, R190, R112, PT ;  /* 0x00000070be00720c */ /* 0x000fda0003f66270 */
[----:B------:R-:W-:Y:S05]  /*83b0*/  @P3 BRA `(.L_x_1371) ;  /* 0x00000000004c3947 */ /* 0x000fea0003800000 */
[----:B------:R-:W3:Y:S01]  /*83c0*/  LDC.64 R58, c[0x0][0x2f0] ;  /* 0x0000bc00ff3a7b82 */ /* 0x000ee20000000a00 */
[----:B-12-4-:R-:W1:Y:S01]  /*83d0*/  @!P2 LDS.128 R44, [R108+0x1b400] ;  /* 0x01b400006c2ca984 */ /* 0x016e620000000c00 */
[----:B------:R-:W-:-:S03]  /*83e0*/  IMAD.MOV.U32 R53, RZ, RZ, R61 ;  /* 0x000000ffff357224 */ /* 0x000fc600078e003d */
[----:B------:R-:W2:Y:S03]  /*83f0*/  @!P1 LDS.128 R48, [R108+0x1f400] ;  /* 0x01f400006c309984 */ /* 0x000ea60000000c00 */
[----:B------:R-:W4:Y:S08]  /*8400*/  @!P2 LDC.64 R54, c[0x0][0x2d8] ;  /* 0x0000b600ff36ab82 */ /* 0x000f300000000a00 */
[----:B------:R-:W5:Y:S01]  /*8410*/  @!P1 LDC.64 R56, c[0x0][0x2d8] ;  /* 0x0000b600ff389b82 */ /* 0x000f620000000a00 */
[----:B---3--:R-:W-:-:S04]  /*8420*/  IMAD.WIDE.U32 R52, R58, 0x60, R52 ;  /* 0x000000603a347825 */ /* 0x008fc800078e0034 */
[----:B------:R-:W-:-:S04]  /*8430*/  IMAD R59, R59, 0x60, RZ ;  /* 0x000000603b3b7824 */ /* 0x000fc800078e02ff */
[----:B------:R-:W-:Y:S01]  /*8440*/  IMAD.IADD R59, R53, 0x1, R59 ;  /* 0x00000001353b7824 */ /* 0x000fe200078e023b */
[----:B------:R-:W-:-:S05]  /*8450*/  @!P2 IADD3 R53, P3, R31, R52, RZ ;  /* 0x000000341f35a210 */ /* 0x000fca0007f7e0ff */
        /* <DEDUP_REMOVED lines=9> */
.L_x_1371:
[----:B------:R-:W-:Y:S05]  /*84f0*/  BSYNC B0 ;  /* 0x0000000000007941 */ /* 0x000fea0003800000 */
.L_x_1333:
        /* <DEDUP_REMOVED lines=17> */
.L_x_1407:
[----:B------:R-:W-:Y:S05]  /*8610*/  BSYNC B0 ;  /* 0x0000000000007941 */ /* 0x000fea0003800000 */
.L_x_1406:
[----:B------:R-:W2:Y:S01]  /*8620*/  SYNCS.PHASECHK.TRANS64.TRYWAIT P0, [R103+URZ+0x288b0], R124 ;  /* 0x0288b07c670075a7 */ /* 0x000ea2000800017f */
[----:B------:R-:W-:Y:S01]  /*8630*/  ULDC UR37, c[0x0][0x2e4] ;  /* 0x0000b90000257ab9 */ /* 0x000fe20000000800 */
[----:B------:R-:W-:Y:S01]  /*8640*/  ULDC.64 UR40, c[0x0][0x318] ;  /* 0x0000c60000287ab9 */ /* 0x000fe20000000a00 */
[----:B------:R-:W-:Y:S01]  /*8650*/  ULDC.64 UR42, c[0x0][0x308] ;  /* 0x0000c200002a7ab9 */ /* 0x000fe20000000a00 */
[----:B------:R-:W-:Y:S04]  /*8660*/  BSSY B0, `(.L_x_1408) ;  /* 0x0000002000007945 */ /* 0x000fe80003800000 */
[----:B--2---:R-:W-:Y:S05]  /*8670*/  @!P0 BRA `(.L_x_1409) ;  /* 0x000001ac00248947 */ /* 0x004fea0003800000 */
.L_x_1719:
[----:B------:R-:W-:Y:S05]  /*8680*/  BSYNC B0 ;  /* 0x0000000000007941 */ /* 0x000fea0003800000 */
.L_x_1408:
[----:B------:R-:W-:Y:S01]  /*8690*/  ISETP.GE.AND P0, PT, R18, R112, PT ;  /* 0x000000701200720c */ /* 0x000fe20003f06270 */
[----:B------:R-:W-:Y:S01]  /*86a0*/  BSSY B0, `(.L_x_1410) ;  /* 0x0000011000007945 */ /* 0x000fe20003800000 */
[----:B------:R-:W-:-:S11]  /*86b0*/  IMAD.WIDE R48, R26, 0x80, R42 ;  /* 0x000000801a307825 */ /* 0x000fd600078e022a */
[----:B------:R-:W-:Y:S05]  /*86c0*/  @P0 BRA `(.L_x_1411) ;  /* 0x0000000000380947 */ /* 0x000fea0003800000 */
[----:B------:R-:W-:Y:S02]  /*86d0*/  IMAD R47, R49, UR40, RZ ;  /* 0x00000028312f7c24 */ /* 0x000fe4000f8e02ff */
        /* <DEDUP_REMOVED lines=13> */
.L_x_1411:
[----:B------:R-:W-:Y:S05]  /*87b0*/  BSYNC B0 ;  /* 0x0000000000007941 */ /* 0x000fea0003800000 */
.L_x_1410:
[----:B------:R-:W-:Y:S01]  /*87c0*/  ISETP.GE.AND P0, PT, R189, R112, PT ;  /* 0x00000070bd00720c */ /* 0x000fe20003f06270 */
[----:B------:R-:W-:-:S12]  /*87d0*/  BSSY B0, `(.L_x_1412) ;  /* 0x0000012000007945 */ /* 0x000fd80003800000 */
[----:B------:R-:W-:Y:S05]  /*87e0*/  @P0 BRA `(.L_x_1413) ;  /* 0x0000000000400947 */ /* 0x000fea0003800000 */
[----:B---3--:R-:W-:Y:S01]  /*87f0*/  IADD3 R47, P0, R48, 0x20, RZ ;  /* 0x00000020302f7810 */ /* 0x008fe20007f1e0ff */
[----:B------:R-:W-:-:S04]  /*8800*/  IMAD.MOV.U32 R45, RZ, RZ, R102 ;  /* 0x000000ffff2d7224 */ /* 0x000fc800078e0066 */
[----:B-1----:R-:W-:-:S04]  /*8810*/  IMAD.X R44, RZ, RZ, R49, P0 ;  /* 0x000000ffff2c7224 */ /* 0x002fc800000e0631 */
[----:B------:R-:W-:Y:S02]  /*8820*/  IMAD R46, R44, UR40, RZ ;  /* 0x000000282c2e7c24 */ /* 0x000fe4000f8e02ff */
[----:B------:R-:W-:-:S04]  /*8830*/  IMAD.MOV.U32 R44, RZ, RZ, R96 ;  /* 0x000000ffff2c7224 */ /* 0x000fc800078e0060 */
[----:B------:R-:W-:-:S04]  /*8840*/  IMAD.WIDE.U32 R44, R47, UR40, R44 ;  /* 0x000000282f2c7c25 */ /* 0x000fc8000f8e002c */
[----:B------:R-:W-:Y:S01]  /*8850*/  IMAD R47, R47, UR41, R46 ;  /* 0x000000292f2f7c24 */ /* 0x000fe2000f8e022e */
[----:B------:R-:W-:-:S03]  /*8860*/  LEA R50, P0, R44, UR42, 0x1 ;  /* 0x0000002a2c327c11 */ /* 0x000fc6000f8008ff */
[----:B------:R-:W-:-:S05]  /*8870*/  IMAD.IADD R45, R45, 0x1, R47 ;  /* 0x000000012d2d7824 */ /* 0x000fca00078e022f */
[----:B------:R-:W-:Y:S02]  /*8880*/  LEA.HI.X R51, R44, UR43, R45, 0x1, P0 ;  /* 0x0000002b2c337c11 */ /* 0x000fe400080f0c2d */
[----:B------:R-:W-:-:S13]  /*8890*/  ISETP.GE.AND P0, PT, R16, UR37, PT ;  /* 0x0000002510007c0c */ /* 0x000fda000bf06270 */
[----:B------:R-:W1:Y:S04]  /*88a0*/  @!P0 LDS.128 R44, [R108+0x1400] ;  /* 0x001400006c2c8984 */ /* 0x000e680000000c00 */
[----:B-1----:R-:W-:Y:S01]  /*88b0*/  @!P0 STG.E.128 desc[UR54][R50.64], R44 ;  /* 0x0000002c32008986 */ /* 0x002fe2000c101d36 */
[----:B------:R-:W-:-:S13]  /*88c0*/  ISETP.GE.AND P0, PT, R195, UR37, PT ;  /* 0x00000025c3007c0c */ /* 0x000fda000bf06270 */
[----:B------:R-:W1:Y:S04]  /*88d0*/  @!P0 LDS.128 R44, [R108+0x5400] ;  /* 0x005400006c2c8984 */ /* 0x000e680000000c00 */
[----:B-1----:R4:W-:Y:S02]  /*88e0*/  @!P0 STG.E.128 desc[UR54][R50.64+0x80], R44 ;  /* 0x0000802c32008986 */ /* 0x0029e4000c101d36 */
.L_x_1413:
[----:B------:R-:W-:Y:S05]  /*88f0*/  BSYNC B0 ;  /* 0x0000000000007941 */ /* 0x000fea0003800000 */
.L_x_1412:
[----:B------:R-:W-:Y:S01]  /*8900*/  ISETP.GE.AND P0, PT, R188, R112, PT ;  /* 0x00000070bc00720c */ /* 0x000fe20003f06270 */
[----:B------:R-:W-:-:S12]  /*8910*/  BSSY B0, `(.L_x_1414) ;  /* 0x0000012000007945 */ /* 0x000fd80003800000 */
[----:B------:R-:W-:Y:S05]  /*8920*/  @P0 BRA `(.L_x_1415) ;  /* 0x0000000000400947 */ /* 0x000fea0003800000 */
[----:B---34-:R-:W-:Y:S01]  /*8930*/  IADD3 R47, P0, R48, 0x40, RZ ;  /* 0x00000040302f7810 */ /* 0x018fe20007f1e0ff */
        /* <DEDUP_REMOVED lines=15> */
.L_x_1415:
[----:B------:R-:W-:Y:S05]  /*8a30*/  BSYNC B0 ;  /* 0x0000000000007941 */ /* 0x000fea0003800000 */
.L_x_1414:
[----:B------:R-:W-:Y:S01]  /*8a40*/  ISETP.GE.AND P0, PT, R190, R112, PT ;  /* 0x00000070be00720c */ /* 0x000fe20003f06270 */
[----:B------:R-:W-:-:S12]  /*8a50*/  BSSY B0, `(.L_x_1416) ;  /* 0x0000012000007945 */ /* 0x000fd80003800000 */
[----:B------:R-:W-:Y:S05]  /*8a60*/  @P0 BRA `(.L_x_1417) ;  /* 0x0000000000400947 */ /* 0x000fea0003800000 */
[----:B-1-34-:R-:W-:Y:S01]  /*8a70*/  IADD3 R47, P0, R48, 0x60, RZ ;  /* 0x00000060302f7810 */ /* 0x01afe20007f1e0ff */
[----:B------:R-:W-:Y:S02]  /*8a80*/  IMAD.MOV.U32 R44, RZ, RZ, R96 ;  /* 0x000000ffff2c7224 */ /* 0x000fe400078e0060 */
        /* <DEDUP_REMOVED lines=14> */
.L_x_1417:
[----:B------:R-:W-:Y:S05]  /*8b70*/  BSYNC B0 ;  /* 0x0000000000007941 */ /* 0x000fea0003800000 */
.L_x_1416:
[----:B------:R-:W-:Y:S01]  /*8b80*/  @!PT LDS RZ, [RZ] ;  /* 0x00000000fffff984 */ /* 0x000fe20000000800 */
[----:B------:R-:W-:Y:S01]  /*8b90*/  @!PT LDS RZ, [RZ] ;  /* 0x00000000fffff984 */ /* 0x000fe20000000800 */
[----:B------:R-:W-:Y:S01]  /*8ba0*/  @!PT LDS RZ, [RZ] ;  /* 0x00000000fffff984 */ /* 0x000fe20000000800 */
[----:B------:R-:W-:Y:S01]  /*8bb0*/  @!PT LDS RZ, [RZ] ;  /* 0x00000000fffff984 */ /* 0x000fe20000000800 */
[----:B------:R5:W-:Y:S06]  /*8bc0*/  MEMBAR.ALL.CTA ;  /* 0x0000000000007992 */ /* 0x000bec0000008000 */
[----:B-----5:R-:W5:Y:S02]  /*8bd0*/  FENCE.VIEW.ASYNC.S ;  /* 0x00000000000073c6 */ /* 0x020f640000000000 */
[----:B-----5:R1:W-:Y:S01]  /*8be0*/  BAR.SYNC.DEFER_BLOCKING R125, 0x80 ;  /* 0x0002007d0000751d */ /* 0x0203e20000010000 */
[----:B------:R-:W-:Y:S01]  /*8bf0*/  ISETP.NE.AND P4, PT, R104, RZ, PT ;  /* 0x000000ff6800720c */ /* 0x000fe20003f85270 */
[----:B------:R-:W-:-:S02]  /*8c00*/  VIADD R185, R185, 0x1 ;  /* 0x00000001b9b97836 */ /* 0x000fc40000000000 */
[----:B0-2---:R-:W-:-:S03]  /*8c10*/  @!P3 VIADD R103, R103, 0x288c0 ;  /* 0x000288c06767b836 */ /* 0x005fc60000000000 */
[C---:B------:R-:W-:Y:S02]  /*8c20*/  ISETP.NE.AND P0, PT, R185.reuse, 0x2, PT ;  /* 0x00000002b900780c */ /* 0x040fe40003f05270 */
[----:B------:R-:W-:Y:S02]  /*8c30*/  @!P3 PRMT R103, RZ, 0x654, R103 ;  /* 0x00000654ff67b816 */ /* 0x000fe40000000067 */
[----:B-1-34-:R-:W-:Y:S02]  /*8c40*/  SEL R45, RZ, 0x1, P0 ;  /* 0x00000001ff2d7807 */ /* 0x01afe40000000000 */
[----:B------:R-:W-:Y:S02]  /*8c50*/  SEL R185, R185, RZ, P0 ;  /* 0x000000ffb9b97207 */ /* 0x000fe40000000000 */
[----:B------:R-:W-:Y:S01]  /*8c60*/  LOP3.LUT R194, R194, R45, RZ, 0x3c, !PT ;  /* 0x0000002dc2c27212 */ /* 0x000fe200078e3cff */
[----:B------:R0:W-:Y:S01]  /*8c70*/  @!P3 SYNCS.ARRIVE.TRANS64.RED.A1T0 RZ, [R103+URZ], RZ ;  /* 0x000000ff67ffb9a7 */ /* 0x0001e2000810043f */
[----:B------:R-:W-:Y:S05]  /*8c80*/  @P4 BRA `(.L_x_1418) ;  /* 0xffffff9800704947 */ /* 0x000fea000383ffff */
[----:B------:R-:W1:Y:S01]  /*8c90*/  S2R R44, SR_TID.X ;  /* 0x00000000002c7919 */ /* 0x000e620000002100 */
[----:B------:R-:W-:Y:S02]  /*8ca0*/  PLOP3.LUT P0, PT, PT, PT, PT, 0x8, 0x0 ;  /* 0x000000000000781c */ /* 0x000fe40003f0e170 */
[----:B-1----:R-:W-:-:S04]  /*8cb0*/  SHF.R.U32.HI R44, RZ, 0x7, R44 ;  /* 0x00000007ff2c7819 */ /* 0x002fc8000001162c */
[----:B------:R-:W-:-:S13]  /*8cc0*/  ISETP.NE.AND P4, PT, R44, 0x1, PT ;  /* 0x000000012c00780c */ /* 0x000fda0003f85270 */
[----:B------:R-:W-:Y:S06]  /*8cd0*/  @!P4 BAR.ARV 0x9, 0x100 ;  /* 0x024400000000cb1d */ /* 0x000fec0000002000 */
.L_x_1328:
[----:B------:R-:W1:Y:S02]  /*8ce0*/  LDC.64 R4, c[0x0][0x9e0] ;  /* 0x00027800ff047b82 */ /* 0x000e640000000a00 */
[----:B-1----:R-:W-:Y:S01]  /*8cf0*/  ISETP.GE.AND P1, PT, R5, 0x1, PT ;  /* 0x000000010500780c */ /* 0x002fe20003f26270 */
[----:B------:R-:W-:-:S12]  /*8d00*/  @P0 BRA `(.L_x_1419) ;  /* 0x00000000000c0947 */ /* 0x000fd80003800000 */
[----:B------:R-:W1:Y:S01]  /*8d10*/  FENCE.VIEW.ASYNC.G ;  /* 0x00000000000073c6 */ /* 0x000e620000000100 */
[----:B------:R-:W-:Y:S05]  /*8d20*/  WARPSYNC.ALL ;  /* 0x0000000000007948 */ /* 0x000fea0003800000 */
[----:B-1----:R-:W-:Y:S06]  /*8d30*/  BAR.ARV 0xc, 0x120 ;  /* 0x0304800000007b1d */ /* 0x002fec0000002000 */
.L_x_1419:
[----:B------:R-:W-:Y:S01]  /*8d40*/  IMAD.IADD R0, R119, 0x1, R4 ;  /* 0x0000000177007824 */ /* 0x000fe200078e0204 */
[----:B------:R-:W-:Y:S06]  /*8d50*/  @!P1 BRA `(.L_x_1420) ;  /* 0x0000000000489947 */ /* 0x000fec0003800000 */
[C---:B------:R-:W-:Y:S01]  /*8d60*/  ISETP.GT.AND P0, PT, R119.reuse, RZ, PT ;  /* 0x000000ff7700720c */ /* 0x040fe20003f04270 */
[----:B------:R-:W-:Y:S01]  /*8d70*/  BSSY B0, `(.L_x_1421) ;  /* 0x000000e000007945 */ /* 0x000fe20003800000 */
[----:B------:R-:W-:-:S11]  /*8d80*/  VIADD R3, R119, 0xffffffff ;  /* 0xffffffff77037836 */ /* 0x000fd60000000000 */
        /* <DEDUP_REMOVED lines=8> */
.L_x_1422:
[----:B------:R-:W-:-:S13]  /*8e10*/  ISETP.NE.AND P0, PT, R5, 0x1, PT ;  /* 0x000000010500780c */ /* 0x000fda0003f05270 */
[----:B------:R-:W1:Y:S02]  /*8e20*/  @P0 LDC.64 R6, c[0x0][0x9e8] ;  /* 0x00027a00ff060b82 */ /* 0x000e640000000a00 */
[----:B-1----:R-:W-:-:S05]  /*8e30*/  @P0 IMAD.HI.U32 R4, R3, R6, RZ ;  /* 0x0000000603040227 */ /* 0x002fca00078e00ff */
[----:B------:R-:W-:-:S07]  /*8e40*/  @P0 SHF.R.U32.HI R3, RZ, R7, R4 ;  /* 0x00000007ff030219 */ /* 0x000fce0000011604 */
.L_x_1423:
[----:B------:R-:W-:Y:S05]  /*8e50*/  BSYNC B0 ;  /* 0x0000000000007941 */ /* 0x000fea0003800000 */
.L_x_1421:
[----:B------:R-:W-:-:S05]  /*8e60*/  IMAD R3, R3, R5, R5 ;  /* 0x0000000503037224 */ /* 0x000fca00078e0205 */
[----:B------:R-:W-:-:S07]  /*8e70*/  VIMNMX R0, R0, R3, PT ;  /* 0x0000000300007248 */ /* 0x000fce0003fe0100 */
.L_x_1420:
[----:B------:R-:W-:Y:S01]  /*8e80*/  VIADD R0, R0, 0x7f ;  /* 0x0000007f00007836 */ /* 0x000fe20000000000 */
[----:B------:R-:W-:Y:S02]  /*8e90*/  ULDC UR4, c[0x0][0x9dc] ;  /* 0x0002770000047ab9 */ /* 0x000fe40000000800 */
[----:B------:R-:W-:Y:S02]  /*8ea0*/  VIADD R4, R118, -UR4 ;  /* 0x8000000476047c36 */ /* 0x000fe40008000000 */
[----:B------:R-:W-:-:S04]  /*8eb0*/  SHF.R.S32.HI R3, RZ, 0x1f, R0 ;  /* 0x0000001fff037819 */ /* 0x000fc80000011400 */
[----:B------:R-:W-:-:S04]  /*8ec0*/  LEA.HI R3, R3, R0, RZ, 0x7 ;  /* 0x0000000003037211 */ /* 0x000fc800078f38ff */
[----:B------:R-:W-:-:S04]  /*8ed0*/  SHF.R.S32.HI R0, RZ, 0x7, R3 ;  /* 0x00000007ff007819 */ /* 0x000fc80000011403 */
[----:B------:R-:W-:Y:S01]  /*8ee0*/  VIMNMX R129, R129, R0, PT ;  /* 0x0000000081817248 */ /* 0x000fe20003fe0100 */
[----:B------:R-:W-:Y:S06]  /*8ef0*/  @!P1 BRA `(.L_x_1424) ;  /* 0x0000000000449947 */ /* 0x000fec0003800000 */
[----:B------:R-:W-:Y:S01]  /*8f00*/  ISETP.GT.AND P0, PT, R118, -0x1, PT ;  /* 0xffffffff7600780c */ /* 0x000fe20003f04270 */
[----:B------:R-:W-:-:S12]  /*8f10*/  BSSY B0, `(.L_x_1425) ;  /* 0x000000d000007945 */ /* 0x000fd80003800000 */
        /* <DEDUP_REMOVED lines=8> */
.L_x_1426:
[----:B------:R-:W-:-:S13]  /*8fa0*/  ISETP.NE.AND P0, PT, R5, 0x1, PT ;  /* 0x000000010500780c */ /* 0x000fda0003f05270 */
[----:B------:R-:W1:Y:S02]  /*8fb0*/  @P0 LDC.64 R6, c[0x0][0x9e8] ;  /* 0x00027a00ff060b82 */ /* 0x000e640000000a00 */
[----:B-1----:R-:W-:-:S05]  /*8fc0*/  @P0 IMAD.HI.U32 R6, R118, R6, RZ ;  /* 0x0000000676060227 */ /* 0x002fca00078e00ff */
[----:B------:R-:W-:-:S07]  /*8fd0*/  @P0 SHF.R.U32.HI R118, RZ, R7, R6 ;  /* 0x00000007ff760219 */ /* 0x000fce0000011606 */
.L_x_1427:
[----:B------:R-:W-:Y:S05]  /*8fe0*/  BSYNC B0 ;  /* 0x0000000000007941 */ /* 0x000fea0003800000 */
.L_x_1425:
[----:B------:R-:W-:-:S05]  /*8ff0*/  IMAD R3, R118, R5, RZ ;  /* 0x0000000576037224 */ /* 0x000fca00078e02ff */
[----:B------:R-:W-:-:S07]  /*9000*/  VIMNMX R4, R4, R3, !PT ;  /* 0x0000000304047248 */ /* 0x000fce0007fe0100 */
.L_x_1424:
[----:B------:R-:W-:Y:S01]  /*9010*/  SHF.R.S32.HI R5, RZ, 0x1f, R4 ;  /* 0x0000001fff057819 */ /* 0x000fe20000011404 */
[----:B------:R-:W-:Y:S01]  /*9020*/  IMAD.MOV.U32 R3, RZ, RZ, RZ ;  /* 0x000000ffff037224 */ /* 0x000fe200078e00ff */
[----:B------:R-:W-:Y:S02]  /*9030*/  PLOP3.LUT P0, PT, PT, PT, PT, 0x80, 0x0 ;  /* 0x000000000000781c */ /* 0x000fe40003f0f070 */
[----:B------:R-:W-:Y:S02]  /*9040*/  CS2R R20, SRZ ;  /* 0x0000000000147805 */ /* 0x000fe4000001ff00 */
[----:B------:R-:W-:Y:S02]  /*9050*/  LEA.HI R5, R5, R4, RZ, 0x7 ;  /* 0x0000000405057211 */ /* 0x000fe400078f38ff */
[----:B------:R-:W-:Y:S02]  /*9060*/  CS2R R150, SRZ ;  /* 0x0000000000967805 */ /* 0x000fe4000001ff00 */
[----:B------:R-:W-:-:S02]  /*9070*/  CS2R R148, SRZ ;  /* 0x0000000000947805 */ /* 0x000fc4000001ff00 */
[----:B------:R-:W-:Y:S02]  /*9080*/  CS2R R146, SRZ ;  /* 0x0000000000927805 */ /* 0x000fe4000001ff00 */
[----:B------:R-:W-:Y:S02]  /*9090*/  SHF.R.S32.HI R5, RZ, 0x7, R5 ;  /* 0x00000007ff057819 */ /* 0x000fe40000011405 */
[----:B------:R-:W-:Y:S02]  /*90a0*/  CS2R R144, SRZ ;  /* 0x0000000000907805 */ /* 0x000fe4000001ff00 */
[----:B------:R-:W-:Y:S01]  /*90b0*/  CS2R R34, SRZ ;  /* 0x0000000000227805 */ /* 0x000fe2000001ff00 */
[----:B------:R-:W-:Y:S01]  /*90c0*/  IMAD.MOV.U32 R142, RZ, RZ, RZ ;  /* 0x000000ffff8e7224 */ /* 0x000fe200078e00ff */
[----:B------:R-:W-:Y:S01]  /*90d0*/  VIMNMX R198, RZ, R5, !PT ;  /* 0x00000005ffc67248 */ /* 0x000fe20007fe0100 */
[----:B------:R-:W-:Y:S01]  /*90e0*/  IMAD.MOV.U32 R141, RZ, RZ, RZ ;  /* 0x000000ffff8d7224 */ /* 0x000fe200078e00ff */
[----:B------:R-:W-:Y:S01]  /*90f0*/  CS2R R32, SRZ ;  /* 0x0000000000207805 */ /* 0x000fe2000001ff00 */
[----:B------:R-:W-:Y:S01]  /*9100*/  IMAD.MOV.U32 R138, RZ, RZ, RZ ;  /* 0x000000ffff8a7224 */ /* 0x000fe200078e00ff */
[----:B------:R-:W-:Y:S01]  /*9110*/  ISETP.GT.AND P1, PT, R129, R198, PT ;  /* 0x000000c68100720c */ /* 0x000fe20003f24270 */
[----:B------:R-:W-:Y:S01]  /*9120*/  IMAD.MOV.U32 R137, RZ, RZ, RZ ;  /* 0x000000ffff897224 */ /* 0x000fe200078e00ff */
[----:B------:R-:W-:Y:S01]  /*9130*/  CS2R R134, SRZ ;  /* 0x0000000000867805 */ /* 0x000fe2000001ff00 */
[----:B------:R-:W-:Y:S01]  /*9140*/  IMAD.MOV.U32 R133, RZ, RZ, RZ ;  /* 0x000000ffff857224 */ /* 0x000fe200078e00ff */
[----:B------:R-:W-:-:S02]  /*9150*/  CS2R R30, SRZ ;  /* 0x00000000001e7805 */ /* 0x000fc4000001ff00 */
[----:B------:R-:W-:Y:S01]  /*9160*/  CS2R R130, SRZ ;  /* 0x0000000000827805 */ /* 0x000fe2000001ff00 */
[----:B------:R-:W-:Y:S01]  /*9170*/  IMAD.MOV.U32 R128, RZ, RZ, RZ ;  /* 0x000000ffff807224 */ /* 0x000fe200078e00ff */
[----:B------:R-:W-:Y:S02]  /*9180*/  CS2R R126, SRZ ;  /* 0x00000000007e7805 */ /* 0x000fe4000001ff00 */
[----:B------:R-:W-:Y:S02]  /*9190*/  CS2R R124, SRZ ;  /* 0x00000000007c7805 */ /* 0x000fe4000001ff00 */
[----:B------:R-:W-:Y:S02]  /*91a0*/  CS2R R122, SRZ ;  /* 0x00000000007a7805 */ /* 0x000fe4000001ff00 */
[----:B------:R-:W-:Y:S02]  /*91b0*/  CS2R R120, SRZ ;  /* 0x0000000000787805 */ /* 0x000fe4000001ff00 */
        /* <DEDUP_REMOVED lines=8> */
[----:B0-----:R-:W-:-:S02]  /*9240*/  CS2R R102, SRZ ;  /* 0x0000000000667805 */ /* 0x001fc4000001ff00 */
[----:B------:R-:W-:Y:S02]  /*9250*/  CS2R R100, SRZ ;  /* 0x0000000000647805 */ /* 0x000fe4000001ff00 */
[----:B------:R-:W-:Y:S02]  /*9260*/  CS2R R98, SRZ ;  /* 0x0000000000627805 */ /* 0x000fe4000001ff00 */
[----:B------:R-:W-:Y:S02]  /*9270*/  CS2R R96, SRZ ;  /* 0x0000000000607805 */ /* 0x000fe4000001ff00 */
[----:B------:R-:W-:Y:S01]  /*9280*/  CS2R R6, SRZ ;  /* 0x0000000000067805 */ /* 0x000fe2000001ff00 */
[----:B------:R-:W-:Y:S01]  /*9290*/  IMAD.MOV.U32 R94, RZ, RZ, RZ ;  /* 0x000000ffff5e7224 */ /* 0x000fe200078e00ff */
[----:B------:R-:W-:Y:S01]  /*92a0*/  CS2R R90, SRZ ;  /* 0x00000000005a7805 */ /* 0x000fe2000001ff00 */
[----:B------:R-:W-:Y:S01]  /*92b0*/  IMAD.MOV.U32 R39, RZ, RZ, RZ ;  /* 0x000000ffff277224 */ /* 0x000fe200078e00ff */
[----:B------:R-:W-:Y:S01]  /*92c0*/  CS2R R88, SRZ ;  /* 0x0000000000587805 */ /* 0x000fe2000001ff00 */
[----:B------:R-:W-:Y:S06]  /*92d0*/  @!P1 BRA `(.L_x_1428) ;  /* 0x0000011c00d09947 */ /* 0x000fec0003800000 */
[----:B------:R-:W-:-:S03]  /*92e0*/  UMOV UR4, 0xffffffff ;  /* 0xffffffff00047882 */ /* 0x000fc60000000000 */
[----:B------:R-:W-:Y:S05]  /*92f0*/  BRA.DIV UR4, `(.L_x_1429) ;  /* 0x000001a204187947 */ /* 0x000fea000b800000 */
[----:B------:R0:W1:Y:S02]  /*9300*/  SHFL.IDX PT, R196, R228, RZ, 0x1f ;  /* 0x00001fffe4c47589 */ /* 0x00006400000e0000 */
.L_x_1722:
[----:B-1----:R-:W-:-:S04]  /*9310*/  LEA.HI R0, R196, R196, RZ, 0x1 ;  /* 0x000000c4c4007211 */ /* 0x002fc800078f08ff */
[----:B------:R-:W-:Y:S01]  /*9320*/  LOP3.LUT R3, R0, 0x1e, RZ, 0xc0, !PT ;  /* 0x0000001e00037812 */ /* 0x000fe200078ec0ff */
[----:B------:R-:W-:-:S04]  /*9330*/  IMAD.U32 R0, RZ, RZ, UR38 ;  /* 0x00000026ff007e24 */ /* 0x000fc8000f8e00ff */
[----:B------:R-:W-:Y:S01]  /*9340*/  IMAD.IADD R3, R196, 0x1, -R3 ;  /* 0x00000001c4037824 */ /* 0x000fe200078e0a03 */
[----:B------:R-:W-:-:S04]  /*9350*/  LOP3.LUT P0, RZ, R0, 0x3ff, RZ, 0xc0, !PT ;  /* 0x000003ff00ff7812 */ /* 0x000fc8000780c0ff */
[----:B------:R-:W-:Y:S02]  /*9360*/  LEA R3, R3, UR38, 0xd ;  /* 0x0000002603037c11 */ /* 0x000fe4000f8e68ff */
[----:B------:R-:W-:Y:S02]  /*9370*/  P2R R24, PR, RZ, 0x1 ;  /* 0x00000001ff187803 */ /* 0x000fe40000000000 */
[----:B------:R-:W-:-:S04]  /*9380*/  SHF.R.U32.HI R3, RZ, 0x4, R3 ;  /* 0x00000004ff037819 */ /* 0x000fc80000011603 */
[----:B------:R-:W-:Y:S01]  /*9390*/  LOP3.LUT R52, R3, 0x3fff, RZ, 0xc0, !PT ;  /* 0x00003fff03347812 */ /* 0x000fe200078ec0ff */
[----:B------:R-:W-:Y:S06]  /*93a0*/  @!P0 BRA `(.L_x_1430) ;  /* 0x0000000000408947 */ /* 0x000fec0003800000 */
        /* <DEDUP_REMOVED lines=15> */
[----:B0-2--5:R-:W-:Y:S05]  /*94a0*/  CALL.ABS.NOINC R14 ;  /* 0x000000000e007343 */ /* 0x025fea0003c00000 */
.L_x_1430:
[----:B------:R-:W-:Y:S02]  /*94b0*/  ULDC UR4, c[0x0][0x3d4] ;  /* 0x0000f50000047ab9 */ /* 0x000fe40000000800 */
[----:B------:R-:W-:-:S13]  /*94c0*/  ISETP.LT.AND P0, PT, RZ, UR4, PT ;  /* 0x00000004ff007c0c */ /* 0x000fda000bf01270 */
[----:B------:R-:W-:Y:S05]  /*94d0*/  @P0 BRA `(.L_x_1431) ;  /* 0x00000000003c0947 */ /* 0x000fea0003800000 */
[----:B------:R-:W-:-:S04]  /*94e0*/  LEA.HI R0, R222, R222, RZ, 0x1 ;  /* 0x000000dede007211 */ /* 0x000fc800078f08ff */
        /* <DEDUP_REMOVED lines=8> */
.L_x_1434:
[----:B--2---:R2:W3:Y:S02]  /*9570*/  SYNCS.PHASECHK.TRANS64.TRYWAIT P0, [R2+URZ+0x28800], R3 ;  /* 0x02880003020075a7 */ /* 0x0044e4000800017f */
[----:B---3--:R-:W-:Y:S05]  /*9580*/  @!P0 NANOSLEEP.SYNCS 0x989680 ;  /* 0x009896800000895d */ /* 0x008fea0003900000 */
[----:B------:R-:W3:Y:S02]  /*9590*/  @!P0 SYNCS.PHASECHK.TRANS64 P0, [R2+URZ+0x28800], R3 ;  /* 0x02880003020085a7 */ /* 0x000ee4000800007f */
[----:B---3--:R-:W-:Y:S05]  /*95a0*/  @!P0 BRA `(.L_x_1434) ;  /* 0xfffffffc00f08947 */ /* 0x008fea000383ffff */
.L_x_1433:
[----:B------:R-:W-:Y:S05]  /*95b0*/  BSYNC B0 ;  /* 0x0000000000007941 */ /* 0x000fea0003800000 */
.L_x_1432:
[----:B------:R-:W-:Y:S05]  /*95c0*/  BRA `(.L_x_1435) ;  /* 0x0000005400787947 */ /* 0x000fea0003800000 */
.L_x_1431:
[----:B------:R-:W1:Y:S01]  /*95d0*/  LDC.64 R12, c[0x0][0x3d8] ;  /* 0x0000f600ff0c7b82 */ /* 0x000e620000000a00 */
[----:B-----5:R-:W-:Y:S01]  /*95e0*/  SHF.R.S32.HI R3, RZ, 0x1f, R117 ;  /* 0x0000001fff037819 */ /* 0x020fe20000011475 */
[----:B------:R-:W-:Y:S01]  /*95f0*/  IMAD.MOV.U32 R6, RZ, RZ, R16 ;  /* 0x000000ffff067224 */ /* 0x000fe200078e0010 */
[----:B------:R-:W-:Y:S01]  /*9600*/  ISETP.NE.AND P4, PT, R24, RZ, PT ;  /* 0x000000ff1800720c */ /* 0x000fe20003f85270 */
[----:B------:R-:W-:Y:S01]  /*9610*/  IMAD.MOV.U32 R7, RZ, RZ, R17 ;  /* 0x000000ffff077224 */ /* 0x000fe200078e0011 */
[--C-:B------:R-:W-:Y:S01]  /*9620*/  SHF.R.S32.HI R5, RZ, 0x1f, R22.reuse ;  /* 0x0000001fff057819 */ /* 0x100fe20000011416 */
[----:B------:R-:W-:Y:S02]  /*9630*/  IMAD.MOV.U32 R4, RZ, RZ, R22 ;  /* 0x000000ffff047224 */ /* 0x000fe400078e0016 */
[----:B------:R-:W2:Y:S01]  /*9640*/  LDC.64 R14, c[0x0][0x3e8] ;  /* 0x0000fa00ff0e7b82 */ /* 0x000ea20000000a00 */
[-C--:B-1----:R-:W-:Y:S01]  /*9650*/  IMAD R0, R3, R12.reuse, RZ ;  /* 0x0000000c03007224 */ /* 0x082fe200078e02ff */
[----:B------:R-:W-:Y:S01]  /*9660*/  SHF.L.U64.HI R30, R12, 0x5, R13 ;  /* 0x000000050c1e7819 */ /* 0x000fe2000001020d */
[----:B------:R-:W-:-:S04]  /*9670*/  IMAD.WIDE.U32 R8, R18, R12, R6 ;  /* 0x0000000c12087225 */ /* 0x000fc800078e0006 */
[----:B------:R-:W-:Y:S02]  /*9680*/  IMAD R21, R19, R12, RZ ;  /* 0x0000000c13157224 */ /* 0x000fe400078e02ff */
[-C--:B--2---:R-:W-:Y:S01]  /*9690*/  IMAD R20, R3, R14.reuse, RZ ;  /* 0x0000000e03147224 */ /* 0x084fe200078e02ff */
[----:B------:R-:W-:Y:S01]  /*96a0*/  SHF.L.U64.HI R28, R14, 0x5, R15 ;  /* 0x000000050e1c7819 */ /* 0x000fe2000001020f */
[----:B------:R-:W-:-:S04]  /*96b0*/  IMAD.WIDE.U32 R10, R18, R14, R6 ;  /* 0x0000000e120a7225 */ /* 0x000fc800078e0006 */
[----:B------:R-:W-:-:S04]  /*96c0*/  IMAD.WIDE.U32 R6, R18, R12, R4 ;  /* 0x0000000c12067225 */ /* 0x000fc800078e0004 */
[----:B------:R-:W-:-:S04]  /*96d0*/  IMAD.WIDE.U32 R54, R117, R12, RZ ;  /* 0x0000000c75367225 */ /* 0x000fc800078e00ff */
[----:B------:R-:W-:Y:S01]  /*96e0*/  IMAD R3, R19, R14, RZ ;  /* 0x0000000e13037224 */ /* 0x000fe200078e02ff */
[-C--:B------:R-:W-:Y:S01]  /*96f0*/  IADD3 R27, P2, R8, R54.reuse, RZ ;  /* 0x00000036081b7210 */ /* 0x080fe20007f5e0ff */
[C---:B------:R-:W-:Y:S01]  /*9700*/  IMAD R59, R117.reuse, R13, R0 ;  /* 0x0000000d753b7224 */ /* 0x040fe200078e0200 */
[----:B------:R-:W-:Y:S01]  /*9710*/  IADD3 R63, P0, R6, R54, RZ ;  /* 0x00000036063f7210 */ /* 0x000fe20007f1e0ff */
[C---:B------:R-:W-:Y:S02]  /*9720*/  IMAD R53, R117.reuse, R15, R20 ;  /* 0x0000000f75357224 */ /* 0x040fe400078e0214 */
[----:B------:R-:W-:-:S04]  /*9730*/  IMAD.WIDE.U32 R56, R117, R14, RZ ;  /* 0x0000000e75387225 */ /* 0x000fc800078e00ff */
[----:B------:R-:W-:Y:S01]  /*9740*/  IMAD.WIDE.U32 R4, R18, R14, R4 ;  /* 0x0000000e12047225 */ /* 0x000fe200078e0004 */
[----:B------:R-:W-:-:S03]  /*9750*/  IADD3 R33, P3, R10, R56, RZ ;  /* 0x000000380a217210 */ /* 0x000fc60007f7e0ff */
[----:B------:R-:W-:Y:S01]  /*9760*/  IMAD R21, R18, R13, R21 ;  /* 0x0000000d12157224 */ /* 0x000fe200078e0215 */
[----:B------:R-:W-:Y:S01]  /*9770*/  IADD3 R61, P1, R4, R56, RZ ;  /* 0x00000038043d7210 */ /* 0x000fe20007f3e0ff */
[----:B------:R-:W-:Y:S02]  /*9780*/  IMAD R3, R18, R15, R3 ;  /* 0x0000000f12037224 */ /* 0x000fe400078e0203 */
[----:B------:R-:W-:Y:S02]  /*9790*/  IMAD.IADD R59, R59, 0x1, R55 ;  /* 0x000000013b3b7824 */ /* 0x000fe400078e0237 */
[----:B------:R-:W-:Y:S02]  /*97a0*/  IMAD.IADD R53, R53, 0x1, R57 ;  /* 0x0000000135357824 */ /* 0x000fe400078e0239 */
[----:B------:R-:W-:Y:S01]  /*97b0*/  IMAD.SHL.U32 R29, R12, 0x20, RZ ;  /* 0x000000200c1d7824 */ /* 0x000fe200078e00ff */
[C---:B------:R-:W-:Y:S01]  /*97c0*/  IADD3.X R65, R59.reuse, R7, R21, P0, !PT ;  /* 0x000000073b417210 */ /* 0x040fe200007fe415 */
[----:B------:R-:W-:Y:S01]  /*97d0*/  IMAD.SHL.U32 R24, R14, 0x20, RZ ;  /* 0x000000200e187824 */ /* 0x000fe200078e00ff */
[----:B------:R-:W-:-:S02]  /*97e0*/  IADD3.X R31, R59, R21, R9, P2, !PT ;  /* 0x000000153b1f7210 */ /* 0x000fc400017fe409 */
[C---:B------:R-:W-:Y:S02]  /*97f0*/  IADD3.X R77, R53.reuse, R5, R3, P1, !PT ;  /* 0x00000005354d7210 */ /* 0x040fe40000ffe403 */
[----:B------:R-:W-:Y:S01]  /*9800*/  IADD3.X R35, R53, R3, R11, P3, !PT ;  /* 0x0000000335237210 */ /* 0x000fe20001ffe40b */
        /* <DEDUP_REMOVED lines=16> */
[----:B0-2---:R-:W-:Y:S05]  /*9910*/  CALL.ABS.NOINC R14 ;  /* 0x000000000e007343 */ /* 0x005fea0003c00000 */
.L_x_1436:
[----:B------:R-:W1:Y:S01]  /*9920*/  LDC.64 R12, c[0x0][0x3d8] ;  /* 0x0000f600ff0c7b82 */ /* 0x000e620000000a00 */
[----:B------:R-:W-:Y:S01]  /*9930*/  SHF.R.S32.HI R3, RZ, 0x1f, R197 ;  /* 0x0000001fff037819 */ /* 0x000fe200000114c5 */
[----:B------:R-:W-:Y:S01]  /*9940*/  ULDC.U8 UR4, c[0x0][0x3f0] ;  /* 0x0000fc0000047ab9 */ /* 0x000fe20000000000 */
[----:B------:R-:W-:Y:S01]  /*9950*/  BSSY B0, `(.L_x_1437) ;  /* 0x000051d000007945 */ /* 0x000fe20003800000 */
[----:B------:R-:W-:-:S04]  /*9960*/  ISETP.NE.AND P0, PT, RZ, UR4, PT ;  /* 0x00000004ff007c0c */ /* 0x000fc8000bf05270 */
[----:B------:R-:W2:Y:S01]  /*9970*/  LDC.64 R10, c[0x0][0x3e8] ;  /* 0x0000fa00ff0a7b82 */ /* 0x000ea20000000a00 */
[-C--:B-1----:R-:W-:Y:S02]  /*9980*/  IMAD R0, R3, R12.reuse, RZ ;  /* 0x0000000c03007224 */ /* 0x082fe400078e02ff */
[----:B------:R-:W-:-:S04]  /*9990*/  IMAD.WIDE.U32 R4, R197, R12, RZ ;  /* 0x0000000cc5047225 */ /* 0x000fc800078e00ff */
[-C--:B--2---:R-:W-:Y:S02]  /*99a0*/  IMAD R6, R3, R10.reuse, RZ ;  /* 0x0000000a03067224 */ /* 0x084fe400078e02ff */
[C---:B------:R-:W-:Y:S02]  /*99b0*/  IMAD R3, R197.reuse, R13, R0 ;  /* 0x0000000dc5037224 */ /* 0x040fe400078e0200 */
[----:B------:R-:W-:-:S04]  /*99c0*/  IMAD.WIDE.U32 R8, R197, R10, RZ ;  /* 0x0000000ac5087225 */ /* 0x000fc800078e00ff */
[----:B------:R-:W-:Y:S02]  /*99d0*/  IMAD R7, R197, R11, R6 ;  /* 0x0000000bc5077224 */ /* 0x000fe400078e0206 */
[----:B------:R-:W-:Y:S02]  /*99e0*/  IMAD.IADD R5, R5, 0x1, R3 ;  /* 0x0000000105057824 */ /* 0x000fe400078e0203 */
[----:B------:R-:W-:Y:S02]  /*99f0*/  IMAD R0, R197, -0x80, R193 ;  /* 0xffffff80c5007824 */ /* 0x000fe400078e02c1 */
[----:B------:R-:W-:Y:S01]  /*9a00*/  IMAD.IADD R3, R9, 0x1, R7 ;  /* 0x0000000109037824 */ /* 0x000fe200078e0207 */
[C---:B------:R-:W-:Y:S01]  /*9a10*/  SHF.L.U64.HI R7, R4.reuse, 0x7, R5 ;  /* 0x0000000704077819 */ /* 0x040fe20000010205 */
[----:B------:R-:W-:Y:S01]  /*9a20*/  IMAD.SHL.U32 R6, R4, 0x80, RZ ;  /* 0x0000008004067824 */ /* 0x000fe200078e00ff */
[----:B------:R-:W-:Y:S01]  /*9a30*/  VIMNMX R73, R0, 0x80, PT ;  /* 0x0000008000497848 */ /* 0x000fe20003fe0100 */
[C---:B------:R-:W-:Y:S01]  /*9a40*/  IMAD.SHL.U32 R4, R8.reuse, 0x80, RZ ;  /* 0x0000008008047824 */ /* 0x040fe200078e00ff */
[----:B------:R-:W-:Y:S01]  /*9a50*/  SHF.L.U64.HI R5, R8, 0x7, R3 ;  /* 0x0000000708057819 */ /* 0x000fe20000010203 */
[----:B------:R-:W-:Y:S06]  /*9a60*/  @!P0 BRA `(.L_x_1438) ;  /* 0x00000028004c8947 */ /* 0x000fec0003800000 */
[----:B------:R-:W1:Y:S01]  /*9a70*/  LDC R0, c[0x0][0x428] ;  /* 0x00010a00ff007b82 */ /* 0x000e620000000800 */
[-C--:B------:R-:W-:Y:S01]  /*9a80*/  ISETP.GE.AND P0, PT, R18, R73.reuse, PT ;  /* 0x000000491200720c */ /* 0x080fe20003f06270 */
[----:B------:R-:W-:Y:S01]  /*9a90*/  BSSY B1, `(.L_x_1439) ;  /* 0x0000023000017945 */ /* 0x000fe20003800000 */
[----:B------:R-:W-:Y:S02]  /*9aa0*/  ISETP.GE.AND P1, PT, R189, R73, PT ;  /* 0x00000049bd00720c */ /* 0x000fe40003f26270 */
        /* <DEDUP_REMOVED lines=8> */
[----:B-1----:R-:W-:-:S13]  /*9b30*/  ISETP.NE.AND P4, PT, R0, 0x1, PT ;  /* 0x000000010000780c */ /* 0x002fda0003f85270 */
[----:B------:R-:W1:Y:S08]  /*9b40*/  @P4 LDC R20, c[0x0][0x42c] ;  /* 0x00010b00ff144b82 */ /* 0x000e700000000800 */
[----:B------:R-:W2:Y:S01]  /*9b50*/  @P4 LDC R21, c[0x0][0x430] ;  /* 0x00010c00ff154b82 */ /* 0x000ea20000000800 */
[----:B------:R-:W-:Y:S05]  /*9b60*/  @P0 BRA `(.L_x_1440) ;  /* 0x0000000000540947 */ /* 0x000fea0003800000 */
[----:B------:R-:W-:Y:S01]  /*9b70*/  IADD3 R3, P2, R6, R63, RZ ;  /* 0x0000003f06037210 */ /* 0x000fe20007f5e0ff */
[----:B------:R-:W-:Y:S01]  /*9b80*/  ULDC.64 UR4, c[0x0][0x3c8] ;  /* 0x0000f20000047ab9 */ /* 0x000fe20000000a00 */
[----:B------:R-:W-:Y:S01]  /*9b90*/  ULDC.64 UR6, c[0x0][0x3e0] ;  /* 0x0000f80000067ab9 */ /* 0x000fe20000000a00 */
[----:B------:R-:W-:Y:S02]  /*9ba0*/  CS2R R48, SRZ ;  /* 0x0000000000307805 */ /* 0x000fe4000001ff00 */
[----:B------:R-:W-:Y:S01]  /*9bb0*/  LEA R8, P3, R3, UR4, 0x1 ;  /* 0x0000000403087c11 */ /* 0x000fe2000f8608ff */
[----:B------:R-:W-:Y:S01]  /*9bc0*/  IMAD.X R14, R7, 0x1, R65, P2 ;  /* 0x00000001070e7824 */ /* 0x000fe200010e0641 */
[----:B------:R-:W-:Y:S01]  /*9bd0*/  ULDC UR4, c[0x0][0x3d4] ;  /* 0x0000f50000047ab9 */ /* 0x000fe20000000800 */
[----:B------:R-:W-:Y:S02]  /*9be0*/  IADD3 R0, P2, R4, R61, RZ ;  /* 0x0000003d04007210 */ /* 0x000fe40007f5e0ff */
[----:B------:R-:W-:-:S02]  /*9bf0*/  CS2R R46, SRZ ;  /* 0x00000000002e7805 */ /* 0x000fc4000001ff00 */
[----:B------:R-:W-:Y:S02]  /*9c00*/  ISETP.GE.AND P5, PT, R22, UR4, PT ;  /* 0x0000000416007c0c */ /* 0x000fe4000bfa6270 */
[----:B------:R-:W-:Y:S02]  /*9c10*/  CS2R R50, SRZ ;  /* 0x0000000000327805 */ /* 0x000fe4000001ff00 */
[----:B------:R-:W-:Y:S01]  /*9c20*/  LEA.HI.X R9, R3, UR5, R14, 0x1, P3 ;  /* 0x0000000503097c11 */ /* 0x000fe200098f0c0e */
[----:B------:R-:W-:Y:S01]  /*9c30*/  IMAD.X R3, R5, 0x1, R77, P2 ;  /* 0x0000000105037824 */ /* 0x000fe200010e064d */
[----:B------:R-:W-:Y:S02]  /*9c40*/  ISETP.GE.AND P3, PT, R187, UR4, PT ;  /* 0x00000004bb007c0c */ /* 0x000fe4000bf66270 */
[----:B------:R-:W-:Y:S02]  /*9c50*/  CS2R R44, SRZ ;  /* 0x00000000002c7805 */ /* 0x000fe4000001ff00 */
[----:B------:R-:W-:-:S04]  /*9c60*/  LEA R14, P2, R0, UR6, 0x1 ;  /* 0x00000006000e7c11 */ /* 0x000fc8000f8408ff */
[----:B------:R-:W-:Y:S01]  /*9c70*/  LEA.HI.X R15, R0, UR7, R3, 0x1, P2 ;  /* 0x00000007000f7c11 */ /* 0x000fe200090f0c03 */
[----:B------:R3:W5:Y:S04]  /*9c80*/  @!P5 LDG.E.64 R48, desc[UR54][R8.64] ;  /* 0x000000360830d981 */ /* 0x000768000c1e1b00 */
[----:B------:R3:W5:Y:S04]  /*9c90*/  @!P3 LDG.E.64 R46, desc[UR54][R8.64+0x40] ;  /* 0x00004036082eb981 */ /* 0x000768000c1e1b00 */
[----:B------:R3:W5:Y:S04]  /*9ca0*/  @!P5 LDG.E.64 R50, desc[UR54][R14.64] ;  /* 0x000000360e32d981 */ /* 0x000768000c1e1b00 */
[----:B------:R3:W5:Y:S02]  /*9cb0*/  @!P3 LDG.E.64 R44, desc[UR54][R14.64+0x40] ;  /* 0x000040360e2cb981 */ /* 0x000764000c1e1b00 */
.L_x_1440:
[----:B------:R-:W-:Y:S05]  /*9cc0*/  BSYNC B1 ;  /* 0x0000000000017941 */ /* 0x000fea0003800000 */
.L_x_1439:
[----:B------:R-:W-:Y:S04]  /*9cd0*/  BSSY B1, `(.L_x_1441) ;  /* 0x0000017000017945 */ /* 0x000fe80003800000 */
[----:B------:R-:W-:Y:S05]  /*9ce0*/  @P1 BRA `(.L_x_1442) ;  /* 0x0000000000541947 */ /* 0x000fea0003800000 */
[----:B---3--:R-:W-:Y:S01]  /*9cf0*/  IADD3 R9, P2, P3, R63, R29, R6 ;  /* 0x0000001d3f097210 */ /* 0x008fe20007b5e006 */
[----:B------:R-:W-:Y:S01]  /*9d00*/  ULDC.64 UR6, c[0x0][0x3c8] ;  /* 0x0000f20000067ab9 */ /* 0x000fe20000000a00 */
[----:B------:R-:W-:Y:S01]  /*9d10*/  ULDC UR4, c[0x0][0x3d4] ;  /* 0x0000f50000047ab9 */ /* 0x000fe20000000800 */
[----:B------:R-:W-:Y:S01]  /*9d20*/  ULDC.64 UR8, c[0x0][0x3e0] ;  /* 0x0000f80000087ab9 */ /* 0x000fe20000000a00 */
[----:B------:R-:W-:Y:S02]  /*9d30*/  IADD3.X R14, R65, R30, R7, P2, P3 ;  /* 0x0000001e410e7210 */ /* 0x000fe400017e6407 */
[----:B------:R-:W-:Y:S02]  /*9d40*/  CS2R R40, SRZ ;  /* 0x0000000000287805 */ /* 0x000fe4000001ff00 */
[----:B------:R-:W-:Y:S02]  /*9d50*/  IADD3 R0, P3, P5, R61, R24, R4 ;  /* 0x000000183d007210 */ /* 0x000fe40007d7e004 */
[----:B------:R-:W-:-:S02]  /*9d60*/  CS2R R38, SRZ ;  /* 0x0000000000267805 */ /* 0x000fc4000001ff00 */
[----:B------:R-:W-:Y:S02]  /*9d70*/  LEA R8, P2, R9, UR6, 0x1 ;  /* 0x0000000609087c11 */ /* 0x000fe4000f8408ff */
[----:B------:R-:W-:Y:S02]  /*9d80*/  CS2R R42, SRZ ;  /* 0x00000000002a7805 */ /* 0x000fe4000001ff00 */
[----:B------:R-:W-:Y:S02]  /*9d90*/  IADD3.X R3, R77, R28, R5, P3, P5 ;  /* 0x0000001c4d037210 */ /* 0x000fe40001fea405 */
[----:B------:R-:W-:Y:S02]  /*9da0*/  CS2R R36, SRZ ;  /* 0x0000000000247805 */ /* 0x000fe4000001ff00 */
[----:B------:R-:W-:Y:S02]  /*9db0*/  ISETP.GE.AND P5, PT, R22, UR4, PT ;  /* 0x0000000416007c0c */ /* 0x000fe4000bfa6270 */
[----:B------:R-:W-:-:S02]  /*9dc0*/  ISETP.GE.AND P3, PT, R187, UR4, PT ;  /* 0x00000004bb007c0c */ /* 0x000fc4000bf66270 */
[----:B------:R-:W-:Y:S02]  /*9dd0*/  LEA.HI.X R9, R9, UR7, R14, 0x1, P2 ;  /* 0x0000000709097c11 */ /* 0x000fe400090f0c0e */
[----:B------:R-:W-:-:S04]  /*9de0*/  LEA R14, P2, R0, UR8, 0x1 ;  /* 0x00000008000e7c11 */ /* 0x000fc8000f8408ff */
[----:B------:R-:W-:-:S03]  /*9df0*/  LEA.HI.X R15, R0, UR9, R3, 0x1, P2 ;  /* 0x00000009000f7c11 */ /* 0x000fc600090f0c03 */
[----:B------:R4:W5:Y:S04]  /*9e00*/  @!P5 LDG.E.64 R40, desc[UR54][R8.64] ;  /* 0x000000360828d981 */ /* 0x000968000c1e1b00 */
[----:B------:R4:W5:Y:S04]  /*9e10*/  @!P3 LDG.E.64 R38, desc[UR54][R8.64+0x40] ;  /* 0x000040360826b981 */ /* 0x000968000c1e1b00 */
[----:B------:R4:W5:Y:S04]  /*9e20*/  @!P5 LDG.E.64 R42, desc[UR54][R14.64] ;  /* 0x000000360e2ad981 */ /* 0x000968000c1e1b00 */
[----:B------:R4:W5:Y:S02]  /*9e30*/  @!P3 LDG.E.64 R36, desc[UR54][R14.64+0x40] ;  /* 0x000040360e24b981 */ /* 0x000964000c1e1b00 */
.L_x_1442:
[----:B------:R-:W-:Y:S05]  /*9e40*/  BSYNC B1 ;  /* 0x0000000000017941 */ /* 0x000fea0003800000 */
.L_x_1441:
[----:B-----5:R-:W-:Y:S01]  /*9e50*/  IMAD.MOV.U32 R0, RZ, RZ, R50 ;  /* 0x000000ffff007224 */ /* 0x020fe200078e0032 */
[-C--:B------:R-:W-:Y:S01]  /*9e60*/  ISETP.GE.AND P2, PT, R188, R73.reuse, PT ;  /* 0x00000049bc00720c */ /* 0x080fe20003f46270 */
[----:B------:R-:W-:Y:S01]  /*9e70*/  IMAD R3, R197, 0x80, R18 ;  /* 0x00000080c5037824 */ /* 0x000fe200078e0212 */
[----:B------:R-:W-:Y:S01]  /*9e80*/  BSSY B1, `(.L_x_1443) ;  /* 0x0000048000017945 */ /* 0x000fe20003800000 */
[----:B---34-:R-:W-:Y:S01]  /*9e90*/  IMAD.MOV.U32 R9, RZ, RZ, R53 ;  /* 0x000000ffff097224 */ /* 0x018fe200078e0035 */
[----:B------:R-:W-:Y:S01]  /*9ea0*/  PRMT R53, R53, 0x5410, R0 ;  /* 0x0000541035357816 */ /* 0x000fe20000000000 */
[----:B------:R-:W-:Y:S01]  /*9eb0*/  IMAD.MOV.U32 R0, RZ, RZ, R51 ;  /* 0x000000ffff007224 */ /* 0x000fe200078e0033 */
[----:B------:R-:W-:Y:S01]  /*9ec0*/  ISETP.GE.AND P3, PT, R190, R73, PT ;  /* 0x00000049be00720c */ /* 0x000fe20003f66270 */
[----:B------:R-:W-:Y:S01]  /*9ed0*/  IMAD R3, R220, 0x20, R3 ;  /* 0x00000020dc037824 */ /* 0x000fe200078e0203 */
[----:B------:R-:W-:Y:S01]  /*9ee0*/  CS2R R26, SRZ ;  /* 0x00000000001a7805 */ /* 0x000fe2000001ff00 */
[----:B------:R-:W-:Y:S01]  /*9ef0*/  IMAD.MOV.U32 R15, RZ, RZ, R45 ;  /* 0x000000ffff0f7224 */ /* 0x000fe200078e002d */
[----:B------:R-:W-:Y:S01]  /*9f00*/  PRMT R78, R0, 0x7610, R78 ;  /* 0x00007610004e7816 */ /* 0x000fe2000000004e */
[----:B------:R-:W-:Y:S01]  /*9f10*/  IMAD.MOV.U32 R14, RZ, RZ, R44 ;  /* 0x000000ffff0e7224 */ /* 0x000fe200078e002c */
[----:B------:R-:W-:Y:S01]  /*9f20*/  CS2R R34, SRZ ;  /* 0x0000000000227805 */ /* 0x000fe2000001ff00 */
[----:B-1----:R-:W-:Y:S01]  /*9f30*/  @P4 IMAD.HI.U32 R0, R3, R20, RZ ;  /* 0x0000001403004227 */ /* 0x002fe200078e00ff */
[----:B------:R-:W-:-:S02]  /*9f40*/  PRMT R67, R15, 0x7610, R67 ;  /* 0x000076100f437816 */ /* 0x000fc40000000043 */
[----:B------:R-:W-:Y:S02]  /*9f50*/  CS2R R30, SRZ ;  /* 0x00000000001e7805 */ /* 0x000fe4000001ff00 */
[----:B------:R-:W-:Y:S01]  /*9f60*/  PRMT R68, R14, 0x7610, R68 ;  /* 0x000076100e447816 */ /* 0x000fe20000000044 */
[----:B------:R-:W-:Y:S01]  /*9f70*/  IMAD.MOV.U32 R20, RZ, RZ, R47 ;  /* 0x000000ffff147224 */ /* 0x000fe200078e002f */
[----:B--2---:R-:W-:Y:S01]  /*9f80*/  @P4 SHF.R.U32.HI R3, RZ, R21, R0 ;  /* 0x00000015ff034219 */ /* 0x004fe20000011600 */
[----:B------:R-:W-:Y:S01]  /*9f90*/  IMAD.MOV.U32 R15, RZ, RZ, R46 ;  /* 0x000000ffff0f7224 */ /* 0x000fe200078e002e */
[----:B------:R-:W-:Y:S01]  /*9fa0*/  CS2R R32, SRZ ;  /* 0x0000000000207805 */ /* 0x000fe2000001ff00 */
[----:B------:R-:W-:Y:S01]  /*9fb0*/  IMAD.MOV.U32 R14, RZ, RZ, R49 ;  /* 0x000000ffff0e7224 */ /* 0x000fe200078e0031 */
[----:B------:R-:W-:Y:S01]  /*9fc0*/  PRMT R70, R20, 0x7610, R70 ;  /* 0x0000761014467816 */ /* 0x000fe20000000046 */
[----:B------:R-:W-:Y:S01]  /*9fd0*/  IMAD.MOV.U32 R20, RZ, RZ, R36 ;  /* 0x000000ffff147224 */ /* 0x000fe200078e0024 */
[----:B------:R-:W-:Y:S01]  /*9fe0*/  PRMT R69, R15, 0x7610, R69 ;  /* 0x000076100f457816 */ /* 0x000fe20000000045 */
[----:B------:R-:W-:Y:S01]  /*9ff0*/  IMAD.MOV.U32 R58, RZ, RZ, R54 ;  /* 0x000000ffff3a7224 */ /* 0x000fe200078e0036 */
[----:B------:R-:W-:Y:S01]  /*a000*/  SHF.R.S32.HI R15, RZ, 0x1f, R3 ;  /* 0x0000001fff0f7819 */ /* 0x000fe20000011403 */
[----:B------:R-:W-:Y:S01]  /*a010*/  IMAD.MOV.U32 R0, RZ, RZ, R42 ;  /* 0x000000ffff007224 */ /* 0x000fe200078e002a */
[----:B------:R-:W-:Y:S01]  /*a020*/  PRMT R54, R54, 0x5410, R14 ;  /* 0x0000541036367816 */ /* 0x000fe2000000000e */
[----:B------:R-:W-:Y:S01]  /*a030*/  IMAD.MOV.U32 R14, RZ, RZ, R43 ;  /* 0x000000ffff0e7224 */ /* 0x000fe200078e002b */
[----:B------:R-:W-:Y:S01]  /*a040*/  PRMT R53, R20, 0x7610, R53 ;  /* 0x0000761014357816 */ /* 0x000fe20000000035 */
[----:B------:R-:W-:Y:S01]  /*a050*/  IMAD.MOV.U32 R24, RZ, RZ, R48 ;  /* 0x000000ffff187224 */ /* 0x000fe200078e0030 */
[----:B------:R-:W-:Y:S01]  /*a060*/  PRMT R55, R0, 0x7610, R55 ;  /* 0x0000761000377816 */ /* 0x000fe20000000037 */
[----:B------:R-:W-:Y:S01]  /*a070*/  IMAD.MOV.U32 R21, RZ, RZ, R37 ;  /* 0x000000ffff157224 */ /* 0x000fe200078e0025 */
[----:B------:R-:W-:Y:S01]  /*a080*/  CS2R R28, SRZ ;  /* 0x00000000001c7805 */ /* 0x000fe2000001ff00 */
[--C-:B------:R-:W-:Y:S01]  /*a090*/  IMAD.MOV.U32 R8, RZ, RZ, R56.reuse ;  /* 0x000000ffff087224 */ /* 0x100fe200078e0038 */
[----:B------:R-:W-:Y:S01]  /*a0a0*/  PRMT R56, R14, 0x7610, R56 ;  /* 0x000076100e387816 */ /* 0x000fe20000000038 */
[C---:B------:R-:W-:Y:S01]  /*a0b0*/  IMAD R20, R15.reuse, R10, RZ ;  /* 0x0000000a0f147224 */ /* 0x040fe200078e02ff */
[----:B------:R-:W-:Y:S01]  /*a0c0*/  PRMT R79, R24, 0x7610, R79 ;  /* 0x00007610184f7816 */ /* 0x000fe2000000004f */
[-C--:B------:R-:W-:Y:S01]  /*a0d0*/  IMAD R0, R15, R12.reuse, RZ ;  /* 0x0000000c0f007224 */ /* 0x080fe200078e02ff */
[----:B------:R-:W-:Y:S01]  /*a0e0*/  PRMT R54, R21, 0x7610, R54 ;  /* 0x0000761015367816 */ /* 0x000fe20000000036 */
[----:B------:R-:W-:Y:S01]  /*a0f0*/  IMAD.WIDE.U32 R14, R3, R12, R58 ;  /* 0x0000000c030e7225 */ /* 0x000fe200078e003a */
[----:B------:R-:W-:-:S03]  /*a100*/  CS2R R24, SRZ ;  /* 0x0000000000187805 */ /* 0x000fc6000001ff00 */
[----:B------:R-:W-:Y:S01]  /*a110*/  IMAD.WIDE.U32 R58, R3, R10, R8 ;  /* 0x0000000a033a7225 */ /* 0x000fe200078e0008 */
[----:B------:R-:W-:-:S03]  /*a120*/  CS2R R8, SRZ ;  /* 0x0000000000087805 */ /* 0x000fc6000001ff00 */
[C---:B------:R-:W-:Y:S01]  /*a130*/  IMAD R71, R3.reuse, R11, R20 ;  /* 0x0000000b03477224 */ /* 0x040fe200078e0214 */
[----:B------:R-:W-:Y:S01]  /*a140*/  CS2R R20, SRZ ;  /* 0x0000000000147805 */ /* 0x000fe2000001ff00 */
[----:B------:R-:W-:Y:S01]  /*a150*/  IMAD R57, R3, R13, R0 ;  /* 0x0000000d03397224 */ /* 0x000fe200078e0200 */
[----:B------:R-:W-:Y:S06]  /*a160*/  @P2 BRA `(.L_x_1444) ;  /* 0x0000000000642947 */ /* 0x000fec0003800000 */
[----:B------:R-:W-:Y:S01]  /*a170*/  LEA R28, P4, R12, R6, 0x6 ;  /* 0x000000060c1c7211 */ /* 0x000fe200078830ff */
[----:B------:R-:W-:Y:S01]  /*a180*/  ULDC.64 UR4, c[0x0][0x3c8] ;  /* 0x0000f20000047ab9 */ /* 0x000fe20000000a00 */
[----:B------:R-:W-:Y:S01]  /*a190*/  ULDC.64 UR6, c[0x0][0x3e0] ;  /* 0x0000f80000067ab9 */ /* 0x000fe20000000a00 */
[----:B------:R-:W-:Y:S02]  /*a1a0*/  CS2R R32, SRZ ;  /* 0x0000000000207805 */ /* 0x000fe4000001ff00 */
[----:B------:R-:W-:Y:S02]  /*a1b0*/  IADD3 R28, P5, R28, R63, RZ ;  /* 0x0000003f1c1c7210 */ /* 0x000fe40007fbe0ff */
[----:B------:R-:W-:Y:S02]  /*a1c0*/  CS2R R34, SRZ ;  /* 0x0000000000227805 */ /* 0x000fe4000001ff00 */
[----:B------:R-:W-:Y:S02]  /*a1d0*/  LEA.HI.X R30, R12, R7, R13, 0x6, P4 ;  /* 0x000000070c1e7211 */ /* 0x000fe400020f340d */
[----:B------:R-:W-:-:S03]  /*a1e0*/  LEA R0, P4, R10, R4, 0x6 ;  /* 0x000000040a007211 */ /* 0x000fc600078830ff */
[----:B------:R-:W-:Y:S01]  /*a1f0*/  IMAD.X R29, R30, 0x1, R65, P5 ;  /* 0x000000011e1d7824 */ /* 0x000fe200028e0641 */
[----:B------:R-:W-:Y:S02]  /*a200*/  IADD3 R0, P5, R0, R61, RZ ;  /* 0x0000003d00007210 */ /* 0x000fe40007fbe0ff */
[----:B------:R-:W-:Y:S02]  /*a210*/  CS2R R30, SRZ ;  /* 0x00000000001e7805 */ /* 0x000fe4000001ff00 */
[----:B------:R-:W-:Y:S02]  /*a220*/  LEA.HI.X R3, R10, R5, R11, 0x6, P4 ;  /* 0x000000050a037211 */ /* 0x000fe400020f340b */
[----:B------:R-:W-:Y:S01]  /*a230*/  LEA R72, P4, R28, UR4, 0x1 ;  /* 0x000000041c487c11 */ /* 0x000fe2000f8808ff */
[----:B------:R-:W-:Y:S02]  /*a240*/  ULDC UR4, c[0x0][0x3d4] ;  /* 0x0000f50000047ab9 */ /* 0x000fe40000000800 */
[----:B------:R-:W-:Y:S01]  /*a250*/  IMAD.X R3, R3, 0x1, R77, P5 ;  /* 0x0000000103037824 */ /* 0x000fe200028e064d */
[----:B------:R-:W-:-:S02]  /*a260*/  LEA R74, P5, R0, UR6, 0x1 ;  /* 0x00000006004a7c11 */ /* 0x000fc4000f8a08ff */
[----:B------:R-:W-:Y:S02]  /*a270*/  LEA.HI.X R73, R28, UR5, R29, 0x1, P4 ;  /* 0x000000051c497c11 */ /* 0x000fe4000a0f0c1d */
[----:B------:R-:W-:Y:S02]  /*a280*/  CS2R R28, SRZ ;  /* 0x00000000001c7805 */ /* 0x000fe4000001ff00 */
[----:B------:R-:W-:Y:S02]  /*a290*/  LEA.HI.X R75, R0, UR7, R3, 0x1, P5 ;  /* 0x00000007004b7c11 */ /* 0x000fe4000a8f0c03 */
[----:B------:R-:W-:Y:S02]  /*a2a0*/  ISETP.GE.AND P4, PT, R22, UR4, PT ;  /* 0x0000000416007c0c */ /* 0x000fe4000bf86270 */
[----:B------:R-:W-:-:S11]  /*a2b0*/  ISETP.GE.AND P5, PT, R187, UR4, PT ;  /* 0x00000004bb007c0c */ /* 0x000fd6000bfa6270 */
[----:B------:R1:W5:Y:S04]  /*a2c0*/  @!P4 LDG.E.64 R32, desc[UR54][R72.64] ;  /* 0x000000364820c981 */ /* 0x000368000c1e1b00 */
[----:B------:R1:W5:Y:S04]  /*a2d0*/  @!P5 LDG.E.64 R28, desc[UR54][R72.64+0x40] ;  /* 0x00004036481cd981 */ /* 0x000368000c1e1b00 */
[----:B------:R1:W5:Y:S04]  /*a2e0*/  @!P4 LDG.E.64 R34, desc[UR54][R74.64] ;  /* 0x000000364a22c981 */ /* 0x000368000c1e1b00 */
[----:B------:R1:W5:Y:S02]  /*a2f0*/  @!P5 LDG.E.64 R30, desc[UR54][R74.64+0x40] ;  /* 0x000040364a1ed981 */ /* 0x000364000c1e1b00 */
.L_x_1444:
[----:B------:R-:W-:Y:S05]  /*a300*/  BSYNC B1 ;  /* 0x0000000000017941 */ /* 0x000fea0003800000 */
.L_x_1443:
[----:B------:R-:W-:Y:S04]  /*a310*/  BSSY B1, `(.L_x_1445) ;  /* 0x000001b000017945 */ /* 0x000fe80003800000 */
[----:B------:R-:W-:Y:S05]  /*a320*/  @P3 BRA `(.L_x_1446) ;  /* 0x0000000000643947 */ /* 0x000fea0003800000 */
[----:B------:R-:W-:Y:S01]  /*a330*/  IMAD.WIDE.U32 R6, R12, 0x60, R6 ;  /* 0x000000600c067825 */ /* 0x000fe200078e0006 */
[----:B------:R-:W-:Y:S01]  /*a340*/  ULDC.64 UR4, c[0x0][0x3c8] ;  /* 0x0000f20000047ab9 */ /* 0x000fe20000000a00 */
[----:B------:R-:W-:Y:S01]  /*a350*/  ULDC.64 UR6, c[0x0][0x3e0] ;  /* 0x0000f80000067ab9 */ /* 0x000fe20000000a00 */
[----:B------:R-:W-:Y:S01]  /*a360*/  CS2R R24, SRZ ;  /* 0x0000000000187805 */ /* 0x000fe2000001ff00 */
[----:B------:R-:W-:Y:S01]  /*a370*/  IMAD.WIDE.U32 R4, R10, 0x60, R4 ;  /* 0x000000600a047825 */ /* 0x000fe200078e0004 */
[----:B------:R-:W-:Y:S02]  /*a380*/  IADD3 R63, P4, R63, R6, RZ ;  /* 0x000000063f3f7210 */ /* 0x000fe40007f9e0ff */
[----:B------:R-:W-:Y:S02]  /*a390*/  CS2R R26, SRZ ;  /* 0x00000000001a7805 */ /* 0x000fe4000001ff00 */
[----:B------:R-:W-:Y:S01]  /*a3a0*/  CS2R R20, SRZ ;  /* 0x0000000000147805 */ /* 0x000fe2000001ff00 */
[----:B------:R-:W-:Y:S01]  /*a3b0*/  IMAD R8, R13, 0x60, RZ ;  /* 0x000000600d087824 */ /* 0x000fe200078e02ff */
[----:B------:R-:W-:Y:S01]  /*a3c0*/  IADD3 R61, P5, R61, R4, RZ ;  /* 0x000000043d3d7210 */ /* 0x000fe20007fbe0ff */
[----:B------:R-:W-:-:S03]  /*a3d0*/  IMAD R0, R11, 0x60, RZ ;  /* 0x000000600b007824 */ /* 0x000fc600078e02ff */
[----:B------:R-:W-:Y:S02]  /*a3e0*/  IADD3.X R8, R65, R8, R7, P4, !PT ;  /* 0x0000000841087210 */ /* 0x000fe400027fe407 */
[----:B------:R-:W-:Y:S02]  /*a3f0*/  IADD3.X R0, R77, R0, R5, P5, !PT ;  /* 0x000000004d007210 */ /* 0x000fe40002ffe405 */
[----:B------:R-:W-:Y:S01]  /*a400*/  LEA R4, P4, R63, UR4, 0x1 ;  /* 0x000000043f047c11 */ /* 0x000fe2000f8808ff */
[----:B------:R-:W-:Y:S01]  /*a410*/  ULDC UR4, c[0x0][0x3d4] ;  /* 0x0000f50000047ab9 */ /* 0x000fe20000000800 */
[----:B------:R-:W-:Y:S02]  /*a420*/  LEA R6, P5, R61, UR6, 0x1 ;  /* 0x000000063d067c11 */ /* 0x000fe4000f8a08ff */
[----:B------:R-:W-:Y:S02]  /*a430*/  LEA.HI.X R5, R63, UR5, R8, 0x1, P4 ;  /* 0x000000053f057c11 */ /* 0x000fe4000a0f0c08 */
[----:B------:R-:W-:-:S02]  /*a440*/  CS2R R8, SRZ ;  /* 0x0000000000087805 */ /* 0x000fc4000001ff00 */
[----:B------:R-:W-:Y:S02]  /*a450*/  LEA.HI.X R7, R61, UR7, R0, 0x1, P5 ;  /* 0x000000073d077c11 */ /* 0x000fe4000a8f0c00 */
[----:B------:R-:W-:Y:S02]  /*a460*/  ISETP.GE.AND P4, PT, R22, UR4, PT ;  /* 0x0000000416007c0c */ /* 0x000fe4000bf86270 */
[----:B------:R-:W-:-:S11]  /*a470*/  ISETP.GE.AND P5, PT, R187, UR4, PT ;  /* 0x00000004bb007c0c */ /* 0x000fd6000bfa6270 */
[----:B------:R2:W5:Y:S04]  /*a480*/  @!P4 LDG.E.64 R24, desc[UR54][R4.64] ;  /* 0x000000360418c981 */ /* 0x000568000c1e1b00 */
[----:B------:R2:W5:Y:S04]  /*a490*/  @!P5 LDG.E.64 R8, desc[UR54][R4.64+0x40] ;  /* 0x000040360408d981 */ /* 0x000568000c1e1b00 */
[----:B------:R2:W5:Y:S04]  /*a4a0*/  @!P4 LDG.E.64 R26, desc[UR54][R6.64] ;  /* 0x00000036061ac981 */ /* 0x000568000c1e1b00 */
[----:B------:R2:W5:Y:S02]  /*a4b0*/  @!P5 LDG.E.64 R20, desc[UR54][R6.64+0x40] ;  /* 0x000040360614d981 */ /* 0x000564000c1e1b00 */
.L_x_1446:
[----:B------:R-:W-:Y:S05]  /*a4c0*/  BSYNC B1 ;  /* 0x0000000000017941 */ /* 0x000fea0003800000 */
.L_x_1445:
[----:B------:R-:W-:Y:S01]  /*a4d0*/  ULDC.64 UR4, c[0x0][0x3c8] ;  /* 0x0000f20000047ab9 */ /* 0x000fe20000000a00 */
[----:B------:R-:W-:Y:S01]  /*a4e0*/  ULDC.64 UR6, c[0x0][0x3e0] ;  /* 0x0000f80000067ab9 */ /* 0x000fe20000000a00 */
[----:B--2---:R-:W-:Y:S01]  /*a4f0*/  IMAD.IADD R5, R15, 0x1, R57 ;  /* 0x000000010f057824 */ /* 0x004fe200078e0239 */
[----:B------:R-:W-:Y:S01]  /*a500*/  LEA R4, P4, R14, UR4, 0x1 ;  /* 0x000000040e047c11 */ /* 0x000fe2000f8808ff */
[----:B------:R-:W-:Y:S01]  /*a510*/  IMAD.IADD R3, R59, 0x1, R71 ;  /* 0x000000013b037824 */ /* 0x000fe200078e0247 */
[----:B------:R-:W-:Y:S01]  /*a520*/  LEA R0, P5, R58, UR6, 0x1 ;  /* 0x000000063a007c11 */ /* 0x000fe2000f8a08ff */
[----:B------:R-:W-:Y:S01]  /*a530*/  IMAD.MOV.U32 R6, RZ, RZ, R40 ;  /* 0x000000ffff067224 */ /* 0x000fe200078e0028 */
[----:B------:R-:W-:Y:S01]  /*a540*/  UMOV UR4, 0xffffffff ;  /* 0xffffffff00047882 */ /* 0x000fe20000000000 */
[----:B------:R-:W-:Y:S01]  /*a550*/  IMAD.MOV.U32 R7, RZ, RZ, R41 ;  /* 0x000000ffff077224 */ /* 0x000fe200078e0029 */
[----:B------:R-:W-:Y:S02]  /*a560*/  LEA.HI.X R5, R14, UR5, R5, 0x1, P4 ;  /* 0x000000050e057c11 */ /* 0x000fe4000a0f0c05 */
[----:B------:R-:W-:-:S02]  /*a570*/  LEA.HI.X R3, R58, UR7, R3, 0x1, P5 ;  /* 0x000000073a037c11 */ /* 0x000fc4000a8f0c03 */
[----:B------:R-:W-:Y:S02]  /*a580*/  PRMT R71, R6, 0x7610, R71 ;  /* 0x0000761006477816 */ /* 0x000fe40000000047 */
[----:B-1----:R-:W-:Y:S02]  /*a590*/  PRMT R72, R7, 0x7610, R72 ;  /* 0x0000761007487816 */ /* 0x002fe40000000048 */
[----:B------:R-:W-:Y:S01]  /*a5a0*/  LEA.HI R6, R222, R222, RZ, 0x1 ;  /* 0x000000dede067211 */ /* 0x000fe200078f08ff */
[----:B------:R-:W-:Y:S06]  /*a5b0*/  BRA.DIV UR4, `(.L_x_1447) ;  /* 0x0000018e04947947 */ /* 0x000fec000b800000 */
.L_x_1725:
[----:B------:R-:W-:-:S03]  /*a5c0*/  UMOV UR4, 0xffffffff ;  /* 0xffffffff00047882 */ /* 0x000fc60000000000 */
[----:B------:R-:W-:Y:S05]  /*a5d0*/  BRA.DIV UR4, `(.L_x_1448) ;  /* 0x0000018e04b47947 */ /* 0x000fea000b800000 */
.L_x_1728:
[----:B------:R-:W-:-:S03]  /*a5e0*/  UMOV UR4, 0xffffffff ;  /* 0xffffffff00047882 */ /* 0x000fc60000000000 */
[----:B------:R-:W-:Y:S05]  /*a5f0*/  BRA.DIV UR4, `(.L_x_1449) ;  /* 0x0000018e04d47947 */ /* 0x000fea000b800000 */
.L_x_1731:
[----:B------:R-:W-:-:S03]  /*a600*/  UMOV UR4, 0xffffffff ;  /* 0xffffffff00047882 */ /* 0x000fc60000000000 */
[----:B------:R-:W-:Y:S05]  /*a610*/  BRA.DIV UR4, `(.L_x_1450) ;  /* 0x0000018e04f47947 */ /* 0x000fea000b800000 */
.L_x_1734:
[----:B------:R-:W-:-:S03]  /*a620*/  UMOV UR4, 0xffffffff ;  /* 0xffffffff00047882 */ /* 0x000fc60000000000 */
[----:B------:R-:W-:Y:S05]  /*a630*/  BRA.DIV UR4, `(.L_x_1451) ;  /* 0x0000019204147947 */ /* 0x000fea000b800000 */
.L_x_1737:
[----:B------:R-:W-:-:S03]  /*a640*/  UMOV UR4, 0xffffffff ;  /* 0xffffffff00047882 */ /* 0x000fc60000000000 */
[----:B------:R-:W-:Y:S05]  /*a650*/  BRA.DIV UR4, `(.L_x_1452) ;  /* 0x0000019204347947 */ /* 0x000fea000b800000 */
.L_x_1740:
[----:B------:R-:W-:-:S03]  /*a660*/  UMOV UR4, 0xffffffff ;  /* 0xffffffff00047882 */ /* 0x000fc60000000000 */
[----:B------:R-:W-:Y:S05]  /*a670*/  BRA.DIV UR4, `(.L_x_1453) ;  /* 0x0000019204547947 */ /* 0x000fea000b800000 */
.L_x_1743:
[----:B------:R-:W-:-:S03]  /*a680*/  UMOV UR4, 0xffffffff ;  /* 0xffffffff00047882 */ /* 0x000fc60000000000 */
[----:B------:R-:W-:Y:S05]  /*a690*/  BRA.DIV UR4, `(.L_x_1454) ;  /* 0x0000019204747947 */ /* 0x000fea000b800000 */
.L_x_1746:
[----:B------:R-:W-:-:S03]  /*a6a0*/  UMOV UR4, 0xffffffff ;  /* 0xffffffff00047882 */ /* 0x000fc60000000000 */
[----:B------:R-:W-:Y:S05]  /*a6b0*/  BRA.DIV UR4, `(.L_x_1455) ;  /* 0x0000019204947947 */ /* 0x000fea000b800000 */
.L_x_1749:
[----:B------:R-:W-:-:S03]  /*a6c0*/  UMOV UR4, 0xffffffff ;  /* 0xffffffff00047882 */ /* 0x000fc60000000000 */
[----:B------:R-:W-:Y:S05]  /*a6d0*/  BRA.DIV UR4, `(.L_x_1456) ;  /* 0x0000019204b47947 */ /* 0x000fea000b800000 */
.L_x_1752:
[----:B------:R-:W-:-:S03]  /*a6e0*/  UMOV UR4, 0xffffffff ;  /* 0xffffffff00047882 */ /* 0x000fc60000000000 */
[----:B------:R-:W-:Y:S05]  /*a6f0*/  BRA.DIV UR4, `(.L_x_1457) ;  /* 0x0000019204d47947 */ /* 0x000fea000b800000 */
.L_x_1755:
[----:B------:R-:W-:-:S03]  /*a700*/  UMOV UR4, 0xffffffff ;  /* 0xffffffff00047882 */ /* 0x000fc60000000000 */
[----:B------:R-:W-:Y:S05]  /*a710*/  BRA.DIV UR4, `(.L_x_1458) ;  /* 0x0000019204f47947 */ /* 0x000fea000b800000 */
.L_x_1758:
[----:B------:R-:W-:-:S03]  /*a720*/  UMOV UR4, 0xffffffff ;  /* 0xffffffff00047882 */ /* 0x000fc60000000000 */
[----:B------:R-:W-:Y:S05]  /*a730*/  BRA.DIV UR4, `(.L_x_1459) ;  /* 0x0000019604147947 */ /* 0x000fea000b800000 */
.L_x_1761:
[----:B------:R-:W-:Y:S01]  /*a740*/  UMOV UR4, 0xffffffff ;  /* 0xffffffff00047882 */ /* 0x000fe20000000000 */
[----:B------:R-:W-:Y:S02]  /*a750*/  LOP3.LUT R5, R6, 0xfffffffe, RZ, 0xc0, !PT ;  /* 0xfffffffe06057812 */ /* 0x000fe400078ec0ff */
[----:B------:R-:W-:Y:S05]  /*a760*/  BRA.DIV UR4, `(.L_x_1460) ;  /* 0x0000019604307947 */ /* 0x000fea000b800000 */
.L_x_1764:
[----:B------:R-:W-:Y:S01]  /*a770*/  UMOV UR4, 0xffffffff ;  /* 0xffffffff00047882 */ /* 0x000fe20000000000 */
[----:B------:R-:W-:Y:S02]  /*a780*/  IMAD.IADD R5, R222, 0x1, -R5 ;  /* 0x00000001de057824 */ /* 0x000fe400078e0a05 */
[----:B------:R-:W-:Y:S05]  /*a790*/  BRA.DIV UR4, `(.L_x_1461) ;  /* 0x00000196044c7947 */ /* 0x000fea000b800000 */
.L_x_1767:
[----:B------:R-:W-:Y:S01]  /*a7a0*/  UMOV UR4, 0xffffffff ;  /* 0xffffffff00047882 */ /* 0x000fe20000000000 */
[----:B------:R-:W-:Y:S02]  /*a7b0*/  SHF.L.U32 R5, R5, 0x1f, RZ ;  /* 0x0000001f05057819 */ /* 0x000fe400000006ff */
[----:B------:R-:W-:Y:S05]  /*a7c0*/  BRA.DIV UR4, `(.L_x_1462) ;  /* 0x0000019604687947 */ /* 0x000fea000b800000 */
.L_x_1770:
[----:B------:R-:W1:Y:S01]  /*a7d0*/  SYNCS.PHASECHK.TRANS64.TRYWAIT P4, [R2+URZ+0x28800], R5 ;  /* 0x02880005020075a7 */ /* 0x000e62000808017f */
[----:B-----5:R-:W-:Y:S01]  /*a7e0*/  IMAD.MOV.U32 R4, RZ, RZ, R34 ;  /* 0x000000ffff047224 */ /* 0x020fe200078e0022 */
[----:B------:R-:W-:Y:S01]  /*a7f0*/  BSSY B1, `(.L_x_1463) ;  /* 0x0000021000017945 */ /* 0x000fe20003800000 */
        /* <DEDUP_REMOVED lines=29> */
[----:B------:R-:W-:-:S02]  /*a9d0*/  IMAD.MOV.U32 R4, RZ, RZ, R8 ;  /* 0x000000ffff047224 */ /* 0x000fc400078e0008 */
[----:B------:R-:W-:Y:S01]  /*a9e0*/  IMAD.MOV.U32 R6, RZ, RZ, R9 ;  /* 0x000000ffff067224 */ /* 0x000fe200078e0009 */
[----:B-1----:R-:W-:Y:S06]  /*a9f0*/  @!P4 BRA `(.L_x_1464) ;  /* 0x000001940004c947 */ /* 0x002fec0003800000 */
.L_x_1771:
[----:B------:R-:W-:Y:S05]  /*aa00*/  BSYNC B1 ;  /* 0x0000000000017941 */ /* 0x000fea0003800000 */
.L_x_1463:
[----:B------:R-:W-:Y:S01]  /*aa10*/  BSSY B1, `(.L_x_1465) ;  /* 0x0000067000017945 */ /* 0x000fe20003800000 */
[----:B------:R-:W-:Y:S02]  /*aa20*/  PRMT R10, R4, 0x7610, R10 ;  /* 0x00007610040a7816 */ /* 0x000fe4000000000a */
[----:B------:R-:W-:Y:S01]  /*aa30*/  PRMT R11, R6, 0x7610, R11 ;  /* 0x00007610060b7816 */ /* 0x000fe2000000000b */
[----:B------:R-:W-:Y:S06]  /*aa40*/  @P0 BRA `(.L_x_1466) ;  /* 0x00000004008c0947 */ /* 0x000fec0003800000 */
[----:B------:R-:W2:Y:S01]  /*aa50*/  LDC R4, c[0x0][0x3d4] ;  /* 0x0000f500ff047b82 */ /* 0x000ea20000000800 */
[----:B------:R-:W-:Y:S01]  /*aa60*/  BSSY B2, `(.L_x_1467) ;  /* 0x0000032000027945 */ /* 0x000fe20003800000 */
[-C--:B--2---:R-:W-:Y:S02]  /*aa70*/  ISETP.GE.AND P0, PT, R22, R4.reuse, PT ;  /* 0x000000041600720c */ /* 0x084fe40003f06270 */
[----:B------:R-:W-:-:S11]  /*aa80*/  ISETP.GE.AND P4, PT, R187, R4, PT ;  /* 0x00000004bb00720c */ /* 0x000fd60003f86270 */
[----:B------:R-:W-:Y:S05]  /*aa90*/  @P0 BRA `(.L_x_1468) ;  /* 0x0000000000b80947 */ /* 0x000fea0003800000 */
[----:B-1----:R-:W1:Y:S01]  /*aaa0*/  LDS.128 R4, [R213] ;  /* 0x00000000d5047984 */ /* 0x002e620000000c00 */
[----:B------:R-:W-:Y:S02]  /*aab0*/  SHF.R.U32.HI R77, RZ, 0x10, R51 ;  /* 0x00000010ff4d7819 */ /* 0x000fe40000011633 */
[----:B------:R-:W-:Y:S02]  /*aac0*/  SHF.R.U32.HI R74, RZ, 0x10, R49 ;  /* 0x00000010ff4a7819 */ /* 0x000fe40000011631 */
[----:B------:R-:W-:Y:S02]  /*aad0*/  PRMT R77, R78, 0x5410, R77 ;  /* 0x000054104e4d7816 */ /* 0x000fe4000000004d */
[----:B------:R-:W-:Y:S02]  /*aae0*/  PRMT R74, R54, 0x5432, R74 ;  /* 0x00005432364a7816 */ /* 0x000fe4000000004a */
[----:B------:R-:W-:Y:S01]  /*aaf0*/  SHF.R.U64 R73, R48, 0x10, R49 ;  /* 0x0000001030497819 */ /* 0x000fe20000001231 */
[----:B------:R-:W-:Y:S01]  /*ab00*/  IMAD.U32 R78, R77, 0x10000, RZ ;  /* 0x000100004d4e7824 */ /* 0x000fe200078e00ff */
[----:B------:R-:W-:Y:S01]  /*ab10*/  SHF.R.U64 R76, R50, 0x10, R51 ;  /* 0x00000010324c7819 */ /* 0x000fe20000001233 */
[----:B------:R-:W-:Y:S01]  /*ab20*/  IMAD.U32 R75, R74, 0x10000, RZ ;  /* 0x000100004a4b7824 */ /* 0x000fe200078e00ff */
[----:B------:R-:W-:-:S02]  /*ab30*/  PRMT R73, R79, 0x5410, R73 ;  /* 0x000054104f497816 */ /* 0x000fc40000000049 */
[----:B------:R-:W-:Y:S02]  /*ab40*/  LOP3.LUT R77, R77, 0xffff0000, RZ, 0xc0, !PT ;  /* 0xffff00004d4d7812 */ /* 0x000fe400078ec0ff */
[----:B------:R-:W-:Y:S02]  /*ab50*/  LOP3.LUT R74, R74, 0xffff0000, RZ, 0xc0, !PT ;  /* 0xffff00004a4a7812 */ /* 0x000fe400078ec0ff */
[----:B------:R-:W-:Y:S02]  /*ab60*/  PRMT R76, R53, 0x5432, R76 ;  /* 0x00005432354c7816 */ /* 0x000fe4000000004c */
[C---:B-1----:R-:W-:Y:S01]  /*ab70*/  LOP3.LUT R49, R6.reuse, 0xffff0000, RZ, 0xc0, !PT ;  /* 0xffff000006317812 */ /* 0x042fe200078ec0ff */
[----:B------:R-:W-:Y:S01]  /*ab80*/  IMAD.U32 R48, R6, 0x10000, RZ ;  /* 0x0001000006307824 */ /* 0x000fe200078e00ff */
[C---:B------:R-:W-:Y:S01]  /*ab90*/  LOP3.LUT R51, R7.reuse, 0xffff0000, RZ, 0xc0, !PT ;  /* 0xffff000007337812 */ /* 0x040fe200078ec0ff */
[----:B------:R-:W-:Y:S02]  /*aba0*/  IMAD.U32 R50, R7, 0x10000, RZ ;  /* 0x0001000007327824 */ /* 0x000fe400078e00ff */
[C---:B------:R-:W-:Y:S01]  /*abb0*/  FMUL.FTZ R79, R49.reuse, R78 ;  /* 0x0000004e314f7220 */ /* 0x040fe20000410000 */
[----:B------:R-:W-:Y:S01]  /*abc0*/  FMUL.FTZ R49, R49, R75 ;  /* 0x0000004b31317220 */ /* 0x000fe20000410000 */
[----:B------:R-:W-:Y:S01]  /*abd0*/  FMUL.FTZ R81, R51, R77 ;  /* 0x0000004d33517220 */ /* 0x000fe20000410000 */
[----:B------:R-:W-:-:S02]  /*abe0*/  IMAD.U32 R6, R4, 0x10000, RZ ;  /* 0x0001000004067824 */ /* 0x000fc400078e00ff */
[C---:B------:R-:W-:Y:S01]  /*abf0*/  FFMA.FTZ R79, R48.reuse, R75, -R79 ;  /* 0x0000004b304f7223 */ /* 0x040fe2000001084f */
[----:B------:R-:W-:Y:S01]  /*ac00*/  FMUL.FTZ R75, R51, R74 ;  /* 0x0000004a334b7220 */ /* 0x000fe20000410000 */
[----:B------:R-:W-:Y:S02]  /*ac10*/  IMAD.U32 R7, R5, 0x10000, RZ ;  /* 0x0001000005077824 */ /* 0x000fe400078e00ff */
[----:B------:R-:W-:Y:S01]  /*ac20*/  FFMA.FTZ R78, R48, R78, R49 ;  /* 0x0000004e304e7223 */ /* 0x000fe20000010031 */
[----:B------:R-:W-:Y:S01]  /*ac30*/  IMAD.U32 R51, R76, 0x10000, RZ ;  /* 0x000100004c337824 */ /* 0x000fe200078e00ff */
[----:B------:R-:W-:Y:S01]  /*ac40*/  LOP3.LUT R4, R4, 0xffff0000, RZ, 0xc0, !PT ;  /* 0xffff000004047812 */ /* 0x000fe200078ec0ff */
[----:B------:R-:W-:Y:S01]  /*ac50*/  IMAD.U32 R49, R73, 0x10000, RZ ;  /* 0x0001000049317824 */ /* 0x000fe200078e00ff */
[----:B------:R-:W-:Y:S01]  /*ac60*/  LOP3.LUT R5, R5, 0xffff0000, RZ, 0xc0, !PT ;  /* 0xffff000005057812 */ /* 0x000fe200078ec0ff */
[----:B------:R-:W-:Y:S01]  /*ac70*/  FFMA.FTZ R81, R50, R74, -R81 ;  /* 0x0000004a32517223 */ /* 0x000fe20000010851 */
[----:B------:R-:W-:Y:S01]  /*ac80*/  LOP3.LUT R76, R76, 0xffff0000, RZ, 0xc0, !PT ;  /* 0xffff00004c4c7812 */ /* 0x000fe200078ec0ff */
[----:B------:R-:W-:Y:S01]  /*ac90*/  FFMA.FTZ R80, R50, R77, R75 ;  /* 0x0000004d32507223 */ /* 0x000fe2000001004b */
[----:B------:R-:W-:Y:S01]  /*aca0*/  LOP3.LUT R48, R73, 0xffff0000, RZ, 0xc0, !PT ;  /* 0xffff000049307812 */ /* 0x000fe200078ec0ff */
[C---:B------:R-:W-:Y:S01]  /*acb0*/  FMUL.FTZ R73, R4.reuse, R51 ;  /* 0x0000003304497220 */ /* 0x040fe20000410000 */
[----:B------:R-:W-:Y:S01]  /*acc0*/  FMUL.FTZ R50, R4, R49 ;  /* 0x0000003104327220 */ /* 0x000fe20000410000 */
[----:B------:R-:W-:-:S02]  /*acd0*/  FMUL.FTZ R74, R5, R76 ;  /* 0x0000004c054a7220 */ /* 0x000fc40000410000 */
[-C--:B------:R-:W-:Y:S01]  /*ace0*/  FMUL.FTZ R75, R5, R48.reuse ;  /* 0x00000030054b7220 */ /* 0x080fe20000410000 */
[C---:B------:R-:W-:Y:S01]  /*acf0*/  FFMA.FTZ R4, R6.reuse, R49, -R73 ;  /* 0x0000003106047223 */ /* 0x040fe20000010849 */
[----:B------:R-:W-:Y:S01]  /*ad00*/  FFMA.FTZ R51, R6, R51, R50 ;  /* 0x0000003306337223 */ /* 0x000fe20000010032 */
[C---:B------:R-:W-:Y:S01]  /*ad10*/  FFMA.FTZ R5, R7.reuse, R48, -R74 ;  /* 0x0000003007057223 */ /* 0x040fe2000001084a */
[----:B------:R-:W-:Y:S01]  /*ad20*/  FFMA.FTZ R76, R7, R76, R75 ;  /* 0x0000004c074c7223 */ /* 0x000fe2000001004b */
[----:B------:R-:W-:Y:S02]  /*ad30*/  F2FP.BF16.F32.PACK_AB R6, R78, R79 ;  /* 0x0000004f4e06723e */ /* 0x000fe400000010ff */
[----:B------:R-:W-:Y:S02]  /*ad40*/  F2FP.BF16.F32.PACK_AB R7, R80, R81 ;  /* 0x000000515007723e */ /* 0x000fe400000010ff */
[----:B------:R-:W-:Y:S02]  /*ad50*/  F2FP.BF16.F32.PACK_AB R4, R51, R4 ;  /* 0x000000043304723e */ /* 0x000fe400000010ff */
[----:B------:R-:W-:-:S05]  /*ad60*/  F2FP.BF16.F32.PACK_AB R5, R76, R5 ;  /* 0x000000054c05723e */ /* 0x000fca00000010ff */
[----:B------:R2:W-:Y:S02]  /*ad70*/  STS.128 [R213], R4 ;  /* 0x00000004d5007388 */ /* 0x0005e40000000c00 */
.L_x_1468:
[----:B------:R-:W-:Y:S05]  /*ad80*/  BSYNC B2 ;  /* 0x0000000000027941 */ /* 0x000fea0003800000 */
.L_x_1467:
[----:B------:R-:W-:Y:S05]  /*ad90*/  @P4 BRA `(.L_x_1466) ;  /* 0x0000000000b84947 */ /* 0x000fea0003800000 */
[----:B-12---:R-:W1:Y:S01]  /*ada0*/  LDS.128 R4, [R213+0x4000] ;  /* 0x00400000d5047984 */ /* 0x006e620000000c00 */
[--C-:B------:R-:W-:Y:S02]  /*adb0*/  SHF.R.U64 R46, R46, 0x10, R47.reuse ;  /* 0x000000102e2e7819 */ /* 0x100fe4000000122f */
[----:B------:R-:W-:Y:S02]  /*adc0*/  SHF.R.U32.HI R49, RZ, 0x10, R47 ;  /* 0x00000010ff317819 */ /* 0x000fe4000001162f */
[--C-:B------:R-:W-:Y:S02]  /*add0*/  SHF.R.U64 R47, R44, 0x10, R45.reuse ;  /* 0x000000102c2f7819 */ /* 0x100fe4000000122d */
[----:B------:R-:W-:Y:S02]  /*ade0*/  SHF.R.U32.HI R44, RZ, 0x10, R45 ;  /* 0x00000010ff2c7819 */ /* 0x000fe4000001162d */
[----:B------:R-:W-:Y:S02]  /*adf0*/  PRMT R70, R70, 0x5410, R49 ;  /* 0x0000541046467816 */ /* 0x000fe40000000031 */
[----:B------:R-:W-:-:S02]  /*ae00*/  PRMT R67, R67, 0x5410, R44 ;  /* 0x0000541043437816 */ /* 0x000fc4000000002c */
[----:B------:R-:W-:Y:S01]  /*ae10*/  PRMT R68, R68, 0x5410, R47 ;  /* 0x0000541044447816 */ /* 0x000fe2000000002f */
[C---:B------:R-:W-:Y:S01]  /*ae20*/  IMAD.U32 R48, R70.reuse, 0x10000, RZ ;  /* 0x0001000046307824 */ /* 0x040fe200078e00ff */
[----:B------:R-:W-:Y:S01]  /*ae30*/  LOP3.LUT R70, R70, 0xffff0000, RZ, 0xc0, !PT ;  /* 0xffff000046467812 */ /* 0x000fe200078ec0ff */
[C---:B------:R-:W-:Y:S01]  /*ae40*/  IMAD.U32 R49, R67.reuse, 0x10000, RZ ;  /* 0x0001000043317824 */ /* 0x040fe200078e00ff */
[----:B------:R-:W-:Y:S02]  /*ae50*/  LOP3.LUT R67, R67, 0xffff0000, RZ, 0xc0, !PT ;  /* 0xffff000043437812 */ /* 0x000fe400078ec0ff */
[----:B------:R-:W-:Y:S02]  /*ae60*/  PRMT R69, R69, 0x5410, R46 ;  /* 0x0000541045457816 */ /* 0x000fe4000000002e */
[C---:B-1----:R-:W-:Y:S01]  /*ae70*/  LOP3.LUT R45, R6.reuse, 0xffff0000, RZ, 0xc0, !PT ;  /* 0xffff0000062d7812 */ /* 0x042fe200078ec0ff */
[----:B------:R-:W-:Y:S01]  /*ae80*/  IMAD.U32 R44, R6, 0x10000, RZ ;  /* 0x00010000062c7824 */ /* 0x000fe200078e00ff */
[C---:B------:R-:W-:Y:S01]  /*ae90*/  LOP3.LUT R47, R7.reuse, 0xffff0000, RZ, 0xc0, !PT ;  /* 0xffff0000072f7812 */ /* 0x040fe200078ec0ff */
[----:B------:R-:W-:-:S02]  /*aea0*/  IMAD.U32 R46, R7, 0x10000, RZ ;  /* 0x00010000072e7824 */ /* 0x000fc400078e00ff */
[C---:B------:R-:W-:Y:S01]  /*aeb0*/  FMUL.FTZ R74, R45.reuse, R48 ;  /* 0x000000302d4a7220 */ /* 0x040fe20000410000 */
[----:B------:R-:W-:Y:S01]  /*aec0*/  FMUL.FTZ R51, R45, R49 ;  /* 0x000000312d337220 */ /* 0x000fe20000410000 */
[C---:B------:R-:W-:Y:S01]  /*aed0*/  FMUL.FTZ R45, R47.reuse, R67 ;  /* 0x000000432f2d7220 */ /* 0x040fe20000410000 */
[----:B------:R-:W-:Y:S02]  /*aee0*/  IMAD.U32 R6, R4, 0x10000, RZ ;  /* 0x0001000004067824 */ /* 0x000fe400078e00ff */
[C---:B------:R-:W-:Y:S01]  /*aef0*/  FFMA.FTZ R73, R44.reuse, R49, R74 ;  /* 0x000000312c497223 */ /* 0x040fe2000001004a */
[----:B------:R-:W-:Y:S01]  /*af00*/  FMUL.FTZ R49, R47, R70 ;  /* 0x000000462f317220 */ /* 0x000fe20000410000 */
[C---:B------:R-:W-:Y:S02]  /*af10*/  IMAD.U32 R7, R5.reuse, 0x10000, RZ ;  /* 0x0001000005077824 */ /* 0x040fe400078e00ff */
[----:B------:R-:W-:Y:S01]  /*af20*/  FFMA.FTZ R50, R44, R48, -R51 ;  /* 0x000000302c327223 */ /* 0x000fe20000010833 */
[----:B------:R-:W-:Y:S01]  /*af30*/  IMAD.U32 R47, R68, 0x10000, RZ ;  /* 0x00010000442f7824 */ /* 0x000fe200078e00ff */
[----:B------:R-:W-:Y:S01]  /*af40*/  LOP3.LUT R4, R4, 0xffff0000, RZ, 0xc0, !PT ;  /* 0xffff000004047812 */ /* 0x000fe200078ec0ff */
[----:B------:R-:W-:Y:S01]  /*af50*/  FFMA.FTZ R70, R46, R70, -R45 ;  /* 0x000000462e467223 */ /* 0x000fe2000001082d */
[----:B------:R-:W-:Y:S01]  /*af60*/  LOP3.LUT R5, R5, 0xffff0000, RZ, 0xc0, !PT ;  /* 0xffff000005057812 */ /* 0x000fe200078ec0ff */
[C---:B------:R-:W-:Y:S01]  /*af70*/  IMAD.U32 R45, R69.reuse, 0x10000, RZ ;  /* 0x00010000452d7824 */ /* 0x040fe200078e00ff */
        /* <DEDUP_REMOVED lines=15> */
[----:B------:R3:W-:Y:S02]  /*b070*/  STS.128 [R213+0x4000], R4 ;  /* 0x00400004d5007388 */ /* 0x0007e40000000c00 */
.L_x_1466:
[----:B------:R-:W-:Y:S05]  /*b080*/  BSYNC B1 ;  /* 0x0000000000017941 */ /* 0x000fea0003800000 */
.L_x_1465:
[----:B------:R-:W-:Y:S04]  /*b090*/  BSSY B1, `(.L_x_1469) ;  /* 0x0000065000017945 */ /* 0x000fe80003800000 */
[----:B------:R-:W-:Y:S05]  /*b0a0*/  @P1 BRA `(.L_x_1470) ;  /* 0x00000004008c1947 */ /* 0x000fea0003800000 */
[----:B--23--:R-:W2:Y:S01]  /*b0b0*/  LDC R4, c[0x0][0x3d4] ;  /* 0x0000f500ff047b82 */ /* 0x00cea20000000800 */
[----:B------:R-:W-:Y:S01]  /*b0c0*/  BSSY B2, `(.L_x_1471) ;  /* 0x0000032000027945 */ /* 0x000fe20003800000 */
[-C--:B--2---:R-:W-:Y:S02]  /*b0d0*/  ISETP.GE.AND P0, PT, R22, R4.reuse, PT ;  /* 0x000000041600720c */ /* 0x084fe40003f06270 */
[----:B------:R-:W-:-:S11]  /*b0e0*/  ISETP.GE.AND P1, PT, R187, R4, PT ;  /* 0x00000004bb00720c */ /* 0x000fd60003f26270 */
[----:B------:R-:W-:Y:S05]  /*b0f0*/  @P0 BRA `(.L_x_1472) ;  /* 0x0000000000b80947 */ /* 0x000fea0003800000 */
[----:B-1----:R-:W1:Y:S01]  /*b100*/  LDS.128 R4, [R213+0x1000] ;  /* 0x00100000d5047984 */ /* 0x002e620000000c00 */
[----:B------:R-:W-:Y:S02]  /*b110*/  SHF.R.U64 R44, R40, 0x10, R41 ;  /* 0x00000010282c7819 */ /* 0x000fe40000001229 */
[----:B------:R-:W-:Y:S02]  /*b120*/  SHF.R.U64 R40, R42, 0x10, R43 ;  /* 0x000000102a287819 */ /* 0x000fe4000000122b */
[----:B------:R-:W-:Y:S02]  /*b130*/  SHF.R.U32.HI R41, RZ, 0x10, R41 ;  /* 0x00000010ff297819 */ /* 0x000fe40000011629 */
[----:B------:R-:W-:Y:S02]  /*b140*/  SHF.R.U32.HI R43, RZ, 0x10, R43 ;  /* 0x00000010ff2b7819 */ /* 0x000fe4000001162b */
[----:B------:R-:W-:Y:S02]  /*b150*/  PRMT R72, R72, 0x5410, R41 ;  /* 0x0000541048487816 */ /* 0x000fe40000000029 */
[----:B------:R-:W-:-:S02]  /*b160*/  PRMT R56, R56, 0x5410, R43 ;  /* 0x0000541038387816 */ /* 0x000fc4000000002b */
[----:B------:R-:W-:Y:S01]  /*b170*/  PRMT R71, R71, 0x5410, R44 ;  /* 0x0000541047477816 */ /* 0x000fe2000000002c */
[----:B------:R-:W-:Y:S01]  /*b180*/  IMAD.U32 R44, R72, 0x10000, RZ ;  /* 0x00010000482c7824 */ /* 0x000fe200078e00ff */
[----:B------:R-:W-:Y:S01]  /*b190*/  PRMT R55, R55, 0x5410, R40 ;  /* 0x0000541037377816 */ /* 0x000fe20000000028 */
[C---:B------:R-:W-:Y:S01]  /*b1a0*/  IMAD.U32 R45, R56.reuse, 0x10000, RZ ;  /* 0x00010000382d7824 */ /* 0x040fe200078e00ff */
[----:B------:R-:W-:Y:S02]  /*b1b0*/  LOP3.LUT R56, R56, 0xffff0000, RZ, 0xc0, !PT ;  /* 0xffff000038387812 */ /* 0x000fe400078ec0ff */
[----:B------:R-:W-:Y:S02]  /*b1c0*/  LOP3.LUT R72, R72, 0xffff0000, RZ, 0xc0, !PT ;  /* 0xffff000048487812 */ /* 0x000fe400078ec0ff */
[C---:B-1----:R-:W-:Y:S01]  /*b1d0*/  LOP3.LUT R41, R6.reuse, 0xffff0000, RZ, 0xc0, !PT ;  /* 0xffff000006297812 */ /* 0x042fe200078ec0ff */
[----:B------:R-:W-:Y:S01]  /*b1e0*/  IMAD.U32 R40, R6, 0x10000, RZ ;  /* 0x0001000006287824 */ /* 0x000fe200078e00ff */
[C---:B------:R-:W-:Y:S01]  /*b1f0*/  LOP3.LUT R43, R7.reuse, 0xffff0000, RZ, 0xc0, !PT ;  /* 0xffff0000072b7812 */ /* 0x040fe200078ec0ff */
[----:B------:R-:W-:-:S02]  /*b200*/  IMAD.U32 R42, R7, 0x10000, RZ ;  /* 0x00010000072a7824 */ /* 0x000fc400078e00ff */
[C---:B------:R-:W-:Y:S01]  /*b210*/  FMUL.FTZ R46, R41.reuse, R44 ;  /* 0x0000002c292e7220 */ /* 0x040fe20000410000 */
[-C--:B------:R-:W-:Y:S01]  /*b220*/  FMUL.FTZ R47, R41, R45.reuse ;  /* 0x0000002d292f7220 */ /* 0x080fe20000410000 */
[----:B------:R-:W-:Y:S01]  /*b230*/  FMUL.FTZ R41, R43, R56 ;  /* 0x000000382b297220 */ /* 0x000fe20000410000 */
[----:B------:R-:W-:Y:S02]  /*b240*/  IMAD.U32 R6, R4, 0x10000, RZ ;  /* 0x0001000004067824 */ /* 0x000fe400078e00ff */
[C---:B------:R-:W-:Y:S01]  /*b250*/  FFMA.FTZ R49, R40.reuse, R45, R46 ;  /* 0x0000002d28317223 */ /* 0x040fe2000001002e */
[----:B------:R-:W-:Y:S02]  /*b260*/  IMAD.U32 R7, R5, 0x10000, RZ ;  /* 0x0001000005077824 */ /* 0x000fe400078e00ff */
[----:B------:R-:W-:Y:S01]  /*b270*/  FFMA.FTZ R48, R40, R44, -R47 ;  /* 0x0000002c28307223 */ /* 0x000fe2000001082f */
[-C--:B------:R-:W-:Y:S01]  /*b280*/  FMUL.FTZ R45, R43, R72.reuse ;  /* 0x000000482b2d7220 */ /* 0x080fe20000410000 */
[----:B------:R-:W-:Y:S01]  /*b290*/  LOP3.LUT R4, R4, 0xffff0000, RZ, 0xc0, !PT ;  /* 0xffff000004047812 */ /* 0x000fe200078ec0ff */
[C---:B------:R-:W-:Y:S01]  /*b2a0*/  FFMA.FTZ R72, R42.reuse, R72, -R41 ;  /* 0x000000482a487223 */ /* 0x040fe20000010829 */
[----:B------:R-:W-:Y:S01]  /*b2b0*/  LOP3.LUT R5, R5, 0xffff0000, RZ, 0xc0, !PT ;  /* 0xffff000005057812 */ /* 0x000fe200078ec0ff */
[C---:B------:R-:W-:Y:S01]  /*b2c0*/  IMAD.U32 R43, R55.reuse, 0x10000, RZ ;  /* 0x00010000372b7824 */ /* 0x040fe200078e00ff */
[----:B------:R-:W-:Y:S01]  /*b2d0*/  LOP3.LUT R44, R55, 0xffff0000, RZ, 0xc0, !PT ;  /* 0xffff0000372c7812 */ /* 0x000fe200078ec0ff */
[C---:B------:R-:W-:Y:S01]  /*b2e0*/  IMAD.U32 R41, R71.reuse, 0x10000, RZ ;  /* 0x0001000047297824 */ /* 0x040fe200078e00ff */
[----:B------:R-:W-:Y:S01]  /*b2f0*/  LOP3.LUT R40, R71, 0xffff0000, RZ, 0xc0, !PT ;  /* 0xffff000047287812 */ /* 0x000fe200078ec0ff */
[----:B------:R-:W-:Y:S01]  /*b300*/  FFMA.FTZ R51, R42, R56, R45 ;  /* 0x000000382a337223 */ /* 0x000fe2000001002d */
[C---:B------:R-:W-:Y:S01]  /*b310*/  FMUL.FTZ R45, R4.reuse, R43 ;  /* 0x0000002b042d7220 */ /* 0x040fe20000410000 */
[-C--:B------:R-:W-:Y:S01]  /*b320*/  FMUL.FTZ R42, R4, R41.reuse ;  /* 0x00000029042a7220 */ /* 0x080fe20000410000 */
        /* <DEDUP_REMOVED lines=11> */
.L_x_1472:
[----:B------:R-:W-:Y:S05]  /*b3e0*/  BSYNC B2 ;  /* 0x0000000000027941 */ /* 0x000fea0003800000 */
.L_x_1471:
[----:B------:R-:W-:Y:S05]  /*b3f0*/  @P1 BRA `(.L_x_1470) ;  /* 0x0000000000b81947 */ /* 0x000fea0003800000 */
[----:B-12---:R-:W1:Y:S01]  /*b400*/  LDS.128 R4, [R213+0x5000] ;  /* 0x00500000d5047984 */ /* 0x006e620000000c00 */
[----:B------:R-:W-:Y:S02]  /*b410*/  SHF.R.U64 R38, R38, 0x10, R39 ;  /* 0x0000001026267819 */ /* 0x000fe40000001227 */
[----:B------:R-:W-:Y:S02]  /*b420*/  SHF.R.U64 R36, R36, 0x10, R37 ;  /* 0x0000001024247819 */ /* 0x000fe40000001225 */
[----:B------:R-:W-:Y:S02]  /*b430*/  SHF.R.U32.HI R39, RZ, 0x10, R39 ;  /* 0x00000010ff277819 */ /* 0x000fe40000011627 */
        /* <DEDUP_REMOVED lines=42> */
.L_x_1470:
[----:B------:R-:W-:Y:S05]  /*b6e0*/  BSYNC B1 ;  /* 0x0000000000017941 */ /* 0x000fea0003800000 */
.L_x_1469:
[----:B------:R-:W-:Y:S04]  /*b6f0*/  BSSY B1, `(.L_x_1473) ;  /* 0x0000065000017945 */ /* 0x000fe80003800000 */
[----:B------:R-:W-:Y:S05]  /*b700*/  @P2 BRA `(.L_x_1474) ;  /* 0x00000004008c2947 */ /* 0x000fea0003800000 */
[----:B--234-:R-:W2:Y:S01]  /*b710*/  LDC R4, c[0x0][0x3d4] ;  /* 0x0000f500ff047b82 */ /* 0x01cea20000000800 */
        /* <DEDUP_REMOVED lines=50> */
.L_x_1476:
[----:B------:R-:W-:Y:S05]  /*ba40*/  BSYNC B2 ;  /* 0x0000000000027941 */ /* 0x000fea0003800000 */
.L_x_1475:
        /* <DEDUP_REMOVED lines=47> */
.L_x_1474:
[----:B------:R-:W-:Y:S05]  /*bd40*/  BSYNC B1 ;  /* 0x0000000000017941 */ /* 0x000fea0003800000 */
.L_x_1473:
[----:B------:R-:W-:Y:S05]  /*bd50*/  @P3 BRA `(.L_x_1477) ;  /* 0x0000002c00703947 */ /* 0x000fea0003800000 */
[----:B-1234-:R-:W1:Y:S01]  /*bd60*/  LDC R4, c[0x0][0x3d4] ;  /* 0x0000f500ff047b82 */ /* 0x01ee620000000800 */
[----:B------:R-:W-:Y:S01]  /*bd70*/  BSSY B1, `(.L_x_1478) ;  /* 0x0000032000017945 */ /* 0x000fe20003800000 */
[-C--:B-1----:R-:W-:Y:S02]  /*bd80*/  ISETP.GE.AND P0, PT, R22, R4.reuse, PT ;  /* 0x000000041600720c */ /* 0x082fe40003f06270 */
[----:B------:R-:W-:-:S11]  /*bd90*/  ISETP.GE.AND P1, PT, R187, R4, PT ;  /* 0x00000004bb00720c */ /* 0x000fd60003f26270 */
[----:B------:R-:W-:Y:S05]  /*bda0*/  @P0 BRA `(.L_x_1479) ;  /* 0x0000000000b80947 */ /* 0x000fea0003800000 */
[----:B------:R-:W1:Y:S01]  /*bdb0*/  LDS.128 R4, [R213+0x3000] ;  /* 0x00300000d5047984 */ /* 0x000e620000000c00 */
[----:B------:R-:W-:Y:S02]  /*bdc0*/  SHF.R.U32.HI R28, RZ, 0x10, R27 ;  /* 0x00000010ff1c7819 */ /* 0x000fe4000001161b */
[--C-:B------:R-:W-:Y:S02]  /*bdd0*/  SHF.R.U32.HI R30, RZ, 0x10, R25.reuse ;  /* 0x00000010ff1e7819 */ /* 0x100fe40000011619 */
[----:B------:R-:W-:Y:S02]  /*bde0*/  SHF.R.U64 R31, R24, 0x10, R25 ;  /* 0x00000010181f7819 */ /* 0x000fe40000001219 */
[----:B------:R-:W-:Y:S02]  /*bdf0*/  SHF.R.U64 R29, R26, 0x10, R27 ;  /* 0x000000101a1d7819 */ /* 0x000fe4000000121b */
[----:B------:R-:W-:Y:S02]  /*be00*/  PRMT R28, R13, 0x5410, R28 ;  /* 0x000054100d1c7816 */ /* 0x000fe4000000001c */
[----:B------:R-:W-:-:S02]  /*be10*/  PRMT R25, R15, 0x5410, R30 ;  /* 0x000054100f197816 */ /* 0x000fc4000000001e */
[----:B------:R-:W-:Y:S01]  /*be20*/  PRMT R27, R12, 0x5410, R29 ;  /* 0x000054100c1b7816 */ /* 0x000fe2000000001d */
[C---:B------:R-:W-:Y:S01]  /*be30*/  IMAD.U32 R29, R28.reuse, 0x10000, RZ ;  /* 0x000100001c1d7824 */ /* 0x040fe200078e00ff */
[----:B------:R-:W-:Y:S01]  /*be40*/  LOP3.LUT R28, R28, 0xffff0000, RZ, 0xc0, !PT ;  /* 0xffff00001c1c7812 */ /* 0x000fe200078ec0ff */
[C---:B------:R-:W-:Y:S01]  /*be50*/  IMAD.U32 R26, R25.reuse, 0x10000, RZ ;  /* 0x00010000191a7824 */ /* 0x040fe200078e00ff */
[----:B------:R-:W-:Y:S02]  /*be60*/  PRMT R24, R14, 0x5410, R31 ;  /* 0x000054100e187816 */ /* 0x000fe4000000001f */
[----:B------:R-:W-:Y:S02]  /*be70*/  LOP3.LUT R25, R25, 0xffff0000, RZ, 0xc0, !PT ;  /* 0xffff000019197812 */ /* 0x000fe400078ec0ff */
[C---:B-1----:R-:W-:Y:S01]  /*be80*/  LOP3.LUT R13, R6.reuse, 0xffff0000, RZ, 0xc0, !PT ;  /* 0xffff0000060d7812 */ /* 0x042fe200078ec0ff */
[----:B------:R-:W-:Y:S01]  /*be90*/  IMAD.U32 R12, R6, 0x10000, RZ ;  /* 0x00010000060c7824 */ /* 0x000fe200078e00ff */
[C---:B------:R-:W-:Y:S01]  /*bea0*/  LOP3.LUT R15, R7.reuse, 0xffff0000, RZ, 0xc0, !PT ;  /* 0xffff0000070f7812 */ /* 0x040fe200078ec0ff */
[----:B------:R-:W-:-:S02]  /*beb0*/  IMAD.U32 R14, R7, 0x10000, RZ ;  /* 0x00010000070e7824 */ /* 0x000fc400078e00ff */
[CC--:B------:R-:W-:Y:S01]  /*bec0*/  FMUL.FTZ R31, R13.reuse, R29.reuse ;  /* 0x0000001d0d1f7220 */ /* 0x0c0fe20000410000 */
[----:B------:R-:W-:Y:S01]  /*bed0*/  FMUL.FTZ R30, R13, R26 ;  /* 0x0000001a0d1e7220 */ /* 0x000fe20000410000 */
[----:B------:R-:W-:Y:S01]  /*bee0*/  FMUL.FTZ R13, R15, R28 ;  /* 0x0000001c0f0d7220 */ /* 0x000fe20000410000 */
[----:B------:R-:W-:Y:S02]  /*bef0*/  IMAD.U32 R6, R4, 0x10000, RZ ;  /* 0x0001000004067824 */ /* 0x000fe400078e00ff */
[C---:B------:R-:W-:Y:S01]  /*bf00*/  FFMA.FTZ R31, R12.reuse, R26, -R31 ;  /* 0x0000001a0c1f7223 */ /* 0x040fe2000001081f */
[----:B------:R-:W-:Y:S01]  /*bf10*/  FFMA.FTZ R30, R12, R29, R30 ;  /* 0x0000001d0c1e7223 */ /* 0x000fe2000001001e */
[-C--:B------:R-:W-:Y:S01]  /*bf20*/  FFMA.FTZ R29, R14, R25.reuse, -R13 ;  /* 0x000000190e1d7223 */ /* 0x080fe2000001080d */
[C---:B------:R-:W-:Y:S01]  /*bf30*/  IMAD.U32 R7, R5.reuse, 0x10000, RZ ;  /* 0x0001000005077824 */ /* 0x040fe200078e00ff */
[----:B------:R-:W-:Y:S01]  /*bf40*/  LOP3.LUT R4, R4, 0xffff0000, RZ, 0xc0, !PT ;  /* 0xffff000004047812 */ /* 0x000fe200078ec0ff */
[C---:B------:R-:W-:Y:S01]  /*bf50*/  IMAD.U32 R13, R24.reuse, 0x10000, RZ ;  /* 0x00010000180d7824 */ /* 0x040fe200078e00ff */
[----:B------:R-:W-:Y:S01]  /*bf60*/  LOP3.LUT R5, R5, 0xffff0000, RZ, 0xc0, !PT ;  /* 0xffff000005057812 */ /* 0x000fe200078ec0ff */
[----:B------:R-:W-:Y:S01]  /*bf70*/  FMUL.FTZ R33, R15, R25 ;  /* 0x000000190f217220 */ /* 0x000fe20000410000 */
[C---:B------:R-:W-:Y:S01]  /*bf80*/  LOP3.LUT R12, R27.reuse, 0xffff0000, RZ, 0xc0, !PT ;  /* 0xffff00001b0c7812 */ /* 0x040fe200078ec0ff */
[----:B------:R-:W-:Y:S01]  /*bf90*/  IMAD.U32 R15, R27, 0x10000, RZ ;  /* 0x000100001b0f7824 */ /* 0x000fe200078e00ff */
[----:B------:R-:W-:Y:S01]  /*bfa0*/  LOP3.LUT R24, R24, 0xffff0000, RZ, 0xc0, !PT ;  /* 0xffff000018187812 */ /* 0x000fe200078ec0ff */
[----:B------:R-:W-:Y:S01]  /*bfb0*/  FFMA.FTZ R28, R14, R28, R33 ;  /* 0x0000001c0e1c7223 */ /* 0x000fe20000010021 */
[C---:B------:R-:W-:Y:S01]  /*bfc0*/  FMUL.FTZ R14, R4.reuse, R13 ;  /* 0x0000000d040e7220 */ /* 0x040fe20000410000 */
[-C--:B------:R-:W-:Y:S01]  /*bfd0*/  FMUL.FTZ R25, R4, R15.reuse ;  /* 0x0000000f04197220 */ /* 0x080fe20000410000 */
[C---:B------:R-:W-:Y:S01]  /*bfe0*/  FMUL.FTZ R26, R5.reuse, R12 ;  /* 0x0000000c051a7220 */ /* 0x040fe20000410000 */
[-C--:B------:R-:W-:Y:S01]  /*bff0*/  FMUL.FTZ R27, R5, R24.reuse ;  /* 0x00000018051b7220 */ /* 0x080fe20000410000 */
[C---:B------:R-:W-:Y:S01]  /*c000*/  FFMA.FTZ R15, R6.reuse, R15, R14 ;  /* 0x0000000f060f7223 */ /* 0x040fe2000001000e */
[----:B------:R-:W-:Y:S01]  /*c010*/  FFMA.FTZ R4, R6, R13, -R25 ;  /* 0x0000000d06047223 */ /* 0x000fe20000010819 */
[C---:B------:R-:W-:Y:S01]  /*c020*/  FFMA.FTZ R5, R7.reuse, R24, -R26 ;  /* 0x0000001807057223 */ /* 0x040fe2000001081a */
[----:B------:R-:W-:Y:S01]  /*c030*/  FFMA.FTZ R12, R7, R12, R27 ;  /* 0x0000000c070c7223 */ /* 0x000fe2000001001b */
[----:B------:R-:W-:-:S02]  /*c040*/  F2FP.BF16.F32.PACK_AB R6, R30, R31 ;  /* 0x0000001f1e06723e */ /* 0x000fc400000010ff */
[----:B------:R-:W-:Y:S02]  /*c050*/  F2FP.BF16.F32.PACK_AB R7, R28, R29 ;  /* 0x0000001d1c07723e */ /* 0x000fe400000010ff */
[----:B------:R-:W-:Y:S02]  /*c060*/  F2FP.BF16.F32.PACK_AB R4, R15, R4 ;  /* 0x000000040f04723e */ /* 0x000fe400000010ff */
[----:B------:R-:W-:-:S05]  /*c070*/  F2FP.BF16.F32.PACK_AB R5, R12, R5 ;  /* 0x000000050c05723e */ /* 0x000fca00000010ff */
[----:B------:R1:W-:Y:S02]  /*c080*/  STS.128 [R213+0x3000], R4 ;  /* 0x00300004d5007388 */ /* 0x0003e40000000c00 */
.L_x_1479:
[----:B------:R-:W-:Y:S05]  /*c090*/  BSYNC B1 ;  /* 0x0000000000017941 */ /* 0x000fea0003800000 */
.L_x_1478:
[----:B------:R-:W-:Y:S05]  /*c0a0*/  @P1 BRA `(.L_x_1477) ;  /* 0x00000028009c1947 */ /* 0x000fea0003800000 */
[----:B-1----:R-:W1:Y:S01]  /*c0b0*/  LDS.128 R4, [R213+0x7000] ;  /* 0x00700000d5047984 */ /* 0x002e620000000c00 */
[----:B------:R-:W-:Y:S02]  /*c0c0*/  SHF.R.U64 R13, R8, 0x10, R9 ;  /* 0x00000010080d7819 */ /* 0x000fe40000001209 */
[----:B------:R-:W-:Y:S02]  /*c0d0*/  SHF.R.U32.HI R12, RZ, 0x10, R21 ;  /* 0x00000010ff0c7819 */ /* 0x000fe40000011615 */
[----:B------:R-:W-:Y:S02]  /*c0e0*/  SHF.R.U32.HI R8, RZ, 0x10, R9 ;  /* 0x00000010ff087819 */ /* 0x000fe40000011609 */
[----:B------:R-:W-:Y:S02]  /*c0f0*/  PRMT R12, R3, 0x5410, R12 ;  /* 0x00005410030c7816 */ /* 0x000fe4000000000c */
[----:B------:R-:W-:Y:S02]  /*c100*/  PRMT R11, R11, 0x5410, R8 ;  /* 0x000054100b0b7816 */ /* 0x000fe40000000008 */
[----:B------:R-:W-:Y:S01]  /*c110*/  SHF.R.U64 R9, R20, 0x10, R21 ;  /* 0x0000001014097819 */ /* 0x000fe20000001215 */
[----:B------:R-:W-:Y:S01]  /*c120*/  IMAD.U32 R15, R12, 0x10000, RZ ;  /* 0x000100000c0f7824 */ /* 0x000fe200078e00ff */
[----:B------:R-:W-:Y:S01]  /*c130*/  PRMT R10, R10, 0x5410, R13 ;  /* 0x000054100a0a7816 */ /* 0x000fe2000000000d */
[----:B------:R-:W-:Y:S01]  /*c140*/  IMAD.U32 R13, R11, 0x10000, RZ ;  /* 0x000100000b0d7824 */ /* 0x000fe200078e00ff */
[----:B------:R-:W-:-:S02]  /*c150*/  LOP3.LUT R20, R12, 0xffff0000, RZ, 0xc0, !PT ;  /* 0xffff00000c147812 */ /* 0x000fc400078ec0ff */
[----:B------:R-:W-:Y:S02]  /*c160*/  PRMT R14, R0, 0x5410, R9 ;  /* 0x00005410000e7816 */ /* 0x000fe40000000009 */
[----:B------:R-:W-:Y:S01]  /*c170*/  LOP3.LUT R12, R11, 0xffff0000, RZ, 0xc0, !PT ;  /* 0xffff00000b0c7812 */ /* 0x000fe200078ec0ff */
[C---:B-1----:R-:W-:Y:S01]  /*c180*/  IMAD.U32 R8, R6.reuse, 0x10000, RZ ;  /* 0x0001000006087824 */ /* 0x042fe200078e00ff */
[----:B------:R-:W-:Y:S01]  /*c190*/  LOP3.LUT R6, R6, 0xffff0000, RZ, 0xc0, !PT ;  /* 0xffff000006067812 */ /* 0x000fe200078ec0ff */
[C---:B------:R-:W-:Y:S01]  /*c1a0*/  IMAD.U32 R9, R7.reuse, 0x10000, RZ ;  /* 0x0001000007097824 */ /* 0x040fe200078e00ff */
[----:B------:R-:W-:Y:S01]  /*c1b0*/  LOP3.LUT R7, R7, 0xffff0000, RZ, 0xc0, !PT ;  /* 0xffff000007077812 */ /* 0x000fe200078ec0ff */
[C---:B------:R-:W-:Y:S01]  /*c1c0*/  IMAD.U32 R0, R4.reuse, 0x10000, RZ ;  /* 0x0001000004007824 */ /* 0x040fe200078e00ff */
[----:B------:R-:W-:Y:S01]  /*c1d0*/  LOP3.LUT R3, R4, 0xffff0000, RZ, 0xc0, !PT ;  /* 0xffff000004037812 */ /* 0x000fe200078ec0ff */
[C---:B------:R-:W-:Y:S01]  /*c1e0*/  FMUL.FTZ R11, R6.reuse, R15 ;  /* 0x0000000f060b7220 */ /* 0x040fe20000410000 */
[----:B------:R-:W-:Y:S01]  /*c1f0*/  FMUL.FTZ R6, R6, R13 ;  /* 0x0000000d06067220 */ /* 0x000fe20000410000 */
[----:B------:R-:W-:Y:S01]  /*c200*/  FMUL.FTZ R26, R7, R20 ;  /* 0x00000014071a7220 */ /* 0x000fe20000410000 */
[----:B------:R-:W-:-:S02]  /*c210*/  IMAD.U32 R4, R5, 0x10000, RZ ;  /* 0x0001000005047824 */ /* 0x000fc400078e00ff */
[C---:B------:R-:W-:Y:S01]  /*c220*/  FFMA.FTZ R11, R8.reuse, R13, -R11 ;  /* 0x0000000d080b7223 */ /* 0x040fe2000001080b */
[----:B------:R-:W-:Y:S01]  /*c230*/  FFMA.FTZ R24, R8, R15, R6 ;  /* 0x0000000f08187223 */ /* 0x000fe20000010006 */
[-C--:B------:R-:W-:Y:S01]  /*c240*/  FMUL.FTZ R8, R7, R12.reuse ;  /* 0x0000000c07087220 */ /* 0x080fe20000410000 */
[----:B------:R-:W-:Y:S01]  /*c250*/  IMAD.U32 R7, R14, 0x10000, RZ ;  /* 0x000100000e077824 */ /* 0x000fe200078e00ff */
[----:B------:R-:W-:Y:S01]  /*c260*/  LOP3.LUT R5, R5, 0xffff0000, RZ, 0xc0, !PT ;  /* 0xffff000005057812 */ /* 0x000fe200078ec0ff */
[----:B------:R-:W-:Y:S01]  /*c270*/  IMAD.U32 R6, R10, 0x10000, RZ ;  /* 0x000100000a067824 */ /* 0x000fe200078e00ff */
[----:B------:R-:W-:Y:S01]  /*c280*/  LOP3.LUT R14, R14, 0xffff0000, RZ, 0xc0, !PT ;  /* 0xffff00000e0e7812 */ /* 0x000fe200078ec0ff */
[C---:B------:R-:W-:Y:S01]  /*c290*/  FFMA.FTZ R26, R9.reuse, R12, -R26 ;  /* 0x0000000c091a7223 */ /* 0x040fe2000001081a */
[----:B------:R-:W-:Y:S01]  /*c2a0*/  LOP3.LUT R10, R10, 0xffff0000, RZ, 0xc0, !PT ;  /* 0xffff00000a0a7812 */ /* 0x000fe200078ec0ff */
[----:B------:R-:W-:Y:S01]  /*c2b0*/  FFMA.FTZ R13, R9, R20, R8 ;  /* 0x00000014090d7223 */ /* 0x000fe20000010008 */
[CC--:B------:R-:W-:Y:S01]  /*c2c0*/  FMUL.FTZ R9, R3.reuse, R7.reuse ;  /* 0x0000000703097220 */ /* 0x0c0fe20000410000 */
[----:B------:R-:W-:Y:S01]  /*c2d0*/  FMUL.FTZ R8, R3, R6 ;  /* 0x0000000603087220 */ /* 0x000fe20000410000 */
        /* <DEDUP_REMOVED lines=10> */
[----:B------:R1:W-:Y:S01]  /*c380*/  STS.128 [R213+0x7000], R4 ;  /* 0x00700004d5007388 */ /* 0x0003e20000000c00 */
[----:B------:R-:W-:Y:S05]  /*c390*/  BRA `(.L_x_1477) ;  /* 0x0000002400e07947 */ /* 0x000fea0003800000 */
.L_x_1438:
[----:B------:R-:W1:Y:S01]  /*c3a0*/  LDC R21, c[0x0][0x3d4] ;  /* 0x0000f500ff157b82 */ /* 0x000e620000000800 */
[-C--:B------:R-:W-:Y:S01]  /*c3b0*/  ISETP.GE.AND P0, PT, R189, R73.reuse, PT ;  /* 0x00000049bd00720c */ /* 0x080fe20003f06270 */
[----:B------:R-:W-:Y:S01]  /*c3c0*/  ULDC.64 UR4, c[0x0][0x3c8] ;  /* 0x0000f20000047ab9 */ /* 0x000fe20000000a00 */
[-C--:B------:R-:W-:Y:S01]  /*c3d0*/  ISETP.GE.AND P1, PT, R188, R73.reuse, PT ;  /* 0x00000049bc00720c */ /* 0x080fe20003f26270 */
[----:B------:R-:W-:Y:S01]  /*c3e0*/  ULDC.64 UR6, c[0x0][0x3e0] ;  /* 0x0000f80000067ab9 */ /* 0x000fe20000000a00 */
[-C--:B------:R-:W-:Y:S02]  /*c3f0*/  ISETP.GE.AND P2, PT, R190, R73.reuse, PT ;  /* 0x00000049be00720c */ /* 0x080fe40003f46270 */
[----:B------:R-:W-:Y:S02]  /*c400*/  ISETP.GE.AND P3, PT, R18, R73, PT ;  /* 0x000000491200720c */ /* 0x000fe40003f66270 */
[CC--:B-1----:R-:W-:Y:S02]  /*c410*/  ISETP.GE.OR P0, PT, R16.reuse, R21.reuse, P0 ;  /* 0x000000151000720c */ /* 0x0c2fe40000706670 */
[----:B------:R-:W-:-:S02]  /*c420*/  ISETP.GE.OR P1, PT, R16, R21, P1 ;  /* 0x000000151000720c */ /* 0x000fc40000f26670 */
[CC--:B------:R-:W-:Y:S02]  /*c430*/  ISETP.GE.OR P2, PT, R16.reuse, R21.reuse, P2 ;  /* 0x000000151000720c */ /* 0x0c0fe40001746670 */
[----:B------:R-:W-:-:S07]  /*c440*/  ISETP.GE.OR P3, PT, R16, R21, P3 ;  /* 0x000000151000720c */ /* 0x000fce0001f66670 */
[--C-:B------:R-:W-:Y:S01]  /*c450*/  @!P0 IADD3 R29, P4, P5, R27, R29, R6.reuse ;  /* 0x0000001d1b1d8210 */ /* 0x100fe20007d9e006 */
[----:B------:R-:W1:Y:S03]  /*c460*/  @!P0 LDC.64 R62, c[0x0][0x3e0] ;  /* 0x0000f800ff3e8b82 */ /* 0x000e660000000a00 */
[--C-:B------:R-:W-:Y:S01]  /*c470*/  @!P0 IADD3.X R30, R31, R30, R7.reuse, P4, P5 ;  /* 0x0000001e1f1e8210 */ /* 0x100fe200027ea407 */
[C---:B------:R-:W-:Y:S01]  /*c480*/  @!P2 IMAD.WIDE.U32 R8, R12.reuse, 0x60, R6 ;  /* 0x000000600c08a825 */ /* 0x040fe200078e0006 */
[----:B------:R-:W-:-:S03]  /*c490*/  @!P1 LEA R0, P4, R12, R6, 0x6 ;  /* 0x000000060c009211 */ /* 0x000fc600078830ff */
[----:B------:R-:W2:Y:S01]  /*c4a0*/  @!P1 LDC.64 R66, c[0x0][0x3e0] ;  /* 0x0000f800ff429b82 */ /* 0x000ea20000000a00 */
[----:B------:R-:W-:Y:S01]  /*c4b0*/  @!P1 IADD3 R25, P5, R0, R27, RZ ;  /* 0x0000001b00199210 */ /* 0x000fe20007fbe0ff */
[----:B------:R-:W-:Y:S01]  /*c4c0*/  @!P2 IMAD R0, R13, 0x60, RZ ;  /* 0x000000600d00a824 */ /* 0x000fe200078e02ff */
[----:B------:R-:W-:Y:S02]  /*c4d0*/  @!P1 LEA.HI.X R26, R12, R7, R13, 0x6, P4 ;  /* 0x000000070c1a9211 */ /* 0x000fe400020f340d */
[----:B------:R-:W-:-:S03]  /*c4e0*/  @!P3 IADD3 R3, P4, R6, R27, RZ ;  /* 0x0000001b0603b210 */ /* 0x000fc60007f9e0ff */
[--C-:B------:R-:W-:Y:S01]  /*c4f0*/  @!P1 IMAD.X R26, R26, 0x1, R31.reuse, P5 ;  /* 0x000000011a1a9824 */ /* 0x100fe200028e061f */
[----:B------:R-:W-:Y:S01]  /*c500*/  @!P2 IADD3 R6, P5, R27, R8, RZ ;  /* 0x000000081b06a210 */ /* 0x000fe20007fbe0ff */
[----:B------:R-:W-:Y:S01]  /*c510*/  @!P3 IMAD.X R14, R7, 0x1, R31, P4 ;  /* 0x00000001070eb824 */ /* 0x000fe200020e061f */
[----:B------:R-:W3:Y:S02]  /*c520*/  @!P2 LDC.64 R70, c[0x0][0x3e0] ;  /* 0x0000f800ff46ab82 */ /* 0x000ee40000000a00 */
[----:B------:R-:W-:Y:S01]  /*c530*/  @!P2 IADD3.X R7, R31, R0, R9, P5, !PT ;  /* 0x000000001f07a210 */ /* 0x000fe20002ffe409 */
[----:B------:R-:W-:Y:S01]  /*c540*/  @!P2 IMAD R31, R11, 0x60, RZ ;  /* 0x000000600b1fa824 */ /* 0x000fe200078e02ff */
[----:B------:R-:W-:-:S04]  /*c550*/  @!P0 IADD3 R27, P4, P5, R33, R24, R4 ;  /* 0x00000018211b8210 */ /* 0x000fc80007d9e004 */
[----:B------:R-:W-:Y:S01]  /*c560*/  @!P0 IADD3.X R28, R35, R28, R5, P4, P5 ;  /* 0x0000001c231c8210 */ /* 0x000fe200027ea405 */
[----:B------:R-:W4:Y:S01]  /*c570*/  @!P0 LDC.64 R60, c[0x0][0x3c8] ;  /* 0x0000f200ff3c8b82 */ /* 0x000f220000000a00 */
[----:B------:R-:W-:Y:S02]  /*c580*/  @!P3 IADD3 R15, P4, R4, R33, RZ ;  /* 0x00000021040fb210 */ /* 0x000fe40007f9e0ff */
[----:B------:R-:W-:-:S03]  /*c590*/  @!P1 LEA R20, P5, R10, R4, 0x6 ;  /* 0x000000040a149211 */ /* 0x000fc600078a30ff */
[----:B------:R-:W-:Y:S01]  /*c5a0*/  @!P3 IMAD.X R32, R5, 0x1, R35, P4 ;  /* 0x000000010520b824 */ /* 0x000fe200020e0623 */
[C---:B------:R-:W-:Y:S01]  /*c5b0*/  @!P3 LEA R8, P4, R3.reuse, UR4, 0x1 ;  /* 0x000000040308bc11 */ /* 0x040fe2000f8808ff */
[----:B------:R-:W0:Y:S01]  /*c5c0*/  @!P1 LDC.64 R64, c[0x0][0x3c8] ;  /* 0x0000f200ff409b82 */ /* 0x000e220000000a00 */
[C---:B------:R-:W-:Y:S01]  /*c5d0*/  @!P1 LEA.HI.X R24, R10.reuse, R5, R11, 0x6, P5 ;  /* 0x000000050a189211 */ /* 0x040fe200028f340b */
[----:B------:R-:W-:Y:S01]  /*c5e0*/  @!P2 IMAD.WIDE.U32 R4, R10, 0x60, R4 ;  /* 0x000000600a04a825 */ /* 0x000fe200078e0004 */
[----:B------:R-:W-:Y:S02]  /*c5f0*/  @!P3 LEA.HI.X R9, R3, UR5, R14, 0x1, P4 ;  /* 0x000000050309bc11 */ /* 0x000fe4000a0f0c0e */
[C---:B------:R-:W-:Y:S02]  /*c600*/  @!P3 LEA R14, P4, R15.reuse, UR6, 0x1 ;  /* 0x000000060f0ebc11 */ /* 0x040fe4000f8808ff */
[----:B------:R-:W-:Y:S01]  /*c610*/  @!P1 IADD3 R20, P5, R20, R33, RZ ;  /* 0x0000002114149210 */ /* 0x000fe20007fbe0ff */
[----:B------:R-:W0:Y:S01]  /*c620*/  @!P2 LDC.64 R68, c[0x0][0x3c8] ;  /* 0x0000f200ff44ab82 */ /* 0x000e220000000a00 */
[----:B------:R-:W-:-:S02]  /*c630*/  @!P3 LEA.HI.X R15, R15, UR7, R32, 0x1, P4 ;  /* 0x000000070f0fbc11 */ /* 0x000fc4000a0f0c20 */
[----:B-1----:R-:W-:Y:S01]  /*c640*/  @!P0 LEA R62, P4, R27, R62, 0x1 ;  /* 0x0000003e1b3e8211 */ /* 0x002fe200078808ff */
[----:B------:R-:W-:Y:S01]  /*c650*/  @!P1 IMAD.X R24, R24, 0x1, R35, P5 ;  /* 0x0000000118189824 */ /* 0x000fe200028e0623 */
[----:B------:R-:W-:Y:S02]  /*c660*/  @!P2 IADD3 R0, P5, R33, R4, RZ ;  /* 0x000000042100a210 */ /* 0x000fe40007fbe0ff */
[----:B------:R-:W-:Y:S02]  /*c670*/  @!P0 LEA.HI.X R63, R27, R63, R28, 0x1, P4 ;  /* 0x0000003f1b3f8211 */ /* 0x000fe400020f0c1c */
[C---:B--2---:R-:W-:Y:S02]  /*c680*/  @!P1 LEA R66, P4, R20.reuse, R66, 0x1 ;  /* 0x0000004214429211 */ /* 0x044fe400078808ff */
[----:B------:R-:W-:Y:S02]  /*c690*/  @!P2 IADD3.X R3, R35, R31, R5, P5, !PT ;  /* 0x0000001f2303a210 */ /* 0x000fe40002ffe405 */
[----:B------:R-:W-:-:S02]  /*c6a0*/  @!P1 LEA.HI.X R67, R20, R67, R24, 0x1, P4 ;  /* 0x0000004314439211 */ /* 0x000fc400020f0c18 */
[----:B------:R-:W-:Y:S02]  /*c6b0*/  CS2R R32, SRZ ;  /* 0x0000000000207805 */ /* 0x000fe4000001ff00 */
[C---:B---3--:R-:W-:Y:S02]  /*c6c0*/  @!P2 LEA R70, P4, R0.reuse, R70, 0x1 ;  /* 0x000000460046a211 */ /* 0x048fe400078808ff */
[----:B------:R-:W-:Y:S02]  /*c6d0*/  CS2R R34, SRZ ;  /* 0x0000000000227805 */ /* 0x000fe4000001ff00 */
[----:B----4-:R-:W-:Y:S02]  /*c6e0*/  @!P0 LEA R60, P5, R29, R60, 0x1 ;  /* 0x0000003c1d3c8211 */ /* 0x010fe400078a08ff */
[----:B------:R-:W-:Y:S02]  /*c6f0*/  CS2R R4, SRZ ;  /* 0x0000000000047805 */ /* 0x000fe4000001ff00 */
[----:B------:R-:W-:-:S02]  /*c700*/  @!P2 LEA.HI.X R71, R0, R71, R3, 0x1, P4 ;  /* 0x000000470047a211 */ /* 0x000fc400020f0c03 */
[----:B------:R-:W1:Y:S01]  /*c710*/  LDC R0, c[0x0][0x428] ;  /* 0x00010a00ff007b82 */ /* 0x000e620000000800 */
[----:B------:R-:W-:Y:S02]  /*c720*/  @!P0 LEA.HI.X R61, R29, R61, R30, 0x1, P5 ;  /* 0x0000003d1d3d8211 */ /* 0x000fe400028f0c1e */
[----:B------:R-:W-:Y:S02]  /*c730*/  CS2R R28, SRZ ;  /* 0x00000000001c7805 */ /* 0x000fe4000001ff00 */
[----:B------:R-:W-:Y:S01]  /*c740*/  CS2R R30, SRZ ;  /* 0x00000000001e7805 */ /* 0x000fe2000001ff00 */
[----:B------:R-:W5:Y:S01]  /*c750*/  @!P0 LDG.E.128 R32, desc[UR54][R62.64] ;  /* 0x000000363e208981 */ /* 0x000f62000c1e1d00 */
[----:B0-----:R-:W-:-:S04]  /*c760*/  @!P1 LEA R64, P5, R25, R64, 0x1 ;  /* 0x0000004019409211 */ /* 0x001fc800078a08ff */
[----:B------:R-:W5:Y:S01]  /*c770*/  @!P0 LDG.E.128 R28, desc[UR54][R60.64] ;  /* 0x000000363c1c8981 */ /* 0x000f62000c1e1d00 */
[----:B------:R-:W-:Y:S01]  /*c780*/  @!P1 LEA.HI.X R65, R25, R65, R26, 0x1, P5 ;  /* 0x0000004119419211 */ /* 0x000fe200028f0c1a */
[----:B------:R-:W-:Y:S01]  /*c790*/  IMAD R3, R197, 0x80, R18 ;  /* 0x00000080c5037824 */ /* 0x000fe200078e0212 */
[C---:B------:R-:W-:Y:S02]  /*c7a0*/  @!P2 LEA R68, P5, R6.reuse, R68, 0x1 ;  /* 0x000000440644a211 */ /* 0x040fe400078a08ff */
[----:B------:R-:W-:Y:S02]  /*c7b0*/  CS2R R24, SRZ ;  /* 0x0000000000187805 */ /* 0x000fe4000001ff00 */
[----:B------:R-:W-:Y:S02]  /*c7c0*/  CS2R R26, SRZ ;  /* 0x00000000001a7805 */ /* 0x000fe4000001ff00 */
[----:B------:R-:W-:Y:S02]  /*c7d0*/  @!P2 LEA.HI.X R69, R6, R69, R7, 0x1, P5 ;  /* 0x000000450645a211 */ /* 0x000fe400028f0c07 */
[----:B------:R-:W-:-:S02]  /*c7e0*/  CS2R R6, SRZ ;  /* 0x0000000000067805 */ /* 0x000fc4000001ff00 */
[----:B-1----:R-:W-:-:S04]  /*c7f0*/  ISETP.NE.AND P0, PT, R0, 0x1, PT ;  /* 0x000000010000780c */ /* 0x002fc80003f05270 */
[----:B------:R0:W5:Y:S01]  /*c800*/  @!P3 LDG.E.128 R4, desc[UR54][R8.64] ;  /* 0x000000360804b981 */ /* 0x000162000c1e1d00 */
[----:B------:R-:W-:Y:S02]  /*c810*/  IMAD R3, R220, 0x20, R3 ;  /* 0x00000020dc037824 */ /* 0x000fe400078e0203 */
[----:B------:R-:W-:Y:S01]  /*c820*/  IMAD.MOV.U32 R58, RZ, RZ, R54 ;  /* 0x000000ffff3a7224 */ /* 0x000fe200078e0036 */
[----:B------:R1:W5:Y:S01]  /*c830*/  @!P3 LDG.E.128 R24, desc[UR54][R14.64] ;  /* 0x000000360e18b981 */ /* 0x000362000c1e1d00 */
[----:B------:R-:W-:Y:S02]  /*c840*/  CS2R R36, SRZ ;  /* 0x0000000000247805 */ /* 0x000fe4000001ff00 */
[----:B------:R-:W-:Y:S02]  /*c850*/  CS2R R38, SRZ ;  /* 0x0000000000267805 */ /* 0x000fe4000001ff00 */
[----:B------:R-:W2:Y:S01]  /*c860*/  @P0 LDC R0, c[0x0][0x42c] ;  /* 0x00010b00ff000b82 */ /* 0x000ea20000000800 */
[----:B------:R-:W-:Y:S01]  /*c870*/  IMAD.MOV.U32 R57, RZ, RZ, R53 ;  /* 0x000000ffff397224 */ /* 0x000fe200078e0035 */
[----:B------:R-:W-:-:S02]  /*c880*/  CS2R R40, SRZ ;  /* 0x0000000000287805 */ /* 0x000fc4000001ff00 */
[----:B------:R-:W-:Y:S02]  /*c890*/  CS2R R42, SRZ ;  /* 0x00000000002a7805 */ /* 0x000fe4000001ff00 */
[----:B------:R-:W-:Y:S02]  /*c8a0*/  CS2R R44, SRZ ;  /* 0x00000000002c7805 */ /* 0x000fe4000001ff00 */
[----:B------:R-:W-:Y:S02]  /*c8b0*/  CS2R R46, SRZ ;  /* 0x00000000002e7805 */ /* 0x000fe4000001ff00 */
[----:B------:R-:W-:Y:S02]  /*c8c0*/  CS2R R48, SRZ ;  /* 0x0000000000307805 */ /* 0x000fe4000001ff00 */
[----:B------:R-:W-:Y:S01]  /*c8d0*/  CS2R R50, SRZ ;  /* 0x0000000000327805 */ /* 0x000fe2000001ff00 */
[----:B0-----:R-:W0:Y:S01]  /*c8e0*/  @P0 LDC R9, c[0x0][0x430] ;  /* 0x00010c00ff090b82 */ /* 0x001e220000000800 */
[----:B------:R3:W5:Y:S04]  /*c8f0*/  @!P1 LDG.E.128 R36, desc[UR54][R64.64] ;  /* 0x0000003640249981 */ /* 0x000768000c1e1d00 */
[----:B------:R3:W5:Y:S04]  /*c900*/  @!P1 LDG.E.128 R40, desc[UR54][R66.64] ;  /* 0x0000003642289981 */ /* 0x000768000c1e1d00 */
[----:B------:R3:W5:Y:S04]  /*c910*/  @!P2 LDG.E.128 R44, desc[UR54][R68.64] ;  /* 0x00000036442ca981 */ /* 0x000768000c1e1d00 */
[----:B------:R3:W5:Y:S01]  /*c920*/  @!P2 LDG.E.128 R48, desc[UR54][R70.64] ;  /* 0x000000364630a981 */ /* 0x000762000c1e1d00 */
[----:B--2---:R-:W-:-:S05]  /*c930*/  @P0 IMAD.HI.U32 R0, R3, R0, RZ ;  /* 0x0000000003000227 */ /* 0x004fca00078e00ff */
[----:B0-----:R-:W-:-:S04]  /*c940*/  @P0 SHF.R.U32.HI R3, RZ, R9, R0 ;  /* 0x00000009ff030219 */ /* 0x001fc80000011600 */
[----:B------:R-:W-:Y:S01]  /*c950*/  SHF.R.S32.HI R9, RZ, 0x1f, R3 ;  /* 0x0000001fff097819 */ /* 0x000fe20000011403 */
[----:B-1----:R-:W-:-:S04]  /*c960*/  IMAD.WIDE.U32 R14, R3, R12, R58 ;  /* 0x0000000c030e7225 */ /* 0x002fc800078e003a */
[C---:B------:R-:W-:Y:S02]  /*c970*/  IMAD R0, R9.reuse, R12, RZ ;  /* 0x0000000c09007224 */ /* 0x040fe400078e02ff */
[-C--:B------:R-:W-:Y:S02]  /*c980*/  IMAD R8, R9, R10.reuse, RZ ;  /* 0x0000000a09087224 */ /* 0x080fe400078e02ff */
[C---:B------:R-:W-:Y:S02]  /*c990*/  IMAD R9, R3.reuse, R13, R0 ;  /* 0x0000000d03097224 */ /* 0x040fe400078e0200 */
[----:B------:R-:W-:-:S04]  /*c9a0*/  IMAD.WIDE.U32 R12, R3, R10, R56 ;  /* 0x0000000a030c7225 */ /* 0x000fc800078e0038 */
[----:B------:R-:W-:Y:S01]  /*c9b0*/  IMAD R3, R3, R11, R8 ;  /* 0x0000000b03037224 */ /* 0x000fe200078e0208 */
[----:B------:R-:W-:Y:S01]  /*c9c0*/  LEA R8, P4, R14, UR4, 0x1 ;  /* 0x000000040e087c11 */ /* 0x000fe2000f8808ff */
[----:B------:R-:W-:Y:S02]  /*c9d0*/  IMAD.IADD R9, R15, 0x1, R9 ;  /* 0x000000010f097824 */ /* 0x000fe400078e0209 */
[----:B------:R-:W-:-:S03]  /*c9e0*/  IMAD.IADD R3, R13, 0x1, R3 ;  /* 0x000000010d037824 */ /* 0x000fc600078e0203 */
[----:B------:R-:W-:Y:S02]  /*c9f0*/  LEA.HI.X R9, R14, UR5, R9, 0x1, P4 ;  /* 0x000000050e097c11 */ /* 0x000fe4000a0f0c09 */
[----:B------:R-:W-:Y:S01]  /*ca00*/  LEA R0, P4, R12, UR6, 0x1 ;  /* 0x000000060c007c11 */ /* 0x000fe2000f8808ff */
[----:B------:R-:W-:Y:S01]  /*ca10*/  UMOV UR4, 0xffffffff ;  /* 0xffffffff00047882 */ /* 0x000fe20000000000 */
[----:B------:R-:W-:Y:S02]  /*ca20*/  ISETP.GE.AND P0, PT, R16, R21, PT ;  /* 0x000000151000720c */ /* 0x000fe40003f06270 */
[----:B------:R-:W-:Y:S02]  /*ca30*/  LEA.HI.X R3, R12, UR7, R3, 0x1, P4 ;  /* 0x000000070c037c11 */ /* 0x000fe4000a0f0c03 */
[-C--:B------:R-:W-:Y:S02]  /*ca40*/  ISETP.GE.OR P1, PT, R18, R73.reuse, P0 ;  /* 0x000000491200720c */ /* 0x080fe40000726670 */
[----:B------:R-:W-:-:S02]  /*ca50*/  ISETP.GE.OR P2, PT, R189, R73, P0 ;  /* 0x00000049bd00720c */ /* 0x000fc40000746670 */
[-C--:B------:R-:W-:Y:S02]  /*ca60*/  ISETP.GE.OR P3, PT, R188, R73.reuse, P0 ;  /* 0x00000049bc00720c */ /* 0x080fe40000766670 */
[----:B------:R-:W-:Y:S01]  /*ca70*/  ISETP.GE.OR P0, PT, R190, R73, P0 ;  /* 0x00000049be00720c */ /* 0x000fe20000706670 */
[----:B---3--:R-:W-:-:S12]  /*ca80*/  BRA.DIV UR4, `(.L_x_1480) ;  /* 0x0000017204f47947 */ /* 0x008fd8000b800000 */
.L_x_1774:
[----:B------:R-:W-:-:S03]  /*ca90*/  UMOV UR4, 0xffffffff ;  /* 0xffffffff00047882 */ /* 0x000fc60000000000 */
[----:B------:R-:W-:Y:S05]  /*caa0*/  BRA.DIV UR4, `(.L_x_1481) ;  /* 0x0000017604147947 */ /* 0x000fea000b800000 */
.L_x_1777:
[----:B------:R-:W-:-:S03]  /*cab0*/  UMOV UR4, 0xffffffff ;  /* 0xffffffff00047882 */ /* 0x000fc60000000000 */
[----:B------:R-:W-:Y:S05]  /*cac0*/  BRA.DIV UR4, `(.L_x_1482) ;  /* 0x0000017604347947 */ /* 0x000fea000b800000 */
.L_x_1780:
[----:B------:R-:W-:-:S03]  /*cad0*/  UMOV UR4, 0xffffffff ;  /* 0xffffffff00047882 */ /* 0x000fc60000000000 */
[----:B------:R-:W-:Y:S05]  /*cae0*/  BRA.DIV UR4, `(.L_x_1483) ;  /* 0x0000017604547947 */ /* 0x000fea000b800000 */
.L_x_1783:
[----:B------:R-:W-:-:S03]  /*caf0*/  UMOV UR4, 0xffffffff ;  /* 0xffffffff00047882 */ /* 0x000fc60000000000 */
[----:B------:R-:W-:Y:S05]  /*cb00*/  BRA.DIV UR4, `(.L_x_1484) ;  /* 0x0000017604747947 */ /* 0x000fea000b800000 */
.L_x_1786:
[----:B------:R-:W-:-:S03]  /*cb10*/  UMOV UR4, 0xffffffff ;  /* 0xffffffff00047882 */ /* 0x000fc60000000000 */
[----:B------:R-:W-:Y:S05]  /*cb20*/  BRA.DIV UR4, `(.L_x_1485) ;  /* 0x0000017604947947 */ /* 0x000fea000b800000 */
.L_x_1789:
[----:B------:R-:W-:-:S03]  /*cb30*/  UMOV UR4, 0xffffffff ;  /* 0xffffffff00047882 */ /* 0x000fc60000000000 */
[----:B------:R-:W-:Y:S05]  /*cb40*/  BRA.DIV UR4, `(.L_x_1486) ;  /* 0x0000017604b47947 */ /* 0x000fea000b800000 */
.L_x_1792:
[----:B------:R-:W-:-:S03]  /*cb50*/  UMOV UR4, 0xffffffff ;  /* 0xffffffff00047882 */ /* 0x000fc60000000000 */
[----:B------:R-:W-:Y:S05]  /*cb60*/  BRA.DIV UR4, `(.L_x_1487) ;  /* 0x0000017604d47947 */ /* 0x000fea000b800000 */
.L_x_1795:
[----:B------:R-:W-:-:S03]  /*cb70*/  UMOV UR4, 0xffffffff ;  /* 0xffffffff00047882 */ /* 0x000fc60000000000 */
[----:B------:R-:W-:Y:S05]  /*cb80*/  BRA.DIV UR4, `(.L_x_1488) ;  /* 0x0000017604f47947 */ /* 0x000fea000b800000 */
.L_x_1798:
[----:B------:R-:W-:-:S03]  /*cb90*/  UMOV UR4, 0xffffffff ;  /* 0xffffffff00047882 */ /* 0x000fc60000000000 */
[----:B------:R-:W-:Y:S05]  /*cba0*/  BRA.DIV UR4, `(.L_x_1489) ;  /* 0x0000017a04147947 */ /* 0x000fea000b800000 */
.L_x_1801:
[----:B------:R-:W-:-:S03]  /*cbb0*/  UMOV UR4, 0xffffffff ;  /* 0xffffffff00047882 */ /* 0x000fc60000000000 */
[----:B------:R-:W-:Y:S05]  /*cbc0*/  BRA.DIV UR4, `(.L_x_1490) ;  /* 0x0000017a04347947 */ /* 0x000fea000b800000 */
.L_x_1804:
[----:B------:R-:W-:-:S03]  /*cbd0*/  UMOV UR4, 0xffffffff ;  /* 0xffffffff00047882 */ /* 0x000fc60000000000 */
[----:B------:R-:W-:Y:S05]  /*cbe0*/  BRA.DIV UR4, `(.L_x_1491) ;  /* 0x0000017a04547947 */ /* 0x000fea000b800000 */
.L_x_1807:
[----:B------:R-:W-:-:S03]  /*cbf0*/  UMOV UR4, 0xffffffff ;  /* 0xffffffff00047882 */ /* 0x000fc60000000000 */
[----:B------:R-:W-:Y:S05]  /*cc00*/  BRA.DIV UR4, `(.L_x_1492) ;  /* 0x0000017a04747947 */ /* 0x000fea000b800000 */
.L_x_1810:
[----:B------:R-:W-:-:S03]  /*cc10*/  UMOV UR4, 0xffffffff ;  /* 0xffffffff00047882 */ /* 0x000fc60000000000 */
[----:B------:R-:W-:Y:S05]  /*cc20*/  BRA.DIV UR4, `(.L_x_1493) ;  /* 0x0000017a04947947 */ /* 0x000fea000b800000 */
.L_x_1813:
[----:B------:R-:W-:-:S03]  /*cc30*/  UMOV UR4, 0xffffffff ;  /* 0xffffffff00047882 */ /* 0x000fc60000000000 */
[----:B------:R-:W-:Y:S05]  /*cc40*/  BRA.DIV UR4, `(.L_x_1494) ;  /* 0x0000017a04b47947 */ /* 0x000fea000b800000 */
.L_x_1816:
[----:B------:R-:W-:-:S03]  /*cc50*/  UMOV UR4, 0xffffffff ;  /* 0xffffffff00047882 */ /* 0x000fc60000000000 */
[----:B------:R-:W-:Y:S05]  /*cc60*/  BRA.DIV UR4, `(.L_x_1495) ;  /* 0x0000017a04d47947 */ /* 0x000fea000b800000 */
.L_x_1819:
        /* <DEDUP_REMOVED lines=12> */
[----:B------:R-:W-:Y:S01]  /*cd30*/  LEA.HI R0, R222, R222, RZ, 0x1 ;  /* 0x000000dede007211 */ /* 0x000fe200078f08ff */
[----:B------:R-:W-:Y:S01]  /*cd40*/  IMAD.MOV.U32 R10, RZ, RZ, R30 ;  /* 0x000000ffff0a7224 */ /* 0x000fe200078e001e */
[----:B------:R-:W-:-:S02]  /*cd50*/  PRMT R53, R53, 0x5410, R3 ;  /* 0x0000541035357816 */ /* 0x000fc40000000003 */
[----:B------:R-:W-:Y:S01]  /*cd60*/  LOP3.LUT R3, R0, 0xfffffffe, RZ, 0xc0, !PT ;  /* 0xfffffffe00037812 */ /* 0x000fe200078ec0ff */
[----:B------:R-:W-:Y:S01]  /*cd70*/  IMAD.MOV.U32 R0, RZ, RZ, R32 ;  /* 0x000000ffff007224 */ /* 0x000fe200078e0020 */
[----:B------:R-:W-:Y:S01]  /*cd80*/  PRMT R76, R9, 0x7610, R76 ;  /* 0x00007610094c7816 */ /* 0x000fe2000000004c */
[----:B------:R-:W-:Y:S01]  /*cd90*/  IMAD.MOV.U32 R9, RZ, RZ, R29 ;  /* 0x000000ffff097224 */ /* 0x000fe200078e001d */
[----:B------:R-:W-:Y:S01]  /*cda0*/  PRMT R55, R55, 0x5410, R8 ;  /* 0x0000541037377816 */ /* 0x000fe20000000008 */
[----:B------:R-:W-:Y:S01]  /*cdb0*/  IMAD.IADD R3, R222, 0x1, -R3 ;  /* 0x00000001de037824 */ /* 0x000fe200078e0a03 */
[----:B------:R-:W-:Y:S01]  /*cdc0*/  PRMT R70, R10, 0x7610, R70 ;  /* 0x000076100a467816 */ /* 0x000fe20000000046 */
[----:B------:R-:W-:Y:S01]  /*cdd0*/  IMAD.MOV.U32 R8, RZ, RZ, R26 ;  /* 0x000000ffff087224 */ /* 0x000fe200078e001a */
[----:B------:R-:W-:Y:S01]  /*cde0*/  PRMT R72, R9, 0x7610, R72 ;  /* 0x0000761009487816 */ /* 0x000fe20000000048 */
[----:B------:R-:W-:Y:S01]  /*cdf0*/  IMAD.MOV.U32 R10, RZ, RZ, R31 ;  /* 0x000000ffff0a7224 */ /* 0x000fe200078e001f */
[----:B------:R-:W-:Y:S01]  /*ce00*/  SHF.L.U32 R9, R3, 0x1f, RZ ;  /* 0x0000001f03097819 */ /* 0x000fe200000006ff */
[----:B------:R-:W-:Y:S01]  /*ce10*/  IMAD.MOV.U32 R3, RZ, RZ, R35 ;  /* 0x000000ffff037224 */ /* 0x000fe200078e0023 */
[----:B------:R-:W-:Y:S01]  /*ce20*/  PRMT R54, R54, 0x5410, R8 ;  /* 0x0000541036367816 */ /* 0x000fe20000000008 */
[----:B------:R-:W-:Y:S01]  /*ce30*/  IMAD.MOV.U32 R8, RZ, RZ, R28 ;  /* 0x000000ffff087224 */ /* 0x000fe200078e001c */
[----:B------:R-:W0:Y:S01]  /*ce40*/  SYNCS.PHASECHK.TRANS64.TRYWAIT P4, [R2+URZ+0x28800], R9 ;  /* 0x02880009020075a7 */ /* 0x000e22000808017f */
        /* <DEDUP_REMOVED lines=37> */
[----:B------:R-:W-:Y:S01]  /*d0a0*/  PRMT R55, R10, 0x7610, R55 ;  /* 0x000076100a377816 */ /* 0x000fe20000000037 */
[----:B0-----:R-:W-:Y:S06]  /*d0b0*/  @!P4 BRA `(.L_x_1497) ;  /* 0x0000017400e8c947 */ /* 0x001fec0003800000 */
.L_x_1820:
[----:B------:R-:W-:Y:S05]  /*d0c0*/  BSYNC B1 ;  /* 0x0000000000017941 */ /* 0x000fea0003800000 */
.L_x_1496:
[----:B------:R-:W-:Y:S04]  /*d0d0*/  BSSY B1, `(.L_x_1498) ;  /* 0x0000069000017945 */ /* 0x000fe80003800000 */
[----:B------:R-:W-:Y:S05]  /*d0e0*/  @P1 BRA `(.L_x_1499) ;  /* 0x00000004009c1947 */ /* 0x000fea0003800000 */
[----:B------:R-:W-:Y:S02]  /*d0f0*/  LEA.HI R8, R21, R220, RZ, 0x1d ;  /* 0x000000dc15087211 */ /* 0x000fe400078fe8ff */
[----:B------:R-:W-:Y:S02]  /*d100*/  SHF.R.U64 R80, R24, 0x10, R25 ;  /* 0x0000001018507819 */ /* 0x000fe40000001219 */
[----:B------:R-:W-:Y:S01]  /*d110*/  SHF.R.S32.HI R11, RZ, 0x1f, R8 ;  /* 0x0000001fff0b7819 */ /* 0x000fe20000011408 */
[----:B0-----:R-:W-:Y:S01]  /*d120*/  IMAD.SHL.U32 R9, R8, 0x8, RZ ;  /* 0x0000000808097824 */ /* 0x001fe200078e00ff */
[----:B------:R-:W-:Y:S02]  /*d130*/  SHF.R.U64 R75, R4, 0x10, R5 ;  /* 0x00000010044b7819 */ /* 0x000fe40000001205 */
[----:B------:R-:W-:Y:S02]  /*d140*/  LEA.HI R11, R11, R8, RZ, 0x3 ;  /* 0x000000080b0b7211 */ /* 0x000fe400078f18ff */
[----:B------:R-:W-:-:S02]  /*d150*/  LOP3.LUT R10, R9, 0x38, RZ, 0xc0, !PT ;  /* 0x00000038090a7812 */ /* 0x000fc400078ec0ff */
[----:B------:R-:W-:Y:S01]  /*d160*/  SHF.R.U32.HI R77, RZ, 0x10, R5 ;  /* 0x00000010ff4d7819 */ /* 0x000fe20000011605 */
[----:B------:R-:W-:Y:S01]  /*d170*/  IMAD.SHL.U32 R11, R11, 0x400, RZ ;  /* 0x000004000b0b7824 */ /* 0x000fe200078e00ff */
[----:B------:R-:W-:Y:S02]  /*d180*/  LOP3.LUT R10, R10, 0x1c0, R203, 0xf8, !PT ;  /* 0x000001c00a0a7812 */ /* 0x000fe400078ef8cb */
[----:B------:R-:W-:Y:S02]  /*d190*/  SHF.R.U32.HI R82, RZ, 0x10, R25 ;  /* 0x00000010ff527819 */ /* 0x000fe40000011619 */
[----:B------:R-:W-:Y:S02]  /*d1a0*/  LOP3.LUT R10, R10, R211, RZ, 0x3c, !PT ;  /* 0x000000d30a0a7212 */ /* 0x000fe400078e3cff */
[----:B------:R-:W-:Y:S02]  /*d1b0*/  LOP3.LUT R11, R11, 0x7fffe000, RZ, 0xc0, !PT ;  /* 0x7fffe0000b0b7812 */ /* 0x000fe400078ec0ff */
[----:B------:R-:W-:-:S02]  /*d1c0*/  PRMT R80, R20, 0x5432, R80 ;  /* 0x0000543214507816 */ /* 0x000fc40000000050 */
[----:B------:R-:W-:Y:S02]  /*d1d0*/  IADD3 R13, R10, R11, R212 ;  /* 0x0000000b0a0d7210 */ /* 0x000fe40007ffe0d4 */
[----:B------:R-:W0:Y:S01]  /*d1e0*/  LDS.128 R8, [R213] ;  /* 0x00000000d5087984 */ /* 0x000e220000000c00 */
[--C-:B------:R-:W-:Y:S02]  /*d1f0*/  SHF.R.U64 R78, R6, 0x10, R7.reuse ;  /* 0x00000010064e7819 */ /* 0x100fe40000001207 */
[----:B------:R-:W-:Y:S01]  /*d200*/  IMAD R74, R13, 0x2, R2 ;  /* 0x000000020d4a7824 */ /* 0x000fe200078e0202 */
[----:B------:R-:W-:Y:S02]  /*d210*/  SHF.R.U32.HI R79, RZ, 0x10, R7 ;  /* 0x00000010ff4f7819 */ /* 0x000fe40000011607 */
[----:B------:R-:W-:Y:S02]  /*d220*/  SHF.R.U32.HI R85, RZ, 0x10, R27 ;  /* 0x00000010ff557819 */ /* 0x000fe4000001161b */
[----:B------:R-:W1:Y:S01]  /*d230*/  LDS.128 R12, [R74+0x10400] ;  /* 0x010400004a0c7984 */ /* 0x000e620000000c00 */
[----:B------:R-:W-:Y:S01]  /*d240*/  PRMT R75, R81, 0x5410, R75 ;  /* 0x00005410514b7816 */ /* 0x000fe2000000004b */
[----:B------:R-:W-:Y:S01]  /*d250*/  IMAD.U32 R81, R80, 0x10000, RZ ;  /* 0x0001000050517824 */ /* 0x000fe200078e00ff */
[----:B------:R-:W-:-:S02]  /*d260*/  PRMT R82, R53, 0x5432, R82 ;  /* 0x0000543235527816 */ /* 0x000fc40000000052 */
[----:B------:R-:W-:Y:S01]  /*d270*/  PRMT R85, R76, 0x5410, R85 ;  /* 0x000054104c557816 */ /* 0x000fe20000000055 */
[----:B------:R-:W-:Y:S01]  /*d280*/  IMAD.U32 R76, R75, 0x10000, RZ ;  /* 0x000100004b4c7824 */ /* 0x000fe200078e00ff */
[----:B------:R-:W-:Y:S01]  /*d290*/  PRMT R77, R83, 0x5410, R77 ;  /* 0x00005410534d7816 */ /* 0x000fe2000000004d */
[----:B------:R-:W-:Y:S01]  /*d2a0*/  IMAD.U32 R83, R82, 0x10000, RZ ;  /* 0x0001000052537824 */ /* 0x000fe200078e00ff */
[----:B------:R-:W-:Y:S02]  /*d2b0*/  PRMT R79, R86, 0x5410, R79 ;  /* 0x00005410564f7816 */ /* 0x000fe4000000004f */
[----:B------:R-:W-:Y:S02]  /*d2c0*/  SHF.R.U64 R84, R26, 0x10, R27 ;  /* 0x000000101a547819 */ /* 0x000fe4000000121b */
[----:B------:R-:W-:Y:S02]  /*d2d0*/  LOP3.LUT R80, R80, 0xffff0000, RZ, 0xc0, !PT ;  /* 0xffff000050507812 */ /* 0x000fe400078ec0ff */
[----:B------:R-:W-:-:S02]  /*d2e0*/  LOP3.LUT R75, R75, 0xffff0000, RZ, 0xc0, !PT ;  /* 0xffff00004b4b7812 */ /* 0x000fc400078ec0ff */
[----:B------:R-:W-:Y:S02]  /*d2f0*/  PRMT R84, R54, 0x5432, R84 ;  /* 0x0000543236547816 */ /* 0x000fe40000000054 */
[----:B------:R-:W-:Y:S02]  /*d300*/  PRMT R78, R55, 0x5432, R78 ;  /* 0x00005432374e7816 */ /* 0x000fe4000000004e */
[----:B------:R-:W-:Y:S01]  /*d310*/  LOP3.LUT R82, R82, 0xffff0000, RZ, 0xc0, !PT ;  /* 0xffff000052527812 */ /* 0x000fe200078ec0ff */
        /* <DEDUP_REMOVED lines=17> */
[----:B------:R-:W-:Y:S02]  /*d430*/  IMAD.U32 R27, R15, 0x10000, RZ ;  /* 0x000100000f1b7824 */ /* 0x000fe400078e00ff */
[----:B------:R-:W-:Y:S01]  /*d440*/  FFMA.FTZ R89, R4, R81, R89 ;  /* 0x0000005104597223 */ /* 0x000fe20000010059 */
[----:B------:R-:W-:Y:S02]  /*d450*/  IMAD.U32 R76, R85, 0x10000, RZ ;  /* 0x00010000554c7824 */ /* 0x000fe400078e00ff */
[-C--:B------:R-:W-:Y:S01]  /*d460*/  FMUL.FTZ R25, R25, R11.reuse ;  /* 0x0000000b19197220 */ /* 0x080fe20000410000 */
[----:B------:R-:W-:Y:S02]  /*d470*/  IMAD.U32 R4, R79, 0x10000, RZ ;  /* 0x000100004f047824 */ /* 0x000fe400078e00ff */
[C---:B------:R-:W-:Y:S01]  /*d480*/  FFMA.FTZ R91, R6.reuse, R11, -R91 ;  /* 0x0000000b065b7223 */ /* 0x040fe2000001085b */
[C---:B------:R-:W-:Y:S01]  /*d490*/  FMUL.FTZ R11, R27.reuse, R76 ;  /* 0x0000004c1b0b7220 */ /* 0x040fe20000410000 */
[----:B------:R-:W-:Y:S01]  /*d4a0*/  FFMA.FTZ R25, R6, R83, R25 ;  /* 0x0000005306197223 */ /* 0x000fe20000010019 */
[----:B------:R-:W-:Y:S01]  /*d4b0*/  FMUL.FTZ R81, R27, R4 ;  /* 0x000000041b517220 */ /* 0x000fe20000410000 */
[----:B------:R-:W-:-:S02]  /*d4c0*/  IMAD.U32 R26, R14, 0x10000, RZ ;  /* 0x000100000e1a7824 */ /* 0x000fc400078e00ff */
[----:B------:R-:W-:Y:S01]  /*d4d0*/  FFMA.FTZ R27, R24, R4, -R11 ;  /* 0x00000004181b7223 */ /* 0x000fe2000001080b */
[----:B------:R-:W-:Y:S01]  /*d4e0*/  FMUL.FTZ R4, R12, R80 ;  /* 0x000000500c047220 */ /* 0x000fe20000410000 */
[----:B------:R-:W-:Y:S01]  /*d4f0*/  FFMA.FTZ R81, R24, R76, R81 ;  /* 0x0000004c18517223 */ /* 0x000fe20000010051 */
[-C--:B------:R-:W-:Y:S01]  /*d500*/  FMUL.FTZ R24, R12, R75.reuse ;  /* 0x0000004b0c187220 */ /* 0x080fe20000410000 */
[----:B------:R-:W-:Y:S01]  /*d510*/  LOP3.LUT R77, R77, 0xffff0000, RZ, 0xc0, !PT ;  /* 0xffff00004d4d7812 */ /* 0x000fe200078ec0ff */
[----:B------:R-:W-:Y:S02]  /*d520*/  IMAD.U32 R6, R84, 0x10000, RZ ;  /* 0x0001000054067824 */ /* 0x000fe400078e00ff */
[C---:B------:R-:W-:Y:S01]  /*d530*/  FFMA.FTZ R12, R5.reuse, R75, -R4 ;  /* 0x0000004b050c7223 */ /* 0x040fe20000010804 */
[----:B------:R-:W-:Y:S02]  /*d540*/  IMAD.U32 R4, R78, 0x10000, RZ ;  /* 0x000100004e047824 */ /* 0x000fe400078e00ff */
[----:B------:R-:W-:Y:S01]  /*d550*/  FFMA.FTZ R24, R5, R80, R24 ;  /* 0x0000005005187223 */ /* 0x000fe20000010018 */
[----:B------:R-:W-:Y:S01]  /*d560*/  LOP3.LUT R14, R14, 0xffff0000, RZ, 0xc0, !PT ;  /* 0xffff00000e0e7812 */ /* 0x000fe200078ec0ff */
[C---:B------:R-:W-:Y:S01]  /*d570*/  FMUL.FTZ R11, R13.reuse, R82 ;  /* 0x000000520d0b7220 */ /* 0x040fe20000410000 */
[----:B------:R-:W-:Y:S01]  /*d580*/  FMUL.FTZ R80, R26, R6 ;  /* 0x000000061a507220 */ /* 0x000fe20000410000 */
[----:B------:R-:W-:Y:S01]  /*d590*/  LOP3.LUT R84, R84, 0xffff0000, RZ, 0xc0, !PT ;  /* 0xffff000054547812 */ /* 0x000fe200078ec0ff */
[----:B------:R-:W-:Y:S01]  /*d5a0*/  FMUL.FTZ R13, R13, R77 ;  /* 0x0000004d0d0d7220 */ /* 0x000fe20000410000 */
[----:B------:R-:W-:Y:S01]  /*d5b0*/  LOP3.LUT R15, R15, 0xffff0000, RZ, 0xc0, !PT ;  /* 0xffff00000f0f7812 */ /* 0x000fe200078ec0ff */
[-C--:B------:R-:W-:Y:S01]  /*d5c0*/  FMUL.FTZ R26, R26, R4.reuse ;  /* 0x000000041a1a7220 */ /* 0x080fe20000410000 */
[----:B------:R-:W-:Y:S01]  /*d5d0*/  LOP3.LUT R78, R78, 0xffff0000, RZ, 0xc0, !PT ;  /* 0xffff00004e4e7812 */ /* 0x000fe200078ec0ff */
[----:B------:R-:W-:Y:S01]  /*d5e0*/  FFMA.FTZ R80, R7, R4, -R80 ;  /* 0x0000000407507223 */ /* 0x000fe20000010850 */
[----:B------:R-:W-:Y:S01]  /*d5f0*/  LOP3.LUT R85, R85, 0xffff0000, RZ, 0xc0, !PT ;  /* 0xffff000055557812 */ /* 0x000fe200078ec0ff */
[----:B------:R-:W-:Y:S01]  /*d600*/  FFMA.FTZ R82, R8, R82, R13 ;  /* 0x0000005208527223 */ /* 0x000fe2000001000d */
[----:B------:R-:W-:Y:S01]  /*d610*/  LOP3.LUT R79, R79, 0xffff0000, RZ, 0xc0, !PT ;  /* 0xffff00004f4f7812 */ /* 0x000fe200078ec0ff */
[C---:B------:R-:W-:Y:S01]  /*d620*/  FMUL.FTZ R4, R14.reuse, R84 ;  /* 0x000000540e047220 */ /* 0x040fe20000410000 */
[----:B------:R-:W-:Y:S01]  /*d630*/  FFMA.FTZ R26, R7, R6, R26 ;  /* 0x00000006071a7223 */ /* 0x000fe2000001001a */
[-C--:B------:R-:W-:Y:S01]  /*d640*/  FMUL.FTZ R5, R14, R78.reuse ;  /* 0x0000004e0e057220 */ /* 0x080fe20000410000 */
[C---:B------:R-:W-:Y:S01]  /*d650*/  FMUL.FTZ R13, R15.reuse, R85 ;  /* 0x000000550f0d7220 */ /* 0x040fe20000410000 */
[----:B------:R-:W-:Y:S01]  /*d660*/  FMUL.FTZ R6, R15, R79 ;  /* 0x0000004f0f067220 */ /* 0x000fe20000410000 */
[----:B------:R-:W-:Y:S01]  /*d670*/  FFMA.FTZ R76, R8, R77, -R11 ;  /* 0x0000004d084c7223 */ /* 0x000fe2000001080b */
        /* <DEDUP_REMOVED lines=8> */
[----:B------:R-:W-:Y:S02]  /*d700*/  F2FP.BF16.F32.PACK_AB R7, R14, R27 ;  /* 0x0000001b0e07723e */ /* 0x000fe400000010ff */
[----:B------:R-:W-:Y:S02]  /*d710*/  F2FP.BF16.F32.PACK_AB R8, R24, R89 ;  /* 0x000000591808723e */ /* 0x000fe400000010ff */
[----:B------:R-:W-:Y:S01]  /*d720*/  F2FP.BF16.F32.PACK_AB R9, R82, R25 ;  /* 0x000000195209723e */ /* 0x000fe200000010ff */
[----:B------:R1:W-:Y:S01]  /*d730*/  STS.128 [R213], R4 ;  /* 0x00000004d5007388 */ /* 0x0003e20000000c00 */
[----:B------:R-:W-:-:S05]  /*d740*/  F2FP.BF16.F32.PACK_AB R11, R78, R81 ;  /* 0x000000514e0b723e */ /* 0x000fca00000010ff */
[----:B------:R1:W-:Y:S02]  /*d750*/  STS.128 [R74+0x10400], R8 ;  /* 0x010400084a007388 */ /* 0x0003e40000000c00 */
.L_x_1499:
[----:B------:R-:W-:Y:S05]  /*d760*/  BSYNC B1 ;  /* 0x0000000000017941 */ /* 0x000fea0003800000 */
.L_x_1498:
[----:B------:R-:W-:Y:S04]  /*d770*/  BSSY B1, `(.L_x_1500) ;  /* 0x0000068000017945 */ /* 0x000fe80003800000 */
[----:B------:R-:W-:Y:S05]  /*d780*/  @P2 BRA `(.L_x_1501) ;  /* 0x0000000400982947 */ /* 0x000fea0003800000 */
[----:B-1----:R-:W-:Y:S02]  /*d790*/  LEA.HI R4, R21, R220, RZ, 0x1d ;  /* 0x000000dc15047211 */ /* 0x002fe400078fe8ff */
[----:B------:R-:W-:Y:S02]  /*d7a0*/  SHF.R.U64 R26, R28, 0x10, R29 ;  /* 0x000000101c1a7819 */ /* 0x000fe4000000121d */
[----:B------:R-:W-:Y:S01]  /*d7b0*/  SHF.R.S32.HI R7, RZ, 0x1f, R4 ;  /* 0x0000001fff077819 */ /* 0x000fe20000011404 */
[----:B------:R-:W-:Y:S01]  /*d7c0*/  IMAD.SHL.U32 R5, R4, 0x8, RZ ;  /* 0x0000000804057824 */ /* 0x000fe200078e00ff */
[----:B------:R-:W-:Y:S02]  /*d7d0*/  SHF.R.U64 R24, R32, 0x10, R33 ;  /* 0x0000001020187819 */ /* 0x000fe40000001221 */
[----:B------:R-:W-:Y:S02]  /*d7e0*/  LEA.HI R7, R7, R4, RZ, 0x3 ;  /* 0x0000000407077211 */ /* 0x000fe400078f18ff */
[----:B------:R-:W-:-:S02]  /*d7f0*/  LOP3.LUT R4, R202, 0x38, R5, 0xf8, !PT ;  /* 0x00000038ca047812 */ /* 0x000fc400078ef805 */
[----:B------:R-:W-:Y:S01]  /*d800*/  SHF.R.U32.HI R33, RZ, 0x10, R33 ;  /* 0x00000010ff217819 */ /* 0x000fe20000011621 */
[----:B------:R-:W-:Y:S01]  /*d810*/  IMAD.SHL.U32 R7, R7, 0x400, RZ ;  /* 0x0000040007077824 */ /* 0x000fe200078e00ff */
[----:B------:R-:W-:Y:S02]  /*d820*/  LOP3.LUT R5, R4, R209, RZ, 0x3c, !PT ;  /* 0x000000d104057212 */ /* 0x000fe400078e3cff */
[--C-:B------:R-:W-:Y:S02]  /*d830*/  SHF.R.U64 R13, R30, 0x10, R31.reuse ;  /* 0x000000101e0d7819 */ /* 0x100fe4000000121f */
[----:B------:R-:W-:Y:S02]  /*d840*/  LOP3.LUT R7, R7, 0x7fffe000, RZ, 0xc0, !PT ;  /* 0x7fffe00007077812 */ /* 0x000fe400078ec0ff */
[----:B------:R-:W-:Y:S02]  /*d850*/  SHF.R.U32.HI R30, RZ, 0x10, R31 ;  /* 0x00000010ff1e7819 */ /* 0x000fe4000001161f */
[----:B0-----:R-:W-:-:S02]  /*d860*/  IADD3 R9, R5, R7, R210 ;  /* 0x0000000705097210 */ /* 0x001fc40007ffe0d2 */
[----:B------:R-:W0:Y:S01]  /*d870*/  LDS.128 R4, [R227] ;  /* 0x00000000e3047984 */ /* 0x000e220000000c00 */
[----:B------:R-:W-:Y:S02]  /*d880*/  PRMT R73, R73, 0x5410, R26 ;  /* 0x0000541049497816 */ /* 0x000fe4000000001a */
[----:B------:R-:W-:Y:S01]  /*d890*/  IMAD R12, R9, 0x2, R2 ;  /* 0x00000002090c7824 */ /* 0x000fe200078e0202 */
[----:B------:R-:W-:Y:S02]  /*d8a0*/  PRMT R69, R69, 0x5410, R24 ;  /* 0x0000541045457816 */ /* 0x000fe40000000018 */
[----:B------:R-:W-:Y:S02]  /*d8b0*/  SHF.R.U32.HI R29, RZ, 0x10, R29 ;  /* 0x00000010ff1d7819 */ /* 0x000fe4000001161d */
[----:B------:R-:W1:Y:S01]  /*d8c0*/  LDS.128 R8, [R12+0x10400] ;  /* 0x010400000c087984 */ /* 0x000e620000000c00 */
[----:B------:R-:W-:Y:S01]  /*d8d0*/  SHF.R.U64 R14, R34, 0x10, R35 ;  /* 0x00000010220e7819 */ /* 0x000fe20000001223 */
[----:B------:R-:W-:Y:S01]  /*d8e0*/  IMAD.U32 R32, R69, 0x10000, RZ ;  /* 0x0001000045207824 */ /* 0x000fe200078e00ff */
[----:B------:R-:W-:-:S02]  /*d8f0*/  PRMT R68, R68, 0x5410, R33 ;  /* 0x0000541044447816 */ /* 0x000fc40000000021 */
[----:B------:R-:W-:Y:S02]  /*d900*/  SHF.R.U32.HI R35, RZ, 0x10, R35 ;  /* 0x00000010ff237819 */ /* 0x000fe40000011623 */
[----:B------:R-:W-:Y:S01]  /*d910*/  PRMT R71, R71, 0x5410, R30 ;  /* 0x0000541047477816 */ /* 0x000fe2000000001e */
[----:B------:R-:W-:Y:S01]  /*d920*/  IMAD.U32 R30, R73, 0x10000, RZ ;  /* 0x00010000491e7824 */ /* 0x000fe200078e00ff */
[----:B------:R-:W-:Y:S01]  /*d930*/  PRMT R72, R72, 0x5410, R29 ;  /* 0x0000541048487816 */ /* 0x000fe2000000001d */
[----:B------:R-:W-:Y:S01]  /*d940*/  IMAD.U32 R29, R68, 0x10000, RZ ;  /* 0x00010000441d7824 */ /* 0x000fe200078e00ff */
[----:B------:R-:W-:Y:S02]  /*d950*/  PRMT R66, R66, 0x5410, R35 ;  /* 0x0000541042427816 */ /* 0x000fe40000000023 */
[----:B------:R-:W-:Y:S02]  /*d960*/  PRMT R70, R70, 0x5410, R13 ;  /* 0x0000541046467816 */ /* 0x000fe4000000000d */
[----:B------:R-:W-:Y:S01]  /*d970*/  PRMT R67, R67, 0x5410, R14 ;  /* 0x0000541043437816 */ /* 0x000fe2000000000e */
[----:B------:R-:W-:Y:S01]  /*d980*/  IMAD.U32 R31, R66, 0x10000, RZ ;  /* 0x00010000421f7824 */ /* 0x000fe200078e00ff */
[----:B------:R-:W-:-:S02]  /*d990*/  LOP3.LUT R69, R69, 0xffff0000, RZ, 0xc0, !PT ;  /* 0xffff000045457812 */ /* 0x000fc400078ec0ff */
[----:B------:R-:W-:Y:S02]  /*d9a0*/  LOP3.LUT R73, R73, 0xffff0000, RZ, 0xc0, !PT ;  /* 0xffff000049497812 */ /* 0x000fe400078ec0ff */
        /* <DEDUP_REMOVED lines=17> */
[C---:B------:R-:W-:Y:S01]  /*dac0*/  FMUL.FTZ R33, R26.reuse, R29 ;  /* 0x0000001d1a217220 */ /* 0x040fe20000410000 */
[----:B------:R-:W-:Y:S02]  /*dad0*/  IMAD.U32 R28, R11, 0x10000, RZ ;  /* 0x000100000b1c7824 */ /* 0x000fe400078e00ff */
[C---:B------:R-:W-:Y:S01]  /*dae0*/  FFMA.FTZ R34, R13.reuse, R30, -R34 ;  /* 0x0000001e0d227223 */ /* 0x040fe20000010822 */
[----:B------:R-:W-:Y:S01]  /*daf0*/  FFMA.FTZ R74, R13, R32, R74 ;  /* 0x000000200d4a7223 */ /* 0x000fe2000001004a */
[-C--:B------:R-:W-:Y:S01]  /*db00*/  FMUL.FTZ R35, R26, R25.reuse ;  /* 0x000000191a237220 */ /* 0x080fe20000410000 */
[----:B------:R-:W-:Y:S01]  /*db10*/  FFMA.FTZ R33, R14, R25, -R33 ;  /* 0x000000190e217223 */ /* 0x000fe20000010821 */
[----:B------:R-:W-:Y:S02]  /*db20*/  IMAD.U32 R13, R71, 0x10000, RZ ;  /* 0x00010000470d7824 */ /* 0x000fe400078e00ff */
[----:B------:R-:W-:Y:S01]  /*db30*/  FMUL.FTZ R25, R28, R31 ;  /* 0x0000001f1c197220 */ /* 0x000fe20000410000 */
[----:B------:R-:W-:Y:S01]  /*db40*/  FFMA.FTZ R35, R14, R29, R35 ;  /* 0x0000001d0e237223 */ /* 0x000fe20000010023 */
[----:B------:R-:W-:Y:S01]  /*db50*/  LOP3.LUT R72, R72, 0xffff0000, RZ, 0xc0, !PT ;  /* 0xffff000048487812 */ /* 0x000fe200078ec0ff */
[-C--:B------:R-:W-:Y:S01]  /*db60*/  FMUL.FTZ R28, R28, R13.reuse ;  /* 0x0000000d1c1c7220 */ /* 0x080fe20000410000 */
[----:B------:R-:W-:Y:S01]  /*db70*/  FFMA.FTZ R29, R24, R13, -R25 ;  /* 0x0000000d181d7223 */ /* 0x000fe20000010819 */
[C---:B------:R-:W-:Y:S01]  /*db80*/  FMUL.FTZ R13, R8.reuse, R69 ;  /* 0x00000045080d7220 */ /* 0x040fe20000410000 */
[----:B------:R-:W-:Y:S01]  /*db90*/  FMUL.FTZ R25, R8, R73 ;  /* 0x0000004908197220 */ /* 0x000fe20000410000 */
[----:B------:R-:W-:-:S02]  /*dba0*/  IMAD.U32 R27, R10, 0x10000, RZ ;  /* 0x000100000a1b7824 */ /* 0x000fc400078e00ff */
[----:B------:R-:W-:Y:S01]  /*dbb0*/  FFMA.FTZ R31, R24, R31, R28 ;  /* 0x0000001f181f7223 */ /* 0x000fe2000001001c */
[----:B------:R-:W-:Y:S02]  /*dbc0*/  IMAD.U32 R14, R67, 0x10000, RZ ;  /* 0x00010000430e7824 */ /* 0x000fe400078e00ff */
[C---:B------:R-:W-:Y:S01]  /*dbd0*/  FFMA.FTZ R13, R4.reuse, R73, -R13 ;  /* 0x00000049040d7223 */ /* 0x040fe2000001080d */
[C---:B------:R-:W-:Y:S01]  /*dbe0*/  FMUL.FTZ R24, R9.reuse, R68 ;  /* 0x0000004409187220 */ /* 0x040fe20000410000 */
[----:B------:R-:W-:Y:S01]  /*dbf0*/  FFMA.FTZ R25, R4, R69, R25 ;  /* 0x0000004504197223 */ /* 0x000fe20000010019 */
[----:B------:R-:W-:Y:S02]  /*dc00*/  IMAD.U32 R8, R70, 0x10000, RZ ;  /* 0x0001000046087824 */ /* 0x000fe400078e00ff */
[----:B------:R-:W-:Y:S01]  /*dc10*/  FMUL.FTZ R9, R9, R72 ;  /* 0x0000004809097220 */ /* 0x000fe20000410000 */
[----:B------:R-:W-:Y:S01]  /*dc20*/  FMUL.FTZ R4, R27, R14 ;  /* 0x0000000e1b047220 */ /* 0x000fe20000410000 */
[----:B------:R-:W-:Y:S01]  /*dc30*/  LOP3.LUT R10, R10, 0xffff0000, RZ, 0xc0, !PT ;  /* 0xffff00000a0a7812 */ /* 0x000fe200078ec0ff */
[----:B------:R-:W-:Y:S01]  /*dc40*/  FFMA.FTZ R24, R5, R72, -R24 ;  /* 0x0000004805187223 */ /* 0x000fe20000010818 */
[----:B------:R-:W-:Y:S01]  /*dc50*/  LOP3.LUT R11, R11, 0xffff0000, RZ, 0xc0, !PT ;  /* 0xffff00000b0b7812 */ /* 0x000fe200078ec0ff */
[----:B------:R-:W-:Y:S01]  /*dc60*/  FFMA.FTZ R68, R5, R68, R9 ;  /* 0x0000004405447223 */ /* 0x000fe20000010009 */
[-C--:B------:R-:W-:Y:S01]  /*dc70*/  FFMA.FTZ R26, R15, R8.reuse, -R4 ;  /* 0x000000080f1a7223 */ /* 0x080fe20000010804 */
[----:B------:R-:W-:Y:S01]  /*dc80*/  LOP3.LUT R67, R67, 0xffff0000, RZ, 0xc0, !PT ;  /* 0xffff000043437812 */ /* 0x000fe200078ec0ff */
[----:B------:R-:W-:Y:S01]  /*dc90*/  FMUL.FTZ R28, R27, R8 ;  /* 0x000000081b1c7220 */ /* 0x000fe20000410000 */
[----:B------:R-:W-:Y:S01]  /*dca0*/  LOP3.LUT R5, R70, 0xffff0000, RZ, 0xc0, !PT ;  /* 0xffff000046057812 */ /* 0x000fe200078ec0ff */
[----:B------:R-:W-:Y:S01]  /*dcb0*/  FMUL.FTZ R8, R11, R66 ;  /* 0x000000420b087220 */ /* 0x000fe20000410000 */
[----:B------:R-:W-:Y:S01]  /*dcc0*/  LOP3.LUT R4, R71, 0xffff0000, RZ, 0xc0, !PT ;  /* 0xffff000047047812 */ /* 0x000fe200078ec0ff */
[----:B------:R-:W-:Y:S01]  /*dcd0*/  FFMA.FTZ R28, R15, R14, R28 ;  /* 0x0000000e0f1c7223 */ /* 0x000fe2000001001c */
[C---:B------:R-:W-:Y:S01]  /*dce0*/  FMUL.FTZ R9, R10.reuse, R67 ;  /* 0x000000430a097220 */ /* 0x040fe20000410000 */
[----:B------:R-:W-:-:S02]  /*dcf0*/  FMUL.FTZ R10, R10, R5 ;  /* 0x000000050a0a7220 */ /* 0x000fc40000410000 */
[-C--:B------:R-:W-:Y:S01]  /*dd00*/  FMUL.FTZ R15, R11, R4.reuse ;  /* 0x000000040b0f7220 */ /* 0x080fe20000410000 */
[C---:B------:R-:W-:Y:S01]  /*dd10*/  FFMA.FTZ R11, R6.reuse, R5, -R9 ;  /* 0x00000005060b7223 */ /* 0x040fe20000010809 */
[C---:B------:R-:W-:Y:S01]  /*dd20*/  FFMA.FTZ R14, R7.reuse, R4, -R8 ;  /* 0x00000004070e7223 */ /* 0x040fe20000010808 */
[----:B------:R-:W-:Y:S01]  /*dd30*/  FFMA.FTZ R67, R6, R67, R10 ;  /* 0x0000004306437223 */ /* 0x000fe2000001000a */
[----:B------:R-:W-:Y:S01]  /*dd40*/  FFMA.FTZ R66, R7, R66, R15 ;  /* 0x0000004207427223 */ /* 0x000fe2000001000f */
[----:B------:R-:W-:Y:S02]  /*dd50*/  F2FP.BF16.F32.PACK_AB R4, R13, R34 ;  /* 0x000000220d04723e */ /* 0x000fe400000010ff */
[----:B------:R-:W-:Y:S02]  /*dd60*/  F2FP.BF16.F32.PACK_AB R5, R24, R33 ;  /* 0x000000211805723e */ /* 0x000fe400000010ff */
[----:B------:R-:W-:Y:S02]  /*dd70*/  F2FP.BF16.F32.PACK_AB R6, R11, R26 ;  /* 0x0000001a0b06723e */ /* 0x000fe400000010ff */
[----:B------:R-:W-:-:S02]  /*dd80*/  F2FP.BF16.F32.PACK_AB R7, R14, R29 ;  /* 0x0000001d0e07723e */ /* 0x000fc400000010ff */
[----:B------:R-:W-:Y:S02]  /*dd90*/  F2FP.BF16.F32.PACK_AB R8, R25, R74 ;  /* 0x0000004a1908723e */ /* 0x000fe400000010ff */
[----:B------:R-:W-:Y:S01]  /*dda0*/  F2FP.BF16.F32.PACK_AB R9, R68, R35 ;  /* 0x000000234409723e */ /* 0x000fe200000010ff */
[----:B------:R2:W-:Y:S01]  /*ddb0*/  STS.128 [R227], R4 ;  /* 0x00000004e3007388 */ /* 0x0005e20000000c00 */
[----:B------:R-:W-:Y:S02]  /*ddc0*/  F2FP.BF16.F32.PACK_AB R10, R67, R28 ;  /* 0x0000001c430a723e */ /* 0x000fe400000010ff */
[----:B------:R-:W-:-:S05]  /*ddd0*/  F2FP.BF16.F32.PACK_AB R11, R66, R31 ;  /* 0x0000001f420b723e */ /* 0x000fca00000010ff */
[----:B------:R2:W-:Y:S02]  /*dde0*/  STS.128 [R12+0x10400], R8 ;  /* 0x010400080c007388 */ /* 0x0005e40000000c00 */
.L_x_1501:
[----:B------:R-:W-:Y:S05]  /*ddf0*/  BSYNC B1 ;  /* 0x0000000000017941 */ /* 0x000fea0003800000 */
.L_x_1500:
[----:B------:R-:W-:Y:S04]  /*de00*/  BSSY B1, `(.L_x_1502) ;  /* 0x0000068000017945 */ /* 0x000fe80003800000 */
[----:B------:R-:W-:Y:S05]  /*de10*/  @P3 BRA `(.L_x_1503) ;  /* 0x0000000400983947 */ /* 0x000fea0003800000 */
[----:B-12---:R-:W-:Y:S02]  /*de20*/  LEA.HI R4, R21, R220, RZ, 0x1d ;  /* 0x000000dc15047211 */ /* 0x006fe400078fe8ff */
[----:B------:R-:W-:Y:S02]  /*de30*/  SHF.R.U64 R27, R36, 0x10, R37 ;  /* 0x00000010241b7819 */ /* 0x000fe40000001225 */
[----:B------:R-:W-:Y:S01]  /*de40*/  SHF.R.S32.HI R5, RZ, 0x1f, R4 ;  /* 0x0000001fff057819 */ /* 0x000fe20000011404 */
[----:B------:R-:W-:Y:S01]  /*de50*/  IMAD.SHL.U32 R6, R4, 0x8, RZ ;  /* 0x0000000804067824 */ /* 0x000fe200078e00ff */
[----:B------:R-:W-:Y:S02]  /*de60*/  SHF.R.U64 R15, R40, 0x10, R41 ;  /* 0x00000010280f7819 */ /* 0x000fe40000001229 */
[----:B------:R-:W-:Y:S02]  /*de70*/  LEA.HI R5, R5, R4, RZ, 0x3 ;  /* 0x0000000405057211 */ /* 0x000fe400078f18ff */
[----:B------:R-:W-:-:S02]  /*de80*/  LOP3.LUT R4, R201, 0x38, R6, 0xf8, !PT ;  /* 0x00000038c9047812 */ /* 0x000fc400078ef806 */
[----:B------:R-:W-:Y:S01]  /*de90*/  SHF.R.U64 R25, R38, 0x10, R39 ;  /* 0x0000001026197819 */ /* 0x000fe20000001227 */
[----:B------:R-:W-:Y:S01]  /*dea0*/  IMAD.SHL.U32 R6, R5, 0x400, RZ ;  /* 0x0000040005067824 */ /* 0x000fe200078e00ff */
[----:B------:R-:W-:Y:S02]  /*deb0*/  LOP3.LUT R5, R4, R207, RZ, 0x3c, !PT ;  /* 0x000000cf04057212 */ /* 0x000fe400078e3cff */
[----:B------:R-:W-:Y:S02]  /*dec0*/  PRMT R58, R58, 0x5410, R27 ;  /* 0x000054103a3a7816 */ /* 0x000fe4000000001b */
[----:B------:R-:W-:Y:S02]  /*ded0*/  LOP3.LUT R6, R6, 0x7fffe000, RZ, 0xc0, !PT ;  /* 0x7fffe00006067812 */ /* 0x000fe400078ec0ff */
[----:B------:R-:W-:Y:S01]  /*dee0*/  PRMT R62, R62, 0x5410, R15 ;  /* 0x000054103e3e7816 */ /* 0x000fe2000000000f */
[----:B------:R-:W-:Y:S01]  /*def0*/  IMAD.U32 R30, R58, 0x10000, RZ ;  /* 0x000100003a1e7824 */ /* 0x000fe200078e00ff */
[----:B0-----:R-:W-:-:S02]  /*df00*/  IADD3 R9, R5, R6, R208 ;  /* 0x0000000605097210 */ /* 0x001fc40007ffe0d0 */
[----:B------:R-:W0:Y:S01]  /*df10*/  LDS.128 R4, [R226] ;  /* 0x00000000e2047984 */ /* 0x000e220000000c00 */
[----:B------:R-:W-:Y:S01]  /*df20*/  SHF.R.U64 R13, R42, 0x10, R43 ;  /* 0x000000102a0d7819 */ /* 0x000fe2000000122b */
[----:B------:R-:W-:Y:S01]  /*df30*/  IMAD.U32 R32, R62, 0x10000, RZ ;  /* 0x000100003e207824 */ /* 0x000fe200078e00ff */
[----:B------:R-:W-:Y:S01]  /*df40*/  SHF.R.U32.HI R40, RZ, 0x10, R41 ;  /* 0x00000010ff287819 */ /* 0x000fe20000011629 */
[----:B------:R-:W-:Y:S01]  /*df50*/  IMAD R12, R9, 0x2, R2 ;  /* 0x00000002090c7824 */ /* 0x000fe200078e0202 */
[----:B------:R-:W-:Y:S02]  /*df60*/  SHF.R.U32.HI R42, RZ, 0x10, R43 ;  /* 0x00000010ff2a7819 */ /* 0x000fe4000001162b */
[----:B------:R-:W-:Y:S02]  /*df70*/  SHF.R.U32.HI R36, RZ, 0x10, R37 ;  /* 0x00000010ff247819 */ /* 0x000fe40000011625 */
[----:B------:R-:W1:Y:S01]  /*df80*/  LDS.128 R8, [R12+0x10400] ;  /* 0x010400000c087984 */ /* 0x000e620000000c00 */
[----:B------:R-:W-:-:S02]  /*df90*/  PRMT R60, R60, 0x5410, R25 ;  /* 0x000054103c3c7816 */ /* 0x000fc40000000019 */
[----:B------:R-:W-:Y:S02]  /*dfa0*/  SHF.R.U32.HI R38, RZ, 0x10, R39 ;  /* 0x00000010ff267819 */ /* 0x000fe40000011627 */
[----:B------:R-:W-:Y:S02]  /*dfb0*/  PRMT R63, R63, 0x5410, R40 ;  /* 0x000054103f3f7816 */ /* 0x000fe40000000028 */
[----:B------:R-:W-:Y:S02]  /*dfc0*/  PRMT R65, R65, 0x5410, R42 ;  /* 0x0000541041417816 */ /* 0x000fe4000000002a */
[----:B------:R-:W-:Y:S01]  /*dfd0*/  PRMT R59, R59, 0x5410, R36 ;  /* 0x000054103b3b7816 */ /* 0x000fe20000000024 */
[----:B------:R-:W-:Y:S01]  /*dfe0*/  IMAD.U32 R29, R63, 0x10000, RZ ;  /* 0x000100003f1d7824 */ /* 0x000fe200078e00ff */
[----:B------:R-:W-:Y:S01]  /*dff0*/  PRMT R64, R64, 0x5410, R13 ;  /* 0x0000541040407816 */ /* 0x000fe2000000000d */
[----:B------:R-:W-:Y:S01]  /*e000*/  IMAD.U32 R31, R65, 0x10000, RZ ;  /* 0x00010000411f7824 */ /* 0x000fe200078e00ff */
[----:B------:R-:W-:Y:S01]  /*e010*/  PRMT R61, R61, 0x5410, R38 ;  /* 0x000054103d3d7816 */ /* 0x000fe20000000026 */
        /* <DEDUP_REMOVED lines=18> */
[----:B------:R-:W-:Y:S02]  /*e140*/  IMAD.U32 R13, R61, 0x10000, RZ ;  /* 0x000100003d0d7824 */ /* 0x000fe400078e00ff */
[C---:B------:R-:W-:Y:S01]  /*e150*/  FMUL.FTZ R37, R28.reuse, R31 ;  /* 0x0000001f1c257220 */ /* 0x040fe20000410000 */
[----:B------:R-:W-:Y:S01]  /*e160*/  IMAD.U32 R25, R59, 0x10000, RZ ;  /* 0x000100003b197824 */ /* 0x000fe200078e00ff */
[----:B------:R-:W-:Y:S01]  /*e170*/  LOP3.LUT R11, R11, 0xffff0000, RZ, 0xc0, !PT ;  /* 0xffff00000b0b7812 */ /* 0x000fe200078ec0ff */
[-C--:B------:R-:W-:Y:S01]  /*e180*/  FMUL.FTZ R28, R28, R13.reuse ;  /* 0x0000000d1c1c7220 */ /* 0x080fe20000410000 */
[----:B------:R-:W-:Y:S01]  /*e190*/  FFMA.FTZ R37, R24, R13, -R37 ;  /* 0x0000000d18257223 */ /* 0x000fe20000010825 */
[-C--:B------:R-:W-:Y:S01]  /*e1a0*/  FMUL.FTZ R35, R26, R25.reuse ;  /* 0x000000191a237220 */ /* 0x080fe20000410000 */
[----:B------:R-:W-:Y:S01]  /*e1b0*/  FFMA.FTZ R33, R14, R25, -R33 ;  /* 0x000000190e217223 */ /* 0x000fe20000010821 */
[----:B------:R-:W-:Y:S01]  /*e1c0*/  LOP3.LUT R25, R62, 0xffff0000, RZ, 0xc0, !PT ;  /* 0xffff00003e197812 */ /* 0x000fe200078ec0ff */
[----:B------:R-:W-:Y:S01]  /*e1d0*/  FFMA.FTZ R30, R24, R31, R28 ;  /* 0x0000001f181e7223 */ /* 0x000fe2000001001c */
[----:B------:R-:W-:Y:S01]  /*e1e0*/  LOP3.LUT R13, R58, 0xffff0000, RZ, 0xc0, !PT ;  /* 0xffff00003a0d7812 */ /* 0x000fe200078ec0ff */
[----:B------:R-:W-:Y:S01]  /*e1f0*/  FFMA.FTZ R35, R14, R29, R35 ;  /* 0x0000001d0e237223 */ /* 0x000fe20000010023 */
[----:B------:R-:W-:Y:S01]  /*e200*/  LOP3.LUT R24, R63, 0xffff0000, RZ, 0xc0, !PT ;  /* 0xffff00003f187812 */ /* 0x000fe200078ec0ff */
[C---:B------:R-:W-:Y:S01]  /*e210*/  FMUL.FTZ R29, R8.reuse, R25 ;  /* 0x00000019081d7220 */ /* 0x040fe20000410000 */
[----:B------:R-:W-:Y:S01]  /*e220*/  LOP3.LUT R14, R59, 0xffff0000, RZ, 0xc0, !PT ;  /* 0xffff00003b0e7812 */ /* 0x000fe200078ec0ff */
[----:B------:R-:W-:Y:S01]  /*e230*/  FMUL.FTZ R31, R8, R13 ;  /* 0x0000000d081f7220 */ /* 0x000fe20000410000 */
[----:B------:R-:W-:-:S02]  /*e240*/  IMAD.U32 R27, R10, 0x10000, RZ ;  /* 0x000100000a1b7824 */ /* 0x000fc400078e00ff */
[C---:B------:R-:W-:Y:S01]  /*e250*/  FMUL.FTZ R28, R9.reuse, R24 ;  /* 0x00000018091c7220 */ /* 0x040fe20000410000 */
[----:B------:R-:W-:Y:S02]  /*e260*/  IMAD.U32 R26, R64, 0x10000, RZ ;  /* 0x00010000401a7824 */ /* 0x000fe400078e00ff */
[C---:B------:R-:W-:Y:S01]  /*e270*/  FFMA.FTZ R29, R4.reuse, R13, -R29 ;  /* 0x0000000d041d7223 */ /* 0x040fe2000001081d */
[----:B------:R-:W-:Y:S01]  /*e280*/  FMUL.FTZ R9, R9, R14 ;  /* 0x0000000e09097220 */ /* 0x000fe20000410000 */
[----:B------:R-:W-:Y:S01]  /*e290*/  FFMA.FTZ R31, R4, R25, R31 ;  /* 0x00000019041f7223 */ /* 0x000fe2000001001f */
[----:B------:R-:W-:Y:S02]  /*e2a0*/  IMAD.U32 R8, R60, 0x10000, RZ ;  /* 0x000100003c087824 */ /* 0x000fe400078e00ff */
[----:B------:R-:W-:Y:S01]  /*e2b0*/  FMUL.FTZ R4, R27, R26 ;  /* 0x0000001a1b047220 */ /* 0x000fe20000410000 */
[C---:B------:R-:W-:Y:S01]  /*e2c0*/  FFMA.FTZ R28, R5.reuse, R14, -R28 ;  /* 0x0000000e051c7223 */ /* 0x040fe2000001081c */
[----:B------:R-:W-:Y:S01]  /*e2d0*/  FFMA.FTZ R24, R5, R24, R9 ;  /* 0x0000001805187223 */ /* 0x000fe20000010009 */
[----:B------:R-:W-:Y:S01]  /*e2e0*/  LOP3.LUT R10, R10, 0xffff0000, RZ, 0xc0, !PT ;  /* 0xffff00000a0a7812 */ /* 0x000fe200078ec0ff */
[-C--:B------:R-:W-:Y:S01]  /*e2f0*/  FMUL.FTZ R14, R27, R8.reuse ;  /* 0x000000081b0e7220 */ /* 0x080fe20000410000 */
[----:B------:R-:W-:Y:S01]  /*e300*/  FFMA.FTZ R13, R15, R8, -R4 ;  /* 0x000000080f0d7223 */ /* 0x000fe20000010804 */
[----:B------:R-:W-:-:S02]  /*e310*/  LOP3.LUT R9, R64, 0xffff0000, RZ, 0xc0, !PT ;  /* 0xffff000040097812 */ /* 0x000fc400078ec0ff */
[----:B------:R-:W-:Y:S01]  /*e320*/  LOP3.LUT R5, R60, 0xffff0000, RZ, 0xc0, !PT ;  /* 0xffff00003c057812 */ /* 0x000fe200078ec0ff */
[----:B------:R-:W-:Y:S01]  /*e330*/  FFMA.FTZ R14, R15, R26, R14 ;  /* 0x0000001a0f0e7223 */ /* 0x000fe2000001000e */
[----:B------:R-:W-:Y:S01]  /*e340*/  LOP3.LUT R8, R65, 0xffff0000, RZ, 0xc0, !PT ;  /* 0xffff000041087812 */ /* 0x000fe200078ec0ff */
[C---:B------:R-:W-:Y:S01]  /*e350*/  FMUL.FTZ R15, R10.reuse, R9 ;  /* 0x000000090a0f7220 */ /* 0x040fe20000410000 */
[----:B------:R-:W-:Y:S01]  /*e360*/  LOP3.LUT R4, R61, 0xffff0000, RZ, 0xc0, !PT ;  /* 0xffff00003d047812 */ /* 0x000fe200078ec0ff */
[-C--:B------:R-:W-:Y:S02]  /*e370*/  FMUL.FTZ R26, R10, R5.reuse ;  /* 0x000000050a1a7220 */ /* 0x080fe40000410000 */
[C---:B------:R-:W-:Y:S01]  /*e380*/  FMUL.FTZ R32, R11.reuse, R8 ;  /* 0x000000080b207220 */ /* 0x040fe20000410000 */
[C---:B------:R-:W-:Y:S01]  /*e390*/  FFMA.FTZ R10, R6.reuse, R5, -R15 ;  /* 0x00000005060a7223 */ /* 0x040fe2000001080f */
[-C--:B------:R-:W-:Y:S01]  /*e3a0*/  FMUL.FTZ R25, R11, R4.reuse ;  /* 0x000000040b197220 */ /* 0x080fe20000410000 */
[----:B------:R-:W-:Y:S01]  /*e3b0*/  FFMA.FTZ R11, R6, R9, R26 ;  /* 0x00000009060b7223 */ /* 0x000fe2000001001a */
[----:B------:R-:W-:Y:S01]  /*e3c0*/  FFMA.FTZ R32, R7, R4, -R32 ;  /* 0x0000000407207223 */ /* 0x000fe20000010820 */
[----:B------:R-:W-:Y:S01]  /*e3d0*/  F2FP.BF16.F32.PACK_AB R4, R29, R34 ;  /* 0x000000221d04723e */ /* 0x000fe200000010ff */
        /* <DEDUP_REMOVED lines=10> */
.L_x_1503:
[----:B------:R-:W-:Y:S05]  /*e480*/  BSYNC B1 ;  /* 0x0000000000017941 */ /* 0x000fea0003800000 */
.L_x_1502:
[----:B--23--:R-:W-:Y:S02]  /*e490*/  PRMT R12, R12, 0x5410, R0 ;  /* 0x000054100c0c7816 */ /* 0x00cfe40000000000 */
[----:B------:R-:W-:Y:S01]  /*e4a0*/  PRMT R14, R14, 0x5410, R3 ;  /* 0x000054100e0e7816 */ /* 0x000fe20000000003 */
[----:B------:R-:W-:Y:S06]  /*e4b0*/  @P0 BRA `(.L_x_1477) ;  /* 0x0000000400980947 */ /* 0x000fec0003800000 */
[----:B------:R-:W-:Y:S01]  /*e4c0*/  LEA.HI R21, R21, R220, RZ, 0x1d ;  /* 0x000000dc15157211 */ /* 0x000fe200078fe8ff */
[----:B-1----:R-:W1:Y:S01]  /*e4d0*/  LDS.128 R4, [R225] ;  /* 0x00000000e1047984 */ /* 0x002e620000000c00 */
        /* <DEDUP_REMOVED lines=13> */
[----:B------:R-:W-:-:S02]  /*e5b0*/  IADD3 R3, R3, R21, R206 ;  /* 0x0000001503037210 */ /* 0x000fc40007ffe0ce */
[----:B------:R-:W-:Y:S01]  /*e5c0*/  SHF.R.U32.HI R44, RZ, 0x10, R45 ;  /* 0x00000010ff2c7819 */ /* 0x000fe2000001162d */
[----:B------:R-:W-:Y:S01]  /*e5d0*/  IMAD.U32 R27, R56, 0x10000, RZ ;  /* 0x00010000381b7824 */ /* 0x000fe200078e00ff */
[----:B------:R-:W-:Y:S01]  /*e5e0*/  SHF.R.U32.HI R48, RZ, 0x10, R49 ;  /* 0x00000010ff307819 */ /* 0x000fe20000011631 */
[----:B------:R-:W-:Y:S01]  /*e5f0*/  IMAD R3, R3, 0x2, R2 ;  /* 0x0000000203037824 */ /* 0x000fe200078e0202 */
[----:B------:R-:W-:Y:S02]  /*e600*/  PRMT R54, R54, 0x5410, R15 ;  /* 0x0000541036367816 */ /* 0x000fe4000000000f */
[----:B------:R-:W-:Y:S02]  /*e610*/  SHF.R.U32.HI R30, RZ, 0x10, R51 ;  /* 0x00000010ff1e7819 */ /* 0x000fe40000011633 */
[----:B0-----:R-:W0:Y:S01]  /*e620*/  LDS.128 R8, [R3+0x10400] ;  /* 0x0104000003087984 */ /* 0x001e220000000c00 */
[----:B------:R-:W-:Y:S02]  /*e630*/  PRMT R53, R53, 0x5410, R44 ;  /* 0x0000541035357816 */ /* 0x000fe4000000002c */
[----:B------:R-:W-:-:S02]  /*e640*/  PRMT R57, R57, 0x5410, R48 ;  /* 0x0000541039397816 */ /* 0x000fc40000000030 */
[----:B------:R-:W-:Y:S02]  /*e650*/  SHF.R.U32.HI R46, RZ, 0x10, R47 ;  /* 0x00000010ff2e7819 */ /* 0x000fe4000001162f */
[----:B------:R-:W-:Y:S01]  /*e660*/  SHF.R.U64 R28, R50, 0x10, R51 ;  /* 0x00000010321c7819 */ /* 0x000fe20000001233 */
[----:B------:R-:W-:Y:S01]  /*e670*/  IMAD.U32 R29, R57, 0x10000, RZ ;  /* 0x00010000391d7824 */ /* 0x000fe200078e00ff */
[----:B------:R-:W-:Y:S01]  /*e680*/  PRMT R30, R14, 0x5432, R30 ;  /* 0x000054320e1e7816 */ /* 0x000fe2000000001e */
[----:B-1----:R-:W-:Y:S01]  /*e690*/  IMAD.U32 R0, R4, 0x10000, RZ ;  /* 0x0001000004007824 */ /* 0x002fe200078e00ff */
[----:B------:R-:W-:Y:S01]  /*e6a0*/  PRMT R55, R55, 0x5410, R46 ;  /* 0x0000541037377816 */ /* 0x000fe2000000002e */
[----:B------:R-:W-:Y:S01]  /*e6b0*/  IMAD.U32 R14, R7, 0x10000, RZ ;  /* 0x00010000070e7824 */ /* 0x000fe200078e00ff */
[----:B------:R-:W-:Y:S01]  /*e6c0*/  PRMT R28, R12, 0x5432, R28 ;  /* 0x000054320c1c7816 */ /* 0x000fe2000000001c */
[----:B------:R-:W-:Y:S01]  /*e6d0*/  IMAD.U32 R12, R5, 0x10000, RZ ;  /* 0x00010000050c7824 */ /* 0x000fe200078e00ff */
[----:B------:R-:W-:Y:S01]  /*e6e0*/  LOP3.LUT R25, R25, 0xffff0000, RZ, 0xc0, !PT ;  /* 0xffff000019197812 */ /* 0x000fe200078ec0ff */
        /* <DEDUP_REMOVED lines=19> */
[----:B------:R-:W-:Y:S01]  /*e820*/  FFMA.FTZ R35, R12, R15, -R35 ;  /* 0x0000000f0c237223 */ /* 0x000fe20000010823 */
[----:B------:R-:W-:Y:S01]  /*e830*/  FMUL.FTZ R39, R24, R31 ;  /* 0x0000001f18277220 */ /* 0x000fe20000410000 */
[----:B------:R-:W-:Y:S01]  /*e840*/  FFMA.FTZ R37, R12, R29, R37 ;  /* 0x0000001d0c257223 */ /* 0x000fe20000010025 */
[-C--:B------:R-:W-:Y:S01]  /*e850*/  FMUL.FTZ R24, R24, R27.reuse ;  /* 0x0000001b18187220 */ /* 0x080fe20000410000 */
[----:B------:R-:W-:Y:S01]  /*e860*/  LOP3.LUT R12, R57, 0xffff0000, RZ, 0xc0, !PT ;  /* 0xffff0000390c7812 */ /* 0x000fe200078ec0ff */
[----:B------:R-:W-:Y:S01]  /*e870*/  FFMA.FTZ R39, R14, R27, -R39 ;  /* 0x0000001b0e277223 */ /* 0x000fe20000010827 */
[----:B------:R-:W-:Y:S01]  /*e880*/  LOP3.LUT R15, R56, 0xffff0000, RZ, 0xc0, !PT ;  /* 0xffff0000380f7812 */ /* 0x000fe200078ec0ff */
[----:B------:R-:W-:Y:S01]  /*e890*/  FFMA.FTZ R31, R14, R31, R24 ;  /* 0x0000001f0e1f7223 */ /* 0x000fe20000010018 */
[----:B------:R-:W-:Y:S01]  /*e8a0*/  LOP3.LUT R0, R53, 0xffff0000, RZ, 0xc0, !PT ;  /* 0xffff000035007812 */ /* 0x000fe200078ec0ff */
[----:B------:R-:W-:Y:S01]  /*e8b0*/  FMUL.FTZ R24, R9, R12 ;  /* 0x0000000c09187220 */ /* 0x000fe20000410000 */
[C---:B------:R-:W-:Y:S01]  /*e8c0*/  FMUL.FTZ R29, R8.reuse, R25 ;  /* 0x00000019081d7220 */ /* 0x040fe20000410000 */
[----:B------:R-:W-:Y:S01]  /*e8d0*/  FMUL.FTZ R27, R8, R15 ;  /* 0x0000000f081b7220 */ /* 0x000fe20000410000 */
[----:B------:R-:W-:-:S02]  /*e8e0*/  IMAD.U32 R21, R10, 0x10000, RZ ;  /* 0x000100000a157824 */ /* 0x000fc400078e00ff */
[----:B------:R-:W-:Y:S01]  /*e8f0*/  FMUL.FTZ R9, R9, R0 ;  /* 0x0000000009097220 */ /* 0x000fe20000410000 */
[----:B------:R-:W-:Y:S02]  /*e900*/  IMAD.U32 R14, R28, 0x10000, RZ ;  /* 0x000100001c0e7824 */ /* 0x000fe400078e00ff */
[----:B------:R-:W-:Y:S01]  /*e910*/  FFMA.FTZ R27, R4, R25, -R27 ;  /* 0x00000019041b7223 */ /* 0x000fe2000001081b */
[----:B------:R-:W-:Y:S02]  /*e920*/  IMAD.U32 R8, R54, 0x10000, RZ ;  /* 0x0001000036087824 */ /* 0x000fe400078e00ff */
[----:B------:R-:W-:Y:S01]  /*e930*/  FFMA.FTZ R20, R4, R15, R29 ;  /* 0x0000000f04147223 */ /* 0x000fe2000001001d */
[----:B------:R-:W-:Y:S01]  /*e940*/  FFMA.FTZ R12, R5, R12, R9 ;  /* 0x0000000c050c7223 */ /* 0x000fe20000010009 */
[----:B------:R-:W-:Y:S01]  /*e950*/  LOP3.LUT R10, R10, 0xffff0000, RZ, 0xc0, !PT ;  /* 0xffff00000a0a7812 */ /* 0x000fe200078ec0ff */
[----:B------:R-:W-:Y:S01]  /*e960*/  FMUL.FTZ R4, R21, R14 ;  /* 0x0000000e15047220 */ /* 0x000fe20000410000 */
[----:B------:R-:W-:Y:S01]  /*e970*/  FFMA.FTZ R24, R5, R0, -R24 ;  /* 0x0000000005187223 */ /* 0x000fe20000010818 */
[-C--:B------:R-:W-:Y:S01]  /*e980*/  FMUL.FTZ R32, R21, R8.reuse ;  /* 0x0000000815207220 */ /* 0x080fe20000410000 */
[----:B------:R-:W-:Y:S01]  /*e990*/  LOP3.LUT R9, R28, 0xffff0000, RZ, 0xc0, !PT ;  /* 0xffff00001c097812 */ /* 0x000fe200078ec0ff */
[----:B------:R-:W-:Y:S01]  /*e9a0*/  FFMA.FTZ R15, R13, R8, -R4 ;  /* 0x000000080d0f7223 */ /* 0x000fe20000010804 */
[----:B------:R-:W-:Y:S01]  /*e9b0*/  LOP3.LUT R11, R11, 0xffff0000, RZ, 0xc0, !PT ;  /* 0xffff00000b0b7812 */ /* 0x000fe200078ec0ff */
[----:B------:R-:W-:Y:S01]  /*e9c0*/  FFMA.FTZ R32, R13, R14, R32 ;  /* 0x0000000e0d207223 */ /* 0x000fe20000010020 */
[----:B------:R-:W-:Y:S01]  /*e9d0*/  LOP3.LUT R5, R54, 0xffff0000, RZ, 0xc0, !PT ;  /* 0xffff000036057812 */ /* 0x000fe200078ec0ff */
[----:B------:R-:W-:Y:S01]  /*e9e0*/  FMUL.FTZ R13, R10, R9 ;  /* 0x000000090a0d7220 */ /* 0x000fe20000410000 */
[----:B------:R-:W-:-:S02]  /*e9f0*/  LOP3.LUT R30, R30, 0xffff0000, RZ, 0xc0, !PT ;  /* 0xffff00001e1e7812 */ /* 0x000fc400078ec0ff */
[----:B------:R-:W-:Y:S01]  /*ea00*/  LOP3.LUT R0, R55, 0xffff0000, RZ, 0xc0, !PT ;  /* 0xffff000037007812 */ /* 0x000fe200078ec0ff */
[-C--:B------:R-:W-:Y:S01]  /*ea10*/  FMUL.FTZ R4, R10, R5.reuse ;  /* 0x000000050a047220 */ /* 0x080fe20000410000 */
[----:B------:R-:W-:Y:S01]  /*ea20*/  FFMA.FTZ R10, R6, R5, -R13 ;  /* 0x00000005060a7223 */ /* 0x000fe2000001080d */
[C---:B------:R-:W-:Y:S01]  /*ea30*/  FMUL.FTZ R8, R11.reuse, R30 ;  /* 0x0000001e0b087220 */ /* 0x040fe20000410000 */
[----:B------:R-:W-:Y:S01]  /*ea40*/  F2FP.BF16.F32.PACK_AB R5, R24, R35 ;  /* 0x000000231805723e */ /* 0x000fe200000010ff */
[-C--:B------:R-:W-:Y:S01]  /*ea50*/  FMUL.FTZ R21, R11, R0.reuse ;  /* 0x000000000b157220 */ /* 0x080fe20000410000 */
[----:B------:R-:W-:Y:S01]  /*ea60*/  FFMA.FTZ R11, R6, R9, R4 ;  /* 0x00000009060b7223 */ /* 0x000fe20000010004 */
[C---:B------:R-:W-:Y:S01]  /*ea70*/  FFMA.FTZ R0, R7.reuse, R0, -R8 ;  /* 0x0000000007007223 */ /* 0x040fe20000010808 */
        /* <DEDUP_REMOVED lines=8> */
[----:B------:R-:W-:-:S05]  /*eb00*/  F2FP.BF16.F32.PACK_AB R11, R30, R31 ;  /* 0x0000001f1e0b723e */ /* 0x000fca00000010ff */
[----:B------:R2:W-:Y:S02]  /*eb10*/  STS.128 [R3+0x10400], R8 ;  /* 0x0104000803007388 */ /* 0x0005e40000000c00 */
.L_x_1477:
[----:B------:R-:W-:Y:S05]  /*eb20*/  BSYNC B0 ;  /* 0x0000000000007941 */ /* 0x000fea0003800000 */
.L_x_1437:
        /* <DEDUP_REMOVED lines=8> */
.L_x_1435:
[----:B------:R-:W-:-:S05]  /*ebb0*/  IMAD.U32 R0, RZ, RZ, UR39 ;  /* 0x00000027ff007e24 */ /* 0x000fca000f8e00ff */
[----:B------:R-:W-:-:S13]  /*ebc0*/  ISETP.NE.AND P0, PT, R0, 0x3, PT ;  /* 0x000000030000780c */ /* 0x000fda0003f05270 */
[----:B------:R-:W-:Y:S05]  /*ebd0*/  @!P0 BRA `(.L_x_1504) ;  /* 0x0000000000048947 */ /* 0x000fea0003800000 */
[----:B------:R-:W-:Y:S01]  /*ebe0*/  BPT.TRAP 0x1 ;  /* 0x000000040000795c */ /* 0x000fe20000300000 */
.L_x_1504:
[----:B-12---:R-:W-:Y:S01]  /*ebf0*/  IMAD R3, R184, 0x8, R2 ;  /* 0x00000008b8037824 */ /* 0x006fe200078e0202 */
[----:B------:R-:W-:-:S04]  /*ec00*/  SHF.L.U32 R0, R186, 0x1f, RZ ;  /* 0x0000001fba007819 */ /* 0x000fc800000006ff */
[----:B------:R1:W2:Y:S01]  /*ec10*/  SYNCS.PHASECHK.TRANS64.TRYWAIT P2, [R3+URZ+0x28830], R0 ;  /* 0x02883000030075a7 */ /* 0x0002a2000804017f */
[----:B------:R-:W-:Y:S05]  /*ec20*/  @!P0 BRA `(.L_x_1505) ;  /* 0x0000000000048947 */ /* 0x000fea0003800000 */
[----:B------:R-:W-:Y:S01]  /*ec30*/  BPT.TRAP 0x1 ;  /* 0x000000040000795c */ /* 0x000fe20000300000 */
.L_x_1505:
[----:B---34-:R-:W3:Y:S02]  /*ec40*/  S2R R4, SR_TID.X ;  /* 0x0000000000047919 */ /* 0x018ee40000002100 */
[----:B---3--:R-:W-:-:S04]  /*ec50*/  LOP3.LUT R4, R4, 0x7f, RZ, 0xc0, !PT ;  /* 0x0000007f04047812 */ /* 0x008fc800078ec0ff */
[----:B------:R-:W-:Y:S01]  /*ec60*/  ISETP.NE.AND P1, PT, R4, RZ, PT ;  /* 0x000000ff0400720c */ /* 0x000fe20003f25270 */
[----:B--2---:R-:W-:-:S12]  /*ec70*/  @P2 BRA `(.L_x_1506) ;  /* 0x0000000000082947 */ /* 0x004fd80003800000 */
[----:B------:R-:W2:Y:S02]  /*ec80*/  SYNCS.PHASECHK.TRANS64.TRYWAIT P2, [R3+URZ+0x28830], R0 ;  /* 0x02883000030075a7 */ /* 0x000ea4000804017f */
[----:B--2---:R-:W-:Y:S05]  /*ec90*/  @!P2 BRA `(.L_x_1507) ;  /* 0x0000015c0004a947 */ /* 0x004fea0003800000 */
.L_x_1506:
[----:B------:R-:W-:Y:S05]  /*eca0*/  WARPSYNC.ALL ;  /* 0x0000000000007948 */ /* 0x000fea0003800000 */
[----:B-12---:R-:W-:Y:S01]  /*ecb0*/  VIADD R0, R2, 0x18400 ;  /* 0x0001840002007836 */ /* 0x006fe20000000000 */
[----:B------:R-:W-:Y:S01]  /*ecc0*/  R2UR UR32, R52 ;  /* 0x00000000342072ca */ /* 0x000fe200000e0000 */
[----:B------:R-:W-:Y:S01]  /*ecd0*/  IMAD.MOV.U32 R5, RZ, RZ, 0x40000040 ;  /* 0x40000040ff057424 */ /* 0x000fe200078e00ff */
[----:B------:R-:W-:Y:S01]  /*ece0*/  WARPGROUP.ARRIVE ;  /* 0x00000000000079c5 */ /* 0x000fe20000000000 */
[----:B------:R-:W-:Y:S01]  /*ecf0*/  UMOV UR33, 0x40000040 ;  /* 0x4000004000217882 */ /* 0x000fe20000000000 */
[----:B------:R-:W-:Y:S01]  /*ed00*/  SHF.R.U32.HI R0, RZ, 0x4, R0 ;  /* 0x00000004ff007819 */ /* 0x000fe20000011600 */
[----:B------:R-:W-:Y:S01]  /*ed10*/  IMAD.MOV.U32 R7, RZ, RZ, 0x40000040 ;  /* 0x40000040ff077424 */ /* 0x000fe200078e00ff */
[----:B------:R-:W-:Y:S01]  /*ed20*/  R2UR UR35, R5 ;  /* 0x00000000052372ca */ /* 0x000fe200000e0000 */
[----:B------:R-:W-:Y:S01]  /*ed30*/  UMOV UR5, 0x40000040 ;  /* 0x4000004000057882 */ /* 0x000fe20000000000 */
[----:B------:R-:W-:Y:S01]  /*ed40*/  LOP3.LUT R0, R0, 0x3fff, RZ, 0xc0, !PT ;  /* 0x00003fff00007812 */ /* 0x000fe200078ec0ff */
[----:B------:R-:W-:Y:S01]  /*ed50*/  UMOV UR9, 0x40000040 ;  /* 0x4000004000097882 */ /* 0x000fe20000000000 */
[----:B------:R-:W-:Y:S01]  /*ed60*/  R2UR UR7, R7 ;  /* 0x00000000070772ca */ /* 0x000fe200000e0000 */
[----:B------:R-:W-:Y:S01]  /*ed70*/  IMAD.MOV.U32 R7, RZ, RZ, 0x40000040 ;  /* 0x40000040ff077424 */ /* 0x000fe200078e00ff */
[----:B------:R-:W-:Y:S01]  /*ed80*/  LOP3.LUT R8, R0, 0x10000, RZ, 0xfc, !PT ;  /* 0x0001000000087812 */ /* 0x000fe200078efcff */
[----:B------:R-:W-:Y:S01]  /*ed90*/  ULOP3.LUT UR32, UR32, 0x10000, URZ, 0xfc, !UPT ;  /* 0x0001000020207892 */ /* 0x000fe2000f8efc3f */
[----:B------:R-:W-:Y:S01]  /*eda0*/  IMAD.MOV.U32 R5, RZ, RZ, 0x40000040 ;  /* 0x40000040ff057424 */ /* 0x000fe200078e00ff */
[----:B------:R-:W-:Y:S01]  /*edb0*/  UMOV UR13, 0x40000040 ;  /* 0x40000040000d7882 */ /* 0x000fe20000000000 */
[----:B------:R-:W-:Y:S01]  /*edc0*/  R2UR UR11, R7 ;  /* 0x00000000070b72ca */ /* 0x000fe200000e0000 */
[----:B------:R-:W-:Y:S01]  /*edd0*/  IMAD R4, R184, 0x800, R8 ;  /* 0x00000800b8047824 */ /* 0x000fe200078e0208 */
[----:B------:R-:W-:Y:S01]  /*ede0*/  UIADD3 UR4, UR32, 0x2, URZ ;  /* 0x0000000220047890 */ /* 0x000fe2000fffe03f */
[----:B------:R-:W-:Y:S01]  /*edf0*/  IMAD.MOV.U32 R7, RZ, RZ, 0x40000040 ;  /* 0x40000040ff077424 */ /* 0x000fe200078e00ff */
[----:B------:R-:W-:Y:S01]  /*ee00*/  UIADD3 UR8, UR32, 0x4, URZ ;  /* 0x0000000420087890 */ /* 0x000fe2000fffe03f */
[C---:B------:R-:W-:Y:S01]  /*ee10*/  VIADD R6, R4.reuse, 0x2 ;  /* 0x0000000204067836 */ /* 0x040fe20000000000 */
[----:B------:R-:W-:Y:S01]  /*ee20*/  R2UR UR34, R4 ;  /* 0x00000000042272ca */ /* 0x000fe200000e0000 */
[----:B------:R-:W-:Y:S01]  /*ee30*/  UIADD3 UR12, UR32, 0x6, URZ ;  /* 0x00000006200c7890 */ /* 0x000fe2000fffe03f */
[----:B------:R-:W-:Y:S01]  /*ee40*/  R2UR UR15, R7 ;  /* 0x00000000070f72ca */ /* 0x000fe200000e0000 */
[----:B------:R-:W-:Y:S01]  /*ee50*/  IMAD.MOV.U32 R7, RZ, RZ, 0x40000040 ;  /* 0x40000040ff077424 */ /* 0x000fe200078e00ff */
[----:B------:R-:W-:Y:S01]  /*ee60*/  R2UR UR6, R6 ;  /* 0x00000000060672ca */ /* 0x000fe200000e0000 */
[----:B------:R-:W-:Y:S01]  /*ee70*/  VIADD R6, R4, 0x4 ;  /* 0x0000000404067836 */ /* 0x000fe20000000000 */
[----:B------:R-:W-:Y:S01]  /*ee80*/  UIADD3 UR16, UR32, 0x400, URZ ;  /* 0x0000040020107890 */ /* 0x000fe2000fffe03f */
[----:B------:R-:W-:Y:S01]  /*ee90*/  R2UR UR31, R5 ;  /* 0x00000000051f72ca */ /* 0x000fe200000e0000 */
[----:B------:R-:W-:Y:S01]  /*eea0*/  UMOV UR17, 0x40000040 ;  /* 0x4000004000117882 */ /* 0x000fe20000000000 */
[----:B------:R-:W-:Y:S01]  /*eeb0*/  R2UR UR19, R7 ;  /* 0x00000000071372ca */ /* 0x000fe200000e0000 */
[----:B------:R-:W-:Y:S01]  /*eec0*/  IMAD.MOV.U32 R7, RZ, RZ, 0x40000040 ;  /* 0x40000040ff077424 */ /* 0x000fe200078e00ff */
[----:B------:R-:W-:Y:S01]  /*eed0*/  R2UR UR10, R6 ;  /* 0x00000000060a72ca */ /* 0x000fe200000e0000 */
[----:B------:R-:W-:Y:S01]  /*eee0*/  VIADD R6, R4, 0x6 ;  /* 0x0000000604067836 */ /* 0x000fe20000000000 */
[----:B------:R-:W-:Y:S01]  /*eef0*/  HGMMA.64x128x16.F32.BF16 R24, gdesc[UR32], RZ, !UPT, gsb0 ;  /* 0x01e00000201879f0 */ /* 0x000fe2000c0018ff */
[----:B------:R-:W-:Y:S01]  /*ef00*/  UIADD3 UR20, UR32, 0x402, URZ ;  /* 0x0000040220147890 */ /* 0x000fe2000fffe03f */
[----:B------:R-:W-:Y:S01]  /*ef10*/  R2UR UR23, R7 ;  /* 0x00000000071772ca */ /* 0x000fe200000e0000 */
[----:B------:R-:W-:Y:S01]  /*ef20*/  UMOV UR21, 0x40000040 ;  /* 0x4000004000157882 */ /* 0x000fe20000000000 */
[----:B------:R-:W-:Y:S01]  /*ef30*/  R2UR UR14, R6 ;  /* 0x00000000060e72ca */ /* 0x000fe200000e0000 */
[----:B------:R-:W-:Y:S01]  /*ef40*/  VIADD R6, R4, 0x400 ;  /* 0x0000040004067836 */ /* 0x000fe20000000000 */
[----:B------:R-:W-:Y:S01]  /*ef50*/  UIADD3 UR24, UR32, 0x404, URZ ;  /* 0x0000040420187890 */ /* 0x000fe2000fffe03f */
[----:B------:R-:W-:Y:S01]  /*ef60*/  IMAD.MOV.U32 R7, RZ, RZ, 0x40000040 ;  /* 0x40000040ff077424 */ /* 0x000fe200078e00ff */
[----:B------:R-:W-:Y:S01]  /*ef70*/  UMOV UR25, 0x40000040 ;  /* 0x4000004000197882 */ /* 0x000fe20000000000 */
[----:B------:R-:W-:Y:S01]  /*ef80*/  UIADD3 UR28, UR32, 0x406, URZ ;  /* 0x00000406201c7890 */ /* 0x000fe2000fffe03f */
[----:B------:R-:W-:Y:S01]  /*ef90*/  R2UR UR18, R6 ;  /* 0x00000000061272ca */ /* 0x000fe200000e0000 */
[----:B------:R-:W-:Y:S01]  /*efa0*/  VIADD R6, R4, 0x402 ;  /* 0x0000040204067836 */ /* 0x000fe20000000000 */
[----:B------:R-:W-:Y:S01]  /*efb0*/  R2UR UR27, R7 ;  /* 0x00000000071b72ca */ /* 0x000fe200000e0000 */
[----:B------:R-:W-:Y:S01]  /*efc0*/  UMOV UR29, 0x40000040 ;  /* 0x40000040001d7882 */ /* 0x000fe20000000000 */
[----:B------:R-:W1:Y:S01]  /*efd0*/  LDC.64 R10, c[0x0][0x9e0] ;  /* 0x00027800ff0a7b82 */ /* 0x000e620000000a00 */
[----:B------:R-:W-:Y:S01]  /*efe0*/  @!P1 VIADD R0, R3, 0x28840 ;  /* 0x0002884003009836 */ /* 0x000fe20000000000 */
[----:B------:R-:W-:Y:S01]  /*eff0*/  R2UR UR22, R6 ;  /* 0x00000000061672ca */ /* 0x000fe200000e0000 */
[C---:B------:R-:W-:Y:S01]  /*f000*/  VIADD R6, R4.reuse, 0x404 ;  /* 0x0000040404067836 */ /* 0x040fe20000000000 */
[----:B------:R-:W-:Y:S01]  /*f010*/  LEA R14, R129, 0xffffff80, 0x7 ;  /* 0xffffff80810e7811 */ /* 0x000fe200078e38ff */
[----:B------:R-:W-:Y:S01]  /*f020*/  VIADD R4, R4, 0x406 ;  /* 0x0000040604047836 */ /* 0x000fe20000000000 */
[----:B------:R-:W-:-:S02]  /*f030*/  @!P1 PRMT R0, RZ, 0x654, R0 ;  /* 0x00000654ff009816 */ /* 0x000fc40000000000 */
[----:B------:R-:W-:Y:S02]  /*f040*/  R2UR UR26, R6 ;  /* 0x00000000061a72ca */ /* 0x000fe400000e0000 */
[----:B------:R-:W-:Y:S01]  /*f050*/  R2UR UR30, R4 ;  /* 0x00000000041e72ca */ /* 0x000fe200000e0000 */
[----:B------:R-:W-:-:S04]  /*f060*/  IMAD.MOV.U32 R4, RZ, RZ, -0x80 ;  /* 0xffffff80ff047424 */ /* 0x000fc800078e00ff */
[----:B0-----:R-:W-:Y:S02]  /*f070*/  IMAD R9, R129, R4, 0x80 ;  /* 0x0000008081097424 */ /* 0x001fe400078e0204 */
[----:B------:R-:W-:Y:S02]  /*f080*/  IMAD R4, R197, 0x80, R204 ;  /* 0x00000080c5047824 */ /* 0x000fe400078e02cc */
[----:B------:R-:W-:-:S04]  /*f090*/  IMAD.IADD R6, R192, 0x1, R9 ;  /* 0x00000001c0067824 */ /* 0x000fc800078e0209 */
[----:B------:R-:W-:Y:S01]  /*f0a0*/  IMAD R13, R191, -0x2, R6 ;  /* 0xfffffffebf0d7824 */ /* 0x000fe200078e0206 */
[----:B-1----:R-:W-:Y:S01]  /*f0b0*/  ISETP.GE.AND P2, PT, R11, 0x1, PT ;  /* 0x000000010b00780c */ /* 0x002fe20003f46270 */
[----:B------:R-:W-:Y:S02]  /*f0c0*/  WARPGROUP.DEPBAR.LE gsb0, 0x0 ;  /* 0x00008000000079c5 */ /* 0x000fe40000010000 */
[----:B------:R-:W-:-:S06]  /*f0d0*/  WARPGROUP.ARRIVE ;  /* 0x00000000000079c5 */ /* 0x000fcc0000000000 */
[----:B------:R-:W-:Y:S01]  /*f0e0*/  HGMMA.64x128x16.F32.BF16 R24, gdesc[UR4], R24, gsb0 ;  /* 0x01e00000041879f0 */ /* 0x000fe20008001818 */
[----:B------:R-:W-:Y:S02]  /*f0f0*/  ULDC UR6, c[0x0][0x9dc] ;  /* 0x0002770000067ab9 */ /* 0x000fe40000000800 */
[----:B------:R-:W-:Y:S01]  /*f100*/  IMAD.U32 R7, RZ, RZ, UR6 ;  /* 0x00000006ff077e24 */ /* 0x000fe2000f8e00ff */
        /* <DEDUP_REMOVED lines=20> */
[----:B0-----:R-:W-:-:S05]  /*f250*/  IADD3 R0, -R193, 0x1, R6 ;  /* 0x00000001c1007810 */ /* 0x001fca0007ffe106 */
[----:B------:R-:W-:Y:S01]  /*f260*/  IMAD R3, R191, -0x2, R0 ;  /* 0xfffffffebf037824 */ /* 0x000fe200078e0200 */
[----:B------:R-:W-:-:S03]  /*f270*/  LOP3.LUT R0, RZ, R7, RZ, 0x33, !PT ;  /* 0x00000007ff007212 */ /* 0x000fc600078e33ff */
[C---:B------:R-:W-:Y:S02]  /*f280*/  IMAD.IADD R12, R3.reuse, 0x1, R10 ;  /* 0x00000001030c7824 */ /* 0x040fe400078e020a */
[----:B------:R-:W-:-:S03]  /*f290*/  IMAD.IADD R15, R3, 0x1, R0 ;  /* 0x00000001030f7824 */ /* 0x000fc600078e0200 */
[----:B------:R-:W-:Y:S01]  /*f2a0*/  VIADDMNMX R0, R4, R12, R13, PT ;  /* 0x0000000c04007246 */ /* 0x000fe2000380010d */
[----:B------:R-:W-:Y:S01]  /*f2b0*/  IMAD.IADD R3, R15, 0x1, R4 ;  /* 0x000000010f037824 */ /* 0x000fe200078e0204 */
[----:B------:R-:W-:Y:S06]  /*f2c0*/  @!P2 BRA `(.L_x_1508) ;  /* 0x000000000050a947 */ /* 0x000fec0003800000 */
[----:B------:R-:W-:Y:S01]  /*f2d0*/  IADD3 R5, -R193, R192, R4 ;  /* 0x000000c0c1057210 */ /* 0x000fe20007ffe104 */
[----:B------:R-:W-:Y:S03]  /*f2e0*/  BSSY B0, `(.L_x_1509) ;  /* 0x000000e000007945 */ /* 0x000fe60003800000 */
        /* <DEDUP_REMOVED lines=9> */
.L_x_1510:
[----:B------:R-:W-:-:S13]  /*f380*/  ISETP.NE.AND P3, PT, R11, 0x1, PT ;  /* 0x000000010b00780c */ /* 0x000fda0003f65270 */
[----:B------:R-:W0:Y:S02]  /*f390*/  @P3 LDC.64 R20, c[0x0][0x9e8] ;  /* 0x00027a00ff143b82 */ /* 0x000e240000000a00 */
[----:B0-----:R-:W-:-:S05]  /*f3a0*/  @P3 IMAD.HI.U32 R6, R5, R20, RZ ;  /* 0x0000001405063227 */ /* 0x001fca00078e00ff */
[----:B------:R-:W-:-:S07]  /*f3b0*/  @P3 SHF.R.U32.HI R5, RZ, R21, R6 ;  /* 0x00000015ff053219 */ /* 0x000fce0000011606 */
.L_x_1511:
[----:B------:R-:W-:Y:S05]  /*f3c0*/  BSYNC B0 ;  /* 0x0000000000007941 */ /* 0x000fea0003800000 */
.L_x_1509:
[----:B------:R-:W-:-:S04]  /*f3d0*/  IMAD R6, R5, R11, -R14 ;  /* 0x0000000b05067224 */ /* 0x000fc800078e0a0e */
[----:B------:R-:W-:-:S05]  /*f3e0*/  IMAD R6, R191, -0x2, R6 ;  /* 0xfffffffebf067824 */ /* 0x000fca00078e0206 */
[----:B------:R-:W-:Y:S02]  /*f3f0*/  VIMNMX R3, R3, R6, !PT ;  /* 0x0000000603037248 */ /* 0x000fe40007fe0100 */
[----:B------:R-:W-:-:S07]  /*f400*/  VIADDMNMX R0, R6, R11, R0, PT ;  /* 0x0000000b06007246 */ /* 0x000fce0003800100 */
.L_x_1508:
[C---:B------:R-:W-:Y:S01]  /*f410*/  ISETP.GE.AND P3, PT, R9.reuse, 0x2, PT ;  /* 0x000000020900780c */ /* 0x040fe20003f66270 */
[----:B------:R-:W-:Y:S01]  /*f420*/  VIADD R6, R4, 0x8 ;  /* 0x0000000804067836 */ /* 0x000fe20000000000 */
[----:B------:R-:W-:Y:S02]  /*f430*/  ISETP.GE.AND P5, PT, R9, 0x9, PT ;  /* 0x000000090900780c */ /* 0x000fe40003fa6270 */
[----:B------:R-:W-:Y:S02]  /*f440*/  ISETP.GT.AND P4, PT, R3, 0x1, !P3 ;  /* 0x000000010300780c */ /* 0x000fe40005f84270 */
[----:B------:R-:W-:Y:S02]  /*f450*/  P2R R88, PR, RZ, 0x20 ;  /* 0x00000020ff587803 */ /* 0x000fe40000000000 */
[----:B------:R-:W-:Y:S02]  /*f460*/  ISETP.LT.OR P4, PT, R0, 0x2, P4 ;  /* 0x000000020000780c */ /* 0x000fe40002781670 */
[----:B------:R-:W-:-:S02]  /*f470*/  VIADDMNMX R6, R6, R12, R13, PT ;  /* 0x0000000c06067246 */ /* 0x000fc4000380010d */
[----:B------:R-:W-:Y:S02]  /*f480*/  FSEL R25, R25, -INF , !P4 ;  /* 0xff80000019197808 */ /* 0x000fe40006000000 */
[----:B------:R-:W-:Y:S02]  /*f490*/  ISETP.GT.AND P4, PT, R3, 0x8, !P5 ;  /* 0x000000080300780c */ /* 0x000fe40006f84270 */
[----:B------:R-:W-:Y:S02]  /*f4a0*/  ISETP.GE.AND P5, PT, R9, 0xa, PT ;  /* 0x0000000a0900780c */ /* 0x000fe40003fa6270 */
[----:B------:R-:W-:Y:S02]  /*f4b0*/  ISETP.LT.OR P4, PT, R0, 0x9, P4 ;  /* 0x000000090000780c */ /* 0x000fe40002781670 */
[----:B------:R-:W-:Y:S02]  /*f4c0*/  P2R R89, PR, RZ, 0x20 ;  /* 0x00000020ff597803 */ /* 0x000fe40000000000 */
[----:B------:R-:W-:-:S02]  /*f4d0*/  FSEL R28, R28, -INF , !P4 ;  /* 0xff8000001c1c7808 */ /* 0x000fc40006000000 */
[----:B------:R-:W-:Y:S02]  /*f4e0*/  ISETP.GT.AND P4, PT, R3, 0x9, !P5 ;  /* 0x000000090300780c */ /* 0x000fe40006f84270 */
[----:B------:R-:W-:Y:S02]  /*f4f0*/  ISETP.GE.AND P5, PT, R9, 0x11, PT ;  /* 0x000000110900780c */ /* 0x000fe40003fa6270 */
[----:B------:R-:W-:Y:S02]  /*f500*/  ISETP.LT.OR P4, PT, R0, 0xa, P4 ;  /* 0x0000000a0000780c */ /* 0x000fe40002781670 */
[----:B------:R-:W-:Y:S02]  /*f510*/  P2R R90, PR, RZ, 0x20 ;  /* 0x00000020ff5a7803 */ /* 0x000fe40000000000 */
[----:B------:R-:W-:Y:S02]  /*f520*/  FSEL R29, R29, -INF , !P4 ;  /* 0xff8000001d1d7808 */ /* 0x000fe40006000000 */
[----:B------:R-:W-:-:S02]  /*f530*/  ISETP.GT.AND P4, PT, R3, 0x10, !P5 ;  /* 0x000000100300780c */ /* 0x000fc40006f84270 */
[----:B------:R-:W-:Y:S02]  /*f540*/  ISETP.GE.AND P5, PT, R9, 0x12, PT ;  /* 0x000000120900780c */ /* 0x000fe40003fa6270 */
[----:B------:R-:W-:Y:S02]  /*f550*/  ISETP.LT.OR P4, PT, R0, 0x11, P4 ;  /* 0x000000110000780c */ /* 0x000fe40002781670 */
[----:B------:R-:W-:Y:S02]  /*f560*/  P2R R91, PR, RZ, 0x20 ;  /* 0x00000020ff5b7803 */ /* 0x000fe40000000000 */
[----:B------:R-:W-:Y:S02]  /*f570*/  FSEL R32, R32, -INF , !P4 ;  /* 0xff80000020207808 */ /* 0x000fe40006000000 */
[----:B------:R-:W-:Y:S02]  /*f580*/  ISETP.GT.AND P4, PT, R3, 0x11, !P5 ;  /* 0x000000110300780c */ /* 0x000fe40006f84270 */
[----:B------:R-:W-:-:S02]  /*f590*/  ISETP.GE.AND P5, PT, R9, 0x19, PT ;  /* 0x000000190900780c */ /* 0x000fc40003fa6270 */
[C---:B------:R-:W-:Y:S02]  /*f5a0*/  ISETP.LT.OR P4, PT, R0.reuse, 0x12, P4 ;  /* 0x000000120000780c */ /* 0x040fe40002781670 */
[----:B------:R-:W-:Y:S02]  /*f5b0*/  P2R R92, PR, RZ, 0x20 ;  /* 0x00000020ff5c7803 */ /* 0x000fe40000000000 */
[----:B------:R-:W-:Y:S02]  /*f5c0*/  FSEL R33, R33, -INF , !P4 ;  /* 0xff80000021217808 */ /* 0x000fe40006000000 */
[----:B------:R-:W-:Y:S02]  /*f5d0*/  ISETP.GT.AND P4, PT, R3, 0x18, !P5 ;  /* 0x000000180300780c */ /* 0x000fe40006f84270 */
[----:B------:R-:W-:Y:S02]  /*f5e0*/  ISETP.GE.AND P5, PT, R9, 0x1a, PT ;  /* 0x0000001a0900780c */ /* 0x000fe40003fa6270 */
[----:B------:R-:W-:-:S02]  /*f5f0*/  ISETP.LT.OR P4, PT, R0, 0x19, P4 ;  /* 0x000000190000780c */ /* 0x000fc40002781670 */
[----:B------:R-:W-:Y:S02]  /*f600*/  P2R R93, PR, RZ, 0x20 ;  /* 0x00000020ff5d7803 */ /* 0x000fe40000000000 */
[----:B------:R-:W-:Y:S02]  /*f610*/  FSEL R36, R36, -INF , !P4 ;  /* 0xff80000024247808 */ /* 0x000fe40006000000 */
[----:B------:R-:W-:Y:S02]  /*f620*/  ISETP.GT.AND P4, PT, R3, 0x19, !P5 ;  /* 0x000000190300780c */ /* 0x000fe40006f84270 */
[----:B------:R-:W-:Y:S02]  /*f630*/  ISETP.GE.AND P5, PT, R9, 0x21, PT ;  /* 0x000000210900780c */ /* 0x000fe40003fa6270 */
[----:B------:R-:W-:Y:S02]  /*f640*/  ISETP.LT.OR P4, PT, R0, 0x1a, P4 ;  /* 0x0000001a0000780c */ /* 0x000fe40002781670 */
[----:B------:R-:W-:-:S02]  /*f650*/  P2R R94, PR, RZ, 0x20 ;  /* 0x00000020ff5e7803 */ /* 0x000fc40000000000 */
        /* <DEDUP_REMOVED lines=119> */
[----:B------:R-:W-:Y:S02]  /*fdd0*/  ISETP.GT.AND P6, PT, R3, 0x79, !P6 ;  /* 0x000000790300780c */ /* 0x000fe400077c4270 */
[----:B------:R-:W-:Y:S02]  /*fde0*/  IADD3 R3, R15, 0x8, R4 ;  /* 0x000000080f037810 */ /* 0x000fe40007ffe004 */
[----:B------:R-:W-:-:S04]  /*fdf0*/  ISETP.LT.OR P6, PT, R0, 0x7a, P6 ;  /* 0x0000007a0000780c */ /* 0x000fc800037c1670 */
[----:B------:R-:W-:Y:S01]  /*fe00*/  FSEL R85, R85, -INF , !P6 ;  /* 0xff80000055557808 */ /* 0x000fe20007000000 */
[----:B------:R-:W-:Y:S08]  /*fe10*/  @!P2 BRA `(.L_x_1512) ;  /* 0x000000000054a947 */ /* 0x000ff00003800000 */
[----:B------:R-:W-:Y:S01]  /*fe20*/  IADD3 R0, R192, 0x8, R4 ;  /* 0x00000008c0007810 */ /* 0x000fe20007ffe004 */
[----:B------:R-:W-:Y:S04]  /*fe30*/  BSSY B0, `(.L_x_1513) ;  /* 0x000000f000007945 */ /* 0x000fe80003800000 */
[----:B------:R-:W-:-:S05]  /*fe40*/  IMAD.IADD R0, R0, 0x1, -R193 ;  /* 0x0000000100007824 */ /* 0x000fca00078e0ac1 */
        /* <DEDUP_REMOVED lines=9> */
.L_x_1514:
[----:B------:R-:W-:-:S13]  /*fee0*/  ISETP.NE.AND P6, PT, R11, 0x1, PT ;  /* 0x000000010b00780c */ /* 0x000fda0003fc5270 */
[----:B------:R-:W0:Y:S02]  /*fef0*/  @P6 LDC.64 R12, c[0x0][0x9e8] ;  /* 0x00027a00ff0c6b82 */ /* 0x000e240000000a00 */
[----:B0-----:R-:W-:-:S05]  /*ff00*/  @P6 IMAD.HI.U32 R12, R0, R12, RZ ;  /* 0x0000000c000c6227 */ /* 0x001fca00078e00ff */
[----:B------:R-:W-:-:S07]  /*ff10*/  @P6 SHF.R.U32.HI R0, RZ, R13, R12 ;  /* 0x0000000dff006219 */ /* 0x000fce000001160c */
.L_x_1515:
[----:B------:R-:W-:Y:S05]  /*ff20*/  BSYNC B0 ;  /* 0x0000000000007941 */ /* 0x000fea0003800000 */
.L_x_1513:
[----:B------:R-:W-:-:S04]  /*ff30*/  IMAD R0, R0, R11, -R14 ;  /* 0x0000000b00007224 */ /* 0x000fc800078e0a0e */
[----:B------:R-:W-:-:S05]  /*ff40*/  IMAD R0, R191, -0x2, R0 ;  /* 0xfffffffebf007824 */ /* 0x000fca00078e0200 */
[----:B------:R-:W-:Y:S02]  /*ff50*/  VIMNMX R3, R3, R0, !PT ;  /* 0x0000000003037248 */ /* 0x000fe40007fe0100 */
[----:B------:R-:W-:-:S07]  /*ff60*/  VIADDMNMX R6, R0, R11, R6, PT ;  /* 0x0000000b00067246 */ /* 0x000fce0003800106 */
.L_x_1512:
        /* <DEDUP_REMOVED lines=31> */
[C---:B------:R-:W-:Y:S02]  /*10160*/  ISETP.LT.OR P3, PT, R6.reuse, 0x12, P3 ;  /* 0x000000120600780c */ /* 0x040fe40001f61670 */
[----:B------:R-:W-:Y:S02]  /*10170*/  FMNMX.FTZ R5, R49, R0, !PT ;  /* 0x0000000031057209 */ /* 0x000fe40007810000 */
[----:B------:R-:W-:Y:S02]  /*10180*/  FSEL R35, R35, -INF , !P3 ;  /* 0xff80000023237808 */ /* 0x000fe40005800000 */
[----:B------:R-:W-:Y:S02]  /*10190*/  ISETP.GT.AND P3, PT, R3, 0x18, !P6 ;  /* 0x000000180300780c */ /* 0x000fe40007764270 */
[----:B------:R-:W-:Y:S02]  /*101a0*/  ISETP.NE.AND P6, PT, R103, RZ, PT ;  /* 0x000000ff6700720c */ /* 0x000fe40003fc5270 */
        /* <DEDUP_REMOVED lines=53> */
[----:B------:R-:W-:Y:S02]  /*10500*/  ISETP.NE.AND P3, PT, R100, RZ, PT ;  /* 0x000000ff6400720c */ /* 0x000fe40003f65270 */
[----:B------:R-:W-:Y:S02]  /*10510*/  FSEL R83, R83, -INF , !P4 ;  /* 0xff80000053537808 */ /* 0x000fe40006000000 */
[----:B------:R-:W-:-:S02]  /*10520*/  ISETP.GT.AND P3, PT, R3, 0x38, !P3 ;  /* 0x000000380300780c */ /* 0x000fc40005f64270 */
[----:B------:R-:W-:Y:S02]  /*10530*/  FSEL R86, R86, -INF , !P5 ;  /* 0xff80000056567808 */ /* 0x000fe40006800000 */
[----:B------:R-:W-:Y:S02]  /*10540*/  ISETP.LT.OR P3, PT, R6, 0x39, P3 ;  /* 0x000000390600780c */ /* 0x000fe40001f61670 */
[----:B0-----:R-:W-:Y:S02]  /*10550*/  FMNMX.FTZ R9, R5, R0, !PT ;  /* 0x0000000005097209 */ /* 0x001fe40007810000 */
[----:B------:R-:W-:Y:S02]  /*10560*/  FSEL R54, R54, -INF , !P3 ;  /* 0xff80000036367808 */ /* 0x000fe40005800000 */
[----:B------:R-:W-:Y:S01]  /*10570*/  ISETP.NE.AND P3, PT, R101, RZ, PT ;  /* 0x000000ff6500720c */ /* 0x000fe20003f65270 */
[----:B------:R-:W0:Y:S03]  /*10580*/  SHFL.BFLY PT, R0, R9, 0x1, 0x1f ;  /* 0x0c201f0009007f89 */ /* 0x000e2600000e0000 */
[----:B------:R-:W-:-:S04]  /*10590*/  ISETP.GT.AND P3, PT, R3, 0x39, !P3 ;  /* 0x000000390300780c */ /* 0x000fc80005f64270 */
[----:B------:R-:W-:-:S04]  /*105a0*/  ISETP.LT.OR P3, PT, R6, 0x3a, P3 ;  /* 0x0000003a0600780c */ /* 0x000fc80001f61670 */
[----:B------:R-:W-:Y:S02]  /*105b0*/  FSEL R55, R55, -INF , !P3 ;  /* 0xff80000037377808 */ /* 0x000fe40005800000 */
[----:B------:R-:W-:-:S04]  /*105c0*/  ISETP.NE.AND P3, PT, R102, RZ, PT ;  /* 0x000000ff6600720c */ /* 0x000fc80003f65270 */
[----:B------:R-:W-:-:S04]  /*105d0*/  ISETP.GT.AND P3, PT, R3, 0x40, !P3 ;  /* 0x000000400300780c */ /* 0x000fc80005f64270 */
[----:B------:R-:W-:Y:S02]  /*105e0*/  ISETP.LT.OR P3, PT, R6, 0x41, P3 ;  /* 0x000000410600780c */ /* 0x000fe40001f61670 */
[----:B0-----:R-:W-:Y:S02]  /*105f0*/  FMNMX.FTZ R0, R9, R0, !PT ;  /* 0x0000000009007209 */ /* 0x001fe40007810000 */
[----:B------:R-:W-:Y:S02]  /*10600*/  FSEL R58, R58, -INF , !P3 ;  /* 0xff8000003a3a7808 */ /* 0x000fe40005800000 */
[----:B------:R-:W-:Y:S01]  /*10610*/  ISETP.GT.AND P3, PT, R3, 0x41, !P6 ;  /* 0x000000410300780c */ /* 0x000fe20007764270 */
[----:B------:R-:W-:Y:S01]  /*10620*/  FMUL.FTZ R12, R0, UR44 ;  /* 0x0000002c000c7c20 */ /* 0x000fe20008410000 */
        /* <DEDUP_REMOVED lines=51> */
[--C-:B------:R-:W-:Y:S01]  /*10960*/  FFMA.FTZ R180, R24, UR44, -R14.reuse ;  /* 0x0000002c18b47c23 */ /* 0x100fe2000801080e */
[----:B------:R-:W-:Y:S01]  /*10970*/  ISETP.LT.OR P3, PT, R6, 0x1, P3 ;  /* 0x000000010600780c */ /* 0x000fe20001f61670 */
[--C-:B------:R-:W-:Y:S01]  /*10980*/  FFMA.FTZ R5, R25, UR44, -R14.reuse ;  /* 0x0000002c19057c23 */ /* 0x100fe2000801080e */
[--C-:B------:R-:W-:Y:S01]  /*10990*/  FFMA.FTZ R182, R28, UR44, -R14.reuse ;  /* 0x0000002c1cb67c23 */ /* 0x100fe2000801080e */
[--C-:B------:R-:W-:Y:S01]  /*109a0*/  FFMA.FTZ R13, R29, UR44, -R14.reuse ;  /* 0x0000002c1d0d7c23 */ /* 0x100fe2000801080e */
[----:B------:R-:W-:Y:S01]  /*109b0*/  FSEL R26, R26, -INF , !P3 ;  /* 0xff8000001a1a7808 */ /* 0x000fe20005800000 */
[----:B------:R-:W-:Y:S01]  /*109c0*/  MUFU.EX2 R180, R180 ;  /* 0x000000b400b47308 */ /* 0x000fe20000000800 */
[----:B------:R-:W-:Y:S01]  /*109d0*/  ISETP.GT.AND P3, PT, R3, 0x79, !P6 ;  /* 0x000000790300780c */ /* 0x000fe20007764270 */
[--C-:B------:R-:W-:Y:S01]  /*109e0*/  FFMA.FTZ R176, R32, UR44, -R14.reuse ;  /* 0x0000002c20b07c23 */ /* 0x100fe2000801080e */
[----:B------:R-:W-:Y:S01]  /*109f0*/  FMNMX.FTZ R9, R26, R27, !PT ;  /* 0x0000001b1a097209 */ /* 0x000fe20007810000 */
[--C-:B------:R-:W-:Y:S01]  /*10a00*/  FFMA.FTZ R15, R33, UR44, -R14.reuse ;  /* 0x0000002c210f7c23 */ /* 0x100fe2000801080e */
[----:B------:R-:W-:Y:S01]  /*10a10*/  ISETP.LT.OR P3, PT, R6, 0x7a, P3 ;  /* 0x0000007a0600780c */ /* 0x000fe20001f61670 */
[--C-:B------:R-:W-:Y:S01]  /*10a20*/  FFMA.FTZ R178, R36, UR44, -R14.reuse ;  /* 0x0000002c24b27c23 */ /* 0x100fe2000801080e */
[----:B------:R-:W-:Y:S01]  /*10a30*/  FMNMX.FTZ R12, R30, R9, !PT ;  /* 0x000000091e0c7209 */ /* 0x000fe20007810000 */
[----:B------:R-:W0:Y:S01]  /*10a40*/  MUFU.EX2 R5, R5 ;  /* 0x0000000500057308 */ /* 0x000e220000000800 */
[----:B------:R-:W-:Y:S01]  /*10a50*/  FSEL R87, R87, -INF , !P3 ;  /* 0xff80000057577808 */ /* 0x000fe20005800000 */
[--C-:B------:R-:W-:Y:S01]  /*10a60*/  FFMA.FTZ R21, R37, UR44, -R14.reuse ;  /* 0x0000002c25157c23 */ /* 0x100fe2000801080e */
[----:B------:R-:W-:Y:S01]  /*10a70*/  FMNMX.FTZ R9, R31, R12, !PT ;  /* 0x0000000c1f097209 */ /* 0x000fe20007810000 */
[--C-:B------:R-:W-:Y:S01]  /*10a80*/  FFMA.FTZ R57, R57, UR44, -R14.reuse ;  /* 0x0000002c39397c23 */ /* 0x100fe2000801080e */
[--C-:B------:R-:W-:Y:S01]  /*10a90*/  FFMA.FTZ R172, R40, UR44, -R14.reuse ;  /* 0x0000002c28ac7c23 */ /* 0x100fe2000801080e */
[--C-:B------:R-:W-:Y:S01]  /*10aa0*/  FFMA.FTZ R25, R41, UR44, -R14.reuse ;  /* 0x0000002c29197c23 */ /* 0x100fe2000801080e */
[----:B------:R-:W-:Y:S01]  /*10ab0*/  FMNMX.FTZ R12, R34, R9, !PT ;  /* 0x00000009220c7209 */ /* 0x000fe20007810000 */
[----:B------:R-:W1:Y:S01]  /*10ac0*/  MUFU.EX2 R182, R182 ;  /* 0x000000b600b67308 */ /* 0x000e620000000800 */
[--C-:B------:R-:W-:Y:S01]  /*10ad0*/  FFMA.FTZ R29, R45, UR44, -R14.reuse ;  /* 0x0000002c2d1d7c23 */ /* 0x100fe2000801080e */
[--C-:B------:R-:W-:Y:S01]  /*10ae0*/  FFMA.FTZ R33, R49, UR44, -R14.reuse ;  /* 0x0000002c31217c23 */ /* 0x100fe2000801080e */
[----:B------:R-:W-:Y:S01]  /*10af0*/  FMNMX.FTZ R9, R35, R12, !PT ;  /* 0x0000000c23097209 */ /* 0x000fe20007810000 */
[--C-:B------:R-:W-:Y:S01]  /*10b00*/  FFMA.FTZ R37, R53, UR44, -R14.reuse ;  /* 0x0000002c35257c23 */ /* 0x100fe2000801080e */
[--C-:B------:R-:W-:Y:S01]  /*10b10*/  FFMA.FTZ R41, R61, UR44, -R14.reuse ;  /* 0x0000002c3d297c23 */ /* 0x100fe2000801080e */
[--C-:B------:R-:W-:Y:S01]  /*10b20*/  FFMA.FTZ R45, R65, UR44, -R14.reuse ;  /* 0x0000002c412d7c23 */ /* 0x100fe2000801080e */
[----:B------:R-:W-:Y:S01]  /*10b30*/  FMNMX.FTZ R12, R38, R9, !PT ;  /* 0x00000009260c7209 */ /* 0x000fe20007810000 */
[----:B------:R-:W2:Y:S01]  /*10b40*/  MUFU.EX2 R13, R13 ;  /* 0x0000000d000d7308 */ /* 0x000ea20000000800 */
[--C-:B------:R-:W-:Y:S01]  /*10b50*/  FFMA.FTZ R174, R44, UR44, -R14.reuse ;  /* 0x0000002c2cae7c23 */ /* 0x100fe2000801080e */
[--C-:B------:R-:W-:Y:S01]  /*10b60*/  FFMA.FTZ R168, R48, UR44, -R14.reuse ;  /* 0x0000002c30a87c23 */ /* 0x100fe2000801080e */
[----:B------:R-:W-:Y:S01]  /*10b70*/  FMNMX.FTZ R9, R39, R12, !PT ;  /* 0x0000000c27097209 */ /* 0x000fe20007810000 */
[--C-:B------:R-:W-:Y:S01]  /*10b80*/  FFMA.FTZ R170, R52, UR44, -R14.reuse ;  /* 0x0000002c34aa7c23 */ /* 0x100fe2000801080e */
[--C-:B------:R-:W-:Y:S01]  /*10b90*/  FFMA.FTZ R164, R56, UR44, -R14.reuse ;  /* 0x0000002c38a47c23 */ /* 0x100fe2000801080e */
[--C-:B------:R-:W-:Y:S01]  /*10ba0*/  FFMA.FTZ R166, R60, UR44, -R14.reuse ;  /* 0x0000002c3ca67c23 */ /* 0x100fe2000801080e */
[----:B------:R-:W-:Y:S01]  /*10bb0*/  FMNMX.FTZ R12, R42, R9, !PT ;  /* 0x000000092a0c7209 */ /* 0x000fe20007810000 */
[----:B------:R-:W3:Y:S01]  /*10bc0*/  MUFU.EX2 R176, R176 ;  /* 0x000000b000b07308 */ /* 0x000ee20000000800 */
[--C-:B------:R-:W-:Y:S01]  /*10bd0*/  FFMA.FTZ R160, R64, UR44, -R14.reuse ;  /* 0x0000002c40a07c23 */ /* 0x100fe2000801080e */
[--C-:B------:R-:W-:Y:S01]  /*10be0*/  FFMA.FTZ R162, R68, UR44, -R14.reuse ;  /* 0x0000002c44a27c23 */ /* 0x100fe2000801080e */
[----:B------:R-:W-:Y:S01]  /*10bf0*/  FMNMX.FTZ R9, R43, R12, !PT ;  /* 0x0000000c2b097209 */ /* 0x000fe20007810000 */
[--C-:B------:R-:W-:Y:S01]  /*10c00*/  FFMA.FTZ R49, R69, UR44, -R14.reuse ;  /* 0x0000002c45317c23 */ /* 0x100fe2000801080e */
[--C-:B------:R-:W-:Y:S01]  /*10c10*/  FFMA.FTZ R156, R72, UR44, -R14.reuse ;  /* 0x0000002c489c7c23 */ /* 0x100fe2000801080e */
[--C-:B------:R-:W-:Y:S01]  /*10c20*/  FFMA.FTZ R53, R73, UR44, -R14.reuse ;  /* 0x0000002c49357c23 */ /* 0x100fe2000801080e */
[----:B------:R-:W-:Y:S01]  /*10c30*/  FMNMX.FTZ R12, R46, R9, !PT ;  /* 0x000000092e0c7209 */ /* 0x000fe20007810000 */
[----:B------:R-:W4:Y:S01]  /*10c40*/  MUFU.EX2 R15, R15 ;  /* 0x0000000f000f7308 */ /* 0x000f220000000800 */
[--C-:B------:R-:W-:Y:S01]  /*10c50*/  FFMA.FTZ R158, R76, UR44, -R14.reuse ;  /* 0x0000002c4c9e7c23 */ /* 0x100fe2000801080e */
[--C-:B------:R-:W-:Y:S01]  /*10c60*/  FFMA.FTZ R152, R80, UR44, -R14.reuse ;  /* 0x0000002c50987c23 */ /* 0x100fe2000801080e */
[----:B------:R-:W-:Y:S01]  /*10c70*/  FMNMX.FTZ R9, R47, R12, !PT ;  /* 0x0000000c2f097209 */ /* 0x000fe20007810000 */
[--C-:B------:R-:W-:Y:S01]  /*10c80*/  FFMA.FTZ R61, R81, UR44, -R14.reuse ;  /* 0x0000002c513d7c23 */ /* 0x100fe2000801080e */
[--C-:B------:R-:W-:Y:S01]  /*10c90*/  FFMA.FTZ R154, R84, UR44, -R14.reuse ;  /* 0x0000002c549a7c23 */ /* 0x100fe2000801080e */
[----:B------:R-:W-:Y:S01]  /*10ca0*/  FFMA.FTZ R65, R85, UR44, -R14 ;  /* 0x0000002c55417c23 */ /* 0x000fe2000801080e */
[----:B------:R-:W-:Y:S01]  /*10cb0*/  FMNMX.FTZ R12, R50, R9, !PT ;  /* 0x00000009320c7209 */ /* 0x000fe20007810000 */
[----:B------:R-:W4:Y:S03]  /*10cc0*/  MUFU.EX2 R178, R178 ;  /* 0x000000b200b27308 */ /* 0x000f260000000800 */
[----:B------:R-:W-:-:S04]  /*10cd0*/  FMNMX.FTZ R9, R51, R12, !PT ;  /* 0x0000000c33097209 */ /* 0x000fc80007810000 */
[----:B------:R-:W-:Y:S01]  /*10ce0*/  FMNMX.FTZ R12, R54, R9, !PT ;  /* 0x00000009360c7209 */ /* 0x000fe20007810000 */
[----:B------:R-:W4:Y:S03]  /*10cf0*/  MUFU.EX2 R21, R21 ;  /* 0x0000001500157308 */ /* 0x000f260000000800 */
[----:B------:R-:W-:-:S04]  /*10d00*/  FMNMX.FTZ R9, R55, R12, !PT ;  /* 0x0000000c37097209 */ /* 0x000fc80007810000 */
[----:B------:R-:W-:Y:S01]  /*10d10*/  FMNMX.FTZ R12, R58, R9, !PT ;  /* 0x000000093a0c7209 */ /* 0x000fe20007810000 */
[----:B------:R-:W4:Y:S03]  /*10d20*/  MUFU.EX2 R172, R172 ;  /* 0x000000ac00ac7308 */ /* 0x000f260000000800 */
        /* <DEDUP_REMOVED lines=20> */
[----:B------:R0:W-:Y:S03]  /*10e70*/  MUFU.EX2 R3, R57 ;  /* 0x0000003900037308 */ /* 0x0001e60000000800 */
[----:B------:R-:W-:-:S05]  /*10e80*/  FMNMX.FTZ R6, R87, R6, !PT ;  /* 0x0000000657067209 */ /* 0x000fca0007810000 */
[----:B------:R-:W1:Y:S01]  /*10e90*/  SHFL.BFLY PT, R9, R6, 0x2, 0x1f ;  /* 0x0c401f0006097f89 */ /* 0x000e6200000e0000 */
[----:B0-----:R-:W-:Y:S01]  /*10ea0*/  FFMA.FTZ R57, R77, UR44, -R14 ;  /* 0x0000002c4d397c23 */ /* 0x001fe2000801080e */
[----:B------:R-:W-:Y:S08]  /*10eb0*/  MUFU.EX2 R37, R37 ;  /* 0x0000002500257308 */ /* 0x000ff00000000800 */
[----:B------:R-:W-:Y:S08]  /*10ec0*/  MUFU.EX2 R164, R164 ;  /* 0x000000a400a47308 */ /* 0x000ff00000000800 */
[----:B------:R-:W-:Y:S01]  /*10ed0*/  MUFU.EX2 R166, R166 ;  /* 0x000000a600a67308 */ /* 0x000fe20000000800 */
[----:B-1----:R-:W-:-:S07]  /*10ee0*/  FMNMX.FTZ R12, R6, R9, !PT ;  /* 0x00000009060c7209 */ /* 0x002fce0007810000 */
[----:B------:R-:W-:Y:S01]  /*10ef0*/  MUFU.EX2 R41, R41 ;  /* 0x0000002900297308 */ /* 0x000fe20000000800 */
[----:B------:R-:W0:Y:S07]  /*10f00*/  SHFL.BFLY PT, R9, R12, 0x1, 0x1f ;  /* 0x0c201f000c097f89 */ /* 0x000e2e00000e0000 */
[----:B------:R-:W-:Y:S08]  /*10f10*/  MUFU.EX2 R160, R160 ;  /* 0x000000a000a07308 */ /* 0x000ff00000000800 */
[----:B------:R-:W-:Y:S08]  /*10f20*/  MUFU.EX2 R45, R45 ;  /* 0x0000002d002d7308 */ /* 0x000ff00000000800 */
[----:B------:R-:W-:Y:S01]  /*10f30*/  MUFU.EX2 R162, R162 ;  /* 0x000000a200a27308 */ /* 0x000fe20000000800 */
[----:B0-----:R-:W-:-:S04]  /*10f40*/  FMNMX.FTZ R9, R12, R9, !PT ;  /* 0x000000090c097209 */ /* 0x001fc80007810000 */
[C---:B------:R-:W-:Y:S01]  /*10f50*/  FSETP.NEU.FTZ.AND P3, PT, R9.reuse, -INF , PT ;  /* 0xff8000000900780b */ /* 0x040fe20003f7d000 */
[----:B------:R-:W-:Y:S02]  /*10f60*/  FMUL.FTZ R6, R9, UR44 ;  /* 0x0000002c09067c20 */ /* 0x000fe40008410000 */
[----:B------:R-:W-:Y:S03]  /*10f70*/  MUFU.EX2 R49, R49 ;  /* 0x0000003100317308 */ /* 0x000fe60000000800 */
[----:B------:R-:W-:-:S05]  /*10f80*/  FSEL R6, R6, RZ, P3 ;  /* 0x000000ff06067208 */ /* 0x000fca0001800000 */
[----:B------:R-:W-:Y:S01]  /*10f90*/  MUFU.EX2 R156, R156 ;  /* 0x0000009c009c7308 */ /* 0x000fe20000000800 */
[--C-:B------:R-:W-:Y:S01]  /*10fa0*/  FFMA.FTZ R12, R27, UR44, -R6.reuse ;  /* 0x0000002c1b0c7c23 */ /* 0x100fe20008010806 */
[----:B------:R-:W-:Y:S01]  /*10fb0*/  FADD.FTZ R27, R180, R5 ;  /* 0x00000005b41b7221 */ /* 0x000fe20000010000 */
[--C-:B------:R-:W-:Y:S01]  /*10fc0*/  FFMA.FTZ R181, R26, UR44, -R6.reuse ;  /* 0x0000002c1ab57c23 */ /* 0x100fe20008010806 */
[--C-:B------:R-:W-:Y:S01]  /*10fd0*/  FFMA.FTZ R177, R34, UR44, -R6.reuse ;  /* 0x0000002c22b17c23 */ /* 0x100fe20008010806 */
[--C-:B------:R-:W-:Y:S01]  /*10fe0*/  FFMA.FTZ R183, R30, UR44, -R6.reuse ;  /* 0x0000002c1eb77c23 */ /* 0x100fe20008010806 */
[----:B------:R-:W-:Y:S01]  /*10ff0*/  FADD.FTZ R34, R182, R27 ;  /* 0x0000001bb6227221 */ /* 0x000fe20000010000 */
[--C-:B------:R-:W-:Y:S01]  /*11000*/  FFMA.FTZ R14, R31, UR44, -R6.reuse ;  /* 0x0000002c1f0e7c23 */ /* 0x100fe20008010806 */
[----:B------:R-:W-:Y:S01]  /*11010*/  MUFU.EX2 R12, R12 ;  /* 0x0000000c000c7308 */ /* 0x000fe20000000800 */
[----:B------:R-:W-:Y:S01]  /*11020*/  FFMA.FTZ R20, R35, UR44, -R6 ;  /* 0x0000002c23147c23 */ /* 0x000fe20008010806 */
[----:B--2---:R-:W-:Y:S01]  /*11030*/  FADD.FTZ R27, R13, R34 ;  /* 0x000000220d1b7221 */ /* 0x004fe20000010000 */
[--C-:B------:R-:W-:Y:S01]  /*11040*/  FFMA.FTZ R179, R38, UR44, -R6.reuse ;  /* 0x0000002c26b37c23 */ /* 0x100fe20008010806 */
[--C-:B------:R-:W-:Y:S01]  /*11050*/  FFMA.FTZ R24, R39, UR44, -R6.reuse ;  /* 0x0000002c27187c23 */ /* 0x100fe20008010806 */
[--C-:B------:R-:W-:Y:S01]  /*11060*/  FFMA.FTZ R173, R42, UR44, -R6.reuse ;  /* 0x0000002c2aad7c23 */ /* 0x100fe20008010806 */
[----:B---3--:R-:W-:Y:S01]  /*11070*/  FADD.FTZ R34, R176, R27 ;  /* 0x0000001bb0227221 */ /* 0x008fe20000010000 */
[--C-:B------:R-:W-:Y:S01]  /*11080*/  FFMA.FTZ R26, R43, UR44, -R6.reuse ;  /* 0x0000002c2b1a7c23 */ /* 0x100fe20008010806 */
[----:B------:R-:W0:Y:S01]  /*11090*/  MUFU.EX2 R181, R181 ;  /* 0x000000b500b57308 */ /* 0x000e220000000800 */
[----:B------:R-:W-:Y:S01]  /*110a0*/  FFMA.FTZ R175, R46, UR44, -R6 ;  /* 0x0000002c2eaf7c23 */ /* 0x000fe20008010806 */
[----:B----4-:R-:W-:Y:S01]  /*110b0*/  FADD.FTZ R27, R15, R34 ;  /* 0x000000220f1b7221 */ /* 0x010fe20000010000 */
[--C-:B------:R-:W-:Y:S01]  /*110c0*/  FFMA.FTZ R28, R47, UR44, -R6.reuse ;  /* 0x0000002c2f1c7c23 */ /* 0x100fe20008010806 */
[--C-:B------:R-:W-:Y:S01]  /*110d0*/  FFMA.FTZ R169, R50, UR44, -R6.reuse ;  /* 0x0000002c32a97c23 */ /* 0x100fe20008010806 */
[--C-:B------:R-:W-:Y:S01]  /*110e0*/  FFMA.FTZ R30, R51, UR44, -R6.reuse ;  /* 0x0000002c331e7c23 */ /* 0x100fe20008010806 */
[----:B------:R-:W-:Y:S01]  /*110f0*/  FADD.FTZ R36, R178, R27 ;  /* 0x0000001bb2247221 */ /* 0x000fe20000010000 */
[--C-:B------:R-:W-:Y:S01]  /*11100*/  FFMA.FTZ R171, R54, UR44, -R6.reuse ;  /* 0x0000002c36ab7c23 */ /* 0x100fe20008010806 */
[----:B------:R-:W1:Y:S01]  /*11110*/  MUFU.EX2 R183, R183 ;  /* 0x000000b700b77308 */ /* 0x000e620000000800 */
[----:B------:R-:W-:Y:S01]  /*11120*/  FFMA.FTZ R32, R55, UR44, -R6 ;  /* 0x0000002c37207c23 */ /* 0x000fe20008010806 */
[----:B------:R-:W-:Y:S01]  /*11130*/  FADD.FTZ R27, R21, R36 ;  /* 0x00000024151b7221 */ /* 0x000fe20000010000 */
[--C-:B------:R-:W-:Y:S01]  /*11140*/  FFMA.FTZ R165, R58, UR44, -R6.reuse ;  /* 0x0000002c3aa57c23 */ /* 0x100fe20008010806 */
[--C-:B------:R-:W-:Y:S01]  /*11150*/  FFMA.FTZ R59, R59, UR44, -R6.reuse ;  /* 0x0000002c3b3b7c23 */ /* 0x100fe20008010806 */
[--C-:B------:R-:W-:Y:S01]  /*11160*/  FFMA.FTZ R62, R62, UR44, -R6.reuse ;  /* 0x0000002c3e3e7c23 */ /* 0x100fe20008010806 */
[----:B------:R-:W-:Y:S01]  /*11170*/  FADD.FTZ R38, R172, R27 ;  /* 0x0000001bac267221 */ /* 0x000fe20000010000 */
[----:B------:R-:W-:Y:S01]  /*11180*/  FFMA.FTZ R63, R63, UR44, -R6 ;  /* 0x0000002c3f3f7c23 */ /* 0x000fe20008010806 */
[----:B------:R-:W2:Y:S01]  /*11190*/  MUFU.EX2 R14, R14 ;  /* 0x0000000e000e7308 */ /* 0x000ea20000000800 */
[----:B0-----:R-:W-:Y:S01]  /*111a0*/  FADD.FTZ R36, R181, R12 ;  /* 0x0000000cb5247221 */ /* 0x001fe20000010000 */
[----:B------:R-:W-:Y:S01]  /*111b0*/  FADD.FTZ R31, R25, R38 ;  /* 0x00000026191f7221 */ /* 0x000fe20000010000 */
[--C-:B------:R-:W-:Y:S01]  /*111c0*/  FFMA.FTZ R66, R66, UR44, -R6.reuse ;  /* 0x0000002c42427c23 */ /* 0x100fe20008010806 */
[--C-:B------:R-:W-:Y:S01]  /*111d0*/  FFMA.FTZ R67, R67, UR44, -R6.reuse ;  /* 0x0000002c43437c23 */ /* 0x100fe20008010806 */
[--C-:B------:R-:W-:Y:S01]  /*111e0*/  FFMA.FTZ R70, R70, UR44, -R6.reuse ;  /* 0x0000002c46467c23 */ /* 0x100fe20008010806 */
[----:B------:R-:W-:Y:S01]  /*111f0*/  FADD.FTZ R38, R174, R31 ;  /* 0x0000001fae267221 */ /* 0x000fe20000010000 */
[----:B------:R-:W-:Y:S01]  /*11200*/  FFMA.FTZ R71, R71, UR44, -R6 ;  /* 0x0000002c47477c23 */ /* 0x000fe20008010806 */
[----:B------:R-:W0:Y:S01]  /*11210*/  MUFU.EX2 R177, R177 ;  /* 0x000000b100b17308 */ /* 0x000e220000000800 */
[----:B-1----:R-:W-:Y:S01]  /*11220*/  FADD.FTZ R27, R183, R36 ;  /* 0x00000024b71b7221 */ /* 0x002fe20000010000 */
[----:B------:R-:W-:Y:S01]  /*11230*/  FADD.FTZ R31, R29, R38 ;  /* 0x000000261d1f7221 */ /* 0x000fe20000010000 */
[--C-:B------:R-:W-:Y:S01]  /*11240*/  FFMA.FTZ R74, R74, UR44, -R6.reuse ;  /* 0x0000002c4a4a7c23 */ /* 0x100fe20008010806 */
[--C-:B------:R-:W-:Y:S01]  /*11250*/  FFMA.FTZ R75, R75, UR44, -R6.reuse ;  /* 0x0000002c4b4b7c23 */ /* 0x100fe20008010806 */
[--C-:B------:R-:W-:Y:S01]  /*11260*/  FFMA.FTZ R78, R78, UR44, -R6.reuse ;  /* 0x0000002c4e4e7c23 */ /* 0x100fe20008010806 */
[----:B------:R-:W-:Y:S01]  /*11270*/  FADD.FTZ R38, R168, R31 ;  /* 0x0000001fa8267221 */ /* 0x000fe20000010000 */
[----:B------:R-:W-:Y:S01]  /*11280*/  FFMA.FTZ R79, R79, UR44, -R6 ;  /* 0x0000002c4f4f7c23 */ /* 0x000fe20008010806 */
[----:B------:R-:W1:Y:S01]  /*11290*/  MUFU.EX2 R20, R20 ;  /* 0x0000001400147308 */ /* 0x000e620000000800 */
[----:B--2---:R-:W-:Y:S01]  /*112a0*/  FADD.FTZ R36, R14, R27 ;  /* 0x0000001b0e247221 */ /* 0x004fe20000010000 */
        /* <DEDUP_REMOVED lines=9> */
[----:B------:R-:W-:-:S02]  /*11340*/  F2FP.BF16.F32.PACK_AB R180, R5, R180 ;  /* 0x000000b405b4723e */ /* 0x000fc400000010ff */
[----:B------:R-:W-:Y:S01]  /*11350*/  F2FP.BF16.F32.PACK_AB R182, R13, R182 ;  /* 0x000000b60db6723e */ /* 0x000fe200000010ff */
[----:B------:R-:W-:Y:S01]  /*11360*/  FADD.FTZ R38, R164, R31 ;  /* 0x0000001fa4267221 */ /* 0x000fe20000010000 */
[C---:B------:R-:W-:Y:S01]  /*11370*/  F2FP.BF16.F32.PACK_AB R164, R3.reuse, R164 ;  /* 0x000000a403a4723e */ /* 0x040fe200000010ff */
[----:B------:R-:W0:Y:S01]  /*11380*/  MUFU.EX2 R24, R24 ;  /* 0x0000001800187308 */ /* 0x000e220000000800 */
[----:B-1----:R-:W-:Y:S01]  /*11390*/  FADD.FTZ R36, R20, R27 ;  /* 0x0000001b14247221 */ /* 0x002fe20000010000 */
[----:B------:R-:W-:Y:S01]  /*113a0*/  FADD.FTZ R31, R3, R38 ;  /* 0x00000026031f7221 */ /* 0x000fe20000010000 */
[----:B------:R-:W-:Y:S02]  /*113b0*/  F2FP.BF16.F32.PACK_AB R181, R12, R181 ;  /* 0x000000b50cb5723e */ /* 0x000fe400000010ff */
[----:B------:R-:W-:Y:S01]  /*113c0*/  F2FP.BF16.F32.PACK_AB R183, R14, R183 ;  /* 0x000000b70eb7723e */ /* 0x000fe200000010ff */
[----:B------:R-:W-:Y:S01]  /*113d0*/  FADD.FTZ R38, R166, R31 ;  /* 0x0000001fa6267221 */ /* 0x000fe20000010000 */
[----:B------:R-:W-:Y:S01]  /*113e0*/  IMAD.IADD R14, R192, 0x1, -R193 ;  /* 0x00000001c00e7824 */ /* 0x000fe200078e0ac1 */
        /* <DEDUP_REMOVED lines=11> */
[----:B------:R-:W-:Y:S02]  /*114a0*/  F2FP.BF16.F32.PACK_AB R168, R33, R168 ;  /* 0x000000a821a8723e */ /* 0x000fe400000010ff */
[----:B------:R-:W-:Y:S01]  /*114b0*/  F2FP.BF16.F32.PACK_AB R170, R37, R170 ;  /* 0x000000aa25aa723e */ /* 0x000fe200000010ff */
[----:B------:R-:W0:Y:S01]  /*114c0*/  MUFU.EX2 R175, R175 ;  /* 0x000000af00af7308 */ /* 0x000e220000000800 */
[----:B-1----:R-:W-:Y:S01]  /*114d0*/  FADD.FTZ R27, R173, R36 ;  /* 0x00000024ad1b7221 */ /* 0x002fe20000010000 */
[----:B------:R-:W-:-:S02]  /*114e0*/  F2FP.BF16.F32.PACK_AB R166, R41, R166 ;  /* 0x000000a629a6723e */ /* 0x000fc400000010ff */
[----:B------:R-:W-:Y:S02]  /*114f0*/  F2FP.BF16.F32.PACK_AB R160, R45, R160 ;  /* 0x000000a02da0723e */ /* 0x000fe400000010ff */
[----:B------:R-:W-:Y:S02]  /*11500*/  F2FP.BF16.F32.PACK_AB R177, R20, R177 ;  /* 0x000000b114b1723e */ /* 0x000fe400000010ff */
[----:B------:R-:W1:Y:S01]  /*11510*/  MUFU.EX2 R28, R28 ;  /* 0x0000001c001c7308 */ /* 0x000e620000000800 */
[----:B--2---:R-:W-:Y:S01]  /*11520*/  FADD.FTZ R36, R26, R27 ;  /* 0x0000001b1a247221 */ /* 0x004fe20000010000 */
[----:B------:R-:W-:Y:S02]  /*11530*/  F2FP.BF16.F32.PACK_AB R179, R24, R179 ;  /* 0x000000b318b3723e */ /* 0x000fe400000010ff */
[----:B------:R-:W-:-:S04]  /*11540*/  F2FP.BF16.F32.PACK_AB R173, R26, R173 ;  /* 0x000000ad1aad723e */ /* 0x000fc800000010ff */
        /* <DEDUP_REMOVED lines=11> */
[----:B-1----:R-:W-:Y:S01]  /*11600*/  FADD.FTZ R27, R171, R36 ;  /* 0x00000024ab1b7221 */ /* 0x002fe20000010000 */
[----:B------:R-:W-:Y:S01]  /*11610*/  FADD.FTZ R36, R162, R31 ;  /* 0x0000001fa2247221 */ /* 0x000fe20000010000 */
[----:B------:R-:W-:-:S03]  /*11620*/  F2FP.BF16.F32.PACK_AB R162, R49, R162 ;  /* 0x000000a231a2723e */ /* 0x000fc600000010ff */
[----:B------:R-:W-:Y:S02]  /*11630*/  FADD.FTZ R13, R49, R36 ;  /* 0x00000024310d7221 */ /* 0x000fe40000010000 */
[----:B------:R-:W1:Y:S01]  /*11640*/  MUFU.EX2 R34, R59 ;  /* 0x0000003b00227308 */ /* 0x000e620000000800 */
[----:B--2---:R-:W-:Y:S01]  /*11650*/  FADD.FTZ R6, R32, R27 ;  /* 0x0000001b20067221 */ /* 0x004fe20000010000 */
[----:B------:R-:W-:Y:S01]  /*11660*/  FADD.FTZ R36, R156, R13 ;  /* 0x0000000d9c247221 */ /* 0x000fe20000010000 */
        /* <DEDUP_REMOVED lines=17> */
[----:B0-----:R-:W-:Y:S01]  /*11780*/  FADD.FTZ R36, R158, R13 ;  /* 0x0000000d9e247221 */ /* 0x001fe20000010000 */
[----:B------:R-:W-:-:S04]  /*11790*/  IMAD R13, R197, 0x80, R14 ;  /* 0x00000080c50d7824 */ /* 0x000fc800078e020e */
[----:B------:R-:W-:Y:S02]  /*117a0*/  IMAD.IADD R10, R13, 0x1, R10 ;  /* 0x000000010d0a7824 */ /* 0x000fe400078e020a */
        /* <DEDUP_REMOVED lines=34> */
[----:B--2---:R-:W-:Y:S01]  /*119d0*/  FADD.FTZ R12, R86, R3 ;  /* 0x00000003560c7221 */ /* 0x004fe20000010000 */
[----:B------:R-:W-:Y:S02]  /*119e0*/  VIADD R3, R129, 0xfffffffe ;  /* 0xfffffffe81037836 */ /* 0x000fe40000000000 */
[C---:B0-----:R-:W-:Y:S01]  /*119f0*/  FADD.FTZ R6, R65.reuse, R6 ;  /* 0x0000000641067221 */ /* 0x041fe20000010000 */
[----:B------:R-:W-:Y:S01]  /*11a00*/  F2FP.BF16.F32.PACK_AB R154, R65, R154 ;  /* 0x0000009a419a723e */ /* 0x000fe200000010ff */
[C---:B-1----:R-:W-:Y:S01]  /*11a10*/  FADD.FTZ R5, R87.reuse, R12 ;  /* 0x0000000c57057221 */ /* 0x042fe20000010000 */
[----:B------:R-:W-:Y:S01]  /*11a20*/  F2FP.BF16.F32.PACK_AB R155, R87, R86 ;  /* 0x00000056579b723e */ /* 0x000fe200000010ff */
[----:B------:R-:W-:Y:S06]  /*11a30*/  @!P2 BRA `(.L_x_1516) ;  /* 0x000000000048a947 */ /* 0x000fec0003800000 */
        /* <DEDUP_REMOVED lines=11> */
.L_x_1518:
[----:B------:R-:W-:-:S13]  /*11af0*/  ISETP.NE.AND P3, PT, R11, 0x1, PT ;  /* 0x000000010b00780c */ /* 0x000fda0003f65270 */
[----:B------:R-:W0:Y:S02]  /*11b00*/  @P3 LDC.64 R20, c[0x0][0x9e8] ;  /* 0x00027a00ff143b82 */ /* 0x000e240000000a00 */
[----:B0-----:R-:W-:-:S05]  /*11b10*/  @P3 IMAD.HI.U32 R20, R12, R20, RZ ;  /* 0x000000140c143227 */ /* 0x001fca00078e00ff */
[----:B------:R-:W-:-:S07]  /*11b20*/  @P3 SHF.R.U32.HI R12, RZ, R21, R20 ;  /* 0x00000015ff0c3219 */ /* 0x000fce0000011614 */
.L_x_1519:
[----:B------:R-:W-:Y:S05]  /*11b30*/  BSYNC B0 ;  /* 0x0000000000007941 */ /* 0x000fea0003800000 */
.L_x_1517:
[----:B------:R-:W-:-:S05]  /*11b40*/  IMAD R11, R12, R11, R11 ;  /* 0x0000000b0c0b7224 */ /* 0x000fca00078e020b */
[----:B------:R-:W-:-:S07]  /*11b50*/  VIMNMX R10, R10, R11, PT ;  /* 0x0000000b0a0a7248 */ /* 0x000fce0003fe0100 */
.L_x_1516:
[----:B------:R-:W-:Y:S01]  /*11b60*/  SHF.R.S32.HI R11, RZ, 0x1f, R10 ;  /* 0x0000001fff0b7819 */ /* 0x000fe2000001140a */
[----:B------:R-:W-:Y:S01]  /*11b70*/  ULDC UR49, c[0x0][0x9e4] ;  /* 0x0002790000317ab9 */ /* 0x000fe20000000800 */
[----:B------:R-:W-:Y:S01]  /*11b80*/  ULDC UR46, c[0x0][0x9e4] ;  /* 0x00027900002e7ab9 */ /* 0x000fe20000000800 */
[----:B------:R-:W-:Y:S01]  /*11b90*/  ULDC UR50, c[0x0][0x9dc] ;  /* 0x0002770000327ab9 */ /* 0x000fe20000000800 */
[----:B------:R-:W-:Y:S01]  /*11ba0*/  LEA.HI R11, R11, R10, RZ, 0x7 ;  /* 0x0000000a0b0b7211 */ /* 0x000fe200078f38ff */
[----:B------:R-:W-:Y:S01]  /*11bb0*/  ULDC UR52, c[0x0][0x9dc] ;  /* 0x0002770000347ab9 */ /* 0x000fe20000000800 */
[----:B------:R-:W-:Y:S01]  /*11bc0*/  ULDC UR45, c[0x0][0x988] ;  /* 0x00026200002d7ab9 */ /* 0x000fe20000000800 */
[----:B------:R-:W-:Y:S01]  /*11bd0*/  ULDC UR48, c[0x0][0x988] ;  /* 0x0002620000307ab9 */ /* 0x000fe20000000800 */
[----:B------:R-:W-:Y:S01]  /*11be0*/  SHF.R.S32.HI R11, RZ, 0x7, R11 ;  /* 0x00000007ff0b7819 */ /* 0x000fe2000001140b */
[----:B------:R-:W-:Y:S01]  /*11bf0*/  ULDC UR47, c[0x0][0x988] ;  /* 0x00026200002f7ab9 */ /* 0x000fe20000000800 */
[----:B------:R-:W-:Y:S01]  /*11c00*/  ULDC UR53, c[0x0][0x9e0] ;  /* 0x0002780000357ab9 */ /* 0x000fe20000000800 */
[----:B------:R-:W-:Y:S01]  /*11c10*/  ULDC UR51, c[0x0][0x9e0] ;  /* 0x0002780000337ab9 */ /* 0x000fe20000000800 */
[----:B------:R-:W-:-:S02]  /*11c20*/  VIMNMX R20, R198, R11, !PT ;  /* 0x0000000bc6147248 */ /* 0x000fc40007fe0100 */
[----:B------:R-:W-:Y:S02]  /*11c30*/  CS2R R150, SRZ ;  /* 0x0000000000967805 */ /* 0x000fe4000001ff00 */
[----:B------:R-:W-:Y:S02]  /*11c40*/  CS2R R148, SRZ ;  /* 0x0000000000947805 */ /* 0x000fe4000001ff00 */
[----:B------:R-:W-:Y:S02]  /*11c50*/  CS2R R146, SRZ ;  /* 0x0000000000927805 */ /* 0x000fe4000001ff00 */
[----:B------:R-:W-:Y:S02]  /*11c60*/  ISETP.GE.AND P3, PT, R3, R20, PT ;  /* 0x000000140300720c */ /* 0x000fe40003f66270 */
        /* <DEDUP_REMOVED lines=14> */
[----:B-----5:R-:W-:Y:S02]  /*11d50*/  CS2R R116, SRZ ;  /* 0x0000000000747805 */ /* 0x020fe4000001ff00 */
        /* <DEDUP_REMOVED lines=13> */
[----:B------:R-:W-:Y:S01]  /*11e30*/  CS2R R88, SRZ ;  /* 0x0000000000587805 */ /* 0x000fe2000001ff00 */
[----:B------:R-:W-:Y:S06]  /*11e40*/  @!P3 BRA `(.L_x_1520) ;  /* 0x00000030009cb947 */ /* 0x000fec0003800000 */
[----:B------:R-:W-:Y:S02]  /*11e50*/  IMAD.IADD R21, R4, 0x1, R14 ;  /* 0x0000000104157824 */ /* 0x000fe400078e020e */
[----:B------:R-:W-:Y:S02]  /*11e60*/  IMAD.MOV.U32 R151, RZ, RZ, RZ ;  /* 0x000000ffff977224 */ /* 0x000fe400078e00ff */
[----:B------:R-:W-:-:S07]  /*11e70*/  VIADD R199, R21, 0x8 ;  /* 0x0000000815c77836 */ /* 0x000fce0000000000 */
.L_x_1538:
[----:B------:R-:W-:Y:S01]  /*11e80*/  ISETP.NE.AND P3, PT, R196, RZ, PT ;  /* 0x000000ffc400720c */ /* 0x000fe20003f65270 */
[----:B------:R-:W-:Y:S01]  /*11e90*/  VIADD R215, R184, 0x1 ;  /* 0x00000001b8d77836 */ /* 0x000fe20000000000 */
[----:B------:R-:W-:Y:S05]  /*11ea0*/  YIELD ;  /* 0x0000000000007946 */ /* 0x000fea0003800000 */
[----:B------:R-:W-:-:S04]  /*11eb0*/  ISETP.NE.AND P4, PT, R215, 0x2, PT ;  /* 0x00000002d700780c */ /* 0x000fc80003f85270 */
[----:B------:R-:W-:Y:S02]  /*11ec0*/  SEL R15, RZ, 0x1, P4 ;  /* 0x00000001ff0f7807 */ /* 0x000fe40002000000 */
[----:B------:R-:W-:Y:S02]  /*11ed0*/  SEL R215, R215, RZ, P4 ;  /* 0x000000ffd7d77207 */ /* 0x000fe40002000000 */
[----:B------:R-:W-:Y:S01]  /*11ee0*/  LOP3.LUT R15, R186, R15, RZ, 0x3c, !PT ;  /* 0x0000000fba0f7212 */ /* 0x000fe200078e3cff */
[----:B------:R-:W-:Y:S06]  /*11ef0*/  @P3 BRA `(.L_x_1521) ;  /* 0x0000000000303947 */ /* 0x000fec0003800000 */
[----:B------:R-:W-:Y:S05]  /*11f00*/  @!P0 BRA `(.L_x_1522) ;  /* 0x0000000000048947 */ /* 0x000fea0003800000 */
[----:B------:R-:W-:Y:S01]  /*11f10*/  BPT.TRAP 0x1 ;  /* 0x000000040000795c */ /* 0x000fe20000300000 */
.L_x_1522:
[----:B------:R-:W-:Y:S01]  /*11f20*/  IMAD R10, R215, 0x8, R2 ;  /* 0x00000008d70a7824 */ /* 0x000fe200078e0202 */
[----:B------:R-:W-:-:S04]  /*11f30*/  SHF.L.U32 R7, R15, 0x1f, RZ ;  /* 0x0000001f0f077819 */ /* 0x000fc800000006ff */
[----:B------:R0:W1:Y:S01]  /*11f40*/  SYNCS.PHASECHK.TRANS64.TRYWAIT P4, [R10+URZ+0x28830], R7 ;  /* 0x028830070a0075a7 */ /* 0x000062000808017f */
[----:B------:R-:W-:Y:S05]  /*11f50*/  @!P0 BRA `(.L_x_1523) ;  /* 0x0000000000048947 */ /* 0x000fea0003800000 */
[----:B------:R-:W-:Y:S01]  /*11f60*/  BPT.TRAP 0x1 ;  /* 0x000000040000795c */ /* 0x000fe20000300000 */
.L_x_1523:
[----:B------:R-:W-:Y:S04]  /*11f70*/  BSSY B0, `(.L_x_1521) ;  /* 0x0000004000007945 */ /* 0x000fe80003800000 */
[----:B-1----:R-:W-:Y:S05]  /*11f80*/  @P4 BRA `(.L_x_1524) ;  /* 0x0000000000084947 */ /* 0x002fea0003800000 */
[----:B------:R-:W1:Y:S02]  /*11f90*/  SYNCS.PHASECHK.TRANS64.TRYWAIT P4, [R10+URZ+0x28830], R7 ;  /* 0x028830070a0075a7 */ /* 0x000e64000808017f */
[----:B-1----:R-:W-:Y:S05]  /*11fa0*/  @!P4 BRA `(.L_x_1525) ;  /* 0x000001280054c947 */ /* 0x002fea0003800000 */
.L_x_1524:
[----:B------:R-:W-:Y:S05]  /*11fb0*/  BSYNC B0 ;  /* 0x0000000000007941 */ /* 0x000fea0003800000 */
.L_x_1521:
[----:B01----:R-:W0:Y:S01]  /*11fc0*/  S2R R7, SR_TID.X ;  /* 0x0000000000077919 */ /* 0x003e220000002100 */
[----:B------:R-:W-:Y:S05]  /*11fd0*/  WARPSYNC.ALL ;  /* 0x0000000000007948 */ /* 0x000fea0003800000 */
[----:B------:R-:W-:Y:S02]  /*11fe0*/  IMAD R10, R215, 0x800, R8 ;  /* 0x00000800d70a7824 */ /* 0x000fe400078e0208 */
[----:B------:R-:W-:Y:S02]  /*11ff0*/  IMAD.MOV.U32 R11, RZ, RZ, 0x40000040 ;  /* 0x40000040ff0b7424 */ /* 0x000fe400078e00ff */
[C---:B------:R-:W-:Y:S01]  /*12000*/  VIADD R12, R10.reuse, 0x2 ;  /* 0x000000020a0c7836 */ /* 0x040fe20000000000 */
[----:B------:R-:W-:Y:S01]  /*12010*/  R2UR UR34, R10 ;  /* 0x000000000a2272ca */ /* 0x000fe200000e0000 */
[----:B------:R-:W-:Y:S01]  /*12020*/  IMAD.MOV.U32 R13, RZ, RZ, 0x40000040 ;  /* 0x40000040ff0d7424 */ /* 0x000fe200078e00ff */
[----:B------:R-:W-:Y:S01]  /*12030*/  R2UR UR35, R11 ;  /* 0x000000000b2372ca */ /* 0x000fe200000e0000 */
[----:B------:R-:W-:Y:S01]  /*12040*/  IMAD.MOV.U32 R11, RZ, RZ, 0x40000040 ;  /* 0x40000040ff0b7424 */ /* 0x000fe200078e00ff */
        /* <DEDUP_REMOVED lines=13> */
[----:B0-----:R-:W-:Y:S02]  /*12120*/  SHF.R.U32.HI R7, RZ, 0x7, R7 ;  /* 0x00000007ff077819 */ /* 0x001fe40000011607 */
[----:B------:R-:W-:Y:S01]  /*12130*/  R2UR UR18, R12 ;  /* 0x000000000c1272ca */ /* 0x000fe200000e0000 */
[----:B------:R-:W-:Y:S01]  /*12140*/  VIADD R12, R10, 0x402 ;  /* 0x000004020a0c7836 */ /* 0x000fe20000000000 */
[----:B------:R-:W-:Y:S01]  /*12150*/  R2UR UR19, R13 ;  /* 0x000000000d1372ca */ /* 0x000fe200000e0000 */
[----:B------:R-:W-:Y:S02]  /*12160*/  VIADD R7, R7, 0x8 ;  /* 0x0000000807077836 */ /* 0x000fe40000000000 */
[----:B------:R-:W-:Y:S01]  /*12170*/  IMAD.MOV.U32 R13, RZ, RZ, 0x40000040 ;  /* 0x40000040ff0d7424 */ /* 0x000fe200078e00ff */
[----:B------:R-:W-:Y:S01]  /*12180*/  R2UR UR22, R12 ;  /* 0x000000000c1672ca */ /* 0x000fe200000e0000 */
[C---:B------:R-:W-:Y:S01]  /*12190*/  VIADD R12, R10.reuse, 0x404 ;  /* 0x000004040a0c7836 */ /* 0x040fe20000000000 */
[----:B------:R0:W-:Y:S01]  /*121a0*/  BAR.SYNC.DEFER_BLOCKING R7, 0x100 ;  /* 0x000400070000751d */ /* 0x0001e20000010000 */
[----:B------:R-:W-:Y:S01]  /*121b0*/  VIADD R10, R10, 0x406 ;  /* 0x000004060a0a7836 */ /* 0x000fe20000000000 */
[----:B------:R-:W-:Y:S01]  /*121c0*/  R2UR UR23, R13 ;  /* 0x000000000d1772ca */ /* 0x000fe200000e0000 */
[----:B------:R-:W-:Y:S01]  /*121d0*/  IMAD.MOV.U32 R13, RZ, RZ, 0x40000040 ;  /* 0x40000040ff0d7424 */ /* 0x000fe200078e00ff */
[----:B------:R-:W-:-:S02]  /*121e0*/  R2UR UR26, R12 ;  /* 0x000000000c1a72ca */ /* 0x000fc400000e0000 */
[----:B------:R-:W-:Y:S02]  /*121f0*/  R2UR UR30, R10 ;  /* 0x000000000a1e72ca */ /* 0x000fe400000e0000 */
[----:B------:R-:W-:Y:S01]  /*12200*/  R2UR UR27, R13 ;  /* 0x000000000d1b72ca */ /* 0x000fe200000e0000 */
        /* <DEDUP_REMOVED lines=27> */
.L_x_1527:
[----:B------:R-:W-:Y:S01]  /*123c0*/  SHF.L.U32 R7, R186, 0x1f, RZ ;  /* 0x0000001fba077819 */ /* 0x000fe200000006ff */
[----:B------:R-:W-:-:S04]  /*123d0*/  IMAD R10, R184, 0x8, R2 ;  /* 0x00000008b80a7824 */ /* 0x000fc800078e0202 */
[----:B------:R0:W1:Y:S01]  /*123e0*/  SYNCS.PHASECHK.TRANS64.TRYWAIT P3, [R10+URZ+0x28850], R7 ;  /* 0x028850070a0075a7 */ /* 0x000062000806017f */
[----:B------:R-:W-:Y:S05]  /*123f0*/  @!P0 BRA `(.L_x_1528) ;  /* 0x0000000000048947 */ /* 0x000fea0003800000 */
[----:B------:R-:W-:Y:S01]  /*12400*/  BPT.TRAP 0x1 ;  /* 0x000000040000795c */ /* 0x000fe20000300000 */
.L_x_1528:
[----:B-1----:R-:W-:Y:S05]  /*12410*/  @P3 BRA `(.L_x_1526) ;  /* 0x0000000000083947 */ /* 0x002fea0003800000 */
[----:B------:R-:W1:Y:S02]  /*12420*/  SYNCS.PHASECHK.TRANS64.TRYWAIT P3, [R10+URZ+0x28850], R7 ;  /* 0x028850070a0075a7 */ /* 0x000e64000806017f */
[----:B-1----:R-:W-:Y:S05]  /*12430*/  @!P3 BRA `(.L_x_1529) ;  /* 0x000001240044b947 */ /* 0x002fea0003800000 */
.L_x_1526:
[----:B01----:R-:W-:Y:S01]  /*12440*/  VIADD R7, R2, 0x400 ;  /* 0x0000040002077836 */ /* 0x003fe20000000000 */
[----:B------:R-:W-:Y:S05]  /*12450*/  WARPSYNC.ALL ;  /* 0x0000000000007948 */ /* 0x000fea0003800000 */
[----:B------:R-:W-:Y:S01]  /*12460*/  SHF.R.U32.HI R7, RZ, 0x4, R7 ;  /* 0x00000004ff077819 */ /* 0x000fe20000011607 */
[----:B------:R-:W-:Y:S01]  /*12470*/  IMAD.MOV.U32 R11, RZ, RZ, 0x40000040 ;  /* 0x40000040ff0b7424 */ /* 0x000fe200078e00ff */
[----:B------:R-:W-:Y:S01]  /*12480*/  WARPGROUP.ARRIVE ;  /* 0x00000000000079c5 */ /* 0x000fe20000000000 */
[----:B------:R-:W-:Y:S01]  /*12490*/  IMAD.MOV.U32 R13, RZ, RZ, 0x40000040 ;  /* 0x40000040ff0d7424 */ /* 0x000fe200078e00ff */
[----:B------:R-:W-:-:S04]  /*124a0*/  LOP3.LUT R7, R7, 0x3fff, RZ, 0xc0, !PT ;  /* 0x00003fff07077812 */ /* 0x000fc800078ec0ff */
[----:B------:R-:W0:Y:S01]  /*124b0*/  S2R R186, SR_TID.X ;  /* 0x0000000000ba7919 */ /* 0x000e220000002100 */
[----:B------:R-:W-:Y:S01]  /*124c0*/  R2UR UR7, R11 ;  /* 0x000000000b0772ca */ /* 0x000fe200000e0000 */
[----:B------:R-:W-:Y:S01]  /*124d0*/  IMAD.MOV.U32 R11, RZ, RZ, 0x40000040 ;  /* 0x40000040ff0b7424 */ /* 0x000fe200078e00ff */
[----:B------:R-:W-:-:S05]  /*124e0*/  LOP3.LUT R7, R7, 0x4000000, RZ, 0xfc, !PT ;  /* 0x0400000007077812 */ /* 0x000fca00078efcff */
[----:B------:R-:W-:Y:S02]  /*124f0*/  IMAD R10, R184, 0x800, R7 ;  /* 0x00000800b80a7824 */ /* 0x000fe400078e0207 */
[----:B------:R-:W-:Y:S02]  /*12500*/  @!P1 IMAD R7, R215, 0x8, R2 ;  /* 0x00000008d7079824 */ /* 0x000fe400078e0202 */
[C---:B------:R-:W-:Y:S01]  /*12510*/  VIADD R12, R10.reuse, 0x80 ;  /* 0x000000800a0c7836 */ /* 0x040fe20000000000 */
[----:B------:R-:W-:Y:S01]  /*12520*/  R2UR UR6, R10 ;  /* 0x000000000a0672ca */ /* 0x000fe200000e0000 */
[----:B------:R-:W-:-:S05]  /*12530*/  @!P1 VIADD R7, R7, 0x28840 ;  /* 0x0002884007079836 */ /* 0x000fca0000000000 */
[----:B------:R-:W-:-:S07]  /*12540*/  @!P1 PRMT R7, RZ, 0x654, R7 ;  /* 0x00000654ff079816 */ /* 0x000fce0000000007 */
[----:B------:R-:W-:Y:S01]  /*12550*/  HGMMA.64x128x16.F32.BF16 R88, R180, gdesc[UR4].tnspB, R88, gsb0 ;  /* 0x41e00004b4587df0 */ /* 0x000fe20008001858 */
[----:B------:R-:W-:Y:S01]  /*12560*/  R2UR UR6, R12 ;  /* 0x000000000c0672ca */ /* 0x000fe200000e0000 */
[----:B------:R-:W-:Y:S01]  /*12570*/  VIADD R12, R10, 0x100 ;  /* 0x000001000a0c7836 */ /* 0x000fe20000000000 */
[----:B------:R-:W-:Y:S01]  /*12580*/  R2UR UR7, R13 ;  /* 0x000000000d0772ca */ /* 0x000fe200000e0000 */
[----:B------:R-:W-:Y:S01]  /*12590*/  IMAD.MOV.U32 R13, RZ, RZ, 0x40000040 ;  /* 0x40000040ff0d7424 */ /* 0x000fe200078e00ff */
[----:B0-----:R-:W-:Y:S01]  /*125a0*/  SHF.R.U32.HI R186, RZ, 0x7, R186 ;  /* 0x00000007ffba7819 */ /* 0x001fe200000116ba */
[----:B------:R-:W-:Y:S02]  /*125b0*/  WARPGROUP.DEPBAR.LE gsb0, 0x0 ;  /* 0x00008000000079c5 */ /* 0x000fe40000010000 */
[----:B------:R-:W-:-:S08]  /*125c0*/  WARPGROUP.ARRIVE ;  /* 0x00000000000079c5 */ /* 0x000fd00000000000 */
        /* <DEDUP_REMOVED lines=32> */
[----:B------:R-:W-:-:S05]  /*127d0*/  IMAD.SHL.U32 R13, R3, 0x80, RZ ;  /* 0x00000080030d7824 */ /* 0x000fca00078e00ff */
[----:B------:R-:W-:-:S05]  /*127e0*/  IADD3 R12, R192, 0x1, -R13 ;  /* 0x00000001c00c7810 */ /* 0x000fca0007ffe80d */
[----:B------:R-:W-:-:S04]  /*127f0*/  IMAD.IADD R12, R12, 0x1, -R193 ;  /* 0x000000010c0c7824 */ /* 0x000fc800078e0ac1 */
[----:B------:R-:W-:Y:S01]  /*12800*/  IMAD R12, R191, -0x2, R12 ;  /* 0xfffffffebf0c7824 */ /* 0x000fe200078e020c */
[----:B------:R-:W-:Y:S02]  /*12810*/  WARPGROUP.DEPBAR.LE gsb0, 0x0 ;  /* 0x00008000000079c5 */ /* 0x000fe40000010000 */
[----:B------:R-:W-:-:S06]  /*12820*/  WARPGROUP.ARRIVE ;  /* 0x00000000000079c5 */ /* 0x000fcc0000000000 */
[----:B------:R-:W-:Y:S01]  /*12830*/  HGMMA.64x128x16.F32.BF16 R88, R156, gdesc[UR4].tnspB, R88, gsb0 ;  /* 0x41e000049c587df0 */ /* 0x000fe20008001858 */
[----:B------:R-:W-:Y:S02]  /*12840*/  R2UR UR6, R10 ;  /* 0x000000000a0672ca */ /* 0x000fe400000e0000 */
[----:B------:R-:W-:Y:S02]  /*12850*/  R2UR UR7, R11 ;  /* 0x000000000b0772ca */ /* 0x000fe400000e0000 */
[----:B------:R-:W-:Y:S01]  /*12860*/  IADD3 R10, -R186, 0xb, RZ ;  /* 0x0000000bba0a7810 */ /* 0x000fe20007ffe1ff */
[----:B------:R-:W-:Y:S02]  /*12870*/  WARPGROUP.DEPBAR.LE gsb0, 0x0 ;  /* 0x00008000000079c5 */ /* 0x000fe40000010000 */
[----:B------:R-:W-:-:S08]  /*12880*/  WARPGROUP.ARRIVE ;  /* 0x00000000000079c5 */ /* 0x000fd00000000000 */
[----:B------:R-:W-:Y:S03]  /*12890*/  HGMMA.64x128x16.F32.BF16 R88, R152, gdesc[UR4].tnspB, R88, gsb0 ;  /* 0x41e0000498587df0 */ /* 0x000fe60008001858 */
[----:B------:R-:W-:Y:S02]  /*128a0*/  WARPGROUP.DEPBAR.LE gsb0, 0x0 ;  /* 0x00008000000079c5 */ /* 0x000fe40000010000 */
[----:B------:R0:W-:Y:S06]  /*128b0*/  BAR.ARV R10, 0x100 ;  /* 0x0004000a0000751d */ /* 0x0001ec0000002000 */
[----:B------:R1:W-:Y:S01]  /*128c0*/  @!P1 SYNCS.ARRIVE.TRANS64.RED.A1T0 RZ, [R7+URZ], RZ ;  /* 0x000000ff07ff99a7 */ /* 0x0003e2000810043f */
[----:B------:R-:W-:-:S02]  /*128d0*/  VIADD R155, R12, UR53 ;  /* 0x000000350c9b7c36 */ /* 0x000fc40008000000 */
[----:B-1----:R-:W-:-:S05]  /*128e0*/  IMAD.U32 R7, RZ, RZ, UR50 ;  /* 0x00000032ff077e24 */ /* 0x002fca000f8e00ff */
[----:B------:R-:W-:-:S05]  /*128f0*/  LOP3.LUT R157, RZ, R7, RZ, 0x33, !PT ;  /* 0x00000007ff9d7212 */ /* 0x000fca00078e33ff */
[----:B------:R-:W-:Y:S02]  /*12900*/  IMAD.IADD R157, R157, 0x1, R12 ;  /* 0x000000019d9d7824 */ /* 0x000fe400078e020c */
[C---:B------:R-:W-:Y:S02]  /*12910*/  IMAD.IADD R12, R4.reuse, 0x1, R155 ;  /* 0x00000001040c7824 */ /* 0x040fe400078e029b */
[----:B------:R-:W-:Y:S01]  /*12920*/  IMAD.IADD R152, R4, 0x1, R157 ;  /* 0x0000000104987824 */ /* 0x000fe200078e029d */
[----:B0-----:R-:W-:Y:S06]  /*12930*/  @!P2 BRA `(.L_x_1530) ;  /* 0x00000000005ca947 */ /* 0x001fec0003800000 */
[----:B------:R-:W-:Y:S01]  /*12940*/  IMAD.IADD R153, R4, 0x1, R14 ;  /* 0x0000000104997824 */ /* 0x000fe200078e020e */
[----:B------:R-:W-:Y:S04]  /*12950*/  BSSY B0, `(.L_x_1531) ;  /* 0x0000011000007945 */ /* 0x000fe80003800000 */
[----:B------:R-:W-:-:S13]  /*12960*/  ISETP.GT.AND P3, PT, R153, -0x1, PT ;  /* 0xffffffff9900780c */ /* 0x000fda0003f64270 */
[----:B------:R-:W-:Y:S05]  /*12970*/  @P3 BRA `(.L_x_1532) ;  /* 0x0000000000203947 */ /* 0x000fea0003800000 */
[----:B------:R-:W-:Y:S01]  /*12980*/  IMAD.U32 R156, RZ, RZ, UR49 ;  /* 0x00000031ff9c7e24 */ /* 0x000fe2000f8e00ff */
[----:B------:R-:W-:-:S04]  /*12990*/  LOP3.LUT R153, RZ, R153, RZ, 0x33, !PT ;  /* 0x00000099ff997212 */ /* 0x000fc800078e33ff */
[----:B------:R-:W-:-:S13]  /*129a0*/  ISETP.NE.AND P3, PT, R156, 0x1, PT ;  /* 0x000000019c00780c */ /* 0x000fda0003f65270 */
[----:B------:R-:W0:Y:S02]  /*129b0*/  @P3 LDC.64 R10, c[0x0][0x9e8] ;  /* 0x00027a00ff0a3b82 */ /* 0x000e240000000a00 */
[----:B0-----:R-:W-:-:S05]  /*129c0*/  @P3 IMAD.HI.U32 R10, R153, R10, RZ ;  /* 0x0000000a990a3227 */ /* 0x001fca00078e00ff */
[----:B------:R-:W-:-:S04]  /*129d0*/  @P3 SHF.R.U32.HI R153, RZ, R11, R10 ;  /* 0x0000000bff993219 */ /* 0x000fc8000001160a */
[----:B------:R-:W-:Y:S01]  /*129e0*/  LOP3.LUT R10, RZ, R153, RZ, 0x33, !PT ;  /* 0x00000099ff0a7212 */ /* 0x000fe200078e33ff */
[----:B------:R-:W-:Y:S06]  /*129f0*/  BRA `(.L_x_1533) ;  /* 0x0000000000187947 */ /* 0x000fec0003800000 */
.L_x_1532:
[----:B------:R-:W-:-:S05]  /*12a00*/  IMAD.U32 R156, RZ, RZ, UR49 ;  /* 0x00000031ff9c7e24 */ /* 0x000fca000f8e00ff */
[----:B------:R-:W-:-:S13]  /*12a10*/  ISETP.NE.AND P3, PT, R156, 0x1, PT ;  /* 0x000000019c00780c */ /* 0x000fda0003f65270 */
[----:B------:R-:W0:Y:S02]  /*12a20*/  @P3 LDC.64 R10, c[0x0][0x9e8] ;  /* 0x00027a00ff0a3b82 */ /* 0x000e240000000a00 */
[----:B0-----:R-:W-:-:S04]  /*12a30*/  @P3 IMAD.HI.U32 R154, R153, R10, RZ ;  /* 0x0000000a999a3227 */ /* 0x001fc800078e00ff */
[----:B------:R-:W-:Y:S01]  /*12a40*/  IMAD.MOV.U32 R10, RZ, RZ, R153 ;  /* 0x000000ffff0a7224 */ /* 0x000fe200078e0099 */
[----:B------:R-:W-:-:S07]  /*12a50*/  @P3 SHF.R.U32.HI R10, RZ, R11, R154 ;  /* 0x0000000bff0a3219 */ /* 0x000fce000001169a */
.L_x_1533:
[----:B------:R-:W-:Y:S05]  /*12a60*/  BSYNC B0 ;  /* 0x0000000000007941 */ /* 0x000fea0003800000 */
.L_x_1531:
[----:B------:R-:W-:-:S04]  /*12a70*/  IMAD R10, R10, R156, -R13 ;  /* 0x0000009c0a0a7224 */ /* 0x000fc800078e0a0d */
[----:B------:R-:W-:-:S05]  /*12a80*/  IMAD R11, R191, -0x2, R10 ;  /* 0xfffffffebf0b7824 */ /* 0x000fca00078e020a */
[----:B------:R-:W-:Y:S02]  /*12a90*/  VIADDMNMX R12, R11, R156, R12, PT ;  /* 0x0000009c0b0c7246 */ /* 0x000fe4000380010c */
[----:B------:R-:W-:-:S07]  /*12aa0*/  VIMNMX R152, R152, R11, !PT ;  /* 0x0000000b98987248 */ /* 0x000fce0007fe0100 */
.L_x_1530:
        /* <DEDUP_REMOVED lines=95> */
[--C-:B------:R-:W-:Y:S02]  /*130a0*/  IADD3 R24, R155, 0x8, R4.reuse ;  /* 0x000000089b187810 */ /* 0x100fe40007ffe004 */
[----:B------:R-:W-:-:S02]  /*130b0*/  IADD3 R12, R157, 0x8, R4 ;  /* 0x000000089d0c7810 */ /* 0x000fc40007ffe004 */
[----:B------:R-:W-:Y:S02]  /*130c0*/  FSEL R84, R84, -INF , !P5 ;  /* 0xff80000054547808 */ /* 0x000fe40006800000 */
[----:B------:R-:W-:Y:S01]  /*130d0*/  FSEL R85, R85, -INF , !P4 ;  /* 0xff80000055557808 */ /* 0x000fe20006000000 */
[----:B------:R-:W-:Y:S06]  /*130e0*/  @!P2 BRA `(.L_x_1534) ;  /* 0x00000000005ca947 */ /* 0x000fec0003800000 */
[----:B------:R-:W-:Y:S01]  /*130f0*/  ISETP.GT.AND P4, PT, R199, -0x1, PT ;  /* 0xffffffffc700780c */ /* 0x000fe20003f84270 */
[----:B------:R-:W-:-:S12]  /*13100*/  BSSY B0, `(.L_x_1535) ;  /* 0x0000011000007945 */ /* 0x000fd80003800000 */
[----:B------:R-:W-:Y:S05]  /*13110*/  @P4 BRA `(.L_x_1536) ;  /* 0x0000000000244947 */ /* 0x000fea0003800000 */
[----:B------:R-:W-:Y:S02]  /*13120*/  IMAD.U32 R154, RZ, RZ, UR49 ;  /* 0x00000031ff9a7e24 */ /* 0x000fe4000f8e00ff */
[----:B------:R-:W-:-:S03]  /*13130*/  VIADD R155, R21, 0x8 ;  /* 0x00000008159b7836 */ /* 0x000fc60000000000 */
[----:B------:R-:W-:Y:S02]  /*13140*/  ISETP.NE.AND P4, PT, R154, 0x1, PT ;  /* 0x000000019a00780c */ /* 0x000fe40003f85270 */
[----:B------:R-:W-:-:S11]  /*13150*/  LOP3.LUT R155, RZ, R155, RZ, 0x33, !PT ;  /* 0x0000009bff9b7212 */ /* 0x000fd600078e33ff */
[----:B------:R-:W0:Y:S02]  /*13160*/  @P4 LDC.64 R10, c[0x0][0x9e8] ;  /* 0x00027a00ff0a4b82 */ /* 0x000e240000000a00 */
[----:B0-----:R-:W-:-:S05]  /*13170*/  @P4 IMAD.HI.U32 R10, R155, R10, RZ ;  /* 0x0000000a9b0a4227 */ /* 0x001fca00078e00ff */
[----:B------:R-:W-:-:S04]  /*13180*/  @P4 SHF.R.U32.HI R155, RZ, R11, R10 ;  /* 0x0000000bff9b4219 */ /* 0x000fc8000001160a */
[----:B------:R-:W-:Y:S01]  /*13190*/  LOP3.LUT R10, RZ, R155, RZ, 0x33, !PT ;  /* 0x0000009bff0a7212 */ /* 0x000fe200078e33ff */
[----:B------:R-:W-:Y:S06]  /*131a0*/  BRA `(.L_x_1537) ;  /* 0x0000000000187947 */ /* 0x000fec0003800000 */
.L_x_1536:
[----:B------:R-:W-:-:S05]  /*131b0*/  IMAD.U32 R154, RZ, RZ, UR49 ;  /* 0x00000031ff9a7e24 */ /* 0x000fca000f8e00ff */
[----:B------:R-:W-:-:S13]  /*131c0*/  ISETP.NE.AND P4, PT, R154, 0x1, PT ;  /* 0x000000019a00780c */ /* 0x000fda0003f85270 */
[----:B------:R-:W0:Y:S02]  /*131d0*/  @P4 LDC.64 R10, c[0x0][0x9e8] ;  /* 0x00027a00ff0a4b82 */ /* 0x000e240000000a00 */
[----:B0-----:R-:W-:-:S04]  /*131e0*/  @P4 IMAD.HI.U32 R152, R199, R10, RZ ;  /* 0x0000000ac7984227 */ /* 0x001fc800078e00ff */
[----:B------:R-:W-:Y:S01]  /*131f0*/  IMAD.MOV.U32 R10, RZ, RZ, R199 ;  /* 0x000000ffff0a7224 */ /* 0x000fe200078e00c7 */
[----:B------:R-:W-:-:S07]  /*13200*/  @P4 SHF.R.U32.HI R10, RZ, R11, R152 ;  /* 0x0000000bff0a4219 */ /* 0x000fce0000011698 */
.L_x_1537:
[----:B------:R-:W-:Y:S05]  /*13210*/  BSYNC B0 ;  /* 0x0000000000007941 */ /* 0x000fea0003800000 */
.L_x_1535:
[----:B------:R-:W-:-:S04]  /*13220*/  IMAD R10, R10, R154, -R13 ;  /* 0x0000009a0a0a7224 */ /* 0x000fc800078e0a0d */
[----:B------:R-:W-:-:S05]  /*13230*/  IMAD R11, R191, -0x2, R10 ;  /* 0xfffffffebf0b7824 */ /* 0x000fca00078e020a */
[----:B------:R-:W-:Y:S02]  /*13240*/  VIADDMNMX R24, R11, R154, R24, PT ;  /* 0x0000009a0b187246 */ /* 0x000fe40003800118 */
[----:B------:R-:W-:-:S07]  /*13250*/  VIMNMX R12, R12, R11, !PT ;  /* 0x0000000b0c0c7248 */ /* 0x000fce0007fe0100 */
.L_x_1534:
[----:B------:R-:W-:Y:S01]  /*13260*/  FMNMX.FTZ R10, R153, R0, !PT ;  /* 0x00000000990a7209 */ /* 0x000fe20007810000 */
[----:B------:R-:W-:Y:S01]  /*13270*/  UMOV UR44, UR48 ;  /* 0x00000030002c7c82 */ /* 0x000fe20008000000 */
[----:B------:R-:W-:Y:S01]  /*13280*/  ISETP.GT.AND P5, PT, R12, 0x8, P3 ;  /* 0x000000080c00780c */ /* 0x000fe20001fa4270 */
[----:B------:R-:W-:Y:S01]  /*13290*/  IMAD.MOV.U32 R186, RZ, RZ, R15 ;  /* 0x000000ffffba7224 */ /* 0x000fe200078e000f */
        /* <DEDUP_REMOVED lines=11> */
[C---:B------:R-:W-:Y:S02]  /*13350*/  ISETP.GT.AND P5, PT, R12.reuse, 0x18, P3 ;  /* 0x000000180c00780c */ /* 0x040fe40001fa4270 */
        /* <DEDUP_REMOVED lines=50> */
[C---:B------:R-:W-:Y:S01]  /*13680*/  ISETP.LT.OR P5, PT, R24.reuse, 0x39, P5 ;  /* 0x000000391800780c */ /* 0x040fe20002fa1670 */
[----:B------:R-:W0:Y:S01]  /*13690*/  SHFL.BFLY PT, R11, R10, 0x2, 0x1f ;  /* 0x0c401f000a0b7f89 */ /* 0x000e2200000e0000 */
[----:B------:R-:W-:-:S02]  /*136a0*/  ISETP.LT.OR P4, PT, R24, 0x22, P4 ;  /* 0x000000221800780c */ /* 0x000fc40002781670 */
[----:B------:R-:W-:Y:S02]  /*136b0*/  FSEL R54, R54, -INF , !P5 ;  /* 0xff80000036367808 */ /* 0x000fe40006800000 */
[C---:B------:R-:W-:Y:S02]  /*136c0*/  ISETP.GT.AND P5, PT, R12.reuse, 0x40, P3 ;  /* 0x000000400c00780c */ /* 0x040fe40001fa4270 */
[----:B------:R-:W-:Y:S02]  /*136d0*/  FSEL R43, R43, -INF , !P4 ;  /* 0xff8000002b2b7808 */ /* 0x000fe40006000000 */
[----:B------:R-:W-:Y:S02]  /*136e0*/  ISETP.GT.AND P4, PT, R12, 0x29, P3 ;  /* 0x000000290c00780c */ /* 0x000fe40001f84270 */
[C---:B------:R-:W-:Y:S02]  /*136f0*/  ISETP.LT.OR P5, PT, R24.reuse, 0x41, P5 ;  /* 0x000000411800780c */ /* 0x040fe40002fa1670 */
[----:B------:R-:W-:-:S02]  /*13700*/  ISETP.LT.OR P4, PT, R24, 0x2a, P4 ;  /* 0x0000002a1800780c */ /* 0x000fc40002781670 */
[----:B------:R-:W-:Y:S02]  /*13710*/  FSEL R58, R58, -INF , !P5 ;  /* 0xff8000003a3a7808 */ /* 0x000fe40006800000 */
[C---:B------:R-:W-:Y:S02]  /*13720*/  ISETP.GT.AND P5, PT, R12.reuse, 0x41, P3 ;  /* 0x000000410c00780c */ /* 0x040fe40001fa4270 */
[----:B------:R-:W-:Y:S02]  /*13730*/  FSEL R47, R47, -INF , !P4 ;  /* 0xff8000002f2f7808 */ /* 0x000fe40006000000 */
[----:B------:R-:W-:Y:S02]  /*13740*/  ISETP.GT.AND P4, PT, R12, 0x31, P3 ;  /* 0x000000310c00780c */ /* 0x000fe40001f84270 */
[----:B------:R-:W-:Y:S02]  /*13750*/  ISETP.LT.OR P5, PT, R24, 0x42, P5 ;  /* 0x000000421800780c */ /* 0x000fe40002fa1670 */
[----:B0-----:R-:W-:-:S02]  /*13760*/  FMNMX.FTZ R10, R10, R11, !PT ;  /* 0x0000000b0a0a7209 */ /* 0x001fc40007810000 */
[----:B------:R-:W-:Y:S02]  /*13770*/  ISETP.LT.OR P4, PT, R24, 0x32, P4 ;  /* 0x000000321800780c */ /* 0x000fe40002781670 */
[----:B------:R-:W-:Y:S01]  /*13780*/  FSEL R59, R59, -INF , !P5 ;  /* 0xff8000003b3b7808 */ /* 0x000fe20006800000 */
[----:B------:R-:W0:Y:S01]  /*13790*/  SHFL.BFLY PT, R11, R10, 0x1, 0x1f ;  /* 0x0c201f000a0b7f89 */ /* 0x000e2200000e0000 */
[C---:B------:R-:W-:Y:S02]  /*137a0*/  ISETP.GT.AND P5, PT, R12.reuse, 0x48, P3 ;  /* 0x000000480c00780c */ /* 0x040fe40001fa4270 */
[----:B------:R-:W-:Y:S02]  /*137b0*/  FSEL R51, R51, -INF , !P4 ;  /* 0xff80000033337808 */ /* 0x000fe40006000000 */
[----:B------:R-:W-:Y:S02]  /*137c0*/  ISETP.GT.AND P4, PT, R12, 0x39, P3 ;  /* 0x000000390c00780c */ /* 0x000fe40001f84270 */
[----:B------:R-:W-:-:S02]  /*137d0*/  ISETP.LT.OR P5, PT, R24, 0x49, P5 ;  /* 0x000000491800780c */ /* 0x000fc40002fa1670 */
[----:B------:R-:W-:Y:S02]  /*137e0*/  ISETP.LT.OR P4, PT, R24, 0x3a, P4 ;  /* 0x0000003a1800780c */ /* 0x000fe40002781670 */
[----:B------:R-:W-:Y:S02]  /*137f0*/  FSEL R62, R62, -INF , !P5 ;  /* 0xff8000003e3e7808 */ /* 0x000fe40006800000 */
[----:B------:R-:W-:Y:S02]  /*13800*/  ISETP.GT.AND P5, PT, R12, RZ, P3 ;  /* 0x000000ff0c00720c */ /* 0x000fe40001fa4270 */
[----:B------:R-:W-:Y:S02]  /*13810*/  FSEL R55, R55, -INF , !P4 ;  /* 0xff80000037377808 */ /* 0x000fe40006000000 */
[----:B------:R-:W-:-:S04]  /*13820*/  ISETP.LT.OR P5, PT, R24, 0x1, P5 ;  /* 0x000000011800780c */ /* 0x000fc80002fa1670 */
[----:B------:R-:W-:Y:S02]  /*13830*/  FSEL R26, R26, -INF , !P5 ;  /* 0xff8000001a1a7808 */ /* 0x000fe40006800000 */
[----:B------:R-:W-:Y:S02]  /*13840*/  ISETP.GT.AND P5, PT, R12, 0x49, P3 ;  /* 0x000000490c00780c */ /* 0x000fe40001fa4270 */
[----:B0-----:R-:W-:Y:S02]  /*13850*/  FMNMX.FTZ R10, R10, R11, !PT ;  /* 0x0000000b0a0a7209 */ /* 0x001fe40007810000 */
[----:B------:R-:W-:Y:S02]  /*13860*/  ISETP.LT.OR P5, PT, R24, 0x4a, P5 ;  /* 0x0000004a1800780c */ /* 0x000fe40002fa1670 */
[C---:B------:R-:W-:Y:S01]  /*13870*/  FSETP.NEU.FTZ.AND P4, PT, R10.reuse, -INF , PT ;  /* 0xff8000000a00780b */ /* 0x040fe20003f9d000 */
[----:B------:R-:W-:Y:S01]  /*13880*/  FMUL.FTZ R152, R10, UR44 ;  /* 0x0000002c0a987c20 */ /* 0x000fe20008410000 */
[----:B------:R-:W-:-:S02]  /*13890*/  FSEL R63, R63, -INF , !P5 ;  /* 0xff8000003f3f7808 */ /* 0x000fc40006800000 */
[----:B------:R-:W-:Y:S02]  /*138a0*/  ISETP.GT.AND P5, PT, R12, 0x50, P3 ;  /* 0x000000500c00780c */ /* 0x000fe40001fa4270 */
[----:B------:R-:W-:Y:S02]  /*138b0*/  FSEL R152, R152, RZ, P4 ;  /* 0x000000ff98987208 */ /* 0x000fe40002000000 */
[----:B------:R-:W-:-:S03]  /*138c0*/  ISETP.LT.OR P5, PT, R24, 0x51, P5 ;  /* 0x000000511800780c */ /* 0x000fc60002fa1670 */
[--C-:B------:R-:W-:Y:S01]  /*138d0*/  FFMA.FTZ R182, R28, UR44, -R152.reuse ;  /* 0x0000002c1cb67c23 */ /* 0x100fe20008010898 */
[----:B------:R-:W-:Y:S01]  /*138e0*/  FMNMX.FTZ R28, R26, R9, !PT ;  /* 0x000000091a1c7209 */ /* 0x000fe20007810000 */
[--C-:B------:R-:W-:Y:S01]  /*138f0*/  FFMA.FTZ R13, R29, UR44, -R152.reuse ;  /* 0x0000002c1d0d7c23 */ /* 0x100fe20008010898 */
[--C-:B------:R-:W-:Y:S01]  /*13900*/  FFMA.FTZ R180, R25, UR44, -R152.reuse ;  /* 0x0000002c19b47c23 */ /* 0x100fe20008010898 */
[--C-:B------:R-:W-:Y:S01]  /*13910*/  FFMA.FTZ R25, R33, UR44, -R152.reuse ;  /* 0x0000002c21197c23 */ /* 0x100fe20008010898 */
[----:B------:R-:W-:Y:S01]  /*13920*/  FMNMX.FTZ R29, R27, R28, !PT ;  /* 0x0000001c1b1d7209 */ /* 0x000fe20007810000 */
[--C-:B------:R-:W-:Y:S01]  /*13930*/  FFMA.FTZ R11, R153, UR44, -R152.reuse ;  /* 0x0000002c990b7c23 */ /* 0x100fe20008010898 */
[----:B------:R-:W-:Y:S01]  /*13940*/  FSEL R66, R66, -INF , !P5 ;  /* 0xff80000042427808 */ /* 0x000fe20006800000 */
[--C-:B------:R-:W-:Y:S01]  /*13950*/  FFMA.FTZ R174, R44, UR44, -R152.reuse ;  /* 0x0000002c2cae7c23 */ /* 0x100fe20008010898 */
[----:B------:R-:W-:Y:S01]  /*13960*/  FMNMX.FTZ R28, R30, R29, !PT ;  /* 0x0000001d1e1c7209 */ /* 0x000fe20007810000 */
[----:B------:R-:W-:Y:S01]  /*13970*/  MUFU.EX2 R180, R180 ;  /* 0x000000b400b47308 */ /* 0x000fe20000000800 */
[----:B------:R-:W-:Y:S01]  /*13980*/  ISETP.GT.AND P5, PT, R12, 0x51, P3 ;  /* 0x000000510c00780c */ /* 0x000fe20001fa4270 */
[--C-:B------:R-:W-:Y:S01]  /*13990*/  FFMA.FTZ R176, R32, UR44, -R152.reuse ;  /* 0x0000002c20b07c23 */ /* 0x100fe20008010898 */
[----:B------:R-:W-:Y:S01]  /*139a0*/  FMNMX.FTZ R29, R31, R28, !PT ;  /* 0x0000001c1f1d7209 */ /* 0x000fe20007810000 */
[--C-:B------:R-:W-:Y:S01]  /*139b0*/  FFMA.FTZ R178, R36, UR44, -R152.reuse ;  /* 0x0000002c24b27c23 */ /* 0x100fe20008010898 */
[----:B------:R-:W-:Y:S01]  /*139c0*/  ISETP.LT.OR P5, PT, R24, 0x52, P5 ;  /* 0x000000521800780c */ /* 0x000fe20002fa1670 */
[--C-:B------:R-:W-:Y:S01]  /*139d0*/  FFMA.FTZ R172, R40, UR44, -R152.reuse ;  /* 0x0000002c28ac7c23 */ /* 0x100fe20008010898 */
[----:B------:R-:W-:Y:S01]  /*139e0*/  FMNMX.FTZ R28, R34, R29, !PT ;  /* 0x0000001d221c7209 */ /* 0x000fe20007810000 */
[--C-:B------:R-:W-:Y:S01]  /*139f0*/  FFMA.FTZ R29, R37, UR44, -R152.reuse ;  /* 0x0000002c251d7c23 */ /* 0x100fe20008010898 */
[----:B------:R-:W-:Y:S01]  /*13a00*/  FSEL R67, R67, -INF , !P5 ;  /* 0xff80000043437808 */ /* 0x000fe20006800000 */
[----:B------:R-:W-:Y:S01]  /*13a10*/  MUFU.EX2 R11, R11 ;  /* 0x0000000b000b7308 */ /* 0x000fe20000000800 */
[----:B------:R-:W-:Y:S01]  /*13a20*/  FMNMX.FTZ R33, R35, R28, !PT ;  /* 0x0000001c23217209 */ /* 0x000fe20007810000 */
[--C-:B------:R-:W-:Y:S01]  /*13a30*/  FFMA.FTZ R168, R48, UR44, -R152.reuse ;  /* 0x0000002c30a87c23 */ /* 0x100fe20008010898 */
[----:B------:R-:W-:Y:S01]  /*13a40*/  ISETP.GT.AND P5, PT, R12, 0x58, P3 ;  /* 0x000000580c00780c */ /* 0x000fe20001fa4270 */
[--C-:B------:R-:W-:Y:S01]  /*13a50*/  FFMA.FTZ R170, R52, UR44, -R152.reuse ;  /* 0x0000002c34aa7c23 */ /* 0x100fe20008010898 */
[----:B------:R-:W-:Y:S01]  /*13a60*/  FMNMX.FTZ R28, R38, R33, !PT ;  /* 0x00000021261c7209 */ /* 0x000fe20007810000 */
[--C-:B------:R-:W-:Y:S01]  /*13a70*/  FFMA.FTZ R164, R56, UR44, -R152.reuse ;  /* 0x0000002c38a47c23 */ /* 0x100fe20008010898 */
[----:B------:R-:W-:Y:S01]  /*13a80*/  ISETP.LT.OR P5, PT, R24, 0x59, P5 ;  /* 0x000000591800780c */ /* 0x000fe20002fa1670 */
[----:B------:R-:W-:Y:S01]  /*13a90*/  MUFU.EX2 R182, R182 ;  /* 0x000000b600b67308 */ /* 0x000fe20000000800 */
[----:B------:R-:W-:Y:S01]  /*13aa0*/  FMNMX.FTZ R33, R39, R28, !PT ;  /* 0x0000001c27217209 */ /* 0x000fe20007810000 */
[--C-:B------:R-:W-:Y:S01]  /*13ab0*/  FFMA.FTZ R166, R60, UR44, -R152.reuse ;  /* 0x0000002c3ca67c23 */ /* 0x100fe20008010898 */
[----:B------:R-:W-:Y:S01]  /*13ac0*/  FSEL R70, R70, -INF , !P5 ;  /* 0xff80000046467808 */ /* 0x000fe20006800000 */
[--C-:B------:R-:W-:Y:S01]  /*13ad0*/  FFMA.FTZ R160, R64, UR44, -R152.reuse ;  /* 0x0000002c40a07c23 */ /* 0x100fe20008010898 */
[----:B------:R-:W-:Y:S01]  /*13ae0*/  FMNMX.FTZ R28, R42, R33, !PT ;  /* 0x000000212a1c7209 */ /* 0x000fe20007810000 */
[--C-:B------:R-:W-:Y:S01]  /*13af0*/  FFMA.FTZ R33, R41, UR44, -R152.reuse ;  /* 0x0000002c29217c23 */ /* 0x100fe20008010898 */
[----:B------:R-:W-:Y:S01]  /*13b00*/  ISETP.GT.AND P5, PT, R12, 0x59, P3 ;  /* 0x000000590c00780c */ /* 0x000fe20001fa4270 */
[----:B------:R-:W-:Y:S01]  /*13b10*/  MUFU.EX2 R13, R13 ;  /* 0x0000000d000d7308 */ /* 0x000fe20000000800 */
        /* <DEDUP_REMOVED lines=13> */
[----:B------:R-:W-:Y:S01]  /*13bf0*/  FFMA.FTZ R37, R45, UR44, -R152 ;  /* 0x0000002c2d257c23 */ /* 0x000fe20008010898 */
[----:B------:R-:W-:Y:S01]  /*13c00*/  ISETP.LT.OR P5, PT, R24, 0x61, P5 ;  /* 0x000000611800780c */ /* 0x000fe20002fa1670 */
[----:B------:R-:W-:Y:S01]  /*13c10*/  MUFU.EX2 R25, R25 ;  /* 0x0000001900197308 */ /* 0x000fe20000000800 */
[----:B------:R-:W-:-:S02]  /*13c20*/  FMNMX.FTZ R41, R51, R28, !PT ;  /* 0x0000001c33297209 */ /* 0x000fc40007810000 */
[----:B------:R-:W-:Y:S02]  /*13c30*/  FSEL R74, R74, -INF , !P5 ;  /* 0xff8000004a4a7808 */ /* 0x000fe40006800000 */
[----:B------:R-:W-:Y:S02]  /*13c40*/  FMNMX.FTZ R28, R54, R41, !PT ;  /* 0x00000029361c7209 */ /* 0x000fe40007810000 */
[----:B------:R-:W-:Y:S01]  /*13c50*/  ISETP.GT.AND P5, PT, R12, 0x61, P3 ;  /* 0x000000610c00780c */ /* 0x000fe20001fa4270 */
[----:B------:R-:W-:Y:S01]  /*13c60*/  MUFU.EX2 R178, R178 ;  /* 0x000000b200b27308 */ /* 0x000fe20000000800 */
[----:B------:R-:W-:Y:S02]  /*13c70*/  FMNMX.FTZ R41, R55, R28, !PT ;  /* 0x0000001c37297209 */ /* 0x000fe40007810000 */
[----:B------:R-:W-:Y:S02]  /*13c80*/  ISETP.LT.OR P5, PT, R24, 0x62, P5 ;  /* 0x000000621800780c */ /* 0x000fe40002fa1670 */
[----:B------:R-:W-:Y:S01]  /*13c90*/  FMNMX.FTZ R28, R58, R41, !PT ;  /* 0x000000293a1c7209 */ /* 0x000fe20007810000 */
[----:B------:R-:W-:Y:S01]  /*13ca0*/  FFMA.FTZ R41, R49, UR44, -R152 ;  /* 0x0000002c31297c23 */ /* 0x000fe20008010898 */
[----:B------:R-:W-:Y:S01]  /*13cb0*/  FSEL R75, R75, -INF , !P5 ;  /* 0xff8000004b4b7808 */ /* 0x000fe20006800000 */
[----:B------:R-:W-:Y:S01]  /*13cc0*/  MUFU.EX2 R29, R29 ;  /* 0x0000001d001d7308 */ /* 0x000fe20000000800 */
[----:B------:R-:W-:-:S02]  /*13cd0*/  FMNMX.FTZ R45, R59, R28, !PT ;  /* 0x0000001c3b2d7209 */ /* 0x000fc40007810000 */
[----:B------:R-:W-:Y:S02]  /*13ce0*/  ISETP.GT.AND P5, PT, R12, 0x68, P3 ;  /* 0x000000680c00780c */ /* 0x000fe40001fa4270 */
[----:B------:R-:W-:Y:S02]  /*13cf0*/  FMNMX.FTZ R28, R62, R45, !PT ;  /* 0x0000002d3e1c7209 */ /* 0x000fe40007810000 */
[----:B------:R-:W-:Y:S01]  /*13d00*/  ISETP.LT.OR P5, PT, R24, 0x69, P5 ;  /* 0x000000691800780c */ /* 0x000fe20002fa1670 */
[----:B------:R-:W-:Y:S01]  /*13d10*/  MUFU.EX2 R172, R172 ;  /* 0x000000ac00ac7308 */ /* 0x000fe20000000800 */
[----:B------:R-:W-:Y:S02]  /*13d20*/  FMNMX.FTZ R45, R63, R28, !PT ;  /* 0x0000001c3f2d7209 */ /* 0x000fe40007810000 */
[----:B------:R-:W-:Y:S02]  /*13d30*/  FSEL R78, R78, -INF , !P5 ;  /* 0xff8000004e4e7808 */ /* 0x000fe40006800000 */
[----:B------:R-:W-:Y:S01]  /*13d40*/  FMNMX.FTZ R28, R66, R45, !PT ;  /* 0x0000002d421c7209 */ /* 0x000fe20007810000 */
[----:B------:R-:W-:Y:S01]  /*13d50*/  FFMA.FTZ R45, R53, UR44, -R152 ;  /* 0x0000002c352d7c23 */ /* 0x000fe20008010898 */
[----:B------:R-:W-:Y:S01]  /*13d60*/  ISETP.GT.AND P5, PT, R12, 0x69, P3 ;  /* 0x000000690c00780c */ /* 0x000fe20001fa4270 */
[----:B------:R-:W-:Y:S01]  /*13d70*/  MUFU.EX2 R33, R33 ;  /* 0x0000002100217308 */ /* 0x000fe20000000800 */
[----:B------:R-:W-:-:S02]  /*13d80*/  FMNMX.FTZ R49, R67, R28, !PT ;  /* 0x0000001c43317209 */ /* 0x000fc40007810000 */
[----:B------:R-:W-:Y:S02]  /*13d90*/  ISETP.LT.OR P5, PT, R24, 0x6a, P5 ;  /* 0x0000006a1800780c */ /* 0x000fe40002fa1670 */
[----:B------:R-:W-:Y:S02]  /*13da0*/  FMNMX.FTZ R28, R70, R49, !PT ;  /* 0x00000031461c7209 */ /* 0x000fe40007810000 */
[----:B------:R-:W-:Y:S01]  /*13db0*/  FSEL R79, R79, -INF , !P5 ;  /* 0xff8000004f4f7808 */ /* 0x000fe20006800000 */
[----:B------:R-:W-:Y:S01]  /*13dc0*/  MUFU.EX2 R174, R174 ;  /* 0x000000ae00ae7308 */ /* 0x000fe20000000800 */
[----:B------:R-:W-:Y:S02]  /*13dd0*/  ISETP.GT.AND P5, PT, R12, 0x70, P3 ;  /* 0x000000700c00780c */ /* 0x000fe40001fa4270 */
[----:B------:R-:W-:Y:S02]  /*13de0*/  FMNMX.FTZ R49, R71, R28, !PT ;  /* 0x0000001c47317209 */ /* 0x000fe40007810000 */
[----:B------:R-:W-:-:S02]  /*13df0*/  ISETP.LT.OR P5, PT, R24, 0x71, P5 ;  /* 0x000000711800780c */ /* 0x000fc40002fa1670 */
[----:B------:R-:W-:Y:S01]  /*13e00*/  FMNMX.FTZ R28, R74, R49, !PT ;  /* 0x000000314a1c7209 */ /* 0x000fe20007810000 */
[----:B------:R-:W-:Y:S01]  /*13e10*/  FFMA.FTZ R49, R57, UR44, -R152 ;  /* 0x0000002c39317c23 */ /* 0x000fe20008010898 */
[----:B------:R-:W-:Y:S01]  /*13e20*/  FSEL R82, R82, -INF , !P5 ;  /* 0xff80000052527808 */ /* 0x000fe20006800000 */
[----:B------:R-:W-:Y:S01]  /*13e30*/  MUFU.EX2 R37, R37 ;  /* 0x0000002500257308 */ /* 0x000fe20000000800 */
[----:B------:R-:W-:Y:S02]  /*13e40*/  ISETP.GT.AND P5, PT, R12, 0x71, P3 ;  /* 0x000000710c00780c */ /* 0x000fe40001fa4270 */
[----:B------:R-:W-:Y:S02]  /*13e50*/  FMNMX.FTZ R53, R75, R28, !PT ;  /* 0x0000001c4b357209 */ /* 0x000fe40007810000 */
[----:B------:R-:W-:Y:S02]  /*13e60*/  ISETP.LT.OR P5, PT, R24, 0x72, P5 ;  /* 0x000000721800780c */ /* 0x000fe40002fa1670 */
[----:B------:R-:W-:Y:S01]  /*13e70*/  FMNMX.FTZ R28, R78, R53, !PT ;  /* 0x000000354e1c7209 */ /* 0x000fe20007810000 */
[----:B------:R-:W-:Y:S01]  /*13e80*/  MUFU.EX2 R168, R168 ;  /* 0x000000a800a87308 */ /* 0x000fe20000000800 */
[----:B------:R-:W-:-:S02]  /*13e90*/  FSEL R83, R83, -INF , !P5 ;  /* 0xff80000053537808 */ /* 0x000fc40006800000 */
[C---:B------:R-:W-:Y:S02]  /*13ea0*/  ISETP.GT.AND P5, PT, R12.reuse, 0x78, P3 ;  /* 0x000000780c00780c */ /* 0x040fe40001fa4270 */
[----:B------:R-:W-:Y:S02]  /*13eb0*/  FMNMX.FTZ R53, R79, R28, !PT ;  /* 0x0000001c4f357209 */ /* 0x000fe40007810000 */
[----:B------:R-:W-:Y:S01]  /*13ec0*/  ISETP.GT.AND P3, PT, R12, 0x79, P3 ;  /* 0x000000790c00780c */ /* 0x000fe20001f64270 */
[----:B------:R-:W-:Y:S01]  /*13ed0*/  MUFU.EX2 R41, R41 ;  /* 0x0000002900297308 */ /* 0x000fe20000000800 */
[----:B------:R-:W-:Y:S02]  /*13ee0*/  ISETP.LT.OR P5, PT, R24, 0x79, P5 ;  /* 0x000000791800780c */ /* 0x000fe40002fa1670 */
[----:B------:R-:W-:Y:S01]  /*13ef0*/  FMNMX.FTZ R12, R82, R53, !PT ;  /* 0x00000035520c7209 */ /* 0x000fe20007810000 */
[--C-:B------:R-:W-:Y:S01]  /*13f00*/  FFMA.FTZ R53, R61, UR44, -R152.reuse ;  /* 0x0000002c3d357c23 */ /* 0x100fe20008010898 */
[----:B------:R-:W-:Y:S01]  /*13f10*/  ISETP.LT.OR P3, PT, R24, 0x7a, P3 ;  /* 0x0000007a1800780c */ /* 0x000fe20001f61670 */
[--C-:B------:R-:W-:Y:S01]  /*13f20*/  FFMA.FTZ R61, R69, UR44, -R152.reuse ;  /* 0x0000002c453d7c23 */ /* 0x100fe20008010898 */
[----:B------:R-:W-:Y:S01]  /*13f30*/  FSEL R86, R86, -INF , !P5 ;  /* 0xff80000056567808 */ /* 0x000fe20006800000 */
[--C-:B------:R-:W-:Y:S01]  /*13f40*/  FFMA.FTZ R69, R77, UR44, -R152.reuse ;  /* 0x0000002c4d457c23 */ /* 0x100fe20008010898 */
[----:B------:R-:W-:Y:S01]  /*13f50*/  FMNMX.FTZ R57, R83, R12, !PT ;  /* 0x0000000c53397209 */ /* 0x000fe20007810000 */
[----:B------:R-:W-:Y:S01]  /*13f60*/  MUFU.EX2 R170, R170 ;  /* 0x000000aa00aa7308 */ /* 0x000fe20000000800 */
[----:B------:R-:W-:Y:S01]  /*13f70*/  FSEL R87, R87, -INF , !P3 ;  /* 0xff80000057577808 */ /* 0x000fe20005800000 */
[--C-:B------:R-:W-:Y:S01]  /*13f80*/  FFMA.FTZ R24, R80, UR44, -R152.reuse ;  /* 0x0000002c50187c23 */ /* 0x100fe20008010898 */
[----:B------:R-:W-:Y:S01]  /*13f90*/  FMNMX.FTZ R12, R86, R57, !PT ;  /* 0x00000039560c7209 */ /* 0x000fe20007810000 */
[--C-:B------:R-:W-:Y:S01]  /*13fa0*/  FFMA.FTZ R57, R65, UR44, -R152.reuse ;  /* 0x0000002c41397c23 */ /* 0x100fe20008010898 */
[----:B------:R-:W-:Y:S01]  /*13fb0*/  FSEL R77, R10, RZ, P4 ;  /* 0x000000ff0a4d7208 */ /* 0x000fe20002000000 */
[--C-:B------:R-:W-:Y:S01]  /*13fc0*/  FFMA.FTZ R65, R73, UR44, -R152.reuse ;  /* 0x0000002c49417c23 */ /* 0x100fe20008010898 */
[----:B------:R-:W-:Y:S01]  /*13fd0*/  FMNMX.FTZ R12, R87, R12, !PT ;  /* 0x0000000c570c7209 */ /* 0x000fe20007810000 */
[----:B------:R-:W-:Y:S01]  /*13fe0*/  MUFU.EX2 R45, R45 ;  /* 0x0000002d002d7308 */ /* 0x000fe20000000800 */
[----:B------:R-:W-:Y:S01]  /*13ff0*/  FFMA.FTZ R73, R81, UR44, -R152 ;  /* 0x0000002c51497c23 */ /* 0x000fe20008010898 */
[----:B------:R-:W-:-:S02]  /*14000*/  FADD.FTZ R0, -R77, R0 ;  /* 0x000000004d007221 */ /* 0x000fc40000010100 */
[----:B------:R-:W0:Y:S02]  /*14010*/  SHFL.BFLY PT, R153, R12, 0x2, 0x1f ;  /* 0x0c401f000c997f89 */ /* 0x000e2400000e0000 */
[----:B------:R-:W-:Y:S02]  /*14020*/  FMUL.FTZ R0, R0, UR44 ;  /* 0x0000002c00007c20 */ /* 0x000fe40008410000 */
[----:B------:R-:W-:Y:S08]  /*14030*/  MUFU.EX2 R164, R164 ;  /* 0x000000a400a47308 */ /* 0x000ff00000000800 */
[----:B------:R-:W1:Y:S08]  /*14040*/  MUFU.EX2 R0, R0 ;  /* 0x0000000000007308 */ /* 0x000e700000000800 */
[----:B------:R-:W2:Y:S01]  /*14050*/  MUFU.EX2 R49, R49 ;  /* 0x0000003100317308 */ /* 0x000ea20000000800 */
[----:B0-----:R-:W-:-:S07]  /*14060*/  FMNMX.FTZ R153, R12, R153, !PT ;  /* 0x000000990c997209 */ /* 0x001fce0007810000 */
[----:B------:R-:W0:Y:S01]  /*14070*/  MUFU.EX2 R166, R166 ;  /* 0x000000a600a67308 */ /* 0x000e220000000800 */
[----:B------:R-:W3:Y:S01]  /*14080*/  SHFL.BFLY PT, R12, R153, 0x1, 0x1f ;  /* 0x0c201f00990c7f89 */ /* 0x000ee200000e0000 */
[-C--:B-1----:R-:W-:Y:S01]  /*14090*/  FMUL.FTZ R88, R88, R0.reuse ;  /* 0x0000000058587220 */ /* 0x082fe20000410000 */
[-C--:B------:R-:W-:Y:S01]  /*140a0*/  FMUL.FTZ R89, R89, R0.reuse ;  /* 0x0000000059597220 */ /* 0x080fe20000410000 */
[-C--:B------:R-:W-:Y:S01]  /*140b0*/  FMUL.FTZ R92, R92, R0.reuse ;  /* 0x000000005c5c7220 */ /* 0x080fe20000410000 */
[-C--:B------:R-:W-:Y:S01]  /*140c0*/  FMUL.FTZ R93, R93, R0.reuse ;  /* 0x000000005d5d7220 */ /* 0x080fe20000410000 */
[-C--:B------:R-:W-:Y:S01]  /*140d0*/  FMUL.FTZ R96, R96, R0.reuse ;  /* 0x0000000060607220 */ /* 0x080fe20000410000 */
[-C--:B------:R-:W-:Y:S01]  /*140e0*/  FMUL.FTZ R97, R97, R0.reuse ;  /* 0x0000000061617220 */ /* 0x080fe20000410000 */
[----:B------:R-:W-:Y:S01]  /*140f0*/  MUFU.EX2 R53, R53 ;  /* 0x0000003500357308 */ /* 0x000fe20000000800 */
[-C--:B------:R-:W-:Y:S01]  /*14100*/  FMUL.FTZ R100, R100, R0.reuse ;  /* 0x0000000064647220 */ /* 0x080fe20000410000 */
[-C--:B------:R-:W-:Y:S01]  /*14110*/  FMUL.FTZ R101, R101, R0.reuse ;  /* 0x0000000065657220 */ /* 0x080fe20000410000 */
        /* <DEDUP_REMOVED lines=12> */
[----:B------:R-:W-:Y:S01]  /*141e0*/  FMUL.FTZ R125, R125, R0 ;  /* 0x000000007d7d7220 */ /* 0x000fe20000410000 */
[----:B------:R-:W-:Y:S01]  /*141f0*/  MUFU.EX2 R57, R57 ;  /* 0x0000003900397308 */ /* 0x000fe20000000800 */
[----:B---3--:R-:W-:Y:S01]  /*14200*/  FMNMX.FTZ R12, R153, R12, !PT ;  /* 0x0000000c990c7209 */ /* 0x008fe20007810000 */
[-C--:B------:R-:W-:Y:S01]  /*14210*/  FMUL.FTZ R128, R128, R0.reuse ;  /* 0x0000000080807220 */ /* 0x080fe20000410000 */
[-C--:B------:R-:W-:Y:S01]  /*14220*/  FMUL.FTZ R129, R129, R0.reuse ;  /* 0x0000000081817220 */ /* 0x080fe20000410000 */
[-C--:B------:R-:W-:Y:S01]  /*14230*/  FMUL.FTZ R132, R132, R0.reuse ;  /* 0x0000000084847220 */ /* 0x080fe20000410000 */
[C---:B------:R-:W-:Y:S01]  /*14240*/  FSETP.NEU.FTZ.AND P3, PT, R12.reuse, -INF , PT ;  /* 0xff8000000c00780b */ /* 0x040fe20003f7d000 */
[----:B------:R-:W-:Y:S01]  /*14250*/  FMUL.FTZ R44, R12, UR44 ;  /* 0x0000002c0c2c7c20 */ /* 0x000fe20008410000 */
[-C--:B------:R-:W-:Y:S01]  /*14260*/  FMUL.FTZ R133, R133, R0.reuse ;  /* 0x0000000085857220 */ /* 0x080fe20000410000 */
[----:B------:R-:W-:Y:S01]  /*14270*/  MUFU.EX2 R162, R162 ;  /* 0x000000a200a27308 */ /* 0x000fe20000000800 */
[-C--:B------:R-:W-:Y:S01]  /*14280*/  FMUL.FTZ R136, R136, R0.reuse ;  /* 0x0000000088887220 */ /* 0x080fe20000410000 */
[-C--:B------:R-:W-:Y:S01]  /*14290*/  FMUL.FTZ R137, R137, R0.reuse ;  /* 0x0000000089897220 */ /* 0x080fe20000410000 */
[----:B------:R-:W-:Y:S01]  /*142a0*/  FSEL R44, R44, RZ, P3 ;  /* 0x000000ff2c2c7208 */ /* 0x000fe20001800000 */
[-C--:B------:R-:W-:Y:S01]  /*142b0*/  FMUL.FTZ R140, R140, R0.reuse ;  /* 0x000000008c8c7220 */ /* 0x080fe20000410000 */
[-C--:B------:R-:W-:Y:S01]  /*142c0*/  FMUL.FTZ R141, R141, R0.reuse ;  /* 0x000000008d8d7220 */ /* 0x080fe20000410000 */
[-C--:B------:R-:W-:Y:S01]  /*142d0*/  FMUL.FTZ R144, R144, R0.reuse ;  /* 0x0000000090907220 */ /* 0x080fe20000410000 */
[----:B------:R-:W-:Y:S01]  /*142e0*/  FMUL.FTZ R145, R145, R0 ;  /* 0x0000000091917220 */ /* 0x000fe20000410000 */
[--C-:B------:R-:W-:Y:S01]  /*142f0*/  FFMA.FTZ R181, R27, UR44, -R44.reuse ;  /* 0x0000002c1bb57c23 */ /* 0x100fe2000801082c */
[----:B------:R-:W-:Y:S01]  /*14300*/  FFMA.FTZ R27, R0, R6, R11 ;  /* 0x00000006001b7223 */ /* 0x000fe2000001000b */
[--C-:B------:R-:W-:Y:S01]  /*14310*/  FFMA.FTZ R173, R42, UR44, -R44.reuse ;  /* 0x0000002c2aad7c23 */ /* 0x100fe2000801082c */
[--C-:B------:R-:W-:Y:S01]  /*14320*/  FFMA.FTZ R26, R26, UR44, -R44.reuse ;  /* 0x0000002c1a1a7c23 */ /* 0x100fe2000801082c */
[--C-:B------:R-:W-:Y:S01]  /*14330*/  FFMA.FTZ R175, R46, UR44, -R44.reuse ;  /* 0x0000002c2eaf7c23 */ /* 0x100fe2000801082c */
[----:B------:R-:W-:Y:S01]  /*14340*/  FADD.FTZ R27, R180, R27 ;  /* 0x0000001bb41b7221 */ /* 0x000fe20000010000 */
[--C-:B------:R-:W-:Y:S01]  /*14350*/  FFMA.FTZ R183, R30, UR44, -R44.reuse ;  /* 0x0000002c1eb77c23 */ /* 0x100fe2000801082c */
[----:B------:R-:W-:Y:S01]  /*14360*/  MUFU.EX2 R181, R181 ;  /* 0x000000b500b57308 */ /* 0x000fe20000000800 */
[--C-:B------:R-:W-:Y:S01]  /*14370*/  FFMA.FTZ R28, R31, UR44, -R44.reuse ;  /* 0x0000002c1f1c7c23 */ /* 0x100fe2000801082c */
[----:B------:R-:W-:Y:S01]  /*14380*/  FADD.FTZ R6, R182, R27 ;  /* 0x0000001bb6067221 */ /* 0x000fe20000010000 */
[--C-:B------:R-:W-:Y:S01]  /*14390*/  FFMA.FTZ R177, R34, UR44, -R44.reuse ;  /* 0x0000002c22b17c23 */ /* 0x100fe2000801082c */
[--C-:B------:R-:W-:Y:S01]  /*143a0*/  FFMA.FTZ R30, R35, UR44, -R44.reuse ;  /* 0x0000002c231e7c23 */ /* 0x100fe2000801082c */
[----:B------:R-:W-:Y:S01]  /*143b0*/  FFMA.FTZ R179, R38, UR44, -R44 ;  /* 0x0000002c26b37c23 */ /* 0x000fe2000801082c */
        /* <DEDUP_REMOVED lines=9> */
[----:B------:R-:W-:Y:S01]  /*14450*/  F2FP.BF16.F32.PACK_AB R180, R180, R11 ;  /* 0x0000000bb4b4723e */ /* 0x000fe200000010ff */
        /* <DEDUP_REMOVED lines=15> */
[----:B------:R-:W-:Y:S01]  /*14550*/  FSEL R6, R12, RZ, P3 ;  /* 0x000000ff0c067208 */ /* 0x000fe20001800000 */
[----:B------:R-:W-:Y:S01]  /*14560*/  MUFU.EX2 R177, R177 ;  /* 0x000000b100b17308 */ /* 0x000fe20000000800 */
[--C-:B------:R-:W-:Y:S01]  /*14570*/  FFMA.FTZ R75, R75, UR44, -R44.reuse ;  /* 0x0000002c4b4b7c23 */ /* 0x100fe2000801082c */
[----:B------:R-:W-:Y:S01]  /*14580*/  FADD.FTZ R42, R174, R27 ;  /* 0x0000001bae2a7221 */ /* 0x000fe20000010000 */
[--C-:B------:R-:W-:Y:S01]  /*14590*/  FFMA.FTZ R78, R78, UR44, -R44.reuse ;  /* 0x0000002c4e4e7c23 */ /* 0x100fe2000801082c */
[----:B------:R-:W-:Y:S01]  /*145a0*/  FADD.FTZ R6, -R6, R9 ;  /* 0x0000000906067221 */ /* 0x000fe20000010100 */
[----:B------:R-:W-:Y:S01]  /*145b0*/  FFMA.FTZ R79, R79, UR44, -R44 ;  /* 0x0000002c4f4f7c23 */ /* 0x000fe2000801082c */
[----:B------:R-:W-:Y:S01]  /*145c0*/  FADD.FTZ R27, R37, R42 ;  /* 0x0000002a251b7221 */ /* 0x000fe20000010000 */
[--C-:B------:R-:W-:Y:S01]  /*145d0*/  FFMA.FTZ R82, R82, UR44, -R44.reuse ;  /* 0x0000002c52527c23 */ /* 0x100fe2000801082c */
[----:B------:R-:W-:Y:S01]  /*145e0*/  FMUL.FTZ R6, R6, UR44 ;  /* 0x0000002c06067c20 */ /* 0x000fe20008410000 */
[----:B------:R-:W-:Y:S01]  /*145f0*/  MUFU.EX2 R30, R30 ;  /* 0x0000001e001e7308 */ /* 0x000fe20000000800 */
[----:B------:R-:W-:Y:S01]  /*14600*/  FADD.FTZ R42, R168, R27 ;  /* 0x0000001ba82a7221 */ /* 0x000fe20000010000 */
[--C-:B------:R-:W-:Y:S01]  /*14610*/  FFMA.FTZ R83, R83, UR44, -R44.reuse ;  /* 0x0000002c53537c23 */ /* 0x100fe2000801082c */
[--C-:B------:R-:W-:Y:S01]  /*14620*/  FFMA.FTZ R86, R86, UR44, -R44.reuse ;  /* 0x0000002c56567c23 */ /* 0x100fe2000801082c */
[----:B------:R-:W-:Y:S01]  /*14630*/  FFMA.FTZ R87, R87, UR44, -R44 ;  /* 0x0000002c57577c23 */ /* 0x000fe2000801082c */
[----:B------:R-:W-:Y:S01]  /*14640*/  FADD.FTZ R27, R41, R42 ;  /* 0x0000002a291b7221 */ /* 0x000fe20000010000 */
[----:B------:R-:W-:Y:S01]  /*14650*/  FFMA.FTZ R42, R59, UR44, -R44 ;  /* 0x0000002c3b2a7c23 */ /* 0x000fe2000801082c */
[----:B------:R-:W-:Y:S01]  /*14660*/  @!P1 IMAD R31, R184, 0x8, R2 ;  /* 0x00000008b81f9824 */ /* 0x000fe200078e0202 */
[----:B------:R-:W1:Y:S01]  /*14670*/  MUFU.EX2 R9, R6 ;  /* 0x0000000600097308 */ /* 0x000e620000000800 */
[----:B------:R-:W-:Y:S01]  /*14680*/  FADD.FTZ R46, R170, R27 ;  /* 0x0000001baa2e7221 */ /* 0x000fe20000010000 */
[----:B------:R-:W-:Y:S01]  /*14690*/  ISETP.GT.AND P3, PT, R3, R20, PT ;  /* 0x000000140300720c */ /* 0x000fe20003f64270 */
[----:B------:R-:W-:-:S02]  /*146a0*/  @!P1 VIADD R31, R31, 0x28860 ;  /* 0x000288601f1f9836 */ /* 0x000fc40000000000 */
[-C--:B------:R-:W-:Y:S01]  /*146b0*/  FMUL.FTZ R148, R148, R0.reuse ;  /* 0x0000000094947220 */ /* 0x080fe20000410000 */
[----:B------:R-:W-:Y:S01]  /*146c0*/  FADD.FTZ R27, R45, R46 ;  /* 0x0000002e2d1b7221 */ /* 0x000fe20000010000 */
[----:B------:R-:W-:Y:S01]  /*146d0*/  FFMA.FTZ R46, R67, UR44, -R44 ;  /* 0x0000002c432e7c23 */ /* 0x000fe2000801082c */
[----:B------:R-:W-:Y:S01]  /*146e0*/  FMUL.FTZ R149, R149, R0 ;  /* 0x0000000095957220 */ /* 0x000fe20000410000 */
[----:B------:R-:W-:Y:S01]  /*146f0*/  MUFU.EX2 R179, R179 ;  /* 0x000000b300b37308 */ /* 0x000fe20000000800 */
[----:B------:R-:W-:Y:S01]  /*14700*/  FADD.FTZ R48, R164, R27 ;  /* 0x0000001ba4307221 */ /* 0x000fe20000010000 */
[----:B------:R-:W-:Y:S01]  /*14710*/  @!P1 PRMT R31, RZ, 0x654, R31 ;  /* 0x00000654ff1f9816 */ /* 0x000fe2000000001f */
[----:B------:R-:W-:Y:S01]  /*14720*/  VIADD R3, R3, 0xffffffff ;  /* 0xffffffff03037836 */ /* 0x000fe20000000000 */
[----:B------:R-:W-:Y:S01]  /*14730*/  F2FP.BF16.F32.PACK_AB R182, R13, R182 ;  /* 0x000000b60db6723e */ /* 0x000fe200000010ff */
[----:B--2---:R-:W-:Y:S01]  /*14740*/  FADD.FTZ R27, R49, R48 ;  /* 0x00000030311b7221 */ /* 0x004fe20000010000 */
[----:B------:R2:W-:Y:S01]  /*14750*/  @!P1 SYNCS.ARRIVE.TRANS64.RED.A1T0 RZ, [R31+URZ], RZ ;  /* 0x000000ff1fff99a7 */ /* 0x0005e2000810043f */
[----:B------:R-:W-:Y:S01]  /*14760*/  F2FP.BF16.F32.PACK_AB R176, R25, R176 ;  /* 0x000000b019b0723e */ /* 0x000fe200000010ff */
[----:B------:R-:W-:Y:S01]  /*14770*/  MUFU.EX2 R32, R32 ;  /* 0x0000002000207308 */ /* 0x000fe20000000800 */
[----:B0-----:R-:W-:Y:S01]  /*14780*/  FADD.FTZ R48, R166, R27 ;  /* 0x0000001ba6307221 */ /* 0x001fe20000010000 */
[----:B-1----:R-:W-:Y:S01]  /*14790*/  FFMA.FTZ R6, R9, R5, R26 ;  /* 0x0000000509067223 */ /* 0x002fe2000001001a */
[-C--:B------:R-:W-:Y:S01]  /*147a0*/  FMUL.FTZ R90, R90, R9.reuse ;  /* 0x000000095a5a7220 */ /* 0x080fe20000410000 */
[-C--:B------:R-:W-:Y:S01]  /*147b0*/  FMUL.FTZ R91, R91, R9.reuse ;  /* 0x000000095b5b7220 */ /* 0x080fe20000410000 */
[----:B------:R-:W-:Y:S01]  /*147c0*/  FADD.FTZ R5, R53, R48 ;  /* 0x0000003035057221 */ /* 0x000fe20000010000 */
[----:B------:R-:W-:Y:S01]  /*147d0*/  FADD.FTZ R6, R181, R6 ;  /* 0x00000006b5067221 */ /* 0x000fe20000010000 */
[-C--:B------:R-:W-:Y:S01]  /*147e0*/  FMUL.FTZ R94, R94, R9.reuse ;  /* 0x000000095e5e7220 */ /* 0x080fe20000410000 */
[----:B------:R-:W0:Y:S01]  /*147f0*/  MUFU.EX2 R61, R61 ;  /* 0x0000003d003d7308 */ /* 0x000e220000000800 */
[----:B------:R-:W-:Y:S01]  /*14800*/  FADD.FTZ R48, R160, R5 ;  /* 0x00000005a0307221 */ /* 0x000fe20000010000 */
[----:B------:R-:W-:Y:S01]  /*14810*/  FADD.FTZ R5, R183, R6 ;  /* 0x00000006b7057221 */ /* 0x000fe20000010000 */
[-C--:B------:R-:W-:Y:S01]  /*14820*/  FMUL.FTZ R95, R95, R9.reuse ;  /* 0x000000095f5f7220 */ /* 0x080fe20000410000 */
[-C--:B------:R-:W-:Y:S01]  /*14830*/  FMUL.FTZ R98, R98, R9.reuse ;  /* 0x0000000962627220 */ /* 0x080fe20000410000 */
[----:B------:R-:W-:Y:S01]  /*14840*/  FADD.FTZ R27, R57, R48 ;  /* 0x00000030391b7221 */ /* 0x000fe20000010000 */
[----:B------:R-:W-:Y:S01]  /*14850*/  FADD.FTZ R6, R28, R5 ;  /* 0x000000051c067221 */ /* 0x000fe20000010000 */
[-C--:B------:R-:W-:Y:S01]  /*14860*/  FMUL.FTZ R99, R99, R9.reuse ;  /* 0x0000000963637220 */ /* 0x080fe20000410000 */
[----:B------:R-:W1:Y:S01]  /*14870*/  MUFU.EX2 R173, R173 ;  /* 0x000000ad00ad7308 */ /* 0x000e620000000800 */
[----:B------:R-:W-:Y:S01]  /*14880*/  FADD.FTZ R48, R162, R27 ;  /* 0x0000001ba2307221 */ /* 0x000fe20000010000 */
[----:B------:R-:W-:Y:S01]  /*14890*/  FADD.FTZ R5, R177, R6 ;  /* 0x00000006b1057221 */ /* 0x000fe20000010000 */
[-C--:B------:R-:W-:Y:S01]  /*148a0*/  FMUL.FTZ R102, R102, R9.reuse ;  /* 0x0000000966667220 */ /* 0x080fe20000410000 */
[-C--:B------:R-:W-:Y:S01]  /*148b0*/  FMUL.FTZ R103, R103, R9.reuse ;  /* 0x0000000967677220 */ /* 0x080fe20000410000 */
[-C--:B------:R-:W-:Y:S01]  /*148c0*/  FMUL.FTZ R106, R106, R9.reuse ;  /* 0x000000096a6a7220 */ /* 0x080fe20000410000 */
[----:B------:R-:W-:Y:S01]  /*148d0*/  FADD.FTZ R6, R30, R5 ;  /* 0x000000051e067221 */ /* 0x000fe20000010000 */
[-C--:B------:R-:W-:Y:S01]  /*148e0*/  FMUL.FTZ R107, R107, R9.reuse ;  /* 0x000000096b6b7220 */ /* 0x080fe20000410000 */
[----:B------:R-:W3:Y:S01]  /*148f0*/  MUFU.EX2 R156, R156 ;  /* 0x0000009c009c7308 */ /* 0x000ee20000000800 */
        /* <DEDUP_REMOVED lines=8> */
[-C--:B------:R-:W-:Y:S01]  /*14980*/  FMUL.FTZ R118, R118, R9.reuse ;  /* 0x0000000976767220 */ /* 0x080fe20000410000 */
[----:B-1----:R-:W-:Y:S01]  /*14990*/  FADD.FTZ R5, R173, R6 ;  /* 0x00000006ad057221 */ /* 0x002fe20000010000 */
[-C--:B------:R-:W-:Y:S01]  /*149a0*/  FMUL.FTZ R119, R119, R9.reuse ;  /* 0x0000000977777220 */ /* 0x080fe20000410000 */
[-C--:B------:R-:W-:Y:S01]  /*149b0*/  FMUL.FTZ R122, R122, R9.reuse ;  /* 0x000000097a7a7220 */ /* 0x080fe20000410000 */
[-C--:B------:R-:W-:Y:S01]  /*149c0*/  FMUL.FTZ R123, R123, R9.reuse ;  /* 0x000000097b7b7220 */ /* 0x080fe20000410000 */
[-C--:B------:R-:W-:Y:S01]  /*149d0*/  FMUL.FTZ R126, R126, R9.reuse ;  /* 0x000000097e7e7220 */ /* 0x080fe20000410000 */
[-C--:B------:R-:W-:Y:S01]  /*149e0*/  FMUL.FTZ R127, R127, R9.reuse ;  /* 0x000000097f7f7220 */ /* 0x080fe20000410000 */
[----:B------:R-:W1:Y:S01]  /*149f0*/  MUFU.EX2 R65, R65 ;  /* 0x0000004100417308 */ /* 0x000e620000000800 */
        /* <DEDUP_REMOVED lines=16> */
[----:B-1----:R-:W-:Y:S01]  /*14b00*/  FADD.FTZ R11, R65, R48 ;  /* 0x00000030410b7221 */ /* 0x002fe20000010000 */
[----:B------:R-:W-:Y:S01]  /*14b10*/  F2FP.BF16.F32.PACK_AB R178, R29, R178 ;  /* 0x000000b21db2723e */ /* 0x000fe200000010ff */
[----:B------:R-:W-:Y:S01]  /*14b20*/  IMAD.MOV.U32 R184, RZ, RZ, R215 ;  /* 0x000000ffffb87224 */ /* 0x000fe200078e00d7 */
[----:B------:R-:W-:Y:S01]  /*14b30*/  F2FP.BF16.F32.PACK_AB R172, R33, R172 ;  /* 0x000000ac21ac723e */ /* 0x000fe200000010ff */
[----:B------:R-:W-:Y:S01]  /*14b40*/  IMAD.MOV.U32 R0, RZ, RZ, R10 ;  /* 0x000000ffff007224 */ /* 0x000fe200078e000a */
[----:B------:R-:W-:Y:S01]  /*14b50*/  F2FP.BF16.F32.PACK_AB R174, R37, R174 ;  /* 0x000000ae25ae723e */ /* 0x000fe200000010ff */
[----:B------:R-:W-:Y:S01]  /*14b60*/  IMAD.MOV.U32 R9, RZ, RZ, R12 ;  /* 0x000000ffff097224 */ /* 0x000fe200078e000c */
[----:B------:R-:W1:Y:S01]  /*14b70*/  MUFU.EX2 R36, R36 ;  /* 0x0000002400247308 */ /* 0x000e620000000800 */
[----:B---3--:R-:W-:Y:S01]  /*14b80*/  FADD.FTZ R5, R175, R6 ;  /* 0x00000006af057221 */ /* 0x008fe20000010000 */
[----:B------:R-:W-:-:S02]  /*14b90*/  F2FP.BF16.F32.PACK_AB R168, R41, R168 ;  /* 0x000000a829a8723e */ /* 0x000fc400000010ff */
[----:B------:R-:W-:Y:S02]  /*14ba0*/  F2FP.BF16.F32.PACK_AB R170, R45, R170 ;  /* 0x000000aa2daa723e */ /* 0x000fe400000010ff */
[----:B------:R-:W-:Y:S02]  /*14bb0*/  F2FP.BF16.F32.PACK_AB R164, R49, R164 ;  /* 0x000000a431a4723e */ /* 0x000fe400000010ff */
[----:B------:R-:W3:Y:S01]  /*14bc0*/  MUFU.EX2 R69, R69 ;  /* 0x0000004500457308 */ /* 0x000ee20000000800 */
[----:B0-----:R-:W-:Y:S01]  /*14bd0*/  FADD.FTZ R48, R158, R11 ;  /* 0x0000000b9e307221 */ /* 0x001fe20000010000 */
[----:B------:R-:W-:Y:S02]  /*14be0*/  F2FP.BF16.F32.PACK_AB R166, R53, R166 ;  /* 0x000000a635a6723e */ /* 0x000fe400000010ff */
[----:B------:R-:W-:Y:S02]  /*14bf0*/  F2FP.BF16.F32.PACK_AB R160, R57, R160 ;  /* 0x000000a039a0723e */ /* 0x000fe400000010ff */
[----:B------:R-:W-:-:S02]  /*14c00*/  F2FP.BF16.F32.PACK_AB R162, R61, R162 ;  /* 0x000000a23da2723e */ /* 0x000fc400000010ff */
[----:B------:R-:W0:Y:S01]  /*14c10*/  MUFU.EX2 R169, R169 ;  /* 0x000000a900a97308 */ /* 0x000e220000000800 */
[----:B-1----:R-:W-:Y:S01]  /*14c20*/  FADD.FTZ R6, R36, R5 ;  /* 0x0000000524067221 */ /* 0x002fe20000010000 */
[----:B------:R-:W-:Y:S02]  /*14c30*/  F2FP.BF16.F32.PACK_AB R156, R65, R156 ;  /* 0x0000009c419c723e */ /* 0x000fe400000010ff */
[----:B------:R-:W-:Y:S02]  /*14c40*/  F2FP.BF16.F32.PACK_AB R181, R181, R26 ;  /* 0x0000001ab5b5723e */ /* 0x000fe400000010ff */
[----:B------:R-:W-:Y:S02]  /*14c50*/  F2FP.BF16.F32.PACK_AB R183, R28, R183 ;  /* 0x000000b71cb7723e */ /* 0x000fe400000010ff */
[----:B------:R-:W1:Y:S01]  /*14c60*/  MUFU.EX2 R24, R24 ;  /* 0x0000001800187308 */ /* 0x000e620000000800 */
[C---:B---3--:R-:W-:Y:S01]  /*14c70*/  FADD.FTZ R11, R69.reuse, R48 ;  /* 0x00000030450b7221 */ /* 0x048fe20000010000 */
[----:B------:R-:W-:-:S02]  /*14c80*/  F2FP.BF16.F32.PACK_AB R158, R69, R158 ;  /* 0x0000009e459e723e */ /* 0x000fc400000010ff */
[----:B------:R-:W-:Y:S02]  /*14c90*/  F2FP.BF16.F32.PACK_AB R177, R30, R177 ;  /* 0x000000b11eb1723e */ /* 0x000fe400000010ff */
[----:B------:R-:W-:Y:S02]  /*14ca0*/  F2FP.BF16.F32.PACK_AB R179, R32, R179 ;  /* 0x000000b320b3723e */ /* 0x000fe400000010ff */
[----:B------:R-:W3:Y:S01]  /*14cb0*/  MUFU.EX2 R73, R73 ;  /* 0x0000004900497308 */ /* 0x000ee20000000800 */
[----:B0-----:R-:W-:Y:S01]  /*14cc0*/  FADD.FTZ R5, R169, R6 ;  /* 0x00000006a9057221 */ /* 0x001fe20000010000 */
[----:B------:R-:W-:Y:S02]  /*14cd0*/  F2FP.BF16.F32.PACK_AB R173, R34, R173 ;  /* 0x000000ad22ad723e */ /* 0x000fe400000010ff */
[----:B------:R-:W-:-:S04]  /*14ce0*/  F2FP.BF16.F32.PACK_AB R175, R36, R175 ;  /* 0x000000af24af723e */ /* 0x000fc800000010ff */
[----:B------:R-:W0:Y:S01]  /*14cf0*/  MUFU.EX2 R38, R38 ;  /* 0x0000002600267308 */ /* 0x000e220000000800 */
[----:B-1----:R-:W-:-:S07]  /*14d00*/  FADD.FTZ R48, R24, R11 ;  /* 0x0000000b18307221 */ /* 0x002fce0000010000 */
[----:B------:R-:W1:Y:S01]  /*14d10*/  MUFU.EX2 R171, R171 ;  /* 0x000000ab00ab7308 */ /* 0x000e620000000800 */
[C---:B---3--:R-:W-:Y:S01]  /*14d20*/  F2FP.BF16.F32.PACK_AB R152, R73.reuse, R24 ;  /* 0x000000184998723e */ /* 0x048fe200000010ff */
[----:B------:R-:W-:-:S06]  /*14d30*/  FADD.FTZ R11, R73, R48 ;  /* 0x00000030490b7221 */ /* 0x000fcc0000010000 */
[----:B------:R-:W3:Y:S01]  /*14d40*/  MUFU.EX2 R40, R40 ;  /* 0x0000002800287308 */ /* 0x000ee20000000800 */
[C---:B0-----:R-:W-:Y:S01]  /*14d50*/  FADD.FTZ R24, R38.reuse, R5 ;  /* 0x0000000526187221 */ /* 0x041fe20000010000 */
[----:B------:R-:W-:-:S06]  /*14d60*/  F2FP.BF16.F32.PACK_AB R169, R38, R169 ;  /* 0x000000a926a9723e */ /* 0x000fcc00000010ff */
[----:B------:R-:W0:Y:S01]  /*14d70*/  MUFU.EX2 R165, R165 ;  /* 0x000000a500a57308 */ /* 0x000e220000000800 */
[----:B-1----:R-:W-:-:S07]  /*14d80*/  FADD.FTZ R5, R171, R24 ;  /* 0x00000018ab057221 */ /* 0x002fce0000010000 */
[----:B------:R-:W1:Y:S01]  /*14d90*/  MUFU.EX2 R42, R42 ;  /* 0x0000002a002a7308 */ /* 0x000e620000000800 */
[C---:B---3--:R-:W-:Y:S01]  /*14da0*/  FADD.FTZ R24, R40.reuse, R5 ;  /* 0x0000000528187221 */ /* 0x048fe20000010000 */
[----:B------:R-:W-:-:S06]  /*14db0*/  F2FP.BF16.F32.PACK_AB R171, R40, R171 ;  /* 0x000000ab28ab723e */ /* 0x000fcc00000010ff */
[----:B------:R-:W3:Y:S01]  /*14dc0*/  MUFU.EX2 R167, R167 ;  /* 0x000000a700a77308 */ /* 0x000ee20000000800 */
[----:B0-----:R-:W-:-:S07]  /*14dd0*/  FADD.FTZ R5, R165, R24 ;  /* 0x00000018a5057221 */ /* 0x001fce0000010000 */
[----:B------:R-:W0:Y:S01]  /*14de0*/  MUFU.EX2 R44, R63 ;  /* 0x0000003f002c7308 */ /* 0x000e220000000800 */
[C---:B-1----:R-:W-:Y:S01]  /*14df0*/  FADD.FTZ R24, R42.reuse, R5 ;  /* 0x000000052a187221 */ /* 0x042fe20000010000 */
[----:B------:R-:W-:-:S06]  /*14e00*/  F2FP.BF16.F32.PACK_AB R165, R42, R165 ;  /* 0x000000a52aa5723e */ /* 0x000fcc00000010ff */
[----:B------:R-:W1:Y:S01]  /*14e10*/  MUFU.EX2 R161, R161 ;  /* 0x000000a100a17308 */ /* 0x000e620000000800 */
[----:B---3--:R-:W-:-:S07]  /*14e20*/  FADD.FTZ R5, R167, R24 ;  /* 0x00000018a7057221 */ /* 0x008fce0000010000 */
        /* <DEDUP_REMOVED lines=31> */
[----:B0-----:R-:W-:Y:S01]  /*15020*/  FADD.FTZ R5, R86, R5 ;  /* 0x0000000556057221 */ /* 0x001fe20000010000 */
[C---:B-1----:R-:W-:Y:S01]  /*15030*/  FADD.FTZ R6, R77.reuse, R48 ;  /* 0x000000304d067221 */ /* 0x042fe20000010000 */
[----:B------:R-:W-:Y:S02]  /*15040*/  F2FP.BF16.F32.PACK_AB R154, R77, R154 ;  /* 0x0000009a4d9a723e */ /* 0x000fe400000010ff */
[C---:B---3--:R-:W-:Y:S01]  /*15050*/  FADD.FTZ R5, R87.reuse, R5 ;  /* 0x0000000557057221 */ /* 0x048fe20000010000 */
[----:B------:R-:W-:Y:S01]  /*15060*/  F2FP.BF16.F32.PACK_AB R155, R87, R86 ;  /* 0x00000056579b723e */ /* 0x000fe200000010ff */
[----:B--2---:R-:W-:Y:S06]  /*15070*/  @P3 BRA `(.L_x_1538) ;  /* 0xffffffcc00803947 */ /* 0x004fec000383ffff */
[----:B------:R-:W-:Y:S02]  /*15080*/  IMAD.MOV.U32 R9, RZ, RZ, R12 ;  /* 0x000000ffff097224 */ /* 0x000fe400078e000c */
[----:B------:R-:W-:Y:S02]  /*15090*/  IMAD.MOV.U32 R0, RZ, RZ, R10 ;  /* 0x000000ffff007224 */ /* 0x000fe400078e000a */
[----:B------:R-:W-:Y:S02]  /*150a0*/  IMAD.MOV.U32 R184, RZ, RZ, R215 ;  /* 0x000000ffffb87224 */ /* 0x000fe400078e00d7 */
[----:B------:R-:W-:-:S07]  /*150b0*/  IMAD.MOV.U32 R186, RZ, RZ, R15 ;  /* 0x000000ffffba7224 */ /* 0x000fce00078e000f */
.L_x_1520:
[----:B------:R-:W0:Y:S01]  /*150c0*/  LDC R13, c[0x0][0x9e4] ;  /* 0x00027900ff0d7b82 */ /* 0x000e220000000800 */
[----:B------:R-:W-:-:S05]  /*150d0*/  IADD3 R4, R192, 0x80, -R193 ;  /* 0x00000080c0047810 */ /* 0x000fca0007ffe8c1 */
[----:B------:R-:W-:-:S04]  /*150e0*/  IMAD R4, R197, 0x80, R4 ;  /* 0x00000080c5047824 */ /* 0x000fc800078e0204 */
[----:B------:R-:W-:Y:S01]  /*150f0*/  IMAD.IADD R7, R4, 0x1, -R7 ;  /* 0x0000000104077824 */ /* 0x000fe200078e0a07 */
[----:B0-----:R-:W-:-:S13]  /*15100*/  ISETP.GE.AND P5, PT, R13, 0x1, PT ;  /* 0x000000010d00780c */ /* 0x001fda0003fa6270 */
[----:B------:R-:W-:Y:S05]  /*15110*/  @!P5 BRA `(.L_x_1539) ;  /* 0x000000000044d947 */ /* 0x000fea0003800000 */
        /* <DEDUP_REMOVED lines=10> */
.L_x_1541:
[----:B------:R-:W-:-:S13]  /*151c0*/  ISETP.NE.AND P2, PT, R13, 0x1, PT ;  /* 0x000000010d00780c */ /* 0x000fda0003f45270 */
[----:B------:R-:W0:Y:S02]  /*151d0*/  @P2 LDC.64 R10, c[0x0][0x9e8] ;  /* 0x00027a00ff0a2b82 */ /* 0x000e240000000a00 */
[----:B0-----:R-:W-:-:S05]  /*151e0*/  @P2 IMAD.HI.U32 R10, R4, R10, RZ ;  /* 0x0000000a040a2227 */ /* 0x001fca00078e00ff */
[----:B------:R-:W-:-:S07]  /*151f0*/  @P2 SHF.R.U32.HI R4, RZ, R11, R10 ;  /* 0x0000000bff042219 */ /* 0x000fce000001160a */
.L_x_1542:
[----:B------:R-:W-:Y:S05]  /*15200*/  BSYNC B0 ;  /* 0x0000000000007941 */ /* 0x000fea0003800000 */
.L_x_1540:
[----:B------:R-:W-:-:S05]  /*15210*/  IMAD R4, R4, R13, RZ ;  /* 0x0000000d04047224 */ /* 0x000fca00078e02ff */
[----:B------:R-:W-:-:S07]  /*15220*/  VIMNMX R7, R7, R4, !PT ;  /* 0x0000000407077248 */ /* 0x000fce0007fe0100 */
.L_x_1539:
[----:B------:R-:W-:-:S05]  /*15230*/  VIADD R7, R7, 0x7f ;  /* 0x0000007f07077836 */ /* 0x000fca0000000000 */
[----:B------:R-:W-:-:S04]  /*15240*/  SHF.R.S32.HI R4, RZ, 0x1f, R7 ;  /* 0x0000001fff047819 */ /* 0x000fc80000011407 */
[----:B------:R-:W-:-:S04]  /*15250*/  LEA.HI R4, R4, R7, RZ, 0x7 ;  /* 0x0000000704047211 */ /* 0x000fc800078f38ff */
[----:B------:R-:W-:-:S04]  /*15260*/  SHF.R.S32.HI R7, RZ, 0x7, R4 ;  /* 0x00000007ff077819 */ /* 0x000fc80000011404 */
[----:B------:R-:W-:-:S04]  /*15270*/  VIMNMX R7, R198, R7, !PT ;  /* 0x00000007c6077248 */ /* 0x000fc80007fe0100 */
[----:B------:R-:W-:-:S13]  /*15280*/  ISETP.GE.AND P2, PT, R3, R7, PT ;  /* 0x000000070300720c */ /* 0x000fda0003f46270 */
[----:B------:R-:W-:Y:S05]  /*15290*/  @!P2 BRA `(.L_x_1543) ;  /* 0x000000200084a947 */ /* 0x000fea0003800000 */
[----:B------:R-:W-:Y:S02]  /*152a0*/  IMAD.MOV.U32 R4, RZ, RZ, R9 ;  /* 0x000000ffff047224 */ /* 0x000fe400078e0009 */
[----:B------:R-:W-:Y:S02]  /*152b0*/  IMAD.MOV.U32 R15, RZ, RZ, R0 ;  /* 0x000000ffff0f7224 */ /* 0x000fe400078e0000 */
[----:B------:R-:W-:Y:S02]  /*152c0*/  IMAD.MOV.U32 R20, RZ, RZ, R186 ;  /* 0x000000ffff147224 */ /* 0x000fe400078e00ba */
[----:B------:R-:W-:-:S07]  /*152d0*/  IMAD.MOV.U32 R14, RZ, RZ, R184 ;  /* 0x000000ffff0e7224 */ /* 0x000fce00078e00b8 */
.L_x_1553:
        /* <DEDUP_REMOVED lines=10> */
.L_x_1545:
[----:B------:R-:W-:Y:S01]  /*15380*/  IMAD R0, R184, 0x8, R2 ;  /* 0x00000008b8007824 */ /* 0x000fe200078e0202 */
[----:B------:R-:W-:-:S04]  /*15390*/  SHF.L.U32 R9, R186, 0x1f, RZ ;  /* 0x0000001fba097819 */ /* 0x000fc800000006ff */
[----:B------:R0:W1:Y:S01]  /*153a0*/  SYNCS.PHASECHK.TRANS64.TRYWAIT P3, [R0+URZ+0x28830], R9 ;  /* 0x02883009000075a7 */ /* 0x000062000806017f */
[----:B------:R-:W-:Y:S05]  /*153b0*/  @!P0 BRA `(.L_x_1546) ;  /* 0x0000000000048947 */ /* 0x000fea0003800000 */
[----:B------:R-:W-:Y:S01]  /*153c0*/  BPT.TRAP 0x1 ;  /* 0x000000040000795c */ /* 0x000fe20000300000 */
.L_x_1546:
[----:B------:R-:W-:Y:S04]  /*153d0*/  BSSY B0, `(.L_x_1544) ;  /* 0x0000004000007945 */ /* 0x000fe80003800000 */
[----:B-1----:R-:W-:Y:S05]  /*153e0*/  @P3 BRA `(.L_x_1547) ;  /* 0x0000000000083947 */ /* 0x002fea0003800000 */
[----:B------:R-:W1:Y:S02]  /*153f0*/  SYNCS.PHASECHK.TRANS64.TRYWAIT P3, [R0+URZ+0x28830], R9 ;  /* 0x02883009000075a7 */ /* 0x000e64000806017f */
[----:B-1----:R-:W-:Y:S05]  /*15400*/  @!P3 BRA `(.L_x_1548) ;  /* 0x000000f40064b947 */ /* 0x002fea0003800000 */
.L_x_1547:
[----:B------:R-:W-:Y:S05]  /*15410*/  BSYNC B0 ;  /* 0x0000000000007941 */ /* 0x000fea0003800000 */
.L_x_1544:
        /* <DEDUP_REMOVED lines=64> */
.L_x_1550:
[----:B------:R-:W-:Y:S01]  /*15820*/  SHF.L.U32 R0, R20, 0x1f, RZ ;  /* 0x0000001f14007819 */ /* 0x000fe200000006ff */
[----:B------:R-:W-:-:S04]  /*15830*/  IMAD R9, R14, 0x8, R2 ;  /* 0x000000080e097824 */ /* 0x000fc800078e0202 */
[----:B------:R0:W1:Y:S01]  /*15840*/  SYNCS.PHASECHK.TRANS64.TRYWAIT P2, [R9+URZ+0x28850], R0 ;  /* 0x02885000090075a7 */ /* 0x000062000804017f */
[----:B------:R-:W-:Y:S05]  /*15850*/  @!P0 BRA `(.L_x_1551) ;  /* 0x0000000000048947 */ /* 0x000fea0003800000 */
[----:B------:R-:W-:Y:S01]  /*15860*/  BPT.TRAP 0x1 ;  /* 0x000000040000795c */ /* 0x000fe20000300000 */
.L_x_1551:
[----:B-1----:R-:W-:Y:S05]  /*15870*/  @P2 BRA `(.L_x_1549) ;  /* 0x0000000000082947 */ /* 0x002fea0003800000 */
[----:B------:R-:W1:Y:S02]  /*15880*/  SYNCS.PHASECHK.TRANS64.TRYWAIT P2, [R9+URZ+0x28850], R0 ;  /* 0x02885000090075a7 */ /* 0x000e64000804017f */
[----:B-1----:R-:W-:Y:S05]  /*15890*/  @!P2 BRA `(.L_x_1552) ;  /* 0x000000f00054a947 */ /* 0x002fea0003800000 */
.L_x_1549:
[----:B01----:R-:W-:Y:S01]  /*158a0*/  VIADD R0, R2, 0x400 ;  /* 0x0000040002007836 */ /* 0x003fe20000000000 */
[----:B------:R-:W-:Y:S05]  /*158b0*/  WARPSYNC.ALL ;  /* 0x0000000000007948 */ /* 0x000fea0003800000 */
[----:B------:R-:W-:-:S04]  /*158c0*/  SHF.R.U32.HI R0, RZ, 0x4, R0 ;  /* 0x00000004ff007819 */ /* 0x000fc80000011600 */
[----:B------:R-:W-:-:S04]  /*158d0*/  LOP3.LUT R0, R0, 0x3fff, RZ, 0xc0, !PT ;  /* 0x00003fff00007812 */ /* 0x000fc800078ec0ff */
[----:B------:R-:W-:-:S05]  /*158e0*/  LOP3.LUT R11, R0, 0x4000000, RZ, 0xfc, !PT ;  /* 0x04000000000b7812 */ /* 0x000fca00078efcff */
[----:B------:R-:W-:Y:S01]  /*158f0*/  IMAD R10, R14, 0x800, R11 ;  /* 0x000008000e0a7824 */ /* 0x000fe200078e020b */
[----:B------:R-:W-:Y:S01]  /*15900*/  WARPGROUP.ARRIVE ;  /* 0x00000000000079c5 */ /* 0x000fe20000000000 */
[----:B------:R-:W-:Y:S01]  /*15910*/  IMAD.MOV.U32 R11, RZ, RZ, 0x40000040 ;  /* 0x40000040ff0b7424 */ /* 0x000fe200078e00ff */
[----:B------:R-:W-:Y:S01]  /*15920*/  FMNMX.FTZ R0, R24, R15, !PT ;  /* 0x0000000f18007209 */ /* 0x000fe20007810000 */
[C---:B------:R-:W-:Y:S01]  /*15930*/  VIADD R12, R10.reuse, 0x80 ;  /* 0x000000800a0c7836 */ /* 0x040fe20000000000 */
[----:B------:R-:W-:Y:S01]  /*15940*/  R2UR UR6, R10 ;  /* 0x000000000a0672ca */ /* 0x000fe200000e0000 */
[----:B------:R-:W-:Y:S01]  /*15950*/  IMAD.MOV.U32 R13, RZ, RZ, 0x40000040 ;  /* 0x40000040ff0d7424 */ /* 0x000fe200078e00ff */
[----:B------:R-:W-:Y:S01]  /*15960*/  R2UR UR7, R11 ;  /* 0x000000000b0772ca */ /* 0x000fe200000e0000 */
[----:B------:R-:W-:Y:S01]  /*15970*/  UMOV UR44, UR47 ;  /* 0x0000002f002c7c82 */ /* 0x000fe20008000000 */
[----:B------:R-:W-:Y:S01]  /*15980*/  FMNMX.FTZ R9, R25, R0, !PT ;  /* 0x0000000019097209 */ /* 0x000fe20007810000 */
[----:B------:R-:W0:Y:S01]  /*15990*/  S2R R199, SR_TID.X ;  /* 0x0000000000c77919 */ /* 0x000e220000002100 */
[C---:B------:R-:W-:Y:S01]  /*159a0*/  ISETP.GT.AND P2, PT, R3.reuse, R7, PT ;  /* 0x000000070300720c */ /* 0x040fe20003f44270 */
[----:B------:R-:W-:Y:S01]  /*159b0*/  VIADD R3, R3, 0xffffffff ;  /* 0xffffffff03037836 */ /* 0x000fe20000000000 */
        /* <DEDUP_REMOVED lines=8> */
[----:B------:R-:W-:-:S04]  /*15a40*/  FMNMX.FTZ R9, R33, R0, !PT ;  /* 0x0000000021097209 */ /* 0x000fc80007810000 */
[----:B------:R-:W-:-:S04]  /*15a50*/  FMNMX.FTZ R0, R36, R9, !PT ;  /* 0x0000000924007209 */ /* 0x000fc80007810000 */
        /* <DEDUP_REMOVED lines=26> */
[----:B------:R-:W0:Y:S01]  /*15c00*/  SHFL.BFLY PT, R0, R9, 0x2, 0x1f ;  /* 0x0c401f0009007f89 */ /* 0x000e2200000e0000 */
[----:B------:R-:W-:Y:S02]  /*15c10*/  WARPGROUP.DEPBAR.LE gsb0, 0x0 ;  /* 0x00008000000079c5 */ /* 0x000fe40000010000 */
[----:B------:R-:W-:Y:S01]  /*15c20*/  WARPGROUP.ARRIVE ;  /* 0x00000000000079c5 */ /* 0x000fe20000000000 */
[----:B0-----:R-:W-:-:S05]  /*15c30*/  FMNMX.FTZ R20, R9, R0, !PT ;  /* 0x0000000009147209 */ /* 0x001fca0007810000 */
[----:B------:R-:W-:Y:S01]  /*15c40*/  HGMMA.64x128x16.F32.BF16 R88, R176, gdesc[UR4].tnspB, R88, gsb0 ;  /* 0x41e00004b0587df0 */ /* 0x000fe20008001858 */
[----:B------:R-:W-:Y:S01]  /*15c50*/  R2UR UR6, R12 ;  /* 0x000000000c0672ca */ /* 0x000fe200000e0000 */
[----:B------:R-:W-:Y:S01]  /*15c60*/  VIADD R12, R10, 0x180 ;  /* 0x000001800a0c7836 */ /* 0x000fe20000000000 */
[----:B------:R-:W-:Y:S01]  /*15c70*/  R2UR UR7, R13 ;  /* 0x000000000d0772ca */ /* 0x000fe200000e0000 */
[----:B------:R-:W-:Y:S01]  /*15c80*/  IMAD.MOV.U32 R13, RZ, RZ, 0x40000040 ;  /* 0x40000040ff0d7424 */ /* 0x000fe200078e00ff */
[----:B------:R-:W0:Y:S02]  /*15c90*/  SHFL.BFLY PT, R11, R20, 0x1, 0x1f ;  /* 0x0c201f00140b7f89 */ /* 0x000e2400000e0000 */
[----:B0-----:R-:W-:-:S05]  /*15ca0*/  FMNMX.FTZ R0, R20, R11, !PT ;  /* 0x0000000b14007209 */ /* 0x001fca0007810000 */
[C---:B------:R-:W-:Y:S01]  /*15cb0*/  FADD.FTZ R11, -R0.reuse, R15 ;  /* 0x0000000f000b7221 */ /* 0x040fe20000010100 */
[----:B------:R-:W-:-:S03]  /*15cc0*/  FMUL.FTZ R15, R0, UR44 ;  /* 0x0000002c000f7c20 */ /* 0x000fc60008410000 */
[----:B------:R-:W-:Y:S01]  /*15cd0*/  FMUL.FTZ R11, R11, UR44 ;  /* 0x0000002c0b0b7c20 */ /* 0x000fe20008410000 */
[--C-:B------:R-:W-:Y:S01]  /*15ce0*/  FFMA.FTZ R180, R24, UR44, -R15.reuse ;  /* 0x0000002c18b47c23 */ /* 0x100fe2000801080f */
[--C-:B------:R-:W-:Y:S01]  /*15cf0*/  FFMA.FTZ R21, R25, UR44, -R15.reuse ;  /* 0x0000002c19157c23 */ /* 0x100fe2000801080f */
[--C-:B------:R-:W-:Y:S01]  /*15d00*/  FFMA.FTZ R182, R28, UR44, -R15.reuse ;  /* 0x0000002c1cb67c23 */ /* 0x100fe2000801080f */
[--C-:B------:R-:W-:Y:S01]  /*15d10*/  FFMA.FTZ R25, R29, UR44, -R15.reuse ;  /* 0x0000002c1d197c23 */ /* 0x100fe2000801080f */
[--C-:B------:R-:W-:Y:S01]  /*15d20*/  FFMA.FTZ R29, R33, UR44, -R15.reuse ;  /* 0x0000002c211d7c23 */ /* 0x100fe2000801080f */
[----:B------:R-:W-:Y:S01]  /*15d30*/  MUFU.EX2 R11, R11 ;  /* 0x0000000b000b7308 */ /* 0x000fe20000000800 */
[--C-:B------:R-:W-:Y:S01]  /*15d40*/  FFMA.FTZ R37, R37, UR44, -R15.reuse ;  /* 0x0000002c25257c23 */ /* 0x100fe2000801080f */
[--C-:B------:R-:W-:Y:S01]  /*15d50*/  FFMA.FTZ R41, R41, UR44, -R15.reuse ;  /* 0x0000002c29297c23 */ /* 0x100fe2000801080f */
[--C-:B------:R-:W-:Y:S01]  /*15d60*/  FFMA.FTZ R33, R45, UR44, -R15.reuse ;  /* 0x0000002c2d217c23 */ /* 0x100fe2000801080f */
[--C-:B------:R-:W-:Y:S01]  /*15d70*/  FFMA.FTZ R45, R49, UR44, -R15.reuse ;  /* 0x0000002c312d7c23 */ /* 0x100fe2000801080f */
[--C-:B------:R-:W-:Y:S01]  /*15d80*/  FFMA.FTZ R49, R53, UR44, -R15.reuse ;  /* 0x0000002c35317c23 */ /* 0x100fe2000801080f */
[--C-:B------:R-:W-:Y:S01]  /*15d90*/  FFMA.FTZ R53, R57, UR44, -R15.reuse ;  /* 0x0000002c39357c23 */ /* 0x100fe2000801080f */
[--C-:B------:R-:W-:Y:S01]  /*15da0*/  FFMA.FTZ R57, R61, UR44, -R15.reuse ;  /* 0x0000002c3d397c23 */ /* 0x100fe2000801080f */
[----:B------:R-:W0:Y:S01]  /*15db0*/  MUFU.EX2 R180, R180 ;  /* 0x000000b400b47308 */ /* 0x000e220000000800 */
[--C-:B------:R-:W-:Y:S01]  /*15dc0*/  FFMA.FTZ R61, R65, UR44, -R15.reuse ;  /* 0x0000002c413d7c23 */ /* 0x100fe2000801080f */
[--C-:B------:R-:W-:Y:S01]  /*15dd0*/  FFMA.FTZ R69, R69, UR44, -R15.reuse ;  /* 0x0000002c45457c23 */ /* 0x100fe2000801080f */
[--C-:B------:R-:W-:Y:S01]  /*15de0*/  FFMA.FTZ R65, R73, UR44, -R15.reuse ;  /* 0x0000002c49417c23 */ /* 0x100fe2000801080f */
[--C-:B------:R-:W-:Y:S01]  /*15df0*/  FFMA.FTZ R24, R76, UR44, -R15.reuse ;  /* 0x0000002c4c187c23 */ /* 0x100fe2000801080f */
[--C-:B------:R-:W-:Y:S01]  /*15e00*/  FFMA.FTZ R73, R77, UR44, -R15.reuse ;  /* 0x0000002c4d497c23 */ /* 0x100fe2000801080f */
[--C-:B------:R-:W-:Y:S01]  /*15e10*/  FFMA.FTZ R28, R80, UR44, -R15.reuse ;  /* 0x0000002c501c7c23 */ /* 0x100fe2000801080f */
[----:B------:R-:W-:Y:S01]  /*15e20*/  FFMA.FTZ R77, R81, UR44, -R15 ;  /* 0x0000002c514d7c23 */ /* 0x000fe2000801080f */
[----:B------:R-:W1:Y:S08]  /*15e30*/  MUFU.EX2 R21, R21 ;  /* 0x0000001500157308 */ /* 0x000e700000000800 */
[----:B------:R-:W-:Y:S01]  /*15e40*/  MUFU.EX2 R182, R182 ;  /* 0x000000b600b67308 */ /* 0x000fe20000000800 */
[----:B0-----:R-:W-:-:S07]  /*15e50*/  FFMA.FTZ R6, R11, R6, R180 ;  /* 0x000000060b067223 */ /* 0x001fce00000100b4 */
[----:B------:R-:W-:Y:S01]  /*15e60*/  MUFU.EX2 R25, R25 ;  /* 0x0000001900197308 */ /* 0x000fe20000000800 */
[----:B-1----:R-:W-:-:S07]  /*15e70*/  F2FP.BF16.F32.PACK_AB R180, R21, R180 ;  /* 0x000000b415b4723e */ /* 0x002fce00000010ff */
        /* <DEDUP_REMOVED lines=10> */
[--C-:B------:R-:W-:Y:S01]  /*15f20*/  FFMA.FTZ R178, R36, UR44, -R15.reuse ;  /* 0x0000002c24b27c23 */ /* 0x100fe2000801080f */
[--C-:B------:R-:W-:Y:S01]  /*15f30*/  FFMA.FTZ R176, R32, UR44, -R15.reuse ;  /* 0x0000002c20b07c23 */ /* 0x100fe2000801080f */
[----:B------:R-:W-:Y:S02]  /*15f40*/  FFMA.FTZ R32, R84, UR44, -R15 ;  /* 0x0000002c54207c23 */ /* 0x000fe4000801080f */
[----:B------:R-:W-:Y:S01]  /*15f50*/  MUFU.EX2 R61, R61 ;  /* 0x0000003d003d7308 */ /* 0x000fe20000000800 */
[----:B------:R-:W-:Y:S01]  /*15f60*/  HGMMA.64x128x16.F32.BF16 R88, R172, gdesc[UR4].tnspB, R88, gsb0 ;  /* 0x41e00004ac587df0 */ /* 0x000fe20008001858 */
[----:B------:R-:W-:Y:S01]  /*15f70*/  R2UR UR6, R12 ;  /* 0x000000000c0672ca */ /* 0x000fe200000e0000 */
[----:B------:R-:W-:Y:S01]  /*15f80*/  VIADD R12, R10, 0x200 ;  /* 0x000002000a0c7836 */ /* 0x000fe20000000000 */
[----:B------:R-:W-:Y:S01]  /*15f90*/  R2UR UR7, R13 ;  /* 0x000000000d0772ca */ /* 0x000fe200000e0000 */
[----:B------:R-:W-:-:S03]  /*15fa0*/  IMAD.MOV.U32 R13, RZ, RZ, 0x40000040 ;  /* 0x40000040ff0d7424 */ /* 0x000fc600078e00ff */
        /* <DEDUP_REMOVED lines=12> */
[----:B------:R-:W-:-:S04]  /*16070*/  FFMA.FTZ R174, R44, UR44, -R15 ;  /* 0x0000002c2cae7c23 */ /* 0x000fc8000801080f */
[----:B------:R-:W-:Y:S01]  /*16080*/  HGMMA.64x128x16.F32.BF16 R88, R168, gdesc[UR4].tnspB, R88, gsb0 ;  /* 0x41e00004a8587df0 */ /* 0x000fe20008001858 */
[----:B------:R-:W-:Y:S01]  /*16090*/  R2UR UR6, R12 ;  /* 0x000000000c0672ca */ /* 0x000fe200000e0000 */
[----:B------:R-:W-:Y:S01]  /*160a0*/  MUFU.EX2 R172, R172 ;  /* 0x000000ac00ac7308 */ /* 0x000fe20000000800 */
[----:B------:R-:W-:Y:S01]  /*160b0*/  R2UR UR7, R13 ;  /* 0x000000000d0772ca */ /* 0x000fe200000e0000 */
[----:B------:R-:W-:Y:S01]  /*160c0*/  IMAD.MOV.U32 R13, RZ, RZ, 0x40000040 ;  /* 0x40000040ff0d7424 */ /* 0x000fe200078e00ff */
        /* <DEDUP_REMOVED lines=19> */
[----:B------:R-:W-:-:S03]  /*16200*/  VIADD R12, R10, 0x280 ;  /* 0x000002800a0c7836 */ /* 0x000fc60000000000 */
[----:B------:R-:W-:-:S04]  /*16210*/  FMNMX.FTZ R20, R62, R9, !PT ;  /* 0x000000093e147209 */ /* 0x000fc80007810000 */
[----:B------:R-:W-:Y:S01]  /*16220*/  FMNMX.FTZ R9, R63, R20, !PT ;  /* 0x000000143f097209 */ /* 0x000fe20007810000 */
[----:B------:R-:W-:-:S06]  /*16230*/  FFMA.FTZ R20, R72, UR44, -R15 ;  /* 0x0000002c48147c23 */ /* 0x000fcc000801080f */
[----:B------:R-:W-:Y:S01]  /*16240*/  MUFU.EX2 R20, R20 ;  /* 0x0000001400147308 */ /* 0x000fe20000000800 */
[----:B------:R-:W-:Y:S02]  /*16250*/  WARPGROUP.DEPBAR.LE gsb0, 0x0 ;  /* 0x00008000000079c5 */ /* 0x000fe40000010000 */
        /* <DEDUP_REMOVED lines=22> */
[----:B0-----:R-:W-:Y:S01]  /*163c0*/  FMNMX.FTZ R9, R12, R9, !PT ;  /* 0x000000090c097209 */ /* 0x001fe20007810000 */
[----:B------:R-:W-:-:S04]  /*163d0*/  VIADD R12, R10, 0x300 ;  /* 0x000003000a0c7836 */ /* 0x000fc80000000000 */
        /* <DEDUP_REMOVED lines=11> */
[----:B------:R-:W-:Y:S01]  /*16490*/  IADD3 R31, -R199, 0xb, RZ ;  /* 0x0000000bc71f7810 */ /* 0x000fe20007ffe1ff */
[--C-:B------:R-:W-:Y:S01]  /*164a0*/  FFMA.FTZ R34, R35, UR44, -R36.reuse ;  /* 0x0000002c23227c23 */ /* 0x100fe20008010824 */
[----:B------:R-:W-:Y:S01]  /*164b0*/  FFMA.FTZ R179, R38, UR44, -R36 ;  /* 0x0000002c26b37c23 */ /* 0x000fe20008010824 */
[----:B------:R-:W-:-:S02]  /*164c0*/  @!P1 IMAD R27, R14, 0x8, R2 ;  /* 0x000000080e1b9824 */ /* 0x000fc400078e0202 */
        /* <DEDUP_REMOVED lines=10> */
[--C-:B------:R-:W-:Y:S01]  /*16570*/  FFMA.FTZ R75, R75, UR44, -R36.reuse ;  /* 0x0000002c4b4b7c23 */ /* 0x100fe20008010824 */
[----:B------:R-:W1:Y:S01]  /*16580*/  MUFU.EX2 R26, R26 ;  /* 0x0000001a001a7308 */ /* 0x000e620000000800 */
[--C-:B------:R-:W-:Y:S01]  /*16590*/  FFMA.FTZ R78, R78, UR44, -R36.reuse ;  /* 0x0000002c4e4e7c23 */ /* 0x100fe20008010824 */
[--C-:B------:R-:W-:Y:S01]  /*165a0*/  FFMA.FTZ R79, R79, UR44, -R36.reuse ;  /* 0x0000002c4f4f7c23 */ /* 0x100fe20008010824 */
[----:B------:R-:W-:Y:S01]  /*165b0*/  FFMA.FTZ R82, R82, UR44, -R36 ;  /* 0x0000002c52527c23 */ /* 0x000fe20008010824 */
[----:B------:R-:W-:-:S02]  /*165c0*/  WARPGROUP.DEPBAR.LE gsb0, 0x0 ;  /* 0x00008000000079c5 */ /* 0x000fc40000010000 */
[----:B------:R-:W-:Y:S01]  /*165d0*/  WARPGROUP.ARRIVE ;  /* 0x00000000000079c5 */ /* 0x000fe20000000000 */
[----:B------:R-:W-:Y:S01]  /*165e0*/  FFMA.FTZ R164, R56, UR44, -R15 ;  /* 0x0000002c38a47c23 */ /* 0x000fe2000801080f */
[----:B------:R-:W2:Y:S01]  /*165f0*/  MUFU.EX2 R183, R183 ;  /* 0x000000b700b77308 */ /* 0x000ea20000000800 */
[----:B0-----:R-:W-:Y:S01]  /*16600*/  FFMA.FTZ R5, R4, R5, R181 ;  /* 0x0000000504057223 */ /* 0x001fe200000100b5 */
[--C-:B------:R-:W-:Y:S01]  /*16610*/  FFMA.FTZ R165, R58, UR44, -R36.reuse ;  /* 0x0000002c3aa57c23 */ /* 0x100fe20008010824 */
[----:B------:R-:W-:Y:S01]  /*16620*/  FFMA.FTZ R166, R60, UR44, -R15 ;  /* 0x0000002c3ca67c23 */ /* 0x000fe2000801080f */
[----:B------:R-:W-:Y:S01]  /*16630*/  HGMMA.64x128x16.F32.BF16 R88, R160, gdesc[UR4].tnspB, R88, gsb0 ;  /* 0x41e00004a0587df0 */ /* 0x000fe20008001858 */
[----:B------:R-:W-:Y:S01]  /*16640*/  R2UR UR6, R12 ;  /* 0x000000000c0672ca */ /* 0x000fe200000e0000 */
[----:B------:R-:W-:Y:S01]  /*16650*/  VIADD R12, R10, 0x380 ;  /* 0x000003800a0c7836 */ /* 0x000fe20000000000 */
[----:B------:R-:W-:Y:S01]  /*16660*/  R2UR UR7, R13 ;  /* 0x000000000d0772ca */ /* 0x000fe200000e0000 */
[----:B------:R-:W-:Y:S01]  /*16670*/  IMAD.MOV.U32 R13, RZ, RZ, 0x40000040 ;  /* 0x40000040ff0d7424 */ /* 0x000fe200078e00ff */
[----:B------:R-:W0:Y:S01]  /*16680*/  MUFU.EX2 R30, R30 ;  /* 0x0000001e001e7308 */ /* 0x000e220000000800 */
[----:B-1----:R-:W-:Y:S01]  /*16690*/  FADD.FTZ R14, R26, R5 ;  /* 0x000000051a0e7221 */ /* 0x002fe20000010000 */
[--C-:B------:R-:W-:Y:S01]  /*166a0*/  FFMA.FTZ R10, R55, UR44, -R36.reuse ;  /* 0x0000002c370a7c23 */ /* 0x100fe20008010824 */
[--C-:B------:R-:W-:Y:S01]  /*166b0*/  FFMA.FTZ R167, R62, UR44, -R36.reuse ;  /* 0x0000002c3ea77c23 */ /* 0x100fe20008010824 */
[----:B------:R-:W-:Y:S01]  /*166c0*/  F2FP.BF16.F32.PACK_AB R181, R26, R181 ;  /* 0x000000b51ab5723e */ /* 0x000fe200000010ff */
[--C-:B------:R-:W-:Y:S01]  /*166d0*/  FFMA.FTZ R83, R83, UR44, -R36.reuse ;  /* 0x0000002c53537c23 */ /* 0x100fe20008010824 */
[----:B------:R-:W-:Y:S01]  /*166e0*/  FFMA.FTZ R86, R86, UR44, -R36 ;  /* 0x0000002c56567c23 */ /* 0x000fe20008010824 */
[----:B------:R-:W-:Y:S01]  /*166f0*/  @!P1 VIADD R27, R27, 0x28860 ;  /* 0x000288601b1b9836 */ /* 0x000fe20000000000 */
[----:B------:R-:W1:Y:S01]  /*16700*/  MUFU.EX2 R177, R177 ;  /* 0x000000b100b17308 */ /* 0x000e620000000800 */
[----:B--2---:R-:W-:-:S03]  /*16710*/  FADD.FTZ R5, R183, R14 ;  /* 0x0000000eb7057221 */ /* 0x004fc60000010000 */
[----:B------:R-:W-:-:S04]  /*16720*/  @!P1 PRMT R27, RZ, 0x654, R27 ;  /* 0x00000654ff1b9816 */ /* 0x000fc8000000001b */
[----:B------:R-:W2:Y:S01]  /*16730*/  MUFU.EX2 R34, R34 ;  /* 0x0000002200227308 */ /* 0x000ea20000000800 */
[C---:B0-----:R-:W-:Y:S01]  /*16740*/  FADD.FTZ R14, R30.reuse, R5 ;  /* 0x000000051e0e7221 */ /* 0x041fe20000010000 */
[----:B------:R-:W-:-:S06]  /*16750*/  F2FP.BF16.F32.PACK_AB R183, R30, R183 ;  /* 0x000000b71eb7723e */ /* 0x000fcc00000010ff */
[----:B------:R-:W0:Y:S01]  /*16760*/  MUFU.EX2 R179, R179 ;  /* 0x000000b300b37308 */ /* 0x000e220000000800 */
[----:B-1----:R-:W-:Y:S01]  /*16770*/  FADD.FTZ R5, R177, R14 ;  /* 0x0000000eb1057221 */ /* 0x002fe20000010000 */
[----:B------:R-:W-:-:S06]  /*16780*/  FFMA.FTZ R14, R67, UR44, -R36 ;  /* 0x0000002c430e7c23 */ /* 0x000fcc0008010824 */
        /* <DEDUP_REMOVED lines=23> */
[----:B------:R-:W-:Y:S01]  /*16900*/  MUFU.EX2 R164, R164 ;  /* 0x000000a400a47308 */ /* 0x000fe20000000800 */
[----:B--2---:R-:W-:-:S07]  /*16910*/  FADD.FTZ R5, R171, R48 ;  /* 0x00000030ab057221 */ /* 0x004fce0000010000 */
[----:B------:R-:W1:Y:S01]  /*16920*/  MUFU.EX2 R165, R165 ;  /* 0x000000a500a57308 */ /* 0x000e620000000800 */
[C---:B0-----:R-:W-:Y:S01]  /*16930*/  FADD.FTZ R30, R10.reuse, R5 ;  /* 0x000000050a1e7221 */ /* 0x041fe20000010000 */
[----:B------:R-:W-:-:S06]  /*16940*/  F2FP.BF16.F32.PACK_AB R171, R10, R171 ;  /* 0x000000ab0aab723e */ /* 0x000fcc00000010ff */
[----:B------:R-:W-:Y:S08]  /*16950*/  MUFU.EX2 R166, R166 ;  /* 0x000000a600a67308 */ /* 0x000ff00000000800 */
[----:B------:R-:W-:Y:S01]  /*16960*/  MUFU.EX2 R167, R167 ;  /* 0x000000a700a77308 */ /* 0x000fe20000000800 */
[----:B-1----:R-:W-:-:S07]  /*16970*/  FADD.FTZ R5, R165, R30 ;  /* 0x0000001ea5057221 */ /* 0x002fce0000010000 */
[----:B------:R-:W-:Y:S01]  /*16980*/  MUFU.EX2 R14, R14 ;  /* 0x0000000e000e7308 */ /* 0x000fe20000000800 */
[----:B------:R-:W-:Y:S02]  /*16990*/  WARPGROUP.DEPBAR.LE gsb0, 0x0 ;  /* 0x00008000000079c5 */ /* 0x000fe40000010000 */
[----:B------:R-:W-:Y:S01]  /*169a0*/  WARPGROUP.ARRIVE ;  /* 0x00000000000079c5 */ /* 0x000fe20000000000 */
[--C-:B------:R-:W-:Y:S01]  /*169b0*/  FFMA.FTZ R160, R64, UR44, -R15.reuse ;  /* 0x0000002c40a07c23 */ /* 0x100fe2000801080f */
[--C-:B------:R-:W-:Y:S01]  /*169c0*/  FFMA.FTZ R161, R66, UR44, -R36.reuse ;  /* 0x0000002c42a17c23 */ /* 0x100fe20008010824 */
[--C-:B------:R-:W-:Y:S01]  /*169d0*/  FFMA.FTZ R162, R68, UR44, -R15.reuse ;  /* 0x0000002c44a27c23 */ /* 0x100fe2000801080f */
[----:B------:R-:W-:Y:S01]  /*169e0*/  FFMA.FTZ R163, R70, UR44, -R36 ;  /* 0x0000002c46a37c23 */ /* 0x000fe20008010824 */
[----:B------:R-:W-:Y:S01]  /*169f0*/  MUFU.EX2 R78, R78 ;  /* 0x0000004e004e7308 */ /* 0x000fe20000000800 */
[----:B------:R-:W-:Y:S01]  /*16a00*/  HGMMA.64x128x16.F32.BF16 R88, R156, gdesc[UR4].tnspB, R88, gsb0 ;  /* 0x41e000049c587df0 */ /* 0x000fe20008001858 */
[----:B------:R-:W-:Y:S01]  /*16a10*/  R2UR UR6, R12 ;  /* 0x000000000c0672ca */ /* 0x000fe200000e0000 */
[----:B------:R-:W-:Y:S01]  /*16a20*/  @!P1 IMAD R12, R184, 0x8, R2 ;  /* 0x00000008b80c9824 */ /* 0x000fe200078e0202 */
[----:B------:R-:W-:Y:S01]  /*16a30*/  R2UR UR7, R13 ;  /* 0x000000000d0772ca */ /* 0x000fe200000e0000 */
[----:B------:R-:W-:-:S02]  /*16a40*/  FFMA.FTZ R15, R85, UR44, -R15 ;  /* 0x0000002c550f7c23 */ /* 0x000fc4000801080f */
[----:B------:R-:W-:Y:S01]  /*16a50*/  @!P1 VIADD R12, R12, 0x28840 ;  /* 0x000288400c0c9836 */ /* 0x000fe20000000000 */
[----:B------:R-:W-:Y:S04]  /*16a60*/  MUFU.EX2 R160, R160 ;  /* 0x000000a000a07308 */ /* 0x000fe80000000800 */
[----:B------:R-:W-:-:S04]  /*16a70*/  @!P1 PRMT R13, RZ, 0x654, R12 ;  /* 0x00000654ff0d9816 */ /* 0x000fc8000000000c */
[----:B------:R-:W0:Y:S08]  /*16a80*/  MUFU.EX2 R12, R59 ;  /* 0x0000003b000c7308 */ /* 0x000e300000000800 */
[----:B------:R-:W-:Y:S08]  /*16a90*/  MUFU.EX2 R161, R161 ;  /* 0x000000a100a17308 */ /* 0x000ff00000000800 */
[----:B------:R-:W-:Y:S01]  /*16aa0*/  MUFU.EX2 R162, R162 ;  /* 0x000000a200a27308 */ /* 0x000fe20000000800 */
[C---:B0-----:R-:W-:Y:S01]  /*16ab0*/  FADD.FTZ R30, R12.reuse, R5 ;  /* 0x000000050c1e7221 */ /* 0x041fe20000010000 */
[----:B------:R-:W-:-:S03]  /*16ac0*/  F2FP.BF16.F32.PACK_AB R165, R12, R165 ;  /* 0x000000a50ca5723e */ /* 0x000fc600000010ff */
[----:B------:R-:W-:-:S03]  /*16ad0*/  FADD.FTZ R5, R167, R30 ;  /* 0x0000001ea7057221 */ /* 0x000fc60000010000 */
[----:B------:R-:W-:Y:S08]  /*16ae0*/  MUFU.EX2 R163, R163 ;  /* 0x000000a300a37308 */ /* 0x000ff00000000800 */
[----:B------:R-:W0:Y:S08]  /*16af0*/  MUFU.EX2 R79, R79 ;  /* 0x0000004f004f7308 */ /* 0x000e300000000800 */
[----:B------:R-:W-:Y:S08]  /*16b00*/  MUFU.EX2 R82, R82 ;  /* 0x0000005200527308 */ /* 0x000ff00000000800 */
[----:B------:R-:W-:Y:S08]  /*16b10*/  MUFU.EX2 R83, R83 ;  /* 0x0000005300537308 */ /* 0x000ff00000000800 */
[----:B------:R-:W-:Y:S08]  /*16b20*/  MUFU.EX2 R86, R86 ;  /* 0x0000005600567308 */ /* 0x000ff00000000800 */
[----:B------:R-:W1:Y:S01]  /*16b30*/  MUFU.EX2 R15, R15 ;  /* 0x0000000f000f7308 */ /* 0x000e620000000800 */
[----:B------:R-:W-:-:S02]  /*16b40*/  WARPGROUP.DEPBAR.LE gsb0, 0x0 ;  /* 0x00008000000079c5 */ /* 0x000fc40000010000 */
[----:B------:R-:W-:Y:S01]  /*16b50*/  WARPGROUP.ARRIVE ;  /* 0x00000000000079c5 */ /* 0x000fe20000000000 */
[----:B------:R-:W-:Y:S01]  /*16b60*/  FFMA.FTZ R157, R74, UR44, -R36 ;  /* 0x0000002c4a9d7c23 */ /* 0x000fe20008010824 */
[----:B------:R-:W-:Y:S02]  /*16b70*/  F2FP.BF16.F32.PACK_AB R156, R65, R20 ;  /* 0x00000014419c723e */ /* 0x000fe400000010ff */
[----:B------:R-:W-:Y:S02]  /*16b80*/  F2FP.BF16.F32.PACK_AB R158, R73, R24 ;  /* 0x00000018499e723e */ /* 0x000fe400000010ff */
[----:B------:R-:W-:Y:S01]  /*16b90*/  HGMMA.64x128x16.F32.BF16 R88, R152, gdesc[UR4].tnspB, R88, gsb0 ;  /* 0x41e0000498587df0 */ /* 0x000fe20008001858 */
[----:B------:R-:W-:Y:S01]  /*16ba0*/  MUFU.EX2 R157, R157 ;  /* 0x0000009d009d7308 */ /* 0x000fe20000000800 */
[----:B0-----:R-:W-:Y:S01]  /*16bb0*/  F2FP.BF16.F32.PACK_AB R159, R79, R78 ;  /* 0x0000004e4f9f723e */ /* 0x001fe200000010ff */
[----:B------:R-:W-:Y:S02]  /*16bc0*/  WARPGROUP.DEPBAR.LE gsb0, 0x0 ;  /* 0x00008000000079c5 */ /* 0x000fe40000010000 */
[----:B------:R0:W-:Y:S06]  /*16bd0*/  BAR.ARV R31, 0x100 ;  /* 0x0004001f0000751d */ /* 0x0001ec0000002000 */
[----:B------:R2:W-:Y:S01]  /*16be0*/  @!P1 SYNCS.ARRIVE.TRANS64.RED.A1T0 RZ, [R13+URZ], RZ ;  /* 0x000000ff0dff99a7 */ /* 0x0005e2000810043f */
[----:B-1----:R-:W-:Y:S01]  /*16bf0*/  F2FP.BF16.F32.PACK_AB R154, R15, R32 ;  /* 0x000000200f9a723e */ /* 0x002fe200000010ff */
[-C--:B------:R-:W-:Y:S01]  /*16c00*/  FMUL.FTZ R90, R90, R4.reuse ;  /* 0x000000045a5a7220 */ /* 0x080fe20000410000 */
[-C--:B------:R-:W-:Y:S01]  /*16c10*/  FMUL.FTZ R91, R91, R4.reuse ;  /* 0x000000045b5b7220 */ /* 0x080fe20000410000 */
[-C--:B------:R-:W-:Y:S01]  /*16c20*/  FMUL.FTZ R94, R94, R4.reuse ;  /* 0x000000045e5e7220 */ /* 0x080fe20000410000 */
[-C--:B------:R-:W-:Y:S01]  /*16c30*/  FMUL.FTZ R95, R95, R4.reuse ;  /* 0x000000045f5f7220 */ /* 0x080fe20000410000 */
[-C--:B------:R-:W-:Y:S01]  /*16c40*/  FMUL.FTZ R98, R98, R4.reuse ;  /* 0x0000000462627220 */ /* 0x080fe20000410000 */
[-C--:B------:R-:W-:Y:S01]  /*16c50*/  FMUL.FTZ R99, R99, R4.reuse ;  /* 0x0000000463637220 */ /* 0x080fe20000410000 */
[----:B--2---:R-:W-:Y:S01]  /*16c60*/  FADD.FTZ R13, R21, R6 ;  /* 0x00000006150d7221 */ /* 0x004fe20000010000 */
[----:B------:R-:W-:Y:S01]  /*16c70*/  FFMA.FTZ R6, R63, UR44, -R36 ;  /* 0x0000002c3f067c23 */ /* 0x000fe20008010824 */
[----:B------:R0:W-:Y:S01]  /*16c80*/  @!P1 SYNCS.ARRIVE.TRANS64.RED.A1T0 RZ, [R27+URZ], RZ ;  /* 0x000000ff1bff99a7 */ /* 0x0001e2000810043f */
[-C--:B------:R-:W-:Y:S01]  /*16c90*/  FMUL.FTZ R102, R102, R4.reuse ;  /* 0x0000000466667220 */ /* 0x080fe20000410000 */
[----:B------:R-:W-:Y:S01]  /*16ca0*/  FADD.FTZ R46, R182, R13 ;  /* 0x0000000db62e7221 */ /* 0x000fe20000010000 */
[-C--:B------:R-:W-:Y:S01]  /*16cb0*/  FMUL.FTZ R103, R103, R4.reuse ;  /* 0x0000000467677220 */ /* 0x080fe20000410000 */
[-C--:B------:R-:W-:Y:S01]  /*16cc0*/  FMUL.FTZ R106, R106, R4.reuse ;  /* 0x000000046a6a7220 */ /* 0x080fe20000410000 */
[----:B------:R-:W1:Y:S01]  /*16cd0*/  MUFU.EX2 R6, R6 ;  /* 0x0000000600067308 */ /* 0x000e620000000800 */
[----:B------:R-:W-:Y:S01]  /*16ce0*/  FADD.FTZ R13, R25, R46 ;  /* 0x0000002e190d7221 */ /* 0x000fe20000010000 */
[-C--:B------:R-:W-:Y:S01]  /*16cf0*/  FMUL.FTZ R107, R107, R4.reuse ;  /* 0x000000046b6b7220 */ /* 0x080fe20000410000 */
[-C--:B------:R-:W-:Y:S01]  /*16d00*/  FMUL.FTZ R110, R110, R4.reuse ;  /* 0x000000046e6e7220 */ /* 0x080fe20000410000 */
[-C--:B------:R-:W-:Y:S01]  /*16d10*/  FMUL.FTZ R111, R111, R4.reuse ;  /* 0x000000046f6f7220 */ /* 0x080fe20000410000 */
[----:B------:R-:W-:Y:S01]  /*16d20*/  FADD.FTZ R46, R176, R13 ;  /* 0x0000000db02e7221 */ /* 0x000fe20000010000 */
[-C--:B------:R-:W-:Y:S01]  /*16d30*/  FMUL.FTZ R114, R114, R4.reuse ;  /* 0x0000000472727220 */ /* 0x080fe20000410000 */
[-C--:B------:R-:W-:Y:S01]  /*16d40*/  FMUL.FTZ R115, R115, R4.reuse ;  /* 0x0000000473737220 */ /* 0x080fe20000410000 */
[-C--:B------:R-:W-:Y:S01]  /*16d50*/  FMUL.FTZ R118, R118, R4.reuse ;  /* 0x0000000476767220 */ /* 0x080fe20000410000 */
[----:B------:R-:W-:Y:S01]  /*16d60*/  FADD.FTZ R13, R29, R46 ;  /* 0x0000002e1d0d7221 */ /* 0x000fe20000010000 */
[--C-:B------:R-:W-:Y:S01]  /*16d70*/  FFMA.FTZ R46, R71, UR44, -R36.reuse ;  /* 0x0000002c472e7c23 */ /* 0x100fe20008010824 */
[----:B------:R-:W-:Y:S01]  /*16d80*/  FFMA.FTZ R36, R87, UR44, -R36 ;  /* 0x0000002c57247c23 */ /* 0x000fe20008010824 */
[-C--:B------:R-:W-:Y:S01]  /*16d90*/  FMUL.FTZ R119, R119, R4.reuse ;  /* 0x0000000477777220 */ /* 0x080fe20000410000 */
[----:B------:R-:W-:Y:S01]  /*16da0*/  FADD.FTZ R50, R178, R13 ;  /* 0x0000000db2327221 */ /* 0x000fe20000010000 */
[-C--:B------:R-:W-:Y:S01]  /*16db0*/  FMUL.FTZ R122, R122, R4.reuse ;  /* 0x000000047a7a7220 */ /* 0x080fe20000410000 */
[-C--:B------:R-:W-:Y:S01]  /*16dc0*/  FMUL.FTZ R123, R123, R4.reuse ;  /* 0x000000047b7b7220 */ /* 0x080fe20000410000 */
[----:B------:R-:W2:Y:S01]  /*16dd0*/  MUFU.EX2 R46, R46 ;  /* 0x0000002e002e7308 */ /* 0x000ea20000000800 */
[----:B------:R-:W-:Y:S01]  /*16de0*/  FADD.FTZ R13, R37, R50 ;  /* 0x00000032250d7221 */ /* 0x000fe20000010000 */
[C---:B-1----:R-:W-:Y:S01]  /*16df0*/  FADD.FTZ R30, R6.reuse, R5 ;  /* 0x00000005061e7221 */ /* 0x042fe20000010000 */
[----:B------:R-:W-:Y:S01]  /*16e00*/  F2FP.BF16.F32.PACK_AB R167, R6, R167 ;  /* 0x000000a706a7723e */ /* 0x000fe200000010ff */
[-C--:B------:R-:W-:Y:S01]  /*16e10*/  FMUL.FTZ R126, R126, R4.reuse ;  /* 0x000000047e7e7220 */ /* 0x080fe20000410000 */
        /* <DEDUP_REMOVED lines=17> */
[----:B------:R-:W-:Y:S01]  /*16f30*/  FADD.FTZ R5, R157, R10 ;  /* 0x0000000a9d057221 */ /* 0x000fe20000010000 */
[-C--:B------:R-:W-:Y:S01]  /*16f40*/  FMUL.FTZ R139, R139, R4.reuse ;  /* 0x000000048b8b7220 */ /* 0x080fe20000410000 */
[-C--:B------:R-:W-:Y:S01]  /*16f50*/  FMUL.FTZ R142, R142, R4.reuse ;  /* 0x000000048e8e7220 */ /* 0x080fe20000410000 */
[----:B------:R-:W-:Y:S01]  /*16f60*/  FADD.FTZ R13, R45, R50 ;  /* 0x000000322d0d7221 */ /* 0x000fe20000010000 */
[-C--:B------:R-:W-:Y:S01]  /*16f70*/  FMUL.FTZ R143, R143, R4.reuse ;  /* 0x000000048f8f7220 */ /* 0x080fe20000410000 */
[-C--:B------:R-:W-:Y:S01]  /*16f80*/  FMUL.FTZ R146, R146, R4.reuse ;  /* 0x0000000492927220 */ /* 0x080fe20000410000 */
[-C--:B------:R-:W-:Y:S01]  /*16f90*/  FMUL.FTZ R147, R147, R4.reuse ;  /* 0x0000000493937220 */ /* 0x080fe20000410000 */
[----:B------:R-:W-:Y:S01]  /*16fa0*/  FADD.FTZ R26, R170, R13 ;  /* 0x0000000daa1a7221 */ /* 0x000fe20000010000 */
[-C--:B------:R-:W-:Y:S01]  /*16fb0*/  FMUL.FTZ R150, R150, R4.reuse ;  /* 0x0000000496967220 */ /* 0x080fe20000410000 */
[----:B------:R-:W-:Y:S01]  /*16fc0*/  FMUL.FTZ R151, R151, R4 ;  /* 0x0000000497977220 */ /* 0x000fe20000410000 */
[----:B------:R-:W-:Y:S01]  /*16fd0*/  F2FP.BF16.F32.PACK_AB R182, R25, R182 ;  /* 0x000000b619b6723e */ /* 0x000fe200000010ff */
[----:B------:R-:W-:Y:S01]  /*16fe0*/  FADD.FTZ R13, R49, R26 ;  /* 0x0000001a310d7221 */ /* 0x000fe20000010000 */
[----:B------:R-:W-:Y:S01]  /*16ff0*/  F2FP.BF16.F32.PACK_AB R176, R29, R176 ;  /* 0x000000b01db0723e */ /* 0x000fe200000010ff */
[----:B------:R-:W1:Y:S01]  /*17000*/  MUFU.EX2 R26, R75 ;  /* 0x0000004b001a7308 */ /* 0x000e620000000800 */
[----:B------:R-:W-:Y:S01]  /*17010*/  F2FP.BF16.F32.PACK_AB R178, R37, R178 ;  /* 0x000000b225b2723e */ /* 0x000fe200000010ff */
[----:B------:R-:W-:Y:S01]  /*17020*/  FADD.FTZ R34, R164, R13 ;  /* 0x0000000da4227221 */ /* 0x000fe20000010000 */
[----:B------:R-:W-:Y:S01]  /*17030*/  F2FP.BF16.F32.PACK_AB R172, R41, R172 ;  /* 0x000000ac29ac723e */ /* 0x000fe200000010ff */
[-C--:B------:R-:W-:Y:S01]  /*17040*/  FMUL.FTZ R88, R88, R11.reuse ;  /* 0x0000000b58587220 */ /* 0x080fe20000410000 */
[----:B------:R-:W-:Y:S01]  /*17050*/  F2FP.BF16.F32.PACK_AB R174, R33, R174 ;  /* 0x000000ae21ae723e */ /* 0x000fe200000010ff */
[----:B------:R-:W-:Y:S01]  /*17060*/  FADD.FTZ R13, R53, R34 ;  /* 0x00000022350d7221 */ /* 0x000fe20000010000 */
[----:B------:R-:W-:Y:S01]  /*17070*/  F2FP.BF16.F32.PACK_AB R168, R45, R168 ;  /* 0x000000a82da8723e */ /* 0x000fe200000010ff */
[-C--:B------:R-:W-:Y:S01]  /*17080*/  FMUL.FTZ R89, R89, R11.reuse ;  /* 0x0000000b59597220 */ /* 0x080fe20000410000 */
[----:B------:R-:W-:Y:S01]  /*17090*/  F2FP.BF16.F32.PACK_AB R170, R49, R170 ;  /* 0x000000aa31aa723e */ /* 0x000fe200000010ff */
[----:B------:R-:W-:Y:S01]  /*170a0*/  FADD.FTZ R34, R166, R13 ;  /* 0x0000000da6227221 */ /* 0x000fe20000010000 */
[----:B------:R-:W-:Y:S01]  /*170b0*/  F2FP.BF16.F32.PACK_AB R164, R53, R164 ;  /* 0x000000a435a4723e */ /* 0x000fe200000010ff */
[----:B------:R-:W-:Y:S01]  /*170c0*/  FMUL.FTZ R92, R92, R11 ;  /* 0x0000000b5c5c7220 */ /* 0x000fe20000410000 */
[C---:B------:R-:W-:Y:S01]  /*170d0*/  F2FP.BF16.F32.PACK_AB R166, R57.reuse, R166 ;  /* 0x000000a639a6723e */ /* 0x040fe200000010ff */
[----:B------:R-:W-:Y:S01]  /*170e0*/  FADD.FTZ R13, R57, R34 ;  /* 0x00000022390d7221 */ /* 0x000fe20000010000 */
[----:B------:R-:W-:Y:S01]  /*170f0*/  F2FP.BF16.F32.PACK_AB R163, R46, R163 ;  /* 0x000000a32ea3723e */ /* 0x000fe200000010ff */
[-C--:B------:R-:W-:Y:S01]  /*17100*/  FMUL.FTZ R93, R93, R11.reuse ;  /* 0x0000000b5d5d7220 */ /* 0x080fe20000410000 */
[----:B-1----:R-:W-:Y:S01]  /*17110*/  FADD.FTZ R5, R26, R5 ;  /* 0x000000051a057221 */ /* 0x002fe20000010000 */
[----:B------:R-:W-:Y:S01]  /*17120*/  FADD.FTZ R34, R160, R13 ;  /* 0x0000000da0227221 */ /* 0x000fe20000010000 */
[C---:B------:R-:W-:Y:S01]  /*17130*/  F2FP.BF16.F32.PACK_AB R160, R61.reuse, R160 ;  /* 0x000000a03da0723e */ /* 0x040fe200000010ff */
[----:B------:R-:W-:Y:S01]  /*17140*/  FMUL.FTZ R96, R96, R11 ;  /* 0x0000000b60607220 */ /* 0x000fe20000410000 */
[----:B------:R-:W-:Y:S01]  /*17150*/  FADD.FTZ R5, R78, R5 ;  /* 0x000000054e057221 */ /* 0x000fe20000010000 */
[----:B------:R-:W-:Y:S01]  /*17160*/  FADD.FTZ R13, R61, R34 ;  /* 0x000000223d0d7221 */ /* 0x000fe20000010000 */
[----:B------:R-:W-:Y:S01]  /*17170*/  F2FP.BF16.F32.PACK_AB R157, R26, R157 ;  /* 0x0000009d1a9d723e */ /* 0x000fe200000010ff */
[-C--:B------:R-:W-:Y:S01]  /*17180*/  FMUL.FTZ R97, R97, R11.reuse ;  /* 0x0000000b61617220 */ /* 0x080fe20000410000 */
[----:B------:R-:W-:Y:S01]  /*17190*/  FADD.FTZ R5, R79, R5 ;  /* 0x000000054f057221 */ /* 0x000fe20000010000 */
[----:B------:R-:W-:Y:S01]  /*171a0*/  FADD.FTZ R34, R162, R13 ;  /* 0x0000000da2227221 */ /* 0x000fe20000010000 */
[C---:B------:R-:W-:Y:S01]  /*171b0*/  F2FP.BF16.F32.PACK_AB R162, R69.reuse, R162 ;  /* 0x000000a245a2723e */ /* 0x040fe200000010ff */
[-C--:B------:R-:W-:Y:S01]  /*171c0*/  FMUL.FTZ R100, R100, R11.reuse ;  /* 0x0000000b64647220 */ /* 0x080fe20000410000 */
[----:B------:R-:W-:Y:S01]  /*171d0*/  FADD.FTZ R5, R82, R5 ;  /* 0x0000000552057221 */ /* 0x000fe20000010000 */
[----:B------:R-:W-:Y:S01]  /*171e0*/  FADD.FTZ R13, R69, R34 ;  /* 0x00000022450d7221 */ /* 0x000fe20000010000 */
[----:B------:R-:W-:Y:S01]  /*171f0*/  F2FP.BF16.F32.PACK_AB R152, R77, R28 ;  /* 0x0000001c4d98723e */ /* 0x000fe200000010ff */
[-C--:B------:R-:W-:Y:S01]  /*17200*/  FMUL.FTZ R101, R101, R11.reuse ;  /* 0x0000000b65657220 */ /* 0x080fe20000410000 */
[C---:B------:R-:W-:Y:S01]  /*17210*/  FADD.FTZ R5, R83.reuse, R5 ;  /* 0x0000000553057221 */ /* 0x040fe20000010000 */
        /* <DEDUP_REMOVED lines=38> */
[----:B------:R-:W-:Y:S02]  /*17480*/  IMAD.MOV.U32 R4, RZ, RZ, R9 ;  /* 0x000000ffff047224 */ /* 0x000fe400078e0009 */
[----:B------:R-:W-:Y:S01]  /*17490*/  IMAD.MOV.U32 R15, RZ, RZ, R0 ;  /* 0x000000ffff0f7224 */ /* 0x000fe200078e0000 */
[----:B0-----:R-:W-:Y:S06]  /*174a0*/  @P2 BRA `(.L_x_1553) ;  /* 0xffffffdc008c2947 */ /* 0x001fec000383ffff */
.L_x_1543:
[----:B------:R-:W-:-:S13]  /*174b0*/  ISETP.GE.AND P2, PT, R3, R198, PT ;  /* 0x000000c60300720c */ /* 0x000fda0003f46270 */
[----:B------:R-:W-:Y:S05]  /*174c0*/  @!P2 BRA `(.L_x_1554) ;  /* 0x0000003000a0a947 */ /* 0x000fea0003800000 */
[----:B------:R-:W-:Y:S02]  /*174d0*/  IMAD R15, R197, 0x80, R204 ;  /* 0x00000080c50f7824 */ /* 0x000fe400078e02cc */
[----:B------:R-:W-:Y:S02]  /*174e0*/  IMAD.MOV.U32 R4, RZ, RZ, R9 ;  /* 0x000000ffff047224 */ /* 0x000fe400078e0009 */
[----:B------:R-:W-:Y:S02]  /*174f0*/  VIADD R15, R15, 0x8 ;  /* 0x000000080f0f7836 */ /* 0x000fe40000000000 */
[----:B------:R-:W-:Y:S02]  /*17500*/  IMAD.MOV.U32 R7, RZ, RZ, R0 ;  /* 0x000000ffff077224 */ /* 0x000fe400078e0000 */
[----:B------:R-:W-:Y:S01]  /*17510*/  IMAD.MOV.U32 R20, RZ, RZ, R186 ;  /* 0x000000ffff147224 */ /* 0x000fe200078e00ba */
[----:B------:R-:W-:Y:S01]  /*17520*/  IADD3 R15, R15, R192, -R193 ;  /* 0x000000c00f0f7210 */ /* 0x000fe20007ffe8c1 */
[----:B------:R-:W-:-:S07]  /*17530*/  IMAD.MOV.U32 R14, RZ, RZ, R184 ;  /* 0x000000ffff0e7224 */ /* 0x000fce00078e00b8 */
.L_x_1572:
        /* <DEDUP_REMOVED lines=10> */
.L_x_1556:
[----:B------:R-:W-:Y:S01]  /*175e0*/  IMAD R0, R184, 0x8, R2 ;  /* 0x00000008b8007824 */ /* 0x000fe200078e0202 */
[----:B------:R-:W-:-:S04]  /*175f0*/  SHF.L.U32 R9, R186, 0x1f, RZ ;  /* 0x0000001fba097819 */ /* 0x000fc800000006ff */
[----:B------:R0:W1:Y:S01]  /*17600*/  SYNCS.PHASECHK.TRANS64.TRYWAIT P3, [R0+URZ+0x28830], R9 ;  /* 0x02883009000075a7 */ /* 0x000062000806017f */
[----:B------:R-:W-:Y:S05]  /*17610*/  @!P0 BRA `(.L_x_1557) ;  /* 0x0000000000048947 */ /* 0x000fea0003800000 */
[----:B------:R-:W-:Y:S01]  /*17620*/  BPT.TRAP 0x1 ;  /* 0x000000040000795c */ /* 0x000fe20000300000 */
.L_x_1557:
[----:B------:R-:W-:Y:S04]  /*17630*/  BSSY B0, `(.L_x_1555) ;  /* 0x0000004000007945 */ /* 0x000fe80003800000 */
[----:B-1----:R-:W-:Y:S05]  /*17640*/  @P3 BRA `(.L_x_1558) ;  /* 0x0000000000083947 */ /* 0x002fea0003800000 */
[----:B------:R-:W1:Y:S02]  /*17650*/  SYNCS.PHASECHK.TRANS64.TRYWAIT P3, [R0+URZ+0x28830], R9 ;  /* 0x02883009000075a7 */ /* 0x000e64000806017f */
[----:B-1----:R-:W-:Y:S05]  /*17660*/  @!P3 BRA `(.L_x_1559) ;  /* 0x000000d000f4b947 */ /* 0x002fea0003800000 */
.L_x_1558:
[----:B------:R-:W-:Y:S05]  /*17670*/  BSYNC B0 ;  /* 0x0000000000007941 */ /* 0x000fea0003800000 */
.L_x_1555:
        /* <DEDUP_REMOVED lines=64> */
.L_x_1561:
[----:B------:R-:W-:Y:S01]  /*17a80*/  SHF.L.U32 R0, R20, 0x1f, RZ ;  /* 0x0000001f14007819 */ /* 0x000fe200000006ff */
[----:B------:R-:W-:-:S04]  /*17a90*/  IMAD R9, R14, 0x8, R2 ;  /* 0x000000080e097824 */ /* 0x000fc800078e0202 */
[----:B------:R0:W1:Y:S01]  /*17aa0*/  SYNCS.PHASECHK.TRANS64.TRYWAIT P2, [R9+URZ+0x28850], R0 ;  /* 0x02885000090075a7 */ /* 0x000062000804017f */
[----:B------:R-:W-:Y:S05]  /*17ab0*/  @!P0 BRA `(.L_x_1562) ;  /* 0x0000000000048947 */ /* 0x000fea0003800000 */
[----:B------:R-:W-:Y:S01]  /*17ac0*/  BPT.TRAP 0x1 ;  /* 0x000000040000795c */ /* 0x000fe20000300000 */
.L_x_1562:
[----:B-1----:R-:W-:Y:S05]  /*17ad0*/  @P2 BRA `(.L_x_1560) ;  /* 0x0000000000082947 */ /* 0x002fea0003800000 */
[----:B------:R-:W1:Y:S02]  /*17ae0*/  SYNCS.PHASECHK.TRANS64.TRYWAIT P2, [R9+URZ+0x28850], R0 ;  /* 0x02885000090075a7 */ /* 0x000e64000804017f */
[----:B-1----:R-:W-:Y:S05]  /*17af0*/  @!P2 BRA `(.L_x_1563) ;  /* 0x000000cc00e4a947 */ /* 0x002fea0003800000 */
.L_x_1560:
[----:B01----:R-:W-:Y:S01]  /*17b00*/  VIADD R0, R2, 0x400 ;  /* 0x0000040002007836 */ /* 0x003fe20000000000 */
[----:B------:R-:W-:Y:S05]  /*17b10*/  WARPSYNC.ALL ;  /* 0x0000000000007948 */ /* 0x000fea0003800000 */
[----:B------:R-:W-:Y:S01]  /*17b20*/  SHF.R.U32.HI R0, RZ, 0x4, R0 ;  /* 0x00000004ff007819 */ /* 0x000fe20000011600 */
[----:B------:R-:W-:Y:S01]  /*17b30*/  WARPGROUP.ARRIVE ;  /* 0x00000000000079c5 */ /* 0x000fe20000000000 */
[----:B------:R-:W-:-:S05]  /*17b40*/  IMAD.MOV.U32 R13, RZ, RZ, 0x40000040 ;  /* 0x40000040ff0d7424 */ /* 0x000fca00078e00ff */
[----:B------:R-:W0:Y:S01]  /*17b50*/  S2R R20, SR_TID.X ;  /* 0x0000000000147919 */ /* 0x000e220000002100 */
[----:B------:R-:W-:Y:S01]  /*17b60*/  LOP3.LUT R0, R0, 0x3fff, RZ, 0xc0, !PT ;  /* 0x00003fff00007812 */ /* 0x000fe200078ec0ff */
[----:B------:R-:W-:-:S03]  /*17b70*/  @!P1 IMAD R9, R184, 0x8, R2 ;  /* 0x00000008b8099824 */ /* 0x000fc600078e0202 */
[----:B------:R-:W-:Y:S01]  /*17b80*/  LOP3.LUT R11, R0, 0x4000000, RZ, 0xfc, !PT ;  /* 0x04000000000b7812 */ /* 0x000fe200078efcff */
[----:B------:R-:W-:-:S04]  /*17b90*/  @!P1 VIADD R9, R9, 0x28840 ;  /* 0x0002884009099836 */ /* 0x000fc80000000000 */
[----:B------:R-:W-:Y:S01]  /*17ba0*/  IMAD R10, R14, 0x800, R11 ;  /* 0x000008000e0a7824 */ /* 0x000fe200078e020b */
[----:B------:R-:W-:Y:S01]  /*17bb0*/  @!P1 PRMT R9, RZ, 0x654, R9 ;  /* 0x00000654ff099816 */ /* 0x000fe20000000009 */
[----:B------:R-:W-:Y:S02]  /*17bc0*/  IMAD.MOV.U32 R11, RZ, RZ, 0x40000040 ;  /* 0x40000040ff0b7424 */ /* 0x000fe400078e00ff */
[C---:B------:R-:W-:Y:S01]  /*17bd0*/  VIADD R12, R10.reuse, 0x80 ;  /* 0x000000800a0c7836 */ /* 0x040fe20000000000 */
[----:B------:R-:W-:Y:S02]  /*17be0*/  R2UR UR6, R10 ;  /* 0x000000000a0672ca */ /* 0x000fe400000e0000 */
[----:B------:R-:W-:Y:S01]  /*17bf0*/  R2UR UR7, R11 ;  /* 0x000000000b0772ca */ /* 0x000fe200000e0000 */
[----:B------:R-:W-:-:S12]  /*17c00*/  IMAD.MOV.U32 R11, RZ, RZ, 0x40000040 ;  /* 0x40000040ff0b7424 */ /* 0x000fd800078e00ff */
        /* <DEDUP_REMOVED lines=43> */
[----:B------:R-:W-:Y:S02]  /*17ec0*/  IMAD R21, R191, -0x2, R0 ;  /* 0xfffffffebf157824 */ /* 0x000fe400078e0200 */
[----:B------:R-:W-:Y:S01]  /*17ed0*/  IMAD R0, R197, 0x80, R204 ;  /* 0x00000080c5007824 */ /* 0x000fe200078e02cc */
        /* <DEDUP_REMOVED lines=8> */
[----:B------:R-:W-:Y:S01]  /*17f60*/  HGMMA.64x128x16.F32.BF16 R88, R152, gdesc[UR4].tnspB, R88, gsb0 ;  /* 0x41e0000498587df0 */ /* 0x000fe20008001858 */
[----:B------:R-:W-:Y:S02]  /*17f70*/  ULOP3.LUT UR6, URZ, UR52, URZ, 0x33, !UPT ;  /* 0x000000343f067292 */ /* 0x000fe4000f8e333f */
[----:B------:R-:W-:Y:S02]  /*17f80*/  WARPGROUP.DEPBAR.LE gsb0, 0x0 ;  /* 0x00008000000079c5 */ /* 0x000fe40000010000 */
[----:B------:R0:W-:Y:S06]  /*17f90*/  BAR.ARV R10, 0x100 ;  /* 0x0004000a0000751d */ /* 0x0001ec0000002000 */
[----:B------:R1:W-:Y:S02]  /*17fa0*/  @!P1 SYNCS.ARRIVE.TRANS64.RED.A1T0 RZ, [R9+URZ], RZ ;  /* 0x000000ff09ff99a7 */ /* 0x0003e4000810043f */
[----:B-1----:R-:W-:-:S02]  /*17fb0*/  VIADD R9, R21, UR51 ;  /* 0x0000003315097c36 */ /* 0x002fc40008000000 */
[----:B------:R-:W-:Y:S02]  /*17fc0*/  VIADD R21, R21, UR6 ;  /* 0x0000000615157c36 */ /* 0x000fe40008000000 */
[C---:B------:R-:W-:Y:S02]  /*17fd0*/  IMAD.IADD R12, R0.reuse, 0x1, R9 ;  /* 0x00000001000c7824 */ /* 0x040fe400078e0209 */
[----:B------:R-:W-:Y:S01]  /*17fe0*/  IMAD.IADD R20, R0, 0x1, R21 ;  /* 0x0000000100147824 */ /* 0x000fe200078e0215 */
[----:B0-----:R-:W-:Y:S06]  /*17ff0*/  @!P5 BRA `(.L_x_1564) ;  /* 0x00000000005cd947 */ /* 0x001fec0003800000 */
[----:B------:R-:W-:Y:S01]  /*18000*/  IADD3 R152, R0, R192, -R193 ;  /* 0x000000c000987210 */ /* 0x000fe20007ffe8c1 */
[----:B------:R-:W-:Y:S03]  /*18010*/  BSSY B0, `(.L_x_1565) ;  /* 0x0000011000007945 */ /* 0x000fe60003800000 */
        /* <DEDUP_REMOVED lines=10> */
.L_x_1566:
[----:B------:R-:W-:Y:S01]  /*180c0*/  IMAD.U32 R154, RZ, RZ, UR46 ;  /* 0x0000002eff9a7e24 */ /* 0x000fe2000f8e00ff */
[----:B------:R-:W-:-:S04]  /*180d0*/  IADD3 R153, R0, R192, -R193 ;  /* 0x000000c000997210 */ /* 0x000fc80007ffe8c1 */
[----:B------:R-:W-:-:S13]  /*180e0*/  ISETP.NE.AND P2, PT, R154, 0x1, PT ;  /* 0x000000019a00780c */ /* 0x000fda0003f45270 */
[----:B------:R-:W0:Y:S02]  /*180f0*/  @P2 LDC.64 R10, c[0x0][0x9e8] ;  /* 0x00027a00ff0a2b82 */ /* 0x000e240000000a00 */
[----:B0-----:R-:W-:-:S05]  /*18100*/  @P2 IMAD.HI.U32 R10, R153, R10, RZ ;  /* 0x0000000a990a2227 */ /* 0x001fca00078e00ff */
[----:B------:R-:W-:-:S07]  /*18110*/  @P2 SHF.R.U32.HI R153, RZ, R11, R10 ;  /* 0x0000000bff992219 */ /* 0x000fce000001160a */
.L_x_1567:
[----:B------:R-:W-:Y:S05]  /*18120*/  BSYNC B0 ;  /* 0x0000000000007941 */ /* 0x000fea0003800000 */
.L_x_1565:
[----:B------:R-:W-:-:S04]  /*18130*/  IMAD R10, R153, R154, -R13 ;  /* 0x0000009a990a7224 */ /* 0x000fc800078e0a0d */
[----:B------:R-:W-:-:S05]  /*18140*/  IMAD R11, R191, -0x2, R10 ;  /* 0xfffffffebf0b7824 */ /* 0x000fca00078e020a */
[----:B------:R-:W-:Y:S02]  /*18150*/  VIADDMNMX R12, R11, R154, R12, PT ;  /* 0x0000009a0b0c7246 */ /* 0x000fe4000380010c */
[----:B------:R-:W-:-:S07]  /*18160*/  VIMNMX R20, R20, R11, !PT ;  /* 0x0000000b14147248 */ /* 0x000fce0007fe0100 */
.L_x_1564:
        /* <DEDUP_REMOVED lines=106> */
[----:B------:R-:W-:-:S04]  /*18810*/  IADD3 R0, R0, R192, -R193 ;  /* 0x000000c000007210 */ /* 0x000fc80007ffe8c1 */
[----:B------:R-:W-:-:S07]  /*18820*/  LOP3.LUT R21, RZ, R0, RZ, 0x33, !PT ;  /* 0x00000000ff157212 */ /* 0x000fce00078e33ff */
[----:B------:R-:W0:Y:S02]  /*18830*/  @P3 LDC.64 R10, c[0x0][0x9e8] ;  /* 0x00027a00ff0a3b82 */ /* 0x000e240000000a00 */
[----:B0-----:R-:W-:-:S05]  /*18840*/  @P3 IMAD.HI.U32 R10, R21, R10, RZ ;  /* 0x0000000a150a3227 */ /* 0x001fca00078e00ff */
[----:B------:R-:W-:-:S04]  /*18850*/  @P3 SHF.R.U32.HI R21, RZ, R11, R10 ;  /* 0x0000000bff153219 */ /* 0x000fc8000001160a */
[----:B------:R-:W-:Y:S01]  /*18860*/  LOP3.LUT R0, RZ, R21, RZ, 0x33, !PT ;  /* 0x00000015ff007212 */ /* 0x000fe200078e33ff */
[----:B------:R-:W-:Y:S06]  /*18870*/  BRA `(.L_x_1571) ;  /* 0x0000000000187947 */ /* 0x000fec0003800000 */
.L_x_1570:
[----:B------:R-:W-:Y:S02]  /*18880*/  IMAD.U32 R153, RZ, RZ, UR46 ;  /* 0x0000002eff997e24 */ /* 0x000fe4000f8e00ff */
[----:B------:R-:W-:-:S03]  /*18890*/  IMAD.MOV.U32 R0, RZ, RZ, R15 ;  /* 0x000000ffff007224 */ /* 0x000fc600078e000f */
[----:B------:R-:W-:-:S13]  /*188a0*/  ISETP.NE.AND P3, PT, R153, 0x1, PT ;  /* 0x000000019900780c */ /* 0x000fda0003f65270 */
[----:B------:R-:W0:Y:S02]  /*188b0*/  @P3 LDC.64 R10, c[0x0][0x9e8] ;  /* 0x00027a00ff0a3b82 */ /* 0x000e240000000a00 */
[----:B0-----:R-:W-:-:S05]  /*188c0*/  @P3 IMAD.HI.U32 R10, R15, R10, RZ ;  /* 0x0000000a0f0a3227 */ /* 0x001fca00078e00ff */
[----:B------:R-:W-:-:S07]  /*188d0*/  @P3 SHF.R.U32.HI R0, RZ, R11, R10 ;  /* 0x0000000bff003219 */ /* 0x000fce000001160a */
.L_x_1571:
[----:B------:R-:W-:Y:S05]  /*188e0*/  BSYNC B0 ;  /* 0x0000000000007941 */ /* 0x000fea0003800000 */
.L_x_1569:
[----:B------:R-:W-:-:S04]  /*188f0*/  IMAD R0, R0, R153, -R13 ;  /* 0x0000009900007224 */ /* 0x000fc800078e0a0d */
[----:B------:R-:W-:-:S05]  /*18900*/  IMAD R0, R191, -0x2, R0 ;  /* 0xfffffffebf007824 */ /* 0x000fca00078e0200 */
[----:B------:R-:W-:Y:S02]  /*18910*/  VIADDMNMX R12, R0, R153, R12, PT ;  /* 0x00000099000c7246 */ /* 0x000fe4000380010c */
[----:B------:R-:W-:-:S07]  /*18920*/  VIMNMX R9, R9, R0, !PT ;  /* 0x0000000009097248 */ /* 0x000fce0007fe0100 */
.L_x_1568:
[----:B------:R-:W-:Y:S01]  /*18930*/  FMNMX.FTZ R0, R24, R7, !PT ;  /* 0x0000000718007209 */ /* 0x000fe20007810000 */
[----:B------:R-:W-:Y:S01]  /*18940*/  UMOV UR44, UR45 ;  /* 0x0000002d002c7c82 */ /* 0x000fe20008000000 */
[----:B------:R-:W-:Y:S01]  /*18950*/  ISETP.GT.AND P4, PT, R9, 0x8, P2 ;  /* 0x000000080900780c */ /* 0x000fe20001784270 */
[----:B------:R-:W-:Y:S01]  /*18960*/  @!P1 IMAD R14, R14, 0x8, R2 ;  /* 0x000000080e0e9824 */ /* 0x000fe200078e0202 */
[----:B------:R-:W-:Y:S02]  /*18970*/  FMNMX.FTZ R11, R25, R0, !PT ;  /* 0x00000000190b7209 */ /* 0x000fe40007810000 */
[----:B------:R-:W-:Y:S01]  /*18980*/  ISETP.LT.OR P4, PT, R12, 0x9, P4 ;  /* 0x000000090c00780c */ /* 0x000fe20002781670 */
[----:B------:R-:W-:Y:S01]  /*18990*/  @!P1 VIADD R14, R14, 0x28860 ;  /* 0x000288600e0e9836 */ /* 0x000fe20000000000 */
        /* <DEDUP_REMOVED lines=60> */
[----:B------:R-:W-:Y:S01]  /*18d60*/  ISETP.GT.AND P3, PT, R9, 0x21, P2 ;  /* 0x000000210900780c */ /* 0x000fe20001764270 */
[----:B------:R-:W0:Y:S01]  /*18d70*/  SHFL.BFLY PT, R11, R0, 0x2, 0x1f ;  /* 0x0c401f00000b7f89 */ /* 0x000e2200000e0000 */
[----:B------:R-:W-:-:S02]  /*18d80*/  FSEL R54, R54, -INF , !P4 ;  /* 0xff80000036367808 */ /* 0x000fc40006000000 */
[----:B------:R-:W-:Y:S02]  /*18d90*/  ISETP.GT.AND P4, PT, R9, 0x40, P2 ;  /* 0x000000400900780c */ /* 0x000fe40001784270 */
[C---:B------:R-:W-:Y:S02]  /*18da0*/  ISETP.LT.OR P3, PT, R12.reuse, 0x22, P3 ;  /* 0x000000220c00780c */ /* 0x040fe40001f61670 */
[----:B------:R-:W-:Y:S02]  /*18db0*/  ISETP.LT.OR P4, PT, R12, 0x41, P4 ;  /* 0x000000410c00780c */ /* 0x000fe40002781670 */
[----:B------:R-:W-:Y:S02]  /*18dc0*/  FSEL R43, R43, -INF , !P3 ;  /* 0xff8000002b2b7808 */ /* 0x000fe40005800000 */
[----:B------:R-:W-:Y:S02]  /*18dd0*/  ISETP.GT.AND P3, PT, R9, 0x29, P2 ;  /* 0x000000290900780c */ /* 0x000fe40001764270 */
[----:B------:R-:W-:-:S02]  /*18de0*/  FSEL R58, R58, -INF , !P4 ;  /* 0xff8000003a3a7808 */ /* 0x000fc40006000000 */
[----:B------:R-:W-:Y:S02]  /*18df0*/  ISETP.GT.AND P4, PT, R9, 0x41, P2 ;  /* 0x000000410900780c */ /* 0x000fe40001784270 */
[C---:B------:R-:W-:Y:S02]  /*18e00*/  ISETP.LT.OR P3, PT, R12.reuse, 0x2a, P3 ;  /* 0x0000002a0c00780c */ /* 0x040fe40001f61670 */
[----:B------:R-:W-:Y:S02]  /*18e10*/  ISETP.LT.OR P4, PT, R12, 0x42, P4 ;  /* 0x000000420c00780c */ /* 0x000fe40002781670 */
[----:B------:R-:W-:Y:S02]  /*18e20*/  FSEL R47, R47, -INF , !P3 ;  /* 0xff8000002f2f7808 */ /* 0x000fe40005800000 */
[----:B------:R-:W-:Y:S02]  /*18e30*/  ISETP.GT.AND P3, PT, R9, 0x31, P2 ;  /* 0x000000310900780c */ /* 0x000fe40001764270 */
[----:B0-----:R-:W-:-:S02]  /*18e40*/  FMNMX.FTZ R0, R0, R11, !PT ;  /* 0x0000000b00007209 */ /* 0x001fc40007810000 */
[----:B------:R-:W-:Y:S02]  /*18e50*/  FSEL R59, R59, -INF , !P4 ;  /* 0xff8000003b3b7808 */ /* 0x000fe40006000000 */
[----:B------:R-:W-:Y:S01]  /*18e60*/  ISETP.GT.AND P4, PT, R9, 0x48, P2 ;  /* 0x000000480900780c */ /* 0x000fe20001784270 */
[----:B------:R-:W0:Y:S01]  /*18e70*/  SHFL.BFLY PT, R11, R0, 0x1, 0x1f ;  /* 0x0c201f00000b7f89 */ /* 0x000e2200000e0000 */
[C---:B------:R-:W-:Y:S02]  /*18e80*/  ISETP.LT.OR P3, PT, R12.reuse, 0x32, P3 ;  /* 0x000000320c00780c */ /* 0x040fe40001f61670 */
[----:B------:R-:W-:Y:S02]  /*18e90*/  ISETP.LT.OR P4, PT, R12, 0x49, P4 ;  /* 0x000000490c00780c */ /* 0x000fe40002781670 */
[----:B------:R-:W-:Y:S02]  /*18ea0*/  FSEL R51, R51, -INF , !P3 ;  /* 0xff80000033337808 */ /* 0x000fe40005800000 */
[----:B------:R-:W-:-:S02]  /*18eb0*/  ISETP.GT.AND P3, PT, R9, 0x39, P2 ;  /* 0x000000390900780c */ /* 0x000fc40001764270 */
[----:B------:R-:W-:Y:S02]  /*18ec0*/  FSEL R62, R62, -INF , !P4 ;  /* 0xff8000003e3e7808 */ /* 0x000fe40006000000 */
[----:B------:R-:W-:Y:S02]  /*18ed0*/  ISETP.GT.AND P4, PT, R9, RZ, P2 ;  /* 0x000000ff0900720c */ /* 0x000fe40001784270 */
[C---:B------:R-:W-:Y:S02]  /*18ee0*/  ISETP.LT.OR P3, PT, R12.reuse, 0x3a, P3 ;  /* 0x0000003a0c00780c */ /* 0x040fe40001f61670 */
[----:B------:R-:W-:Y:S02]  /*18ef0*/  ISETP.LT.OR P4, PT, R12, 0x1, P4 ;  /* 0x000000010c00780c */ /* 0x000fe40002781670 */
[----:B------:R-:W-:Y:S02]  /*18f00*/  FSEL R55, R55, -INF , !P3 ;  /* 0xff80000037377808 */ /* 0x000fe40005800000 */
[----:B------:R-:W-:-:S02]  /*18f10*/  FSEL R153, R26, -INF , !P4 ;  /* 0xff8000001a997808 */ /* 0x000fc40006000000 */
[----:B------:R-:W-:Y:S02]  /*18f20*/  ISETP.GT.AND P4, PT, R9, 0x49, P2 ;  /* 0x000000490900780c */ /* 0x000fe40001784270 */
[----:B------:R-:W-:Y:S02]  /*18f30*/  FMNMX.FTZ R20, R153, R4, !PT ;  /* 0x0000000499147209 */ /* 0x000fe40007810000 */
[----:B0-----:R-:W-:Y:S02]  /*18f40*/  FMNMX.FTZ R0, R0, R11, !PT ;  /* 0x0000000b00007209 */ /* 0x001fe40007810000 */
[----:B------:R-:W-:Y:S02]  /*18f50*/  ISETP.LT.OR P4, PT, R12, 0x4a, P4 ;  /* 0x0000004a0c00780c */ /* 0x000fe40002781670 */
[C---:B------:R-:W-:Y:S01]  /*18f60*/  FSETP.NEU.FTZ.AND P3, PT, R0.reuse, -INF , PT ;  /* 0xff8000000000780b */ /* 0x040fe20003f7d000 */
[----:B------:R-:W-:Y:S01]  /*18f70*/  FMUL.FTZ R10, R0, UR44 ;  /* 0x0000002c000a7c20 */ /* 0x000fe20008410000 */
[----:B------:R-:W-:-:S02]  /*18f80*/  FSEL R63, R63, -INF , !P4 ;  /* 0xff8000003f3f7808 */ /* 0x000fc40006000000 */
[----:B------:R-:W-:Y:S02]  /*18f90*/  ISETP.GT.AND P4, PT, R9, 0x50, P2 ;  /* 0x000000500900780c */ /* 0x000fe40001784270 */
[----:B------:R-:W-:Y:S02]  /*18fa0*/  FSEL R10, R10, RZ, P3 ;  /* 0x000000ff0a0a7208 */ /* 0x000fe40001800000 */
[----:B------:R-:W-:Y:S02]  /*18fb0*/  ISETP.LT.OR P4, PT, R12, 0x51, P4 ;  /* 0x000000510c00780c */ /* 0x000fe40002781670 */
[----:B------:R-:W-:Y:S01]  /*18fc0*/  @!P1 PRMT R14, RZ, 0x654, R14 ;  /* 0x00000654ff0e9816 */ /* 0x000fe2000000000e */
[--C-:B------:R-:W-:Y:S01]  /*18fd0*/  FFMA.FTZ R180, R25, UR44, -R10.reuse ;  /* 0x0000002c19b47c23 */ /* 0x100fe2000801080a */
[----:B------:R-:W-:Y:S01]  /*18fe0*/  FMNMX.FTZ R25, R27, R20, !PT ;  /* 0x000000141b197209 */ /* 0x000fe20007810000 */
[--C-:B------:R-:W-:Y:S01]  /*18ff0*/  FFMA.FTZ R13, R29, UR44, -R10.reuse ;  /* 0x0000002c1d0d7c23 */ /* 0x100fe2000801080a */
[----:B------:R-:W-:Y:S01]  /*19000*/  FSEL R66, R66, -INF , !P4 ;  /* 0xff80000042427808 */ /* 0x000fe20006000000 */
[--C-:B------:R-:W-:Y:S01]  /*19010*/  FFMA.FTZ R21, R33, UR44, -R10.reuse ;  /* 0x0000002c21157c23 */ /* 0x100fe2000801080a */
[----:B------:R-:W-:Y:S01]  /*19020*/  FMNMX.FTZ R20, R30, R25, !PT ;  /* 0x000000191e147209 */ /* 0x000fe20007810000 */
[--C-:B------:R-:W-:Y:S01]  /*19030*/  FFMA.FTZ R11, R24, UR44, -R10.reuse ;  /* 0x0000002c180b7c23 */ /* 0x100fe2000801080a */
        /* <DEDUP_REMOVED lines=39> */
[----:B------:R-:W-:Y:S01]  /*192b0*/  FFMA.FTZ R33, R45, UR44, -R10 ;  /* 0x0000002c2d217c23 */ /* 0x000fe2000801080a */
[----:B------:R-:W-:Y:S01]  /*192c0*/  ISETP.LT.OR P4, PT, R12, 0x61, P4 ;  /* 0x000000610c00780c */ /* 0x000fe20002781670 */
[----:B------:R0:W-:Y:S01]  /*192d0*/  @!P1 SYNCS.ARRIVE.TRANS64.RED.A1T0 RZ, [R14+URZ], RZ ;  /* 0x000000ff0eff99a7 */ /* 0x0001e2000810043f */
[----:B------:R-:W-:-:S02]  /*192e0*/  FMNMX.FTZ R37, R51, R20, !PT ;  /* 0x0000001433257209 */ /* 0x000fc40007810000 */
[----:B------:R-:W-:Y:S01]  /*192f0*/  FSEL R74, R74, -INF , !P4 ;  /* 0xff8000004a4a7808 */ /* 0x000fe20006000000 */
[----:B------:R-:W-:Y:S01]  /*19300*/  MUFU.EX2 R180, R180 ;  /* 0x000000b400b47308 */ /* 0x000fe20000000800 */
[----:B------:R-:W-:Y:S02]  /*19310*/  FMNMX.FTZ R20, R54, R37, !PT ;  /* 0x0000002536147209 */ /* 0x000fe40007810000 */
[----:B------:R-:W-:Y:S02]  /*19320*/  ISETP.GT.AND P4, PT, R9, 0x61, P2 ;  /* 0x000000610900780c */ /* 0x000fe40001784270 */
[----:B------:R-:W-:Y:S02]  /*19330*/  FMNMX.FTZ R37, R55, R20, !PT ;  /* 0x0000001437257209 */ /* 0x000fe40007810000 */
[----:B------:R-:W-:Y:S01]  /*19340*/  ISETP.LT.OR P4, PT, R12, 0x62, P4 ;  /* 0x000000620c00780c */ /* 0x000fe20002781670 */
[----:B------:R-:W-:Y:S01]  /*19350*/  MUFU.EX2 R182, R182 ;  /* 0x000000b600b67308 */ /* 0x000fe20000000800 */
[----:B------:R-:W-:Y:S01]  /*19360*/  FMNMX.FTZ R20, R58, R37, !PT ;  /* 0x000000253a147209 */ /* 0x000fe20007810000 */
[----:B------:R-:W-:Y:S01]  /*19370*/  FFMA.FTZ R37, R49, UR44, -R10 ;  /* 0x0000002c31257c23 */ /* 0x000fe2000801080a */
[----:B------:R-:W-:-:S02]  /*19380*/  FSEL R75, R75, -INF , !P4 ;  /* 0xff8000004b4b7808 */ /* 0x000fc40006000000 */
[----:B------:R-:W-:Y:S02]  /*19390*/  FMNMX.FTZ R41, R59, R20, !PT ;  /* 0x000000143b297209 */ /* 0x000fe40007810000 */
[----:B------:R-:W-:Y:S01]  /*193a0*/  ISETP.GT.AND P4, PT, R9, 0x68, P2 ;  /* 0x000000680900780c */ /* 0x000fe20001784270 */
[----:B------:R-:W-:Y:S01]  /*193b0*/  MUFU.EX2 R13, R13 ;  /* 0x0000000d000d7308 */ /* 0x000fe20000000800 */
[----:B------:R-:W-:Y:S02]  /*193c0*/  FMNMX.FTZ R20, R62, R41, !PT ;  /* 0x000000293e147209 */ /* 0x000fe40007810000 */
[----:B------:R-:W-:Y:S02]  /*193d0*/  ISETP.LT.OR P4, PT, R12, 0x69, P4 ;  /* 0x000000690c00780c */ /* 0x000fe40002781670 */
[----:B------:R-:W-:Y:S02]  /*193e0*/  FMNMX.FTZ R41, R63, R20, !PT ;  /* 0x000000143f297209 */ /* 0x000fe40007810000 */
        /* <DEDUP_REMOVED lines=12> */
[----:B------:R-:W-:Y:S02]  /*194b0*/  ISETP.GT.AND P4, PT, R9, 0x70, P2 ;  /* 0x000000700900780c */ /* 0x000fe40001784270 */
[----:B------:R-:W-:Y:S01]  /*194c0*/  FMNMX.FTZ R45, R71, R20, !PT ;  /* 0x00000014472d7209 */ /* 0x000fe20007810000 */
[----:B------:R-:W-:Y:S01]  /*194d0*/  MUFU.EX2 R178, R178 ;  /* 0x000000b200b27308 */ /* 0x000fe20000000800 */
[----:B------:R-:W-:Y:S02]  /*194e0*/  ISETP.LT.OR P4, PT, R12, 0x71, P4 ;  /* 0x000000710c00780c */ /* 0x000fe40002781670 */
[----:B------:R-:W-:Y:S01]  /*194f0*/  FMNMX.FTZ R20, R74, R45, !PT ;  /* 0x0000002d4a147209 */ /* 0x000fe20007810000 */
[--C-:B------:R-:W-:Y:S01]  /*19500*/  FFMA.FTZ R45, R57, UR44, -R10.reuse ;  /* 0x0000002c392d7c23 */ /* 0x100fe2000801080a */
[----:B------:R-:W-:Y:S01]  /*19510*/  FSEL R82, R82, -INF , !P4 ;  /* 0xff80000052527808 */ /* 0x000fe20006000000 */
[--C-:B------:R-:W-:Y:S01]  /*19520*/  FFMA.FTZ R57, R69, UR44, -R10.reuse ;  /* 0x0000002c45397c23 */ /* 0x100fe2000801080a */
[----:B------:R-:W-:Y:S01]  /*19530*/  ISETP.GT.AND P4, PT, R9, 0x71, P2 ;  /* 0x000000710900780c */ /* 0x000fe20001784270 */
[----:B------:R-:W-:Y:S01]  /*19540*/  FFMA.FTZ R69, R81, UR44, -R10 ;  /* 0x0000002c51457c23 */ /* 0x000fe2000801080a */
[----:B------:R-:W-:Y:S01]  /*19550*/  FMNMX.FTZ R49, R75, R20, !PT ;  /* 0x000000144b317209 */ /* 0x000fe20007810000 */
[----:B------:R-:W-:Y:S01]  /*19560*/  MUFU.EX2 R25, R25 ;  /* 0x0000001900197308 */ /* 0x000fe20000000800 */
[----:B------:R-:W-:-:S02]  /*19570*/  ISETP.LT.OR P4, PT, R12, 0x72, P4 ;  /* 0x000000720c00780c */ /* 0x000fc40002781670 */
[----:B------:R-:W-:Y:S02]  /*19580*/  FMNMX.FTZ R20, R78, R49, !PT ;  /* 0x000000314e147209 */ /* 0x000fe40007810000 */
[----:B------:R-:W-:Y:S02]  /*19590*/  FSEL R83, R83, -INF , !P4 ;  /* 0xff80000053537808 */ /* 0x000fe40006000000 */
[----:B------:R-:W-:Y:S01]  /*195a0*/  ISETP.GT.AND P4, PT, R9, 0x78, P2 ;  /* 0x000000780900780c */ /* 0x000fe20001784270 */
[----:B------:R-:W-:Y:S01]  /*195b0*/  MUFU.EX2 R172, R172 ;  /* 0x000000ac00ac7308 */ /* 0x000fe20000000800 */
[----:B------:R-:W-:Y:S02]  /*195c0*/  FMNMX.FTZ R49, R79, R20, !PT ;  /* 0x000000144f317209 */ /* 0x000fe40007810000 */
[----:B------:R-:W-:Y:S02]  /*195d0*/  ISETP.GT.AND P2, PT, R9, 0x79, P2 ;  /* 0x000000790900780c */ /* 0x000fe40001744270 */
[----:B------:R-:W-:-:S02]  /*195e0*/  ISETP.LT.OR P4, PT, R12, 0x79, P4 ;  /* 0x000000790c00780c */ /* 0x000fc40002781670 */
[----:B------:R-:W-:Y:S01]  /*195f0*/  FMNMX.FTZ R20, R82, R49, !PT ;  /* 0x0000003152147209 */ /* 0x000fe20007810000 */
[--C-:B------:R-:W-:Y:S01]  /*19600*/  FFMA.FTZ R49, R61, UR44, -R10.reuse ;  /* 0x0000002c3d317c23 */ /* 0x100fe2000801080a */
[----:B------:R-:W-:Y:S01]  /*19610*/  ISETP.LT.OR P2, PT, R12, 0x7a, P2 ;  /* 0x0000007a0c00780c */ /* 0x000fe20001741670 */
[----:B------:R-:W-:Y:S01]  /*19620*/  FFMA.FTZ R61, R73, UR44, -R10 ;  /* 0x0000002c493d7c23 */ /* 0x000fe2000801080a */
[----:B------:R-:W-:Y:S01]  /*19630*/  FSEL R86, R86, -INF , !P4 ;  /* 0xff80000056567808 */ /* 0x000fe20006000000 */
[----:B------:R-:W-:Y:S01]  /*19640*/  MUFU.EX2 R29, R29 ;  /* 0x0000001d001d7308 */ /* 0x000fe20000000800 */
[----:B------:R-:W-:Y:S02]  /*19650*/  FMNMX.FTZ R9, R83, R20, !PT ;  /* 0x0000001453097209 */ /* 0x000fe40007810000 */
[----:B------:R-:W-:Y:S02]  /*19660*/  FSEL R87, R87, -INF , !P2 ;  /* 0xff80000057577808 */ /* 0x000fe40005000000 */
[----:B------:R-:W-:-:S02]  /*19670*/  FMNMX.FTZ R12, R86, R9, !PT ;  /* 0x00000009560c7209 */ /* 0x000fc40007810000 */
[----:B------:R-:W-:Y:S01]  /*19680*/  FSEL R20, R0, RZ, P3 ;  /* 0x000000ff00147208 */ /* 0x000fe20001800000 */
[----:B------:R-:W-:Y:S01]  /*19690*/  MUFU.EX2 R174, R174 ;  /* 0x000000ae00ae7308 */ /* 0x000fe20000000800 */
[----:B------:R-:W-:-:S03]  /*196a0*/  FMNMX.FTZ R12, R87, R12, !PT ;  /* 0x0000000c570c7209 */ /* 0x000fc60007810000 */
[----:B------:R-:W-:Y:S02]  /*196b0*/  FADD.FTZ R20, -R20, R7 ;  /* 0x0000000714147221 */ /* 0x000fe40000010100 */
[----:B------:R-:W1:Y:S02]  /*196c0*/  SHFL.BFLY PT, R9, R12, 0x2, 0x1f ;  /* 0x0c401f000c097f89 */ /* 0x000e6400000e0000 */
[----:B------:R-:W-:Y:S01]  /*196d0*/  FMUL.FTZ R10, R20, UR44 ;  /* 0x0000002c140a7c20 */ /* 0x000fe20008410000 */
[----:B------:R-:W-:Y:S08]  /*196e0*/  MUFU.EX2 R33, R33 ;  /* 0x0000002100217308 */ /* 0x000ff00000000800 */
[----:B------:R-:W2:Y:S08]  /*196f0*/  MUFU.EX2 R10, R10 ;  /* 0x0000000a000a7308 */ /* 0x000eb00000000800 */
[----:B------:R-:W3:Y:S01]  /*19700*/  MUFU.EX2 R168, R168 ;  /* 0x000000a800a87308 */ /* 0x000ee20000000800 */
[----:B-1----:R-:W-:-:S07]  /*19710*/  FMNMX.FTZ R9, R12, R9, !PT ;  /* 0x000000090c097209 */ /* 0x002fce0007810000 */
[----:B------:R-:W1:Y:S01]  /*19720*/  MUFU.EX2 R37, R37 ;  /* 0x0000002500257308 */ /* 0x000e620000000800 */
[-C--:B--2---:R-:W-:Y:S01]  /*19730*/  FMUL.FTZ R88, R88, R10.reuse ;  /* 0x0000000a58587220 */ /* 0x084fe20000410000 */
[----:B------:R-:W2:Y:S01]  /*19740*/  SHFL.BFLY PT, R12, R9, 0x1, 0x1f ;  /* 0x0c201f00090c7f89 */ /* 0x000ea200000e0000 */
[-C--:B------:R-:W-:Y:S01]  /*19750*/  FMUL.FTZ R89, R89, R10.reuse ;  /* 0x0000000a59597220 */ /* 0x080fe20000410000 */
[-C--:B------:R-:W-:Y:S01]  /*19760*/  FMUL.FTZ R92, R92, R10.reuse ;  /* 0x0000000a5c5c7220 */ /* 0x080fe20000410000 */
[-C--:B------:R-:W-:Y:S01]  /*19770*/  FMUL.FTZ R93, R93, R10.reuse ;  /* 0x0000000a5d5d7220 */ /* 0x080fe20000410000 */
[-C--:B------:R-:W-:Y:S01]  /*19780*/  FMUL.FTZ R96, R96, R10.reuse ;  /* 0x0000000a60607220 */ /* 0x080fe20000410000 */
[-C--:B------:R-:W-:Y:S01]  /*19790*/  FMUL.FTZ R97, R97, R10.reuse ;  /* 0x0000000a61617220 */ /* 0x080fe20000410000 */
[----:B------:R-:W4:Y:S01]  /*197a0*/  MUFU.EX2 R170, R170 ;  /* 0x000000aa00aa7308 */ /* 0x000f220000000800 */
[-C--:B------:R-:W-:Y:S01]  /*197b0*/  FMUL.FTZ R100, R100, R10.reuse ;  /* 0x0000000a64647220 */ /* 0x080fe20000410000 */
[-C--:B------:R-:W-:Y:S01]  /*197c0*/  FMUL.FTZ R101, R101, R10.reuse ;  /* 0x0000000a65657220 */ /* 0x080fe20000410000 */
[-C--:B------:R-:W-:Y:S01]  /*197d0*/  FMUL.FTZ R104, R104, R10.reuse ;  /* 0x0000000a68687220 */ /* 0x080fe20000410000 */
[-C--:B------:R-:W-:Y:S01]  /*197e0*/  FMUL.FTZ R105, R105, R10.reuse ;  /* 0x0000000a69697220 */ /* 0x080fe20000410000 */
[-C--:B------:R-:W-:Y:S01]  /*197f0*/  FMUL.FTZ R108, R108, R10.reuse ;  /* 0x0000000a6c6c7220 */ /* 0x080fe20000410000 */
[-C--:B------:R-:W-:Y:S01]  /*19800*/  FMUL.FTZ R109, R109, R10.reuse ;  /* 0x0000000a6d6d7220 */ /* 0x080fe20000410000 */
[-C--:B------:R-:W-:Y:S01]  /*19810*/  FMUL.FTZ R112, R112, R10.reuse ;  /* 0x0000000a70707220 */ /* 0x080fe20000410000 */
[----:B------:R-:W5:Y:S01]  /*19820*/  MUFU.EX2 R41, R41 ;  /* 0x0000002900297308 */ /* 0x000f620000000800 */
        /* <DEDUP_REMOVED lines=8> */
[----:B------:R-:W-:Y:S01]  /*198b0*/  FMUL.FTZ R128, R128, R10 ;  /* 0x0000000a80807220 */ /* 0x000fe20000410000 */
[----:B--2---:R-:W-:Y:S01]  /*198c0*/  FMNMX.FTZ R9, R9, R12, !PT ;  /* 0x0000000c09097209 */ /* 0x004fe20007810000 */
[-C--:B------:R-:W-:Y:S01]  /*198d0*/  FMUL.FTZ R129, R129, R10.reuse ;  /* 0x0000000a81817220 */ /* 0x080fe20000410000 */
[-C--:B------:R-:W-:Y:S01]  /*198e0*/  FMUL.FTZ R132, R132, R10.reuse ;  /* 0x0000000a84847220 */ /* 0x080fe20000410000 */
[-C--:B------:R-:W-:Y:S01]  /*198f0*/  FMUL.FTZ R133, R133, R10.reuse ;  /* 0x0000000a85857220 */ /* 0x080fe20000410000 */
[C---:B------:R-:W-:Y:S01]  /*19900*/  FSETP.NEU.FTZ.AND P2, PT, R9.reuse, -INF , PT ;  /* 0xff8000000900780b */ /* 0x040fe20003f5d000 */
[----:B------:R-:W-:Y:S01]  /*19910*/  FMUL.FTZ R32, R9, UR44 ;  /* 0x0000002c09207c20 */ /* 0x000fe20008410000 */
[----:B------:R-:W2:Y:S01]  /*19920*/  MUFU.EX2 R45, R45 ;  /* 0x0000002d002d7308 */ /* 0x000ea20000000800 */
[-C--:B------:R-:W-:Y:S01]  /*19930*/  FMUL.FTZ R136, R136, R10.reuse ;  /* 0x0000000a88887220 */ /* 0x080fe20000410000 */
[-C--:B------:R-:W-:Y:S01]  /*19940*/  FMUL.FTZ R137, R137, R10.reuse ;  /* 0x0000000a89897220 */ /* 0x080fe20000410000 */
[-C--:B------:R-:W-:Y:S01]  /*19950*/  FMUL.FTZ R140, R140, R10.reuse ;  /* 0x0000000a8c8c7220 */ /* 0x080fe20000410000 */
[----:B------:R-:W-:Y:S01]  /*19960*/  FSEL R32, R32, RZ, P2 ;  /* 0x000000ff20207208 */ /* 0x000fe20001000000 */
[-C--:B------:R-:W-:Y:S01]  /*19970*/  FMUL.FTZ R141, R141, R10.reuse ;  /* 0x0000000a8d8d7220 */ /* 0x080fe20000410000 */
[-C--:B------:R-:W-:Y:S01]  /*19980*/  FMUL.FTZ R144, R144, R10.reuse ;  /* 0x0000000a90907220 */ /* 0x080fe20000410000 */
[----:B------:R-:W-:Y:S01]  /*19990*/  FMUL.FTZ R145, R145, R10 ;  /* 0x0000000a91917220 */ /* 0x000fe20000410000 */
[----:B------:R-:W2:Y:S01]  /*199a0*/  MUFU.EX2 R166, R166 ;  /* 0x000000a600a67308 */ /* 0x000ea20000000800 */
        /* <DEDUP_REMOVED lines=18> */
[----:B------:R-:W-:Y:S01]  /*19ad0*/  F2FP.BF16.F32.PACK_AB R180, R180, R11 ;  /* 0x0000000bb4b4723e */ /* 0x000fe200000010ff */
        /* <DEDUP_REMOVED lines=9> */
[----:B0-----:R-:W-:Y:S01]  /*19b70*/  FFMA.FTZ R14, R59, UR44, -R32 ;  /* 0x0000002c3b0e7c23 */ /* 0x001fe20008010820 */
        /* <DEDUP_REMOVED lines=13> */
[----:B------:R-:W-:Y:S01]  /*19c50*/  FSEL R27, R9, RZ, P2 ;  /* 0x000000ff091b7208 */ /* 0x000fe20001000000 */
[--C-:B------:R-:W-:Y:S01]  /*19c60*/  FFMA.FTZ R75, R75, UR44, -R32.reuse ;  /* 0x0000002c4b4b7c23 */ /* 0x100fe20008010820 */
[----:B------:R-:W-:Y:S01]  /*19c70*/  FFMA.FTZ R78, R78, UR44, -R32 ;  /* 0x0000002c4e4e7c23 */ /* 0x000fe20008010820 */
[----:B------:R-:W-:Y:S01]  /*19c80*/  FADD.FTZ R31, R33, R6 ;  /* 0x00000006211f7221 */ /* 0x000fe20000010000 */
[----:B------:R-:W-:Y:S01]  /*19c90*/  FFMA.FTZ R79, R79, UR44, -R32 ;  /* 0x0000002c4f4f7c23 */ /* 0x000fe20008010820 */
[----:B------:R-:W-:Y:S01]  /*19ca0*/  FADD.FTZ R27, -R27, R4 ;  /* 0x000000041b1b7221 */ /* 0x000fe20000010100 */
[----:B------:R-:W-:Y:S01]  /*19cb0*/  MUFU.EX2 R53, R53 ;  /* 0x0000003500357308 */ /* 0x000fe20000000800 */
[----:B---3--:R-:W-:Y:S01]  /*19cc0*/  FADD.FTZ R6, R168, R31 ;  /* 0x0000001fa8067221 */ /* 0x008fe20000010000 */
[--C-:B------:R-:W-:Y:S01]  /*19cd0*/  FFMA.FTZ R82, R82, UR44, -R32.reuse ;  /* 0x0000002c52527c23 */ /* 0x100fe20008010820 */
[----:B------:R-:W-:Y:S01]  /*19ce0*/  FMUL.FTZ R27, R27, UR44 ;  /* 0x0000002c1b1b7c20 */ /* 0x000fe20008410000 */
[----:B------:R-:W-:Y:S01]  /*19cf0*/  FFMA.FTZ R83, R83, UR44, -R32 ;  /* 0x0000002c53537c23 */ /* 0x000fe20008010820 */
[----:B-1----:R-:W-:Y:S01]  /*19d00*/  FADD.FTZ R31, R37, R6 ;  /* 0x00000006251f7221 */ /* 0x002fe20000010000 */
[--C-:B------:R-:W-:Y:S01]  /*19d10*/  FFMA.FTZ R86, R86, UR44, -R32.reuse ;  /* 0x0000002c56567c23 */ /* 0x100fe20008010820 */
[----:B------:R-:W-:Y:S01]  /*19d20*/  FFMA.FTZ R87, R87, UR44, -R32 ;  /* 0x0000002c57577c23 */ /* 0x000fe20008010820 */
[----:B------:R-:W-:Y:S01]  /*19d30*/  MUFU.EX2 R20, R20 ;  /* 0x0000001400147308 */ /* 0x000fe20000000800 */
[----:B----4-:R-:W-:Y:S01]  /*19d40*/  FADD.FTZ R6, R170, R31 ;  /* 0x0000001faa067221 */ /* 0x010fe20000010000 */
[----:B------:R-:W-:Y:S01]  /*19d50*/  ISETP.GT.AND P2, PT, R3, R198, PT ;  /* 0x000000c60300720c */ /* 0x000fe20003f44270 */
[----:B------:R-:W-:Y:S01]  /*19d60*/  FMUL.FTZ R148, R148, R10 ;  /* 0x0000000a94947220 */ /* 0x000fe20000410000 */
[----:B------:R-:W-:Y:S01]  /*19d70*/  F2FP.BF16.F32.PACK_AB R182, R13, R182 ;  /* 0x000000b60db6723e */ /* 0x000fe200000010ff */
[----:B-----5:R-:W-:Y:S01]  /*19d80*/  FADD.FTZ R31, R41, R6 ;  /* 0x00000006291f7221 */ /* 0x020fe20000010000 */
[----:B------:R-:W-:Y:S01]  /*19d90*/  F2FP.BF16.F32.PACK_AB R176, R21, R176 ;  /* 0x000000b015b0723e */ /* 0x000fe200000010ff */
[----:B------:R-:W-:Y:S01]  /*19da0*/  FMUL.FTZ R149, R149, R10 ;  /* 0x0000000a95957220 */ /* 0x000fe20000410000 */
[----:B------:R-:W0:Y:S01]  /*19db0*/  MUFU.EX2 R27, R27 ;  /* 0x0000001b001b7308 */ /* 0x000e220000000800 */
[----:B------:R-:W-:Y:S01]  /*19dc0*/  FADD.FTZ R6, R164, R31 ;  /* 0x0000001fa4067221 */ /* 0x000fe20000010000 */
[----:B------:R-:W-:Y:S01]  /*19dd0*/  F2FP.BF16.F32.PACK_AB R178, R25, R178 ;  /* 0x000000b219b2723e */ /* 0x000fe200000010ff */
[----:B------:R-:W-:Y:S01]  /*19de0*/  VIADD R3, R3, 0xffffffff ;  /* 0xffffffff03037836 */ /* 0x000fe20000000000 */
[----:B------:R-:W-:Y:S01]  /*19df0*/  F2FP.BF16.F32.PACK_AB R172, R29, R172 ;  /* 0x000000ac1dac723e */ /* 0x000fe200000010ff */
[----:B--2---:R-:W-:Y:S01]  /*19e00*/  FADD.FTZ R31, R45, R6 ;  /* 0x000000062d1f7221 */ /* 0x004fe20000010000 */
[----:B------:R-:W-:-:S02]  /*19e10*/  F2FP.BF16.F32.PACK_AB R174, R33, R174 ;  /* 0x000000ae21ae723e */ /* 0x000fc400000010ff */
[----:B------:R-:W1:Y:S01]  /*19e20*/  MUFU.EX2 R162, R162 ;  /* 0x000000a200a27308 */ /* 0x000e620000000800 */
[----:B------:R-:W-:Y:S01]  /*19e30*/  FADD.FTZ R38, R166, R31 ;  /* 0x0000001fa6267221 */ /* 0x000fe20000010000 */
[----:B------:R-:W-:Y:S02]  /*19e40*/  F2FP.BF16.F32.PACK_AB R168, R37, R168 ;  /* 0x000000a825a8723e */ /* 0x000fe400000010ff */
[----:B------:R-:W-:Y:S02]  /*19e50*/  F2FP.BF16.F32.PACK_AB R170, R41, R170 ;  /* 0x000000aa29aa723e */ /* 0x000fe400000010ff */
[----:B------:R-:W-:Y:S02]  /*19e60*/  F2FP.BF16.F32.PACK_AB R164, R45, R164 ;  /* 0x000000a42da4723e */ /* 0x000fe400000010ff */
[----:B------:R-:W2:Y:S01]  /*19e70*/  MUFU.EX2 R177, R177 ;  /* 0x000000b100b17308 */ /* 0x000ea20000000800 */
[----:B0-----:R-:W-:Y:S01]  /*19e80*/  FFMA.FTZ R6, R27, R5, R12 ;  /* 0x000000051b067223 */ /* 0x001fe2000001000c */
[C---:B------:R-:W-:Y:S01]  /*19e90*/  FADD.FTZ R5, R49.reuse, R38 ;  /* 0x0000002631057221 */ /* 0x040fe20000010000 */
[----:B------:R-:W-:Y:S01]  /*19ea0*/  F2FP.BF16.F32.PACK_AB R166, R49, R166 ;  /* 0x000000a631a6723e */ /* 0x000fe200000010ff */
[----:B------:R-:W-:Y:S01]  /*19eb0*/  FMUL.FTZ R90, R90, R27 ;  /* 0x0000001b5a5a7220 */ /* 0x000fe20000410000 */
[----:B------:R-:W-:Y:S01]  /*19ec0*/  FADD.FTZ R6, R181, R6 ;  /* 0x00000006b5067221 */ /* 0x000fe20000010000 */
[----:B------:R-:W-:Y:S01]  /*19ed0*/  FADD.FTZ R38, R160, R5 ;  /* 0x00000005a0267221 */ /* 0x000fe20000010000 */
[----:B------:R-:W-:Y:S01]  /*19ee0*/  F2FP.BF16.F32.PACK_AB R160, R53, R160 ;  /* 0x000000a035a0723e */ /* 0x000fe200000010ff */
[----:B------:R-:W0:Y:S01]  /*19ef0*/  MUFU.EX2 R57, R57 ;  /* 0x0000003900397308 */ /* 0x000e220000000800 */
[----:B------:R-:W-:Y:S01]  /*19f00*/  FADD.FTZ R5, R183, R6 ;  /* 0x00000006b7057221 */ /* 0x000fe20000010000 */
[----:B------:R-:W-:Y:S01]  /*19f10*/  FADD.FTZ R31, R53, R38 ;  /* 0x00000026351f7221 */ /* 0x000fe20000010000 */
[C---:B------:R-:W-:Y:S01]  /*19f20*/  F2FP.BF16.F32.PACK_AB R183, R20.reuse, R183 ;  /* 0x000000b714b7723e */ /* 0x040fe200000010ff */
[-C--:B------:R-:W-:Y:S01]  /*19f30*/  FMUL.FTZ R91, R91, R27.reuse ;  /* 0x0000001b5b5b7220 */ /* 0x080fe20000410000 */
[----:B------:R-:W-:Y:S01]  /*19f40*/  FADD.FTZ R6, R20, R5 ;  /* 0x0000000514067221 */ /* 0x000fe20000010000 */
[----:B-1----:R-:W-:Y:S01]  /*19f50*/  FADD.FTZ R38, R162, R31 ;  /* 0x0000001fa2267221 */ /* 0x002fe20000010000 */
[----:B------:R-:W-:Y:S01]  /*19f60*/  F2FP.BF16.F32.PACK_AB R181, R181, R12 ;  /* 0x0000000cb5b5723e */ /* 0x000fe200000010ff */
        /* <DEDUP_REMOVED lines=9> */
[C---:B0-----:R-:W-:Y:S01]  /*1a000*/  FADD.FTZ R11, R57.reuse, R38 ;  /* 0x00000026390b7221 */ /* 0x041fe20000010000 */
[----:B------:R-:W-:Y:S01]  /*1a010*/  F2FP.BF16.F32.PACK_AB R162, R57, R162 ;  /* 0x000000a239a2723e */ /* 0x000fe200000010ff */
[-C--:B------:R-:W-:Y:S01]  /*1a020*/  FMUL.FTZ R106, R106, R27.reuse ;  /* 0x0000001b6a6a7220 */ /* 0x080fe20000410000 */
[-C--:B------:R-:W-:Y:S01]  /*1a030*/  FMUL.FTZ R107, R107, R27.reuse ;  /* 0x0000001b6b6b7220 */ /* 0x080fe20000410000 */
[-C--:B------:R-:W-:Y:S01]  /*1a040*/  FMUL.FTZ R110, R110, R27.reuse ;  /* 0x0000001b6e6e7220 */ /* 0x080fe20000410000 */
[-C--:B------:R-:W-:Y:S01]  /*1a050*/  FMUL.FTZ R111, R111, R27.reuse ;  /* 0x0000001b6f6f7220 */ /* 0x080fe20000410000 */
[----:B------:R-:W-:Y:S01]  /*1a060*/  FMUL.FTZ R114, R114, R27 ;  /* 0x0000001b72727220 */ /* 0x000fe20000410000 */
[----:B------:R-:W0:Y:S01]  /*1a070*/  MUFU.EX2 R179, R179 ;  /* 0x000000b300b37308 */ /* 0x000e220000000800 */
[C---:B-1----:R-:W-:Y:S01]  /*1a080*/  FADD.FTZ R6, R24.reuse, R5 ;  /* 0x0000000518067221 */ /* 0x042fe20000010000 */
[----:B------:R-:W-:Y:S01]  /*1a090*/  F2FP.BF16.F32.PACK_AB R177, R24, R177 ;  /* 0x000000b118b1723e */ /* 0x000fe200000010ff */
        /* <DEDUP_REMOVED lines=22> */
[C---:B-1----:R-:W-:Y:S01]  /*1a200*/  FADD.FTZ R11, R61.reuse, R38 ;  /* 0x000000263d0b7221 */ /* 0x042fe20000010000 */
[----:B------:R-:W-:Y:S01]  /*1a210*/  F2FP.BF16.F32.PACK_AB R156, R61, R156 ;  /* 0x0000009c3d9c723e */ /* 0x000fe200000010ff */
[-C--:B------:R-:W-:Y:S01]  /*1a220*/  FMUL.FTZ R150, R150, R27.reuse ;  /* 0x0000001b96967220 */ /* 0x080fe20000410000 */
[----:B------:R-:W-:Y:S01]  /*1a230*/  FMUL.FTZ R151, R151, R27 ;  /* 0x0000001b97977220 */ /* 0x000fe20000410000 */
[----:B------:R-:W-:-:S03]  /*1a240*/  IMAD.MOV.U32 R20, RZ, RZ, R186 ;  /* 0x000000ffff147224 */ /* 0x000fc600078e00ba */
        /* <DEDUP_REMOVED lines=29> */
[----:B------:R-:W-:Y:S01]  /*1a420*/  F2FP.BF16.F32.PACK_AB R154, R7, R154 ;  /* 0x0000009a079a723e */ /* 0x000fe200000010ff */
[----:B------:R-:W-:-:S05]  /*1a430*/  IMAD.MOV.U32 R7, RZ, RZ, R0 ;  /* 0x000000ffff077224 */ /* 0x000fca00078e0000 */
[----:B------:R-:W1:Y:S01]  /*1a440*/  MUFU.EX2 R4, R55 ;  /* 0x0000003700047308 */ /* 0x000e620000000800 */
[C---:B--2---:R-:W-:Y:S01]  /*1a450*/  FADD.FTZ R38, R34.reuse, R5 ;  /* 0x0000000522267221 */ /* 0x044fe20000010000 */
[----:B------:R-:W-:-:S06]  /*1a460*/  F2FP.BF16.F32.PACK_AB R169, R34, R169 ;  /* 0x000000a922a9723e */ /* 0x000fcc00000010ff */
[----:B------:R-:W2:Y:S01]  /*1a470*/  MUFU.EX2 R165, R165 ;  /* 0x000000a500a57308 */ /* 0x000ea20000000800 */
[----:B0-----:R-:W-:-:S07]  /*1a480*/  FADD.FTZ R5, R171, R38 ;  /* 0x00000026ab057221 */ /* 0x001fce0000010000 */
[----:B------:R-:W0:Y:S01]  /*1a490*/  MUFU.EX2 R14, R14 ;  /* 0x0000000e000e7308 */ /* 0x000e220000000800 */
[C---:B-1----:R-:W-:Y:S01]  /*1a4a0*/  FADD.FTZ R38, R4.reuse, R5 ;  /* 0x0000000504267221 */ /* 0x042fe20000010000 */
[----:B------:R-:W-:Y:S01]  /*1a4b0*/  F2FP.BF16.F32.PACK_AB R171, R4, R171 ;  /* 0x000000ab04ab723e */ /* 0x000fe200000010ff */
[----:B------:R-:W-:-:S05]  /*1a4c0*/  IMAD.MOV.U32 R4, RZ, RZ, R9 ;  /* 0x000000ffff047224 */ /* 0x000fca00078e0009 */
[----:B------:R-:W1:Y:S01]  /*1a4d0*/  MUFU.EX2 R167, R167 ;  /* 0x000000a700a77308 */ /* 0x000e620000000800 */
[----:B--2---:R-:W-:-:S07]  /*1a4e0*/  FADD.FTZ R5, R165, R38 ;  /* 0x00000026a5057221 */ /* 0x004fce0000010000 */
[----:B------:R-:W2:Y:S01]  /*1a4f0*/  MUFU.EX2 R32, R63 ;  /* 0x0000003f00207308 */ /* 0x000ea20000000800 */
[C---:B0-----:R-:W-:Y:S01]  /*1a500*/  FADD.FTZ R38, R14.reuse, R5 ;  /* 0x000000050e267221 */ /* 0x041fe20000010000 */
[----:B------:R-:W-:Y:S01]  /*1a510*/  F2FP.BF16.F32.PACK_AB R165, R14, R165 ;  /* 0x000000a50ea5723e */ /* 0x000fe200000010ff */
[----:B------:R-:W-:-:S05]  /*1a520*/  IMAD.MOV.U32 R14, RZ, RZ, R184 ;  /* 0x000000ffff0e7224 */ /* 0x000fca00078e00b8 */
        /* <DEDUP_REMOVED lines=33> */
[----:B------:R-:W-:Y:S06]  /*1a740*/  @P2 BRA `(.L_x_1572) ;  /* 0xffffffcc007c2947 */ /* 0x000fec000383ffff */
.L_x_1554:
[----:B------:R-:W-:Y:S05]  /*1a750*/  WARPSYNC.ALL ;  /* 0x0000000000007948 */ /* 0x000fea0003800000 */
[----:B------:R-:W-:Y:S06]  /*1a760*/  BAR.ARV 0x8, 0x120 ;  /* 0x0204800000007b1d */ /* 0x000fec0000002000 */
[----:B------:R-:W-:Y:S05]  /*1a770*/  @!P0 BRA `(.L_x_1573) ;  /* 0x0000000000048947 */ /* 0x000fea0003800000 */
[----:B------:R-:W-:Y:S01]  /*1a780*/  BPT.TRAP 0x1 ;  /* 0x000000040000795c */ /* 0x000fe20000300000 */
.L_x_1573:
[----:B------:R-:W-:Y:S01]  /*1a790*/  IMAD R10, R184, 0x8, R2 ;  /* 0x00000008b80a7824 */ /* 0x000fe200078e0202 */
[----:B------:R-:W-:-:S04]  /*1a7a0*/  SHF.L.U32 R3, R186, 0x1f, RZ ;  /* 0x0000001fba037819 */ /* 0x000fc800000006ff */
[----:B------:R0:W1:Y:S01]  /*1a7b0*/  SYNCS.PHASECHK.TRANS64.TRYWAIT P2, [R10+URZ+0x28850], R3 ;  /* 0x028850030a0075a7 */ /* 0x000062000804017f */
[----:B------:R-:W-:Y:S05]  /*1a7c0*/  @!P0 BRA `(.L_x_1574) ;  /* 0x0000000000048947 */ /* 0x000fea0003800000 */
[----:B------:R-:W-:Y:S01]  /*1a7d0*/  BPT.TRAP 0x1 ;  /* 0x000000040000795c */ /* 0x000fe20000300000 */
.L_x_1574:
[----:B------:R-:W-:-:S05]  /*1a7e0*/  VIADD R2, R2, 0x400 ;  /* 0x0000040002027836 */ /* 0x000fca0000000000 */
[----:B------:R-:W-:-:S04]  /*1a7f0*/  SHF.R.U32.HI R2, RZ, 0x4, R2 ;  /* 0x00000004ff027819 */ /* 0x000fc80000011602 */
[----:B------:R-:W-:-:S04]  /*1a800*/  LOP3.LUT R2, R2, 0x3fff, RZ, 0xc0, !PT ;  /* 0x00003fff02027812 */ /* 0x000fc800078ec0ff */
[----:B------:R-:W-:Y:S01]  /*1a810*/  LOP3.LUT R7, R2, 0x4000000, RZ, 0xfc, !PT ;  /* 0x0400000002077812 */ /* 0x000fe200078efcff */
[----:B-1----:R-:W-:Y:S06]  /*1a820*/  @P2 BRA `(.L_x_1575) ;  /* 0x0000000000082947 */ /* 0x002fec0003800000 */
[----:B------:R-:W1:Y:S02]  /*1a830*/  SYNCS.PHASECHK.TRANS64.TRYWAIT P0, [R10+URZ+0x28850], R3 ;  /* 0x028850030a0075a7 */ /* 0x000e64000800017f */
[----:B-1----:R-:W-:Y:S05]  /*1a840*/  @!P0 BRA `(.L_x_1576) ;  /* 0x000000a000a48947 */ /* 0x002fea0003800000 */
.L_x_1575:
[----:B------:R-:W-:Y:S01]  /*1a850*/  IMAD R2, R184, 0x800, R7 ;  /* 0x00000800b8027824 */ /* 0x000fe200078e0207 */
[----:B------:R-:W-:Y:S05]  /*1a860*/  WARPSYNC.ALL ;  /* 0x0000000000007948 */ /* 0x000fea0003800000 */
[----:B01----:R-:W-:Y:S01]  /*1a870*/  IMAD.MOV.U32 R3, RZ, RZ, 0x40000040 ;  /* 0x40000040ff037424 */ /* 0x003fe200078e00ff */
[C---:B------:R-:W-:Y:S01]  /*1a880*/  R2UR UR6, R2.reuse ;  /* 0x00000000020672ca */ /* 0x040fe200000e0000 */
[----:B------:R-:W-:Y:S01]  /*1a890*/  WARPGROUP.ARRIVE ;  /* 0x00000000000079c5 */ /* 0x000fe20000000000 */
[----:B------:R-:W-:Y:S02]  /*1a8a0*/  VIADD R12, R2, 0x80 ;  /* 0x00000080020c7836 */ /* 0x000fe40000000000 */
[----:B------:R-:W-:Y:S01]  /*1a8b0*/  R2UR UR7, R3 ;  /* 0x00000000030772ca */ /* 0x000fe200000e0000 */
[----:B------:R-:W-:-:S02]  /*1a8c0*/  IMAD.MOV.U32 R13, RZ, RZ, 0x40000040 ;  /* 0x40000040ff0d7424 */ /* 0x000fc400078e00ff */
[----:B------:R-:W-:Y:S02]  /*1a8d0*/  IMAD.MOV.U32 R3, RZ, RZ, 0x40000040 ;  /* 0x40000040ff037424 */ /* 0x000fe400078e00ff */
[----:B------:R-:W-:Y:S02]  /*1a8e0*/  @!P1 VIADD R10, R10, 0x28860 ;  /* 0x000288600a0a9836 */ /* 0x000fe40000000000 */
[----:B------:R-:W-:Y:S02]  /*1a8f0*/  VIADD R184, R184, 0x1 ;  /* 0x00000001b8b87836 */ /* 0x000fe40000000000 */
[----:B------:R-:W-:Y:S01]  /*1a900*/  IMAD.MOV.U32 R20, RZ, RZ, -0x800000 ;  /* 0xff800000ff147424 */ /* 0x000fe200078e00ff */
[----:B------:R-:W-:Y:S01]  /*1a910*/  @!P1 PRMT R10, RZ, 0x654, R10 ;  /* 0x00000654ff0a9816 */ /* 0x000fe2000000000a */
[----:B------:R-:W-:Y:S01]  /*1a920*/  VIADD R222, R222, 0x1 ;  /* 0x00000001dede7836 */ /* 0x000fe20000000000 */
[----:B------:R-:W-:Y:S01]  /*1a930*/  ISETP.NE.AND P2, PT, R184, 0x2, PT ;  /* 0x00000002b800780c */ /* 0x000fe20003f45270 */
[----:B------:R-:W-:Y:S01]  /*1a940*/  HGMMA.64x128x16.F32.BF16 R88, R180, gdesc[UR4].tnspB, R88, gsb0 ;  /* 0x41e00004b4587df0 */ /* 0x000fe20008001858 */
[----:B------:R-:W-:Y:S01]  /*1a950*/  R2UR UR6, R12 ;  /* 0x000000000c0672ca */ /* 0x000fe200000e0000 */
[----:B------:R-:W-:Y:S01]  /*1a960*/  VIADD R12, R2, 0x100 ;  /* 0x00000100020c7836 */ /* 0x000fe20000000000 */
[----:B------:R-:W-:Y:S01]  /*1a970*/  R2UR UR7, R13 ;  /* 0x000000000d0772ca */ /* 0x000fe200000e0000 */
[----:B------:R-:W-:Y:S01]  /*1a980*/  IMAD.MOV.U32 R13, RZ, RZ, 0x40000040 ;  /* 0x40000040ff0d7424 */ /* 0x000fe200078e00ff */
[----:B------:R-:W-:Y:S01]  /*1a990*/  SEL R184, R184, RZ, P2 ;  /* 0x000000ffb8b87207 */ /* 0x000fe20001000000 */
[----:B------:R-:W-:-:S02]  /*1a9a0*/  WARPGROUP.DEPBAR.LE gsb0, 0x0 ;  /* 0x00008000000079c5 */ /* 0x000fc40000010000 */
        /* <DEDUP_REMOVED lines=33> */
[----:B------:R-:W-:Y:S01]  /*1abc0*/  IMAD.U32 R13, RZ, RZ, UR44 ;  /* 0x0000002cff0d7e24 */ /* 0x000fe2000f8e00ff */
[----:B------:R-:W-:Y:S02]  /*1abd0*/  WARPGROUP.DEPBAR.LE gsb0, 0x0 ;  /* 0x00008000000079c5 */ /* 0x000fe40000010000 */
[----:B------:R-:W-:-:S09]  /*1abe0*/  WARPGROUP.ARRIVE ;  /* 0x00000000000079c5 */ /* 0x000fd20000000000 */
[----:B------:R-:W-:Y:S01]  /*1abf0*/  HGMMA.64x128x16.F32.BF16 R88, R156, gdesc[UR4].tnspB, R88, gsb0 ;  /* 0x41e000049c587df0 */ /* 0x000fe20008001858 */
[----:B------:R-:W-:Y:S02]  /*1ac00*/  R2UR UR6, R2 ;  /* 0x00000000020672ca */ /* 0x000fe400000e0000 */
[----:B------:R-:W-:Y:S01]  /*1ac10*/  R2UR UR7, R3 ;  /* 0x00000000030772ca */ /* 0x000fe200000e0000 */
[----:B------:R-:W0:Y:S04]  /*1ac20*/  SHFL.BFLY PT, R2, R5, 0x2, 0x1f ;  /* 0x0c401f0005027f89 */ /* 0x000e2800000e0000 */
[----:B------:R-:W1:Y:S01]  /*1ac30*/  SHFL.BFLY PT, R3, R6, 0x2, 0x1f ;  /* 0x0c401f0006037f89 */ /* 0x000e6200000e0000 */
[----:B0-----:R-:W-:Y:S01]  /*1ac40*/  FADD.FTZ R4, R2, R5 ;  /* 0x0000000502047221 */ /* 0x001fe20000010000 */
[----:B------:R-:W-:-:S02]  /*1ac50*/  IMAD.U32 R5, RZ, RZ, UR44 ;  /* 0x0000002cff057e24 */ /* 0x000fc4000f8e00ff */
[----:B-1----:R-:W-:Y:S02]  /*1ac60*/  FADD.FTZ R3, R3, R6 ;  /* 0x0000000603037221 */ /* 0x002fe40000010000 */
[----:B------:R-:W0:Y:S04]  /*1ac70*/  SHFL.BFLY PT, R7, R4, 0x1, 0x1f ;  /* 0x0c201f0004077f89 */ /* 0x000e2800000e0000 */
[----:B------:R-:W1:Y:S01]  /*1ac80*/  SHFL.BFLY PT, R2, R3, 0x1, 0x1f ;  /* 0x0c201f0003027f89 */ /* 0x000e6200000e0000 */
[----:B0-----:R-:W-:Y:S01]  /*1ac90*/  FADD.FTZ R11, R4, R7 ;  /* 0x00000007040b7221 */ /* 0x001fe20000010000 */
[----:B------:R-:W-:Y:S02]  /*1aca0*/  IMAD.MOV.U32 R4, RZ, RZ, RZ ;  /* 0x000000ffff047224 */ /* 0x000fe400078e00ff */
[----:B-1----:R-:W-:-:S02]  /*1acb0*/  FADD.FTZ R8, R3, R2 ;  /* 0x0000000203087221 */ /* 0x002fc40000010000 */
[----:B------:R-:W-:Y:S01]  /*1acc0*/  FSETP.NE.FTZ.AND P3, PT, R11, RZ, PT ;  /* 0x000000ff0b00720b */ /* 0x000fe20003f75000 */
[----:B------:R-:W-:Y:S01]  /*1acd0*/  IMAD.MOV.U32 R2, RZ, RZ, RZ ;  /* 0x000000ffff027224 */ /* 0x000fe200078e00ff */
[----:B------:R-:W-:Y:S02]  /*1ace0*/  SEL R3, RZ, 0x1, P2 ;  /* 0x00000001ff037807 */ /* 0x000fe40001000000 */
[----:B------:R-:W-:Y:S02]  /*1acf0*/  FSETP.NE.FTZ.AND P0, PT, R8, RZ, PT ;  /* 0x000000ff0800720b */ /* 0x000fe40003f15000 */
[----:B------:R-:W-:Y:S01]  /*1ad00*/  LOP3.LUT R186, R186, R3, RZ, 0x3c, !PT ;  /* 0x00000003baba7212 */ /* 0x000fe200078e3cff */
[----:B------:R-:W-:-:S06]  /*1ad10*/  IMAD.MOV.U32 R3, RZ, RZ, -0x800000 ;  /* 0xff800000ff037424 */ /* 0x000fcc00078e00ff */
[----:B------:R-:W-:Y:S01]  /*1ad20*/  @P3 MUFU.LG2 R7, R11 ;  /* 0x0000000b00073308 */ /* 0x000fe20000000c00 */
[----:B------:R-:W-:-:S03]  /*1ad30*/  @P3 FMUL.FTZ R13, R13, 0.69314718246459960938 ;  /* 0x3f3172180d0d3820 */ /* 0x000fc60000410000 */
[----:B------:R-:W-:-:S04]  /*1ad40*/  @P0 FMUL.FTZ R5, R5, 0.69314718246459960938 ;  /* 0x3f31721805050820 */ /* 0x000fc80000410000 */
[----:B------:R-:W0:Y:S08]  /*1ad50*/  @P0 MUFU.LG2 R6, R8 ;  /* 0x0000000800060308 */ /* 0x000e300000000c00 */
[----:B------:R1:W2:Y:S08]  /*1ad60*/  @P0 MUFU.RCP R2, R8 ;  /* 0x0000000800020308 */ /* 0x0002b00000001000 */
[----:B------:R-:W3:Y:S01]  /*1ad70*/  @P3 MUFU.RCP R4, R11 ;  /* 0x0000000b00043308 */ /* 0x000ee20000001000 */
[----:B0-----:R-:W-:Y:S01]  /*1ad80*/  @P0 FMUL.FTZ R6, R6, 0.69314718246459960938 ;  /* 0x3f31721806060820 */ /* 0x001fe20000410000 */
[----:B-1----:R-:W-:-:S03]  /*1ad90*/  @P3 FMUL.FTZ R8, R7, 0.69314718246459960938 ;  /* 0x3f31721807083820 */ /* 0x002fc60000410000 */
[----:B------:R-:W-:Y:S01]  /*1ada0*/  @P0 FFMA.FTZ R20, R5, R0, R6 ;  /* 0x0000000005140223 */ /* 0x000fe20000010006 */
[----:B------:R-:W-:Y:S01]  /*1adb0*/  @P3 FFMA.FTZ R3, R13, R9, R8 ;  /* 0x000000090d033223 */ /* 0x000fe20000010008 */
[----:B------:R-:W-:Y:S01]  /*1adc0*/  PLOP3.LUT P0, PT, PT, PT, PT, 0x8, 0x0 ;  /* 0x000000000000781c */ /* 0x000fe20003f0e170 */
        /* <DEDUP_REMOVED lines=69> */
.L_x_1428:
[----:B------:R-:W-:Y:S05]  /*1b220*/  WARPSYNC.ALL ;  /* 0x0000000000007948 */ /* 0x000fea0003800000 */
[----:B------:R-:W0:Y:S08]  /*1b230*/  S2UR UR5, SR_CgaCtaId ;  /* 0x00000000000579c3 */ /* 0x000e300000008800 */
[----:B------:R-:W-:Y:S06]  /*1b240*/  BAR.SYNC.DEFER_BLOCKING 0x5, 0x120 ;  /* 0x0144800000007b1d */ /* 0x000fec0000010000 */
[----:B------:R-:W-:Y:S01]  /*1b250*/  UMOV UR4, 0x400 ;  /* 0x0000040000047882 */ /* 0x000fe20000000000 */
[----:B------:R-:W-:Y:S01]  /*1b260*/  BSSY B0, `(.L_x_1577) ;  /* 0x00001c9000007945 */ /* 0x000fe20003800000 */
[----:B0-----:R-:W-:-:S06]  /*1b270*/  ULEA UR4, UR5, UR4, 0x18 ;  /* 0x0000000405047291 */ /* 0x001fcc000f8ec03f */
[----:B------:R-:W-:-:S05]  /*1b280*/  IMAD.U32 R2, RZ, RZ, UR4 ;  /* 0x00000004ff027e24 */ /* 0x000fca000f8e00ff */
[----:B------:R0:W1:Y:S01]  /*1b290*/  LDS.128 R196, [R2+0x288d0] ;  /* 0x0288d00002c47984 */ /* 0x0000620000000c00 */
[----:B------:R-:W-:Y:S06]  /*1b2a0*/  BAR.ARV 0x4, 0x120 ;  /* 0x0104800000007b1d */ /* 0x000fec0000002000 */
[----:B------:R-:W-:Y:S05]  /*1b2b0*/  @P0 BRA `(.L_x_1578) ;  /* 0x0000001000ac0947 */ /* 0x000fea0003800000 */
[----:B------:R-:W2:Y:S01]  /*1b2c0*/  S2R R5, SR_SWINHI ;  /* 0x0000000000057919 */ /* 0x000ea20000002f00 */
[----:B------:R-:W-:Y:S05]  /*1b2d0*/  WARPSYNC.ALL ;  /* 0x0000000000007948 */ /* 0x000fea0003800000 */
[----:B------:R-:W-:Y:S01]  /*1b2e0*/  BAR.SYNC.DEFER_BLOCKING 0x1, 0x100 ;  /* 0x0044000000007b1d */ /* 0x000fe20000010000 */
[----:B------:R-:W-:Y:S02]  /*1b2f0*/  F2FP.BF16.F32.PACK_AB R6, R6, R39 ;  /* 0x000000270606723e */ /* 0x000fe400000010ff */
[----:B------:R-:W-:Y:S02]  /*1b300*/  F2FP.BF16.F32.PACK_AB R7, R7, R94 ;  /* 0x0000005e0707723e */ /* 0x000fe400000010ff */
[----:B------:R-:W-:Y:S01]  /*1b310*/  F2FP.BF16.F32.PACK_AB R30, R133, R30 ;  /* 0x0000001e851e723e */ /* 0x000fe200000010ff */
[----:B------:R-:W-:Y:S01]  /*1b320*/  ULDC.64 UR4, c[0x0][0xbd8] ;  /* 0x0002f60000047ab9 */ /* 0x000fe20000000a00 */
[----:B------:R-:W-:-:S02]  /*1b330*/  F2FP.BF16.F32.PACK_AB R32, R137, R32 ;  /* 0x000000208920723e */ /* 0x000fc400000010ff */
[----:B------:R-:W-:Y:S02]  /*1b340*/  F2FP.BF16.F32.PACK_AB R33, R33, R138 ;  /* 0x0000008a2121723e */ /* 0x000fe400000010ff */
[----:B------:R-:W-:Y:S02]  /*1b350*/  F2FP.BF16.F32.PACK_AB R34, R141, R34 ;  /* 0x000000228d22723e */ /* 0x000fe400000010ff */
[----:B------:R-:W-:Y:S02]  /*1b360*/  F2FP.BF16.F32.PACK_AB R35, R35, R142 ;  /* 0x0000008e2323723e */ /* 0x000fe400000010ff */
[----:B------:R-:W-:Y:S02]  /*1b370*/  MOV R36, R2 ;  /* 0x0000000200247202 */ /* 0x000fe40000000f00 */
[----:B--2---:R-:W-:-:S03]  /*1b380*/  MOV R37, R5 ;  /* 0x0000000500257202 */ /* 0x004fc60000000f00 */
[----:B------:R-:W-:-:S03]  /*1b390*/  IMAD.WIDE R4, R229, 0x2, R36 ;  /* 0x00000002e5047825 */ /* 0x000fc600078e0224 */
[C---:B------:R-:W-:Y:S02]  /*1b3a0*/  IADD3 R41, P5, R4.reuse, 0x20, RZ ;  /* 0x0000002004297810 */ /* 0x040fe40007fbe0ff */
[C---:B------:R-:W-:Y:S02]  /*1b3b0*/  IADD3 R47, P2, R4.reuse, 0x4000, RZ ;  /* 0x00004000042f7810 */ /* 0x040fe40007f5e0ff */
[----:B------:R-:W-:Y:S01]  /*1b3c0*/  LOP3.LUT R0, R41, 0x380, RZ, 0xc0, !PT ;  /* 0x0000038029007812 */ /* 0x000fe200078ec0ff */
[--C-:B------:R-:W-:Y:S01]  /*1b3d0*/  IMAD.X R9, RZ, RZ, R5.reuse, P5 ;  /* 0x000000ffff097224 */ /* 0x100fe200028e0605 */
[C---:B------:R-:W-:Y:S01]  /*1b3e0*/  LOP3.LUT R29, R4.reuse, 0x380, RZ, 0xc0, !PT ;  /* 0x00000380041d7812 */ /* 0x040fe200078ec0ff */
[----:B------:R-:W-:Y:S01]  /*1b3f0*/  IMAD.X R15, RZ, RZ, R5, P2 ;  /* 0x000000ffff0f7224 */ /* 0x000fe200010e0605 */
[----:B------:R-:W-:Y:S02]  /*1b400*/  IADD3 R43, P0, R4, 0x40, RZ ;  /* 0x00000040042b7810 */ /* 0x000fe40007f1e0ff */
[----:B------:R-:W-:-:S02]  /*1b410*/  ISETP.NE.U32.AND P2, PT, RZ, UR4, PT ;  /* 0x00000004ff007c0c */ /* 0x000fc4000bf45070 */
[----:B------:R-:W-:Y:S01]  /*1b420*/  SHF.R.U64 R0, R0, 0x3, RZ ;  /* 0x0000000300007819 */ /* 0x000fe200000012ff */
[--C-:B------:R-:W-:Y:S01]  /*1b430*/  IMAD.X R11, RZ, RZ, R5.reuse, P0 ;  /* 0x000000ffff0b7224 */ /* 0x100fe200000e0605 */
[C---:B------:R-:W-:Y:S02]  /*1b440*/  IADD3 R45, P1, R4.reuse, 0x60, RZ ;  /* 0x00000060042d7810 */ /* 0x040fe40007f3e0ff */
[----:B------:R-:W-:Y:S02]  /*1b450*/  SHF.R.U64 R29, R29, 0x3, RZ ;  /* 0x000000031d1d7819 */ /* 0x000fe400000012ff */
[C---:B------:R-:W-:Y:S01]  /*1b460*/  IADD3 R49, P3, R4.reuse, 0x4020, RZ ;  /* 0x0000402004317810 */ /* 0x040fe20007f7e0ff */
[--C-:B------:R-:W-:Y:S01]  /*1b470*/  IMAD.X R13, RZ, RZ, R5.reuse, P1 ;  /* 0x000000ffff0d7224 */ /* 0x100fe200008e0605 */
[C---:B------:R-:W-:Y:S02]  /*1b480*/  IADD3 R51, P4, R4.reuse, 0x4040, RZ ;  /* 0x0000404004337810 */ /* 0x040fe40007f9e0ff */
[----:B------:R-:W-:Y:S01]  /*1b490*/  LOP3.LUT R10, R43, 0x380, RZ, 0xc0, !PT ;  /* 0x000003802b0a7812 */ /* 0x000fe200078ec0ff */
[--C-:B------:R-:W-:Y:S01]  /*1b4a0*/  IMAD.X R25, RZ, RZ, R5.reuse, P3 ;  /* 0x000000ffff197224 */ /* 0x100fe200018e0605 */
[----:B------:R-:W-:Y:S01]  /*1b4b0*/  IADD3 R53, P5, R4, 0x4060, RZ ;  /* 0x0000406004357810 */ /* 0x000fe20007fbe0ff */
[----:B------:R-:W-:Y:S01]  /*1b4c0*/  IMAD.X R27, RZ, RZ, R5, P4 ;  /* 0x000000ffff1b7224 */ /* 0x000fe200020e0605 */
[----:B------:R-:W-:Y:S01]  /*1b4d0*/  ISETP.NE.AND.EX P2, PT, RZ, UR5, PT, P2 ;  /* 0x00000005ff007c0c */ /* 0x000fe2000bf45320 */
[----:B------:R-:W-:Y:S01]  /*1b4e0*/  ULDC.64 UR4, c[0x0][0xbe0] ;  /* 0x0002f80000047ab9 */ /* 0x000fe20000000a00 */
[----:B------:R-:W-:-:S02]  /*1b4f0*/  LOP3.LUT R8, R0, R41, RZ, 0x3c, !PT ;  /* 0x0000002900087212 */ /* 0x000fc400078e3cff */
[----:B------:R-:W-:Y:S02]  /*1b500*/  LOP3.LUT R12, R45, 0x380, RZ, 0xc0, !PT ;  /* 0x000003802d0c7812 */ /* 0x000fe400078ec0ff */
[----:B------:R-:W-:Y:S01]  /*1b510*/  LOP3.LUT R4, R29, R4, RZ, 0x3c, !PT ;  /* 0x000000041d047212 */ /* 0x000fe200078e3cff */
[----:B------:R-:W-:Y:S01]  /*1b520*/  IMAD.X R29, RZ, RZ, R5, P5 ;  /* 0x000000ffff1d7224 */ /* 0x000fe200028e0605 */
[----:B------:R-:W-:Y:S02]  /*1b530*/  LOP3.LUT R0, R47, 0x380, RZ, 0xc0, !PT ;  /* 0x000003802f007812 */ /* 0x000fe400078ec0ff */
[----:B------:R-:W-:Y:S02]  /*1b540*/  SHF.R.U64 R10, R10, 0x3, RZ ;  /* 0x000000030a0a7819 */ /* 0x000fe400000012ff */
[----:B------:R-:W-:Y:S02]  /*1b550*/  LOP3.LUT R24, R49, 0x380, RZ, 0xc0, !PT ;  /* 0x0000038031187812 */ /* 0x000fe400078ec0ff */
[----:B------:R-:W-:-:S02]  /*1b560*/  LOP3.LUT R26, R51, 0x380, RZ, 0xc0, !PT ;  /* 0x00000380331a7812 */ /* 0x000fc400078ec0ff */
[----:B------:R-:W-:Y:S02]  /*1b570*/  ISETP.NE.U32.AND P0, PT, RZ, UR4, PT ;  /* 0x00000004ff007c0c */ /* 0x000fe4000bf05070 */
[----:B------:R-:W-:Y:S02]  /*1b580*/  LOP3.LUT R28, R53, 0x380, RZ, 0xc0, !PT ;  /* 0x00000380351c7812 */ /* 0x000fe400078ec0ff */
[----:B------:R-:W-:Y:S02]  /*1b590*/  SHF.R.U64 R12, R12, 0x3, RZ ;  /* 0x000000030c0c7819 */ /* 0x000fe400000012ff */
[----:B------:R-:W-:Y:S02]  /*1b5a0*/  SHF.R.U64 R0, R0, 0x3, RZ ;  /* 0x0000000300007819 */ /* 0x000fe400000012ff */
[----:B------:R-:W-:Y:S02]  /*1b5b0*/  MOV R38, R4 ;  /* 0x0000000400267202 */ /* 0x000fe40000000f00 */
[----:B------:R-:W-:-:S02]  /*1b5c0*/  LOP3.LUT R10, R10, R43, RZ, 0x3c, !PT ;  /* 0x0000002b0a0a7212 */ /* 0x000fc400078e3cff */
[----:B------:R-:W-:Y:S02]  /*1b5d0*/  SHF.R.U64 R24, R24, 0x3, RZ ;  /* 0x0000000318187819 */ /* 0x000fe400000012ff */
[----:B------:R-:W-:Y:S02]  /*1b5e0*/  SHF.R.U64 R26, R26, 0x3, RZ ;  /* 0x000000031a1a7819 */ /* 0x000fe400000012ff */
[----:B------:R-:W-:Y:S02]  /*1b5f0*/  F2FP.BF16.F32.PACK_AB R4, R89, R88 ;  /* 0x000000585904723e */ /* 0x000fe400000010ff */
[----:B------:R-:W-:Y:S02]  /*1b600*/  F2FP.BF16.F32.PACK_AB R5, R91, R90 ;  /* 0x0000005a5b05723e */ /* 0x000fe400000010ff */
[----:B------:R-:W-:Y:S02]  /*1b610*/  ISETP.NE.AND.EX P0, PT, RZ, UR5, PT, P0 ;  /* 0x00000005ff007c0c */ /* 0x000fe4000bf05300 */
[----:B------:R-:W-:Y:S01]  /*1b620*/  SHF.R.U64 R28, R28, 0x3, RZ ;  /* 0x000000031c1c7819 */ /* 0x000fe200000012ff */
[----:B------:R2:W-:Y:S01]  /*1b630*/  STSM.16.M88.4 [R38], R4 ;  /* 0x0000000426007844 */ /* 0x0005e20000000200 */
[----:B------:R-:W-:-:S02]  /*1b640*/  LOP3.LUT R12, R12, R45, RZ, 0x3c, !PT ;  /* 0x0000002d0c0c7212 */ /* 0x000fc400078e3cff */
[----:B------:R-:W-:Y:S02]  /*1b650*/  LOP3.LUT R14, R0, R47, RZ, 0x3c, !PT ;  /* 0x0000002f000e7212 */ /* 0x000fe400078e3cff */
[----:B------:R-:W-:Y:S02]  /*1b660*/  LOP3.LUT R24, R24, R49, RZ, 0x3c, !PT ;  /* 0x0000003118187212 */ /* 0x000fe400078e3cff */
[----:B------:R-:W-:Y:S02]  /*1b670*/  LOP3.LUT R26, R26, R51, RZ, 0x3c, !PT ;  /* 0x000000331a1a7212 */ /* 0x000fe400078e3cff */
[----:B------:R-:W-:Y:S02]  /*1b680*/  MOV R45, R8 ;  /* 0x00000008002d7202 */ /* 0x000fe40000000f00 */
[----:B------:R-:W-:Y:S02]  /*1b690*/  MOV R44, R10 ;  /* 0x0000000a002c7202 */ /* 0x000fe40000000f00 */
[----:B------:R-:W-:-:S02]  /*1b6a0*/  LOP3.LUT R28, R28, R53, RZ, 0x3c, !PT ;  /* 0x000000351c1c7212 */ /* 0x000fc400078e3cff */
[----:B------:R-:W-:Y:S01]  /*1b6b0*/  F2FP.BF16.F32.PACK_AB R8, R97, R96 ;  /* 0x000000606108723e */ /* 0x000fe200000010ff */
[----:B--2---:R-:W2:Y:S01]  /*1b6c0*/  LDC.64 R38, c[0x0][0xbd8] ;  /* 0x0002f600ff267b82 */ /* 0x004ea20000000a00 */
[----:B------:R-:W-:Y:S02]  /*1b6d0*/  F2FP.BF16.F32.PACK_AB R9, R99, R98 ;  /* 0x000000626309723e */ /* 0x000fe400000010ff */
[----:B------:R-:W-:Y:S02]  /*1b6e0*/  F2FP.BF16.F32.PACK_AB R10, R101, R100 ;  /* 0x00000064650a723e */ /* 0x000fe400000010ff */
[----:B------:R-:W-:Y:S02]  /*1b6f0*/  F2FP.BF16.F32.PACK_AB R11, R103, R102 ;  /* 0x00000066670b723e */ /* 0x000fe400000010ff */
[----:B------:R-:W-:Y:S02]  /*1b700*/  F2FP.BF16.F32.PACK_AB R4, R105, R104 ;  /* 0x000000686904723e */ /* 0x000fe400000010ff */
[----:B------:R-:W-:Y:S01]  /*1b710*/  F2FP.BF16.F32.PACK_AB R5, R107, R106 ;  /* 0x0000006a6b05723e */ /* 0x000fe200000010ff */
[----:B------:R3:W-:Y:S01]  /*1b720*/  STSM.16.M88.4 [R45], R8 ;  /* 0x000000082d007844 */ /* 0x0007e20000000200 */
[----:B------:R-:W-:-:S02]  /*1b730*/  F2FP.BF16.F32.PACK_AB R6, R109, R108 ;  /* 0x0000006c6d06723e */ /* 0x000fc400000010ff */
[----:B------:R-:W-:Y:S02]  /*1b740*/  F2FP.BF16.F32.PACK_AB R7, R111, R110 ;  /* 0x0000006e6f07723e */ /* 0x000fe400000010ff */
[----:B------:R-:W-:Y:S02]  /*1b750*/  MOV R43, R12 ;  /* 0x0000000c002b7202 */ /* 0x000fe40000000f00 */
[----:B------:R-:W-:Y:S01]  /*1b760*/  MOV R42, R14 ;  /* 0x0000000e002a7202 */ /* 0x000fe20000000f00 */
[----:B------:R4:W-:Y:S01]  /*1b770*/  STSM.16.M88.4 [R44], R4 ;  /* 0x000000042c007844 */ /* 0x0009e20000000200 */
[----:B------:R-:W-:Y:S02]  /*1b780*/  MOV R0, R24 ;  /* 0x0000001800007202 */ /* 0x000fe40000000f00 */
[----:B------:R-:W-:Y:S02]  /*1b790*/  MOV R41, R26 ;  /* 0x0000001a00297202 */ /* 0x000fe40000000f00 */
[----:B------:R-:W-:Y:S01]  /*1b7a0*/  F2FP.BF16.F32.PACK_AB R12, R113, R112 ;  /* 0x00000070710c723e */ /* 0x000fe200000010ff */
[----:B------:R-:W-:Y:S01]  /*1b7b0*/  ULDC UR4, c[0x0][0xa88] ;  /* 0x0002a20000047ab9 */ /* 0x000fe20000000800 */
[----:B------:R-:W-:Y:S01]  /*1b7c0*/  F2FP.BF16.F32.PACK_AB R13, R115, R114 ;  /* 0x00000072730d723e */ /* 0x000fe200000010ff */
[----:B---3--:R-:W3:Y:S01]  /*1b7d0*/  @P0 LDC.64 R8, c[0x0][0xbe0] ;  /* 0x0002f800ff080b82 */ /* 0x008ee20000000a00 */
[----:B------:R-:W-:Y:S01]  /*1b7e0*/  F2FP.BF16.F32.PACK_AB R14, R31, R116 ;  /* 0x000000741f0e723e */ /* 0x000fe200000010ff */
[----:B--2---:R-:W-:Y:S01]  /*1b7f0*/  IMAD.WIDE R38, R221, 0x4, R38 ;  /* 0x00000004dd267825 */ /* 0x004fe200078e0226 */
[----:B------:R-:W-:-:S02]  /*1b800*/  F2FP.BF16.F32.PACK_AB R15, R119, R118 ;  /* 0x00000076770f723e */ /* 0x000fc400000010ff */
[----:B------:R-:W-:Y:S02]  /*1b810*/  MOV R40, R28 ;  /* 0x0000001c00287202 */ /* 0x000fe40000000f00 */
[----:B------:R-:W-:Y:S01]  /*1b820*/  F2FP.BF16.F32.PACK_AB R24, R121, R120 ;  /* 0x000000787918723e */ /* 0x000fe200000010ff */
[----:B------:R-:W-:Y:S01]  /*1b830*/  STSM.16.M88.4 [R43], R12 ;  /* 0x0000000c2b007844 */ /* 0x000fe20000000200 */
[----:B------:R-:W-:Y:S01]  /*1b840*/  F2FP.BF16.F32.PACK_AB R25, R123, R122 ;  /* 0x0000007a7b19723e */ /* 0x000fe200000010ff */
[----:B----4-:R-:W-:Y:S01]  /*1b850*/  IMAD.MOV.U32 R44, RZ, RZ, RZ ;  /* 0x000000ffff2c7224 */ /* 0x010fe200078e00ff */
[----:B------:R-:W-:Y:S02]  /*1b860*/  F2FP.BF16.F32.PACK_AB R26, R125, R124 ;  /* 0x0000007c7d1a723e */ /* 0x000fe400000010ff */
[----:B------:R-:W-:Y:S02]  /*1b870*/  F2FP.BF16.F32.PACK_AB R27, R127, R126 ;  /* 0x0000007e7f1b723e */ /* 0x000fe400000010ff */
[----:B------:R-:W-:-:S02]  /*1b880*/  F2FP.BF16.F32.PACK_AB R28, R21, R128 ;  /* 0x00000080151c723e */ /* 0x000fc400000010ff */
[----:B------:R-:W-:Y:S01]  /*1b890*/  F2FP.BF16.F32.PACK_AB R29, R131, R130 ;  /* 0x00000082831d723e */ /* 0x000fe200000010ff */
[----:B------:R-:W-:Y:S01]  /*1b8a0*/  STSM.16.M88.4 [R42], R24 ;  /* 0x000000182a007844 */ /* 0x000fe20000000200 */
[----:B------:R-:W-:Y:S02]  /*1b8b0*/  F2FP.BF16.F32.PACK_AB R31, R135, R134 ;  /* 0x00000086871f723e */ /* 0x000fe400000010ff */
[----:B------:R-:W-:Y:S02]  /*1b8c0*/  F2FP.BF16.F32.PACK_AB R4, R145, R144 ;  /* 0x000000909104723e */ /* 0x000fe400000010ff */
[----:B------:R-:W-:Y:S01]  /*1b8d0*/  F2FP.BF16.F32.PACK_AB R5, R147, R146 ;  /* 0x000000929305723e */ /* 0x000fe200000010ff */
[----:B------:R2:W-:Y:S01]  /*1b8e0*/  STSM.16.M88.4 [R0], R28 ;  /* 0x0000001c00007844 */ /* 0x0005e20000000200 */
[----:B------:R-:W-:Y:S02]  /*1b8f0*/  F2FP.BF16.F32.PACK_AB R6, R149, R148 ;  /* 0x000000949506723e */ /* 0x000fe400000010ff */
[----:B------:R-:W-:Y:S01]  /*1b900*/  F2FP.BF16.F32.PACK_AB R7, R151, R150 ;  /* 0x000000969707723e */ /* 0x000fe200000010ff */
[----:B------:R4:W-:Y:S04]  /*1b910*/  STSM.16.M88.4 [R41], R32 ;  /* 0x0000002029007844 */ /* 0x0009e80000000200 */
[----:B------:R4:W-:Y:S01]  /*1b920*/  STSM.16.M88.4 [R40], R4 ;  /* 0x0000000428007844 */ /* 0x0009e20000000200 */
[----:B------:R-:W-:Y:S01]  /*1b930*/  BAR.SYNC.DEFER_BLOCKING 0x1, 0x100 ;  /* 0x0044000000007b1d */ /* 0x000fe20000010000 */
[----:B---3--:R-:W-:-:S04]  /*1b940*/  @P0 IMAD.WIDE R8, R221, 0x4, R8 ;  /* 0x00000004dd080825 */ /* 0x008fc800078e0208 */
[----:B--2---:R-:W-:Y:S01]  /*1b950*/  IMAD.U32 R0, RZ, RZ, UR4 ;  /* 0x00000004ff007e24 */ /* 0x004fe2000f8e00ff */
[----:B------:R4:W5:Y:S01]  /*1b960*/  @P2 LDG.E R44, desc[UR54][R38.64] ;  /* 0x00000036262c2981 */ /* 0x000962000c1e1900 */
[----:B------:R-:W-:-:S04]  /*1b970*/  IMAD.IADD R11, R16, 0x1, R203 ;  /* 0x00000001100b7824 */ /* 0x000fc800078e02cb */
[----:B------:R4:W5:Y:S01]  /*1b980*/  @P0 LDG.E R0, desc[UR54][R8.64] ;  /* 0x0000003608000981 */ /* 0x000962000c1e1900 */
[----:B------:R-:W-:Y:S01]  /*1b990*/  IMAD.WIDE R36, R11, 0x2, R36 ;  /* 0x000000020b247825 */ /* 0x000fe200078e0224 */
[----:B------:R-:W-:Y:S06]  /*1b9a0*/  @P0 BRA `(.L_x_1579) ;  /* 0x0000000000100947 */ /* 0x000fec0003800000 */
[----:B------:R-:W-:Y:S05]  /*1b9b0*/  @!P2 BRA `(.L_x_1579) ;  /* 0x00000000000ca947 */ /* 0x000fea0003800000 */
[----:B----4-:R-:W2:Y:S04]  /*1b9c0*/  LDG.E R5, desc[UR54][R38.64] ;  /* 0x0000003626057981 */ /* 0x010ea8000c1e1900 */
[----:B-----5:R-:W2:Y:S02]  /*1b9d0*/  LDG.E R0, desc[UR54][R38.64+0x4] ;  /* 0x0000043626007981 */ /* 0x020ea4000c1e1900 */
[----:B--2---:R-:W-:-:S07]  /*1b9e0*/  IMAD.IADD R0, R0, 0x1, -R5 ;  /* 0x0000000100007824 */ /* 0x004fce00078e0a05 */
.L_x_1579:
[----:B------:R-:W-:Y:S01]  /*1b9f0*/  SHF.R.S32.HI R48, RZ, 0x1f, R219 ;  /* 0x0000001fff307819 */ /* 0x000fe200000114db */
[----:B------:R-:W-:Y:S01]  /*1ba00*/  ULDC.64 UR4, c[0x0][0xb70] ;  /* 0x0002dc0000047ab9 */ /* 0x000fe20000000a00 */
[----:B-----5:R-:W-:Y:S01]  /*1ba10*/  SHF.R.S32.HI R45, RZ, 0x1f, R44 ;  /* 0x0000001fff2d7819 */ /* 0x020fe2000001142c */
[----:B------:R-:W-:Y:S01]  /*1ba20*/  IMAD R11, R223, 0x80, R204 ;  /* 0x00000080df0b7824 */ /* 0x000fe200078e02cc */
[----:B------:R-:W-:Y:S01]  /*1ba30*/  SEL R49, R221, RZ, !P2 ;  /* 0x000000ffdd317207 */ /* 0x000fe20005000000 */
[----:B----4-:R-:W-:Y:S01]  /*1ba40*/  IMAD R6, R48, UR4, RZ ;  /* 0x0000000430067c24 */ /* 0x010fe2000f8e02ff */
[C---:B------:R-:W-:Y:S01]  /*1ba50*/  IADD3 R9, P0, R36.reuse, 0x1000, RZ ;  /* 0x0000100024097810 */ /* 0x040fe20007f1e0ff */
[----:B------:R-:W-:Y:S01]  /*1ba60*/  IMAD.WIDE.U32 R4, R219, UR4, R44 ;  /* 0x00000004db047c25 */ /* 0x000fe2000f8e002c */
[----:B------:R-:W-:Y:S02]  /*1ba70*/  IADD3 R13, P1, R36, 0x2000, RZ ;  /* 0x00002000240d7810 */ /* 0x000fe40007f3e0ff */
[----:B------:R-:W-:Y:S01]  /*1ba80*/  LOP3.LUT R8, R9, 0x380, RZ, 0xc0, !PT ;  /* 0x0000038009087812 */ /* 0x000fe200078ec0ff */
[----:B------:R-:W-:Y:S01]  /*1ba90*/  IMAD R7, R219, UR5, R6 ;  /* 0x00000005db077c24 */ /* 0x000fe2000f8e0206 */
[----:B------:R-:W-:Y:S01]  /*1baa0*/  SHF.R.S32.HI R6, RZ, 0x1f, R221 ;  /* 0x0000001fff067819 */ /* 0x000fe200000114dd */
[----:B------:R-:W-:Y:S01]  /*1bab0*/  ULDC.64 UR4, c[0x0][0xb78] ;  /* 0x0002de0000047ab9 */ /* 0x000fe20000000a00 */
[----:B------:R-:W-:Y:S01]  /*1bac0*/  SHF.R.U64 R8, R8, 0x3, RZ ;  /* 0x0000000308087819 */ /* 0x000fe200000012ff */
[----:B------:R-:W-:Y:S01]  /*1bad0*/  IMAD.IADD R5, R5, 0x1, R7 ;  /* 0x0000000105057824 */ /* 0x000fe200078e0207 */
[----:B------:R-:W-:-:S02]  /*1bae0*/  SEL R50, R6, RZ, !P2 ;  /* 0x000000ff06327207 */ /* 0x000fc40005000000 */
[----:B------:R-:W-:Y:S01]  /*1baf0*/  IADD3 R25, P2, R36, 0x3000, RZ ;  /* 0x0000300024197810 */ /* 0x000fe20007f5e0ff */
[----:B------:R-:W-:Y:S01]  /*1bb00*/  IMAD.WIDE.U32 R4, R49, UR4, R4 ;  /* 0x0000000431047c25 */ /* 0x000fe2000f8e0004 */
[----:B------:R-:W-:Y:S02]  /*1bb10*/  SHF.R.S32.HI R7, RZ, 0x1f, R11 ;  /* 0x0000001fff077819 */ /* 0x000fe4000001140b */
[----:B------:R-:W-:Y:S01]  /*1bb20*/  LOP3.LUT R24, R25, 0x380, RZ, 0xc0, !PT ;  /* 0x0000038019187812 */ /* 0x000fe200078ec0ff */
[----:B------:R-:W-:Y:S01]  /*1bb30*/  IMAD R6, R50, UR4, RZ ;  /* 0x0000000432067c24 */ /* 0x000fe2000f8e02ff */
[----:B------:R-:W-:Y:S02]  /*1bb40*/  IADD3 R4, P3, R11, R4, RZ ;  /* 0x000000040b047210 */ /* 0x000fe40007f7e0ff */
[----:B------:R-:W-:Y:S01]  /*1bb50*/  LOP3.LUT R12, R13, 0x380, RZ, 0xc0, !PT ;  /* 0x000003800d0c7812 */ /* 0x000fe200078ec0ff */
[----:B------:R-:W-:Y:S01]  /*1bb60*/  IMAD R6, R49, UR5, R6 ;  /* 0x0000000531067c24 */ /* 0x000fe2000f8e0206 */
[----:B------:R-:W-:Y:S01]  /*1bb70*/  ULDC.64 UR4, c[0x0][0xb40] ;  /* 0x0002d00000047ab9 */ /* 0x000fe20000000a00 */
[----:B------:R-:W-:-:S02]  /*1bb80*/  SHF.R.U64 R24, R24, 0x3, RZ ;  /* 0x0000000318187819 */ /* 0x000fc400000012ff */
[----:B------:R-:W-:Y:S01]  /*1bb90*/  LOP3.LUT R8, R8, R9, RZ, 0x3c, !PT ;  /* 0x0000000908087212 */ /* 0x000fe200078e3cff */
[--C-:B------:R-:W-:Y:S01]  /*1bba0*/  IMAD.X R9, RZ, RZ, R37.reuse, P0 ;  /* 0x000000ffff097224 */ /* 0x100fe200000e0625 */
[----:B------:R-:W-:Y:S01]  /*1bbb0*/  IADD3.X R7, R7, R5, R6, P3, !PT ;  /* 0x0000000507077210 */ /* 0x000fe20001ffe406 */
[----:B------:R-:W-:Y:S01]  /*1bbc0*/  VIADD R5, R11, 0x8 ;  /* 0x000000080b057836 */ /* 0x000fe20000000000 */
[----:B------:R-:W-:Y:S02]  /*1bbd0*/  LEA R46, P3, R4, UR4, 0x2 ;  /* 0x00000004042e7c11 */ /* 0x000fe4000f8610ff */
[----:B------:R-:W-:Y:S02]  /*1bbe0*/  SHF.R.U64 R12, R12, 0x3, RZ ;  /* 0x000000030c0c7819 */ /* 0x000fe400000012ff */
[----:B------:R-:W-:Y:S01]  /*1bbf0*/  LOP3.LUT R24, R24, R25, RZ, 0x3c, !PT ;  /* 0x0000001918187212 */ /* 0x000fe200078e3cff */
[----:B------:R-:W-:Y:S01]  /*1bc00*/  IMAD.X R25, RZ, RZ, R37, P2 ;  /* 0x000000ffff197224 */ /* 0x000fe200010e0625 */
[----:B------:R-:W-:Y:S01]  /*1bc10*/  LEA.HI.X R47, R4, UR5, R7, 0x2, P3 ;  /* 0x00000005042f7c11 */ /* 0x000fe200098f1407 */
[----:B------:R-:W-:Y:S01]  /*1bc20*/  ULDC.64 UR4, c[0x0][0xaa0] ;  /* 0x0002a80000047ab9 */ /* 0x000fe20000000a00 */
[----:B------:R-:W-:-:S02]  /*1bc30*/  IADD3 R29, P5, R36, 0x4000, RZ ;  /* 0x00004000241d7810 */ /* 0x000fc40007fbe0ff */
[C---:B------:R-:W-:Y:S02]  /*1bc40*/  IADD3 R33, P4, R36.reuse, 0x5000, RZ ;  /* 0x0000500024217810 */ /* 0x040fe40007f9e0ff */
[----:B------:R-:W-:Y:S02]  /*1bc50*/  IADD3 R39, P3, R36, 0x6000, RZ ;  /* 0x0000600024277810 */ /* 0x000fe40007f7e0ff */
[----:B------:R-:W-:Y:S02]  /*1bc60*/  LOP3.LUT P0, RZ, R224, 0x3, RZ, 0xc0, !PT ;  /* 0x00000003e0ff7812 */ /* 0x000fe4000780c0ff */
[----:B------:R-:W-:Y:S02]  /*1bc70*/  IADD3 R7, P2, R36, 0x7000, RZ ;  /* 0x0000700024077810 */ /* 0x000fe40007f5e0ff */
[----:B------:R-:W-:Y:S01]  /*1bc80*/  LOP3.LUT R12, R12, R13, RZ, 0x3c, !PT ;  /* 0x0000000d0c0c7212 */ /* 0x000fe200078e3cff */
[--C-:B------:R-:W-:Y:S01]  /*1bc90*/  IMAD.X R13, RZ, RZ, R37.reuse, P1 ;  /* 0x000000ffff0d7224 */ /* 0x100fe200008e0625 */
[----:B------:R-:W-:Y:S01]  /*1bca0*/  LOP3.LUT R28, R29, 0x380, RZ, 0xc0, !PT ;  /* 0x000003801d1c7812 */ /* 0x000fe200078ec0ff */
[----:B------:R-:W-:Y:S01]  /*1bcb0*/  IMAD.X R41, RZ, RZ, R37, P2 ;  /* 0x000000ffff297224 */ /* 0x000fe200010e0625 */
[----:B------:R-:W-:-:S02]  /*1bcc0*/  LOP3.LUT R32, R33, 0x380, RZ, 0xc0, !PT ;  /* 0x0000038021207812 */ /* 0x000fc400078ec0ff */
[----:B------:R-:W-:Y:S02]  /*1bcd0*/  LOP3.LUT R38, R39, 0x380, RZ, 0xc0, !PT ;  /* 0x0000038027267812 */ /* 0x000fe400078ec0ff */
[-C--:B------:R-:W-:Y:S02]  /*1bce0*/  ISETP.GE.OR P1, PT, R11, R0.reuse, P0 ;  /* 0x000000000b00720c */ /* 0x080fe40000726670 */
[----:B------:R-:W-:Y:S02]  /*1bcf0*/  LOP3.LUT R4, R36, 0x380, RZ, 0xc0, !PT ;  /* 0x0000038024047812 */ /* 0x000fe400078ec0ff */
[----:B------:R-:W-:Y:S02]  /*1bd00*/  ISETP.GE.OR P0, PT, R5, R0, P0 ;  /* 0x000000000500720c */ /* 0x000fe40000706670 */
[----:B------:R-:W-:Y:S02]  /*1bd10*/  LOP3.LUT R6, R7, 0x380, RZ, 0xc0, !PT ;  /* 0x0000038007067812 */ /* 0x000fe400078ec0ff */
[----:B------:R-:W-:-:S02]  /*1bd20*/  SHF.R.U64 R28, R28, 0x3, RZ ;  /* 0x000000031c1c7819 */ /* 0x000fc400000012ff */
[----:B------:R-:W-:Y:S02]  /*1bd30*/  SHF.R.U64 R32, R32, 0x3, RZ ;  /* 0x0000000320207819 */ /* 0x000fe400000012ff */
[----:B------:R-:W-:Y:S01]  /*1bd40*/  SHF.R.U64 R38, R38, 0x3, RZ ;  /* 0x0000000326267819 */ /* 0x000fe200000012ff */
[----:B------:R2:W-:Y:S01]  /*1bd50*/  @!P1 STG.E desc[UR54][R46.64], R20 ;  /* 0x000000142e009986 */ /* 0x0005e2000c101936 */
        /* <DEDUP_REMOVED lines=10> */
[----:B------:R-:W-:Y:S01]  /*1be00*/  IMAD.MOV.U32 R5, RZ, RZ, R37 ;  /* 0x000000ffff057224 */ /* 0x000fe200078e0025 */
[----:B------:R-:W-:Y:S01]  /*1be10*/  LOP3.LUT R40, R6, R7, RZ, 0x3c, !PT ;  /* 0x0000000706287212 */ /* 0x000fe200078e3cff */
[----:B------:R-:W-:Y:S01]  /*1be20*/  IMAD R45, R45, UR4, RZ ;  /* 0x000000042d2d7c24 */ /* 0x000fe2000f8e02ff */
[----:B------:R-:W5:Y:S01]  /*1be30*/  LD.E.128 R8, desc[UR54][R8.64] ;  /* 0x0000003608087980 */ /* 0x000f62000c101d00 */
[----:B--2---:R-:W-:-:S02]  /*1be40*/  IMAD.MOV.U32 R20, RZ, RZ, R16 ;  /* 0x000000ffff147224 */ /* 0x004fc400078e0010 */
[----:B------:R-:W-:Y:S01]  /*1be50*/  IMAD.MOV.U32 R21, RZ, RZ, R17 ;  /* 0x000000ffff157224 */ /* 0x000fe200078e0011 */
[----:B------:R-:W5:Y:S01]  /*1be60*/  LD.E.128 R4, desc[UR54][R4.64] ;  /* 0x0000003604047980 */ /* 0x000f62000c101d00 */
[----:B------:R-:W-:-:S03]  /*1be70*/  IMAD R45, R44, UR5, R45 ;  /* 0x000000052c2d7c24 */ /* 0x000fc6000f8e022d */
[----:B------:R-:W5:Y:S01]  /*1be80*/  LD.E.128 R12, desc[UR54][R12.64] ;  /* 0x000000360c0c7980 */ /* 0x000f62000c101d00 */
[----:B------:R-:W-:Y:S01]  /*1be90*/  IMAD.WIDE.U32 R20, R44, UR4, R20 ;  /* 0x000000042c147c25 */ /* 0x000fe2000f8e0014 */
[----:B------:R-:W-:Y:S02]  /*1bea0*/  ULDC.64 UR4, c[0x0][0xae0] ;  /* 0x0002b80000047ab9 */ /* 0x000fe40000000a00 */
[----:B------:R-:W5:Y:S04]  /*1beb0*/  LD.E.128 R24, desc[UR54][R24.64] ;  /* 0x0000003618187980 */ /* 0x000f68000c101d00 */
[----:B------:R-:W5:Y:S04]  /*1bec0*/  LD.E.128 R28, desc[UR54][R28.64] ;  /* 0x000000361c1c7980 */ /* 0x000f68000c101d00 */
[----:B------:R-:W5:Y:S04]  /*1bed0*/  LD.E.128 R32, desc[UR54][R32.64] ;  /* 0x0000003620207980 */ /* 0x000f68000c101d00 */
[----:B------:R-:W5:Y:S04]  /*1bee0*/  LD.E.128 R36, desc[UR54][R38.64] ;  /* 0x0000003626247980 */ /* 0x000f68000c101d00 */
[----:B------:R-:W5:Y:S01]  /*1bef0*/  LD.E.128 R40, desc[UR54][R40.64] ;  /* 0x0000003628287980 */ /* 0x000f62000c101d00 */
[----:B------:R-:W-:Y:S01]  /*1bf00*/  @!PT LDS RZ, [RZ] ;  /* 0x00000000fffff984 */ /* 0x000fe20000000800 */
[----:B------:R-:W-:Y:S01]  /*1bf10*/  @!PT LDS RZ, [RZ] ;  /* 0x00000000fffff984 */ /* 0x000fe20000000800 */
[----:B------:R-:W-:Y:S01]  /*1bf20*/  @!PT LDS RZ, [RZ] ;  /* 0x00000000fffff984 */ /* 0x000fe20000000800 */
[----:B------:R-:W-:Y:S01]  /*1bf30*/  @!PT LDS RZ, [RZ] ;  /* 0x00000000fffff984 */ /* 0x000fe20000000800 */
[----:B------:R2:W-:Y:S06]  /*1bf40*/  MEMBAR.ALL.CTA ;  /* 0x0000000000007992 */ /* 0x0005ec0000008000 */
[----:B--2---:R-:W2:Y:S01]  /*1bf50*/  FENCE.VIEW.ASYNC.S ;  /* 0x00000000000073c6 */ /* 0x004ea20000000000 */
[----:B------:R-:W-:-:S02]  /*1bf60*/  IMAD.IADD R21, R21, 0x1, R45 ;  /* 0x0000000115157824 */ /* 0x000fc400078e022d */
[----:B------:R-:W-:Y:S02]  /*1bf70*/  IMAD R45, R223, -0x80, R0 ;  /* 0xffffff80df2d7824 */ /* 0x000fe400078e0200 */
[----:B------:R-:W-:-:S03]  /*1bf80*/  IMAD R44, R48, UR4, RZ ;  /* 0x00000004302c7c24 */ /* 0x000fc6000f8e02ff */
[----:B------:R-:W-:Y:S01]  /*1bf90*/  ISETP.GE.AND P3, PT, R18, R45, PT ;  /* 0x0000002d1200720c */ /* 0x000fe20003f66270 */
[C---:B---3--:R-:W-:Y:S02]  /*1bfa0*/  IMAD R3, R219.reuse, UR5, R44 ;  /* 0x00000005db037c24 */ /* 0x048fe4000f8e022c */
[----:B------:R-:W-:Y:S01]  /*1bfb0*/  IMAD.WIDE.U32 R20, R219, UR4, R20 ;  /* 0x00000004db147c25 */ /* 0x000fe2000f8e0014 */
[----:B------:R-:W-:-:S03]  /*1bfc0*/  ULDC.64 UR4, c[0x0][0xae8] ;  /* 0x0002ba0000047ab9 */ /* 0x000fc60000000a00 */
[----:B------:R-:W-:Y:S02]  /*1bfd0*/  VIADD R0, R2, 0x28820 ;  /* 0x0002882002007836 */ /* 0x000fe40000000000 */
[----:B------:R-:W-:Y:S02]  /*1bfe0*/  IMAD R44, R50, UR4, RZ ;  /* 0x00000004322c7c24 */ /* 0x000fe4000f8e02ff */
[----:B------:R-:W-:Y:S01]  /*1bff0*/  IMAD.IADD R21, R21, 0x1, R3 ;  /* 0x0000000115157824 */ /* 0x000fe200078e0203 */
[----:B------:R-:W-:Y:S01]  /*1c000*/  PRMT R0, RZ, 0x654, R0 ;  /* 0x00000654ff007816 */ /* 0x000fe20000000000 */
[C---:B------:R-:W-:Y:S01]  /*1c010*/  IMAD R3, R49.reuse, UR5, R44 ;  /* 0x0000000531037c24 */ /* 0x040fe2000f8e022c */
[----:B------:R-:W-:Y:S01]  /*1c020*/  BSSY B1, `(.L_x_1580) ;  /* 0x0000018000017945 */ /* 0x000fe20003800000 */
[----:B------:R-:W-:Y:S01]  /*1c030*/  IMAD.WIDE.U32 R46, R49, UR4, R20 ;  /* 0x00000004312e7c25 */ /* 0x000fe2000f8e0014 */
[----:B--2---:R2:W-:Y:S01]  /*1c040*/  SYNCS.ARRIVE.TRANS64.RED.A1T0 RZ, [R0+URZ], RZ ;  /* 0x000000ff00ff79a7 */ /* 0x0045e2000810043f */
        /* <DEDUP_REMOVED lines=21> */
.L_x_1581:
[----:B------:R-:W-:Y:S05]  /*1c1a0*/  BSYNC B1 ;  /* 0x0000000000017941 */ /* 0x000fea0003800000 */
.L_x_1580:
[----:B------:R-:W-:Y:S04]  /*1c1b0*/  BSSY B1, `(.L_x_1582) ;  /* 0x0000013000017945 */ /* 0x000fe80003800000 */
[----:B------:R-:W-:Y:S05]  /*1c1c0*/  @P0 BRA `(.L_x_1583) ;  /* 0x0000000000440947 */ /* 0x000fea0003800000 */
[----:B------:R-:W-:Y:S01]  /*1c1d0*/  IADD3 R3, P0, R44, 0x20, RZ ;  /* 0x000000202c037810 */ /* 0x000fe20007f1e0ff */
[----:B------:R-:W-:Y:S01]  /*1c1e0*/  ULDC.64 UR6, c[0x0][0xad8] ;  /* 0x0002b60000067ab9 */ /* 0x000fe20000000a00 */
[----:B---3-5:R-:W-:Y:S01]  /*1c1f0*/  IMAD.MOV.U32 R4, RZ, RZ, R46 ;  /* 0x000000ffff047224 */ /* 0x028fe200078e002e */
[----:B------:R-:W-:Y:S01]  /*1c200*/  ULDC UR4, c[0x0][0xa8c] ;  /* 0x0002a30000047ab9 */ /* 0x000fe20000000800 */
[----:B------:R-:W-:Y:S01]  /*1c210*/  IMAD.MOV.U32 R5, RZ, RZ, R51 ;  /* 0x000000ffff057224 */ /* 0x000fe200078e0033 */
[----:B------:R-:W-:Y:S01]  /*1c220*/  ISETP.GE.AND P3, PT, R16, UR4, PT ;  /* 0x0000000410007c0c */ /* 0x000fe2000bf66270 */
[----:B--2---:R-:W-:Y:S01]  /*1c230*/  IMAD.X R0, RZ, RZ, R45, P0 ;  /* 0x000000ffff007224 */ /* 0x004fe200000e062d */
[----:B------:R-:W-:Y:S01]  /*1c240*/  ISETP.GE.AND P4, PT, R195, UR4, PT ;  /* 0x00000004c3007c0c */ /* 0x000fe2000bf86270 */
[----:B------:R-:W-:-:S04]  /*1c250*/  IMAD.WIDE.U32 R4, R3, UR6, R4 ;  /* 0x0000000603047c25 */ /* 0x000fc8000f8e0004 */
        /* <DEDUP_REMOVED lines=8> */
.L_x_1583:
[----:B------:R-:W-:Y:S05]  /*1c2e0*/  BSYNC B1 ;  /* 0x0000000000017941 */ /* 0x000fea0003800000 */
.L_x_1582:
        /* <DEDUP_REMOVED lines=14> */
[----:B----4-:R-:W-:Y:S01]  /*1c3d0*/  LEA R6, P0, R4, UR6, 0x1 ;  /* 0x0000000604067c11 */ /* 0x010fe2000f8008ff */
[----:B------:R-:W-:-:S05]  /*1c3e0*/  IMAD.IADD R3, R5, 0x1, R3 ;  /* 0x0000000105037824 */ /* 0x000fca00078e0203 */
[----:B------:R-:W-:-:S05]  /*1c3f0*/  LEA.HI.X R7, R4, UR7, R3, 0x1, P0 ;  /* 0x0000000704077c11 */ /* 0x000fca00080f0c03 */
[----:B------:R2:W-:Y:S04]  /*1c400*/  @!P1 STG.E.128 desc[UR54][R6.64], R12 ;  /* 0x0000000c06009986 */ /* 0x0005e8000c101d36 */
[----:B------:R2:W-:Y:S02]  /*1c410*/  @!P3 STG.E.128 desc[UR54][R6.64+0x80], R36 ;  /* 0x000080240600b986 */ /* 0x0005e4000c101d36 */
.L_x_1585:
[----:B------:R-:W-:Y:S05]  /*1c420*/  BSYNC B1 ;  /* 0x0000000000017941 */ /* 0x000fea0003800000 */
.L_x_1584:
[----:B------:R-:W-:Y:S05]  /*1c430*/  @P2 BRA `(.L_x_1586) ;  /* 0x0000000800ac2947 */ /* 0x000fea0003800000 */
[----:B------:R-:W-:Y:S01]  /*1c440*/  IADD3 R3, P0, R44, 0x60, RZ ;  /* 0x000000602c037810 */ /* 0x000fe20007f1e0ff */
[----:B------:R-:W-:Y:S01]  /*1c450*/  ULDC.64 UR6, c[0x0][0xad8] ;  /* 0x0002b60000067ab9 */ /* 0x000fe20000000a00 */
[----:B---3-5:R-:W-:Y:S01]  /*1c460*/  IMAD.MOV.U32 R4, RZ, RZ, R46 ;  /* 0x000000ffff047224 */ /* 0x028fe200078e002e */
[----:B------:R-:W-:Y:S01]  /*1c470*/  ULDC UR4, c[0x0][0xa8c] ;  /* 0x0002a30000047ab9 */ /* 0x000fe20000000800 */
[----:B------:R-:W-:Y:S01]  /*1c480*/  IMAD.MOV.U32 R5, RZ, RZ, R51 ;  /* 0x000000ffff057224 */ /* 0x000fe200078e0033 */
[----:B------:R-:W-:Y:S01]  /*1c490*/  ISETP.GE.AND P1, PT, R16, UR4, PT ;  /* 0x0000000410007c0c */ /* 0x000fe2000bf26270 */
[----:B------:R-:W-:Y:S02]  /*1c4a0*/  IMAD.X R44, RZ, RZ, R45, P0 ;  /* 0x000000ffff2c7224 */ /* 0x000fe400000e062d */
[----:B------:R-:W-:-:S04]  /*1c4b0*/  IMAD.WIDE.U32 R4, R3, UR6, R4 ;  /* 0x0000000603047c25 */ /* 0x000fc8000f8e0004 */
[----:B------:R-:W-:-:S04]  /*1c4c0*/  IMAD R44, R44, UR6, RZ ;  /* 0x000000062c2c7c24 */ /* 0x000fc8000f8e02ff */
[----:B------:R-:W-:Y:S01]  /*1c4d0*/  IMAD R3, R3, UR7, R44 ;  /* 0x0000000703037c24 */ /* 0x000fe2000f8e022c */
[----:B------:R-:W-:Y:S02]  /*1c4e0*/  ULDC.64 UR6, c[0x0][0xa80] ;  /* 0x0002a00000067ab9 */ /* 0x000fe40000000a00 */
[----:B--2-4-:R-:W-:Y:S01]  /*1c4f0*/  LEA R6, P0, R4, UR6, 0x1 ;  /* 0x0000000604067c11 */ /* 0x014fe2000f8008ff */
[----:B------:R-:W-:-:S05]  /*1c500*/  IMAD.IADD R3, R5, 0x1, R3 ;  /* 0x0000000105037824 */ /* 0x000fca00078e0203 */
[----:B------:R-:W-:Y:S02]  /*1c510*/  LEA.HI.X R7, R4, UR7, R3, 0x1, P0 ;  /* 0x0000000704077c11 */ /* 0x000fe400080f0c03 */
[----:B------:R-:W-:-:S03]  /*1c520*/  ISETP.GE.AND P0, PT, R195, UR4, PT ;  /* 0x00000004c3007c0c */ /* 0x000fc6000bf06270 */
[----:B------:R2:W-:Y:S10]  /*1c530*/  @!P1 STG.E.128 desc[UR54][R6.64], R24 ;  /* 0x0000001806009986 */ /* 0x0005f4000c101d36 */
[----:B------:R-:W-:Y:S05]  /*1c540*/  @P0 BRA `(.L_x_1586) ;  /* 0x0000000800680947 */ /* 0x000fea0003800000 */
[----:B------:R3:W-:Y:S01]  /*1c550*/  STG.E.128 desc[UR54][R6.64+0x80], R40 ;  /* 0x0000802806007986 */ /* 0x0007e2000c101d36 */
[----:B------:R-:W-:Y:S05]  /*1c560*/  BRA `(.L_x_1586) ;  /* 0x0000000800607947 */ /* 0x000fea0003800000 */
.L_x_1578:
[----:B------:R-:W-:Y:S01]  /*1c570*/  ULDC.64 UR4, c[0x0][0xbd8] ;  /* 0x0002f60000047ab9 */ /* 0x000fe20000000a00 */
[----:B------:R-:W2:Y:S01]  /*1c580*/  LDC.64 R4, c[0x0][0xbd8] ;  /* 0x0002f600ff047b82 */ /* 0x000ea20000000a00 */
[----:B------:R-:W-:Y:S01]  /*1c590*/  ISETP.NE.U32.AND P0, PT, RZ, UR4, PT ;  /* 0x00000004ff007c0c */ /* 0x000fe2000bf05070 */
[----:B------:R-:W-:-:S03]  /*1c5a0*/  IMAD.MOV.U32 R3, RZ, RZ, RZ ;  /* 0x000000ffff037224 */ /* 0x000fc600078e00ff */
[----:B------:R-:W-:Y:S01]  /*1c5b0*/  ISETP.NE.AND.EX P0, PT, RZ, UR5, PT, P0 ;  /* 0x00000005ff007c0c */ /* 0x000fe2000bf05300 */
[----:B------:R-:W-:Y:S02]  /*1c5c0*/  ULDC.64 UR4, c[0x0][0xbe0] ;  /* 0x0002f80000047ab9 */ /* 0x000fe40000000a00 */
[----:B------:R-:W-:-:S04]  /*1c5d0*/  ISETP.NE.U32.AND P1, PT, RZ, UR4, PT ;  /* 0x00000004ff007c0c */ /* 0x000fc8000bf25070 */
[----:B------:R-:W-:Y:S01]  /*1c5e0*/  ISETP.NE.AND.EX P1, PT, RZ, UR5, PT, P1 ;  /* 0x00000005ff007c0c */ /* 0x000fe2000bf25310 */
[----:B--2---:R-:W-:-:S12]  /*1c5f0*/  IMAD.WIDE R4, R221, 0x4, R4 ;  /* 0x00000004dd047825 */ /* 0x004fd800078e0204 */
[----:B------:R-:W2:Y:S01]  /*1c600*/  @P1 LDC.64 R6, c[0x0][0xbe0] ;  /* 0x0002f800ff061b82 */ /* 0x000ea20000000a00 */
[----:B------:R-:W-:Y:S02]  /*1c610*/  ULDC UR4, c[0x0][0xa88] ;  /* 0x0002a20000047ab9 */ /* 0x000fe40000000800 */
[----:B------:R-:W-:Y:S01]  /*1c620*/  IMAD.U32 R0, RZ, RZ, UR4 ;  /* 0x00000004ff007e24 */ /* 0x000fe2000f8e00ff */
[----:B------:R3:W5:Y:S01]  /*1c630*/  @P0 LDG.E R3, desc[UR54][R4.64] ;  /* 0x0000003604030981 */ /* 0x000762000c1e1900 */
[----:B--2---:R-:W-:-:S05]  /*1c640*/  @P1 IMAD.WIDE R6, R221, 0x4, R6 ;  /* 0x00000004dd061825 */ /* 0x004fca00078e0206 */
[----:B------:R3:W5:Y:S01]  /*1c650*/  @P1 LDG.E R0, desc[UR54][R6.64] ;  /* 0x0000003606001981 */ /* 0x000762000c1e1900 */
[----:B------:R-:W-:Y:S02]  /*1c660*/  ISETP.GT.AND P2, PT, R230, 0x7f, PT ;  /* 0x0000007fe600780c */ /* 0x000fe40003f44270 */
[----:B------:R-:W-:Y:S01]  /*1c670*/  SHF.R.S32.HI R8, RZ, 0x1f, R221 ;  /* 0x0000001fff087819 */ /* 0x000fe200000114dd */
[----:B------:R-:W-:Y:S10]  /*1c680*/  @P1 BRA `(.L_x_1587) ;  /* 0x0000000000101947 */ /* 0x000ff40003800000 */
[----:B------:R-:W-:Y:S05]  /*1c690*/  @!P0 BRA `(.L_x_1587) ;  /* 0x00000000000c8947 */ /* 0x000fea0003800000 */
[----:B---3--:R-:W2:Y:S04]  /*1c6a0*/  LDG.E R7, desc[UR54][R4.64] ;  /* 0x0000003604077981 */ /* 0x008ea8000c1e1900 */
[----:B-----5:R-:W2:Y:S02]  /*1c6b0*/  LDG.E R0, desc[UR54][R4.64+0x4] ;  /* 0x0000043604007981 */ /* 0x020ea4000c1e1900 */
[----:B--2---:R-:W-:-:S07]  /*1c6c0*/  IMAD.IADD R0, R0, 0x1, -R7 ;  /* 0x0000000100007824 */ /* 0x004fce00078e0a07 */
.L_x_1587:
[----:B------:R-:W-:Y:S01]  /*1c6d0*/  BSSY B1, `(.L_x_1588) ;  /* 0x000001c000017945 */ /* 0x000fe20003800000 */
[----:B------:R-:W-:Y:S02]  /*1c6e0*/  SEL R10, R8, RZ, !P0 ;  /* 0x000000ff080a7207 */ /* 0x000fe40004000000 */
[----:B------:R-:W-:Y:S02]  /*1c6f0*/  SHF.R.S32.HI R9, RZ, 0x1f, R219 ;  /* 0x0000001fff097819 */ /* 0x000fe400000114db */
[----:B------:R-:W-:Y:S02]  /*1c700*/  SEL R11, R221, RZ, !P0 ;  /* 0x000000ffdd0b7207 */ /* 0x000fe40004000000 */
[----:B-----5:R-:W-:Y:S01]  /*1c710*/  SHF.R.S32.HI R8, RZ, 0x1f, R3 ;  /* 0x0000001fff087819 */ /* 0x020fe20000011403 */
[----:B------:R-:W-:Y:S06]  /*1c720*/  @P2 BRA `(.L_x_1589) ;  /* 0x0000000000582947 */ /* 0x000fec0003800000 */
[----:B---3--:R-:W2:Y:S02]  /*1c730*/  S2R R4, SR_TID.X ;  /* 0x0000000000047919 */ /* 0x008ea40000002100 */
[----:B--2---:R-:W-:-:S04]  /*1c740*/  IMAD R4, R223, 0x80, R4 ;  /* 0x00000080df047824 */ /* 0x004fc800078e0204 */
[----:B------:R-:W-:-:S05]  /*1c750*/  VIADD R5, R4, 0xffffff80 ;  /* 0xffffff8004057836 */ /* 0x000fca0000000000 */
[----:B------:R-:W-:-:S13]  /*1c760*/  ISETP.GE.AND P0, PT, R5, R0, PT ;  /* 0x000000000500720c */ /* 0x000fda0003f06270 */
[----:B------:R-:W-:Y:S05]  /*1c770*/  @P0 BRA `(.L_x_1589) ;  /* 0x0000000000440947 */ /* 0x000fea0003800000 */
[----:B------:R-:W-:Y:S01]  /*1c780*/  IADD3 R4, P0, R5, R3, RZ ;  /* 0x0000000305047210 */ /* 0x000fe20007f1e0ff */
[----:B------:R-:W-:Y:S02]  /*1c790*/  ULDC.64 UR4, c[0x0][0xb70] ;  /* 0x0002dc0000047ab9 */ /* 0x000fe40000000a00 */
        /* <DEDUP_REMOVED lines=15> */
.L_x_1589:
[----:B------:R-:W-:Y:S05]  /*1c890*/  BSYNC B1 ;  /* 0x0000000000017941 */ /* 0x000fea0003800000 */
.L_x_1588:
[----:B------:R-:W-:Y:S01]  /*1c8a0*/  ULDC.64 UR4, c[0x0][0xaa0] ;  /* 0x0002a80000047ab9 */ /* 0x000fe20000000a00 */
[----:B---3--:R-:W-:Y:S01]  /*1c8b0*/  IMAD.MOV.U32 R4, RZ, RZ, R16 ;  /* 0x000000ffff047224 */ /* 0x008fe200078e0010 */
[----:B------:R-:W-:Y:S01]  /*1c8c0*/  BSSY B1, `(.L_x_1590) ;  /* 0x0000028000017945 */ /* 0x000fe20003800000 */
[----:B--2---:R-:W-:Y:S02]  /*1c8d0*/  IMAD.MOV.U32 R5, RZ, RZ, R17 ;  /* 0x000000ffff057224 */ /* 0x004fe400078e0011 */
        /* <DEDUP_REMOVED lines=8> */
[----:B------:R-:W-:Y:S01]  /*1c960*/  IMAD R3, R219, UR5, R6 ;  /* 0x00000005db037c24 */ /* 0x000fe2000f8e0206 */
        /* <DEDUP_REMOVED lines=29> */
.L_x_1591:
[----:B------:R-:W-:Y:S05]  /*1cb40*/  BSYNC B1 ;  /* 0x0000000000017941 */ /* 0x000fea0003800000 */
.L_x_1590:
        /* <DEDUP_REMOVED lines=10> */
[----:B------:R-:W-:-:S04]  /*1cbf0*/  IMAD.WIDE.U32 R4, R3, UR6, R4 ;  /* 0x0000000603047c25 */ /* 0x000fc8000f8e0004 */
[----:B------:R-:W-:-:S04]  /*1cc00*/  IMAD R0, R0, UR6, RZ ;  /* 0x0000000600007c24 */ /* 0x000fc8000f8e02ff */
[----:B------:R-:W-:Y:S01]  /*1cc10*/  IMAD R3, R3, UR7, R0 ;  /* 0x0000000703037c24 */ /* 0x000fe2000f8e0200 */
[----:B------:R-:W-:Y:S02]  /*1cc20*/  ULDC.64 UR6, c[0x0][0xa80] ;  /* 0x0002a00000067ab9 */ /* 0x000fe40000000a00 */
[----:B--2---:R-:W-:Y:S01]  /*1cc30*/  LEA R12, P2, R4, UR6, 0x1 ;  /* 0x00000006040c7c11 */ /* 0x004fe2000f8408ff */
[----:B------:R-:W-:-:S05]  /*1cc40*/  IMAD.IADD R3, R5, 0x1, R3 ;  /* 0x0000000105037824 */ /* 0x000fca00078e0203 */
[----:B------:R-:W-:-:S05]  /*1cc50*/  LEA.HI.X R13, R4, UR7, R3, 0x1, P2 ;  /* 0x00000007040d7c11 */ /* 0x000fca00090f0c03 */
[----:B------:R3:W-:Y:S04]  /*1cc60*/  @!P3 STG.E.128 desc[UR54][R12.64], RZ ;  /* 0x000000ff0c00b986 */ /* 0x0007e8000c101d36 */
[----:B------:R3:W-:Y:S02]  /*1cc70*/  @!P4 STG.E.128 desc[UR54][R12.64+0x80], RZ ;  /* 0x000080ff0c00c986 */ /* 0x0007e4000c101d36 */
.L_x_1593:
[----:B------:R-:W-:Y:S05]  /*1cc80*/  BSYNC B1 ;  /* 0x0000000000017941 */ /* 0x000fea0003800000 */
.L_x_1592:
        /* <DEDUP_REMOVED lines=14> */
[----:B--23--:R-:W-:Y:S01]  /*1cd70*/  LEA R12, P0, R4, UR6, 0x1 ;  /* 0x00000006040c7c11 */ /* 0x00cfe2000f8008ff */
[----:B------:R-:W-:-:S05]  /*1cd80*/  IMAD.IADD R3, R5, 0x1, R3 ;  /* 0x0000000105037824 */ /* 0x000fca00078e0203 */
[----:B------:R-:W-:-:S05]  /*1cd90*/  LEA.HI.X R13, R4, UR7, R3, 0x1, P0 ;  /* 0x00000007040d7c11 */ /* 0x000fca00080f0c03 */
[----:B------:R4:W-:Y:S04]  /*1cda0*/  @!P2 STG.E.128 desc[UR54][R12.64], RZ ;  /* 0x000000ff0c00a986 */ /* 0x0009e8000c101d36 */
[----:B------:R4:W-:Y:S02]  /*1cdb0*/  @!P3 STG.E.128 desc[UR54][R12.64+0x80], RZ ;  /* 0x000080ff0c00b986 */ /* 0x0009e4000c101d36 */
.L_x_1595:
[----:B------:R-:W-:Y:S05]  /*1cdc0*/  BSYNC B1 ;  /* 0x0000000000017941 */ /* 0x000fea0003800000 */
.L_x_1594:
        /* <DEDUP_REMOVED lines=18> */
.L_x_1586:
[----:B------:R-:W-:Y:S05]  /*1cef0*/  BSYNC B0 ;  /* 0x0000000000007941 */ /* 0x000fea0003800000 */
.L_x_1577:
[----:B------:R-:W-:Y:S02]  /*1cf00*/  ULDC UR4, c[0x0][0xc14] ;  /* 0x0003050000047ab9 */ /* 0x000fe40000000800 */
[----:B-1----:R-:W-:-:S13]  /*1cf10*/  ISETP.GE.AND P0, PT, R199, UR4, PT ;  /* 0x00000004c7007c0c */ /* 0x002fda000bf06270 */
[----:B------:R-:W-:Y:S05]  /*1cf20*/  @!P0 BRA `(.L_x_1596) ;  /* 0xfffffe4000808947 */ /* 0x000fea000383ffff */
[----:B------:R-:W-:Y:S05]  /*1cf30*/  BRA `(.L_x_1316) ;  /* 0x0000006000b07947 */ /* 0x000fea0003800000 */
.L_x_1314:
[----:B------:R-:W-:-:S08]  /*1cf40*/  NOP ;  /* 0x0000000000007918 */ /* 0x000fd00000000000 */
[----:B------:R-:W0:-:S00]  /*1cf50*/  USETMAXREG.DEALLOC.CTAPOOL 0x18 ;  /* 0x00000018000079c8 */ /* 0x000e0000080e0500 */
[----:B0-----:R-:W-:-:S06]  /*1cf60*/  LOP3.LUT R0, R0, 0x3, RZ, 0xc0, !PT ;  /* 0x0000000300007812 */ /* 0x001fcc00078ec0ff */
[----:B------:R-:W0:Y:S02]  /*1cf70*/  SHFL.IDX PT, R0, R0, RZ, 0x1f ;  /* 0x00001fff00007589 */ /* 0x000e2400000e0000 */
[----:B0-----:R-:W-:-:S13]  /*1cf80*/  ISETP.NE.AND P0, PT, R0, RZ, PT ;  /* 0x000000ff0000720c */ /* 0x001fda0003f05270 */
[----:B------:R-:W-:Y:S05]  /*1cf90*/  @P0 BRA `(.L_x_1316) ;  /* 0x0000006000980947 */ /* 0x000fea0003800000 */
[----:B------:R-:W-:Y:S01]  /*1cfa0*/  LOP3.LUT R7, R3, 0x1f, RZ, 0xc0, !PT ;  /* 0x0000001f03077812 */ /* 0x000fe200078ec0ff */
[----:B------:R-:W-:Y:S01]  /*1cfb0*/  ULDC UR5, c[0x0][0xc14] ;  /* 0x0003050000057ab9 */ /* 0x000fe20000000800 */
[----:B------:R-:W-:Y:S01]  /*1cfc0*/  LOP3.LUT R0, R0, 0xffffffdf, RZ, 0xc0, !PT ;  /* 0xffffffdf00007812 */ /* 0x000fe200078ec0ff */
[----:B------:R-:W-:Y:S01]  /*1cfd0*/  IMAD.MOV.U32 R8, RZ, RZ, RZ ;  /* 0x000000ffff087224 */ /* 0x000fe200078e00ff */
[----:B------:R-:W-:Y:S01]  /*1cfe0*/  ISETP.NE.AND P0, PT, R7, 0x1f, PT ;  /* 0x0000001f0700780c */ /* 0x000fe20003f05270 */
[----:B------:R-:W0:Y:S01]  /*1cff0*/  S2UR UR6, SR_CTAID.X ;  /* 0x00000000000679c3 */ /* 0x000e220000002500 */
[----:B------:R-:W-:-:S11]  /*1d000*/  ULDC UR4, c[0x0][0xc10] ;  /* 0x0003040000047ab9 */ /* 0x000fd60000000800 */
[----:B------:R-:W-:Y:S02]  /*1d010*/  @P0 LOP3.LUT R0, R0, 0x20, RZ, 0xfc, !PT ;  /* 0x0000002000000812 */ /* 0x000fe400078efcff */
[----:B------:R-:W-:-:S13]  /*1d020*/  ISETP.GE.OR P0, PT, R7, UR5, !P0 ;  /* 0x0000000507007c0c */ /* 0x000fda000c706670 */
[----:B------:R-:W1:Y:S02]  /*1d030*/  @!P0 LDC.64 R2, c[0x0][0xc58] ;  /* 0x00031600ff028b82 */ /* 0x000e640000000a00 */
[----:B-1----:R-:W-:-:S05]  /*1d040*/  @!P0 IMAD.WIDE.U32 R2, R7, 0x4, R2 ;  /* 0x0000000407028825 */ /* 0x002fca00078e0002 */
        /* <DEDUP_REMOVED lines=19> */
[----:B-1----:R-:W-:Y:S01]  /*1d180*/  SEL R3, R6, RZ, P0 ;  /* 0x000000ff06037207 */ /* 0x002fe20000000000 */
[----:B------:R-:W-:Y:S01]  /*1d190*/  IMAD.MOV.U32 R6, RZ, RZ, RZ ;  /* 0x000000ffff067224 */ /* 0x000fe200078e00ff */
        /* <DEDUP_REMOVED lines=9> */
[----:B------:R-:W-:Y:S02]  /*1d230*/  @P0 LOP3.LUT R0, R0, 0x2, RZ, 0xfc, !PT ;  /* 0x0000000200000812 */ /* 0x000fe400078efcff */
        /* <DEDUP_REMOVED lines=12> */
.L_x_1601:
        /* <DEDUP_REMOVED lines=15> */
.L_x_1600:
[----:B------:R-:W-:Y:S05]  /*1d3f0*/  BSYNC B0 ;  /* 0x0000000000007941 */ /* 0x000fea0003800000 */
.L_x_1599:
        /* <DEDUP_REMOVED lines=25> */
.L_x_1597:
        /* <DEDUP_REMOVED lines=20> */
.L_x_1602:
        /* <DEDUP_REMOVED lines=56> */
.L_x_1598:
[----:B------:R-:W-:Y:S02]  /*1da50*/  IMAD.MOV.U32 R17, RZ, RZ, RZ ;  /* 0x000000ffff117224 */ /* 0x000fe400078e00ff */
[----:B------:R-:W-:Y:S02]  /*1da60*/  IMAD.U32 R16, RZ, RZ, UR6 ;  /* 0x00000006ff107e24 */ /* 0x000fe4000f8e00ff */
[----:B------:R-:W-:-:S07]  /*1da70*/  IMAD.MOV.U32 R18, RZ, RZ, RZ ;  /* 0x000000ffff127224 */ /* 0x000fce00078e00ff */
.L_x_1603:
        /* <DEDUP_REMOVED lines=16> */
[----:B------:R-:W-:Y:S01]  /*1db80*/  ULDC.64 UR38, c[0x0][0x198] ;  /* 0x0000660000267ab9 */ /* 0x000fe20000000a00 */
[----:B------:R-:W-:Y:S02]  /*1db90*/  ULDC UR37, c[0x0][0xc] ;  /* 0x0000030000257ab9 */ /* 0x000fe40000000800 */
[----:B------:R1:W-:Y:S04]  /*1dba0*/  STL [R1+0x10], R0 ;  /* 0x0000100001007387 */ /* 0x0003e80000100800 */
[----:B------:R1:W-:Y:S04]  /*1dbb0*/  STL [R1+0xc], RZ ;  /* 0x00000cff01007387 */ /* 0x0003e80000100800 */
[----:B------:R1:W-:Y:S04]  /*1dbc0*/  STL [R1], RZ ;  /* 0x000000ff01007387 */ /* 0x0003e80000100800 */
[----:B------:R1:W-:Y:S02]  /*1dbd0*/  STL [R1+0x8], R0 ;  /* 0x0000080001007387 */ /* 0x0003e40000100800 */
.L_x_1705:
[----:B------:R-:W-:Y:S05]  /*1dbe0*/  YIELD ;  /* 0x0000000000007946 */ /* 0x000fea0003800000 */
[----:B------:R-:W-:Y:S01]  /*1dbf0*/  ULDC.64 UR4, c[0x0][0xa28] ;  /* 0x00028a0000047ab9 */ /* 0x000fe20000000a00 */
[----:B------:R-:W-:Y:S01]  /*1dc00*/  IMAD.MOV.U32 R9, RZ, RZ, RZ ;  /* 0x000000ffff097224 */ /* 0x000fe200078e00ff */
[----:B------:R-:W-:Y:S01]  /*1dc10*/  ISETP.NE.U32.AND P0, PT, RZ, UR4, PT ;  /* 0x00000004ff007c0c */ /* 0x000fe2000bf05070 */
[----:B-1----:R-:W-:Y:S01]  /*1dc20*/  IMAD.MOV.U32 R0, RZ, RZ, RZ ;  /* 0x000000ffff007224 */ /* 0x002fe200078e00ff */
[----:B------:R-:W-:Y:S01]  /*1dc30*/  ULDC.64 UR8, c[0x0][0xa08] ;  /* 0x0002820000087ab9 */ /* 0x000fe20000000a00 */
[----:B------:R-:W-:Y:S01]  /*1dc40*/  ULDC.64 UR10, c[0x0][0xa10] ;  /* 0x00028400000a7ab9 */ /* 0x000fe20000000a00 */
[----:B------:R-:W-:Y:S01]  /*1dc50*/  ISETP.NE.AND.EX P0, PT, RZ, UR5, PT, P0 ;  /* 0x00000005ff007c0c */ /* 0x000fe2000bf05300 */
[----:B------:R-:W-:-:S12]  /*1dc60*/  ULDC.64 UR4, c[0x0][0xa00] ;  /* 0x0002800000047ab9 */ /* 0x000fd80000000a00 */
[----:B---3--:R-:W1:Y:S01]  /*1dc70*/  @P0 LDC.64 R2, c[0x0][0xa28] ;  /* 0x00028a00ff020b82 */ /* 0x008e620000000a00 */
[----:B------:R-:W-:Y:S01]  /*1dc80*/  ISETP.NE.U32.AND P2, PT, RZ, UR4, PT ;  /* 0x00000004ff007c0c */ /* 0x000fe2000bf45070 */
[----:B-1----:R-:W-:-:S05]  /*1dc90*/  @P0 IMAD.WIDE R2, R19, 0x4, R2 ;  /* 0x0000000413020825 */ /* 0x002fca00078e0202 */
[----:B------:R1:W5:Y:S01]  /*1dca0*/  @P0 LDG.E R9, desc[UR54][R2.64] ;  /* 0x0000003602090981 */ /* 0x000362000c1e1900 */
[----:B------:R-:W-:Y:S01]  /*1dcb0*/  ISETP.NE.AND.EX P2, PT, RZ, UR5, PT, P2 ;  /* 0x00000005ff007c0c */ /* 0x000fe2000bf45320 */
[----:B------:R-:W-:Y:S01]  /*1dcc0*/  ULDC.64 UR4, c[0x0][0xa18] ;  /* 0x0002860000047ab9 */ /* 0x000fe20000000a00 */
[----:B-1----:R-:W1:Y:S02]  /*1dcd0*/  LDC.64 R2, c[0x0][0xa00] ;  /* 0x00028000ff027b82 */ /* 0x002e640000000a00 */
[----:B-1----:R-:W-:-:S09]  /*1dce0*/  IMAD.WIDE R2, R19, 0x4, R2 ;  /* 0x0000000413027825 */ /* 0x002fd200078e0202 */
[----:B--2---:R-:W2:Y:S01]  /*1dcf0*/  @P2 LDG.E R0, desc[UR54][R2.64] ;  /* 0x0000003602002981 */ /* 0x004ea2000c1e1900 */
[----:B------:R-:W-:Y:S01]  /*1dd00*/  ISETP.NE.U32.AND P0, PT, RZ, UR4, PT ;  /* 0x00000004ff007c0c */ /* 0x000fe2000bf05070 */
[----:B------:R-:W-:-:S03]  /*1dd10*/  ULDC UR4, c[0x0][0x288] ;  /* 0x0000a20000047ab9 */ /* 0x000fc60000000800 */
[----:B------:R-:W-:-:S13]  /*1dd20*/  ISETP.NE.AND.EX P0, PT, RZ, UR5, PT, P0 ;  /* 0x00000005ff007c0c */ /* 0x000fda000bf05300 */
[----:B------:R-:W1:Y:S01]  /*1dd30*/  @P0 LDC.64 R4, c[0x0][0xa18] ;  /* 0x00028600ff040b82 */ /* 0x000e620000000a00 */
[----:B------:R-:W-:Y:S01]  /*1dd40*/  ISETP.NE.U32.AND P1, PT, RZ, UR8, PT ;  /* 0x00000008ff007c0c */ /* 0x000fe2000bf25070 */
[----:B------:R-:W-:-:S03]  /*1dd50*/  ULDC UR6, c[0x0][0x338] ;  /* 0x0000ce0000067ab9 */ /* 0x000fc60000000800 */
[----:B------:R-:W-:Y:S02]  /*1dd60*/  ISETP.NE.AND.EX P3, PT, RZ, UR9, PT, P1 ;  /* 0x00000009ff007c0c */ /* 0x000fe4000bf65310 */
[----:B------:R-:W-:Y:S01]  /*1dd70*/  ISETP.NE.U32.AND P1, PT, RZ, UR10, PT ;  /* 0x0000000aff007c0c */ /* 0x000fe2000bf25070 */
[----:B------:R-:W-:-:S03]  /*1dd80*/  IMAD.U32 R10, RZ, RZ, UR6 ;  /* 0x00000006ff0a7e24 */ /* 0x000fc6000f8e00ff */
[----:B------:R-:W-:Y:S01]  /*1dd90*/  ISETP.NE.AND.EX P1, PT, RZ, UR11, PT, P1 ;  /* 0x0000000bff007c0c */ /* 0x000fe2000bf25310 */
[----:B-1----:R-:W-:Y:S01]  /*1dda0*/  @P0 IMAD.WIDE R4, R19, 0x4, R4 ;  /* 0x0000000413040825 */ /* 0x002fe200078e0204 */
[----:B--2---:R1:W-:Y:S03]  /*1ddb0*/  STL [R1+0x24], R0 ;  /* 0x0000240001007387 */ /* 0x0043e60000100800 */
[----:B-1----:R-:W-:Y:S01]  /*1ddc0*/  IMAD.U32 R0, RZ, RZ, UR4 ;  /* 0x00000004ff007e24 */ /* 0x002fe2000f8e00ff */
[----:B------:R-:W-:Y:S02]  /*1ddd0*/  ULDC.64 UR4, c[0x0][0x3f8] ;  /* 0x0000fe0000047ab9 */ /* 0x000fe40000000a00 */
[----:B------:R-:W-:-:S03]  /*1dde0*/  UISETP.NE.U32.AND UP0, UPT, UR4, URZ, UPT ;  /* 0x0000003f0400728c */ /* 0x000fc6000bf05070 */
[----:B------:R-:W-:Y:S01]  /*1ddf0*/  ULDC UR4, c[0x0][0x404] ;  /* 0x0001010000047ab9 */ /* 0x000fe20000000800 */
[----:B------:R-:W-:Y:S01]  /*1de00*/  UISETP.NE.AND.EX UP0, UPT, UR5, URZ, UPT, UP0 ;  /* 0x0000003f0500728c */ /* 0x000fe2000bf05300 */
[----:B------:R1:W5:Y:S02]  /*1de10*/  @P0 LDG.E R0, desc[UR54][R4.64] ;  /* 0x0000003604000981 */ /* 0x000364000c1e1900 */
[----:B------:R-:W-:Y:S01]  /*1de20*/  ULDC UR5, c[0x0][0x2e0] ;  /* 0x0000b80000057ab9 */ /* 0x000fe20000000800 */
[----:B------:R-:W-:-:S04]  /*1de30*/  USEL UR4, UR4, 0x1, UP0 ;  /* 0x0000000104047887 */ /* 0x000fc80008000000 */
[----:B------:R-:W-:-:S06]  /*1de40*/  UIMAD UR4, UR4, UR5, URZ ;  /* 0x00000005040472a4 */ /* 0x000fcc000f8e023f */
[----:B-1----:R-:W-:Y:S01]  /*1de50*/  IMAD.U32 R4, RZ, RZ, UR4 ;  /* 0x00000004ff047e24 */ /* 0x002fe2000f8e00ff */
[----:B------:R-:W-:Y:S06]  /*1de60*/  @P0 BRA `(.L_x_1605) ;  /* 0x0000000000100947 */ /* 0x000fec0003800000 */
[----:B------:R-:W-:Y:S05]  /*1de70*/  @!P2 BRA `(.L_x_1605) ;  /* 0x00000000000ca947 */ /* 0x000fea0003800000 */
[----:B------:R-:W2:Y:S04]  /*1de80*/  LDG.E R5, desc[UR54][R2.64] ;  /* 0x0000003602057981 */ /* 0x000ea8000c1e1900 */
[----:B-----5:R-:W2:Y:S02]  /*1de90*/  LDG.E R0, desc[UR54][R2.64+0x4] ;  /* 0x0000043602007981 */ /* 0x020ea4000c1e1900 */
[----:B--2---:R-:W-:-:S07]  /*1dea0*/  IMAD.IADD R0, R0, 0x1, -R5 ;  /* 0x0000000100007824 */ /* 0x004fce00078e0a05 */
.L_x_1605:
[----:B------:R-:W1:Y:S01]  /*1deb0*/  LDC.64 R6, c[0x0][0xa08] ;  /* 0x00028200ff067b82 */ /* 0x000e620000000a00 */
[----:B------:R-:W-:Y:S01]  /*1dec0*/  IMAD.MOV.U32 R8, RZ, RZ, RZ ;  /* 0x000000ffff087224 */ /* 0x000fe200078e00ff */
[----:B------:R-:W-:-:S06]  /*1ded0*/  ULDC.64 UR4, c[0x0][0xa20] ;  /* 0x0002880000047ab9 */ /* 0x000fcc0000000a00 */
[----:B------:R-:W2:Y:S01]  /*1dee0*/  LDC.64 R2, c[0x0][0xa10] ;  /* 0x00028400ff027b82 */ /* 0x000ea20000000a00 */
[----:B-1----:R-:W-:-:S05]  /*1def0*/  IMAD.WIDE R6, R19, 0x4, R6 ;  /* 0x0000000413067825 */ /* 0x002fca00078e0206 */
[----:B------:R-:W3:Y:S01]  /*1df00*/  @P3 LDG.E R8, desc[UR54][R6.64] ;  /* 0x0000003606083981 */ /* 0x000ee2000c1e1900 */
[----:B------:R-:W-:Y:S02]  /*1df10*/  IMAD.MOV.U32 R5, RZ, RZ, RZ ;  /* 0x000000ffff057224 */ /* 0x000fe400078e00ff */
[----:B--2---:R-:W-:-:S05]  /*1df20*/  IMAD.WIDE R2, R19, 0x4, R2 ;  /* 0x0000000413027825 */ /* 0x004fca00078e0202 */
[----:B------:R1:W5:Y:S01]  /*1df30*/  @P1 LDG.E R5, desc[UR54][R2.64] ;  /* 0x0000003602051981 */ /* 0x000362000c1e1900 */
[----:B------:R-:W-:-:S04]  /*1df40*/  ISETP.NE.U32.AND P0, PT, RZ, UR4, PT ;  /* 0x00000004ff007c0c */ /* 0x000fc8000bf05070 */
[----:B------:R-:W-:Y:S01]  /*1df50*/  ISETP.NE.AND.EX P0, PT, RZ, UR5, PT, P0 ;  /* 0x00000005ff007c0c */ /* 0x000fe2000bf05300 */
[----:B---3-5:R-:W-:-:S05]  /*1df60*/  IMAD.IADD R8, R8, 0x1, R9 ;  /* 0x0000000108087824 */ /* 0x028fca00078e0209 */
[----:B------:R1:W-:Y:S07]  /*1df70*/  STL [R1+0x4], R8 ;  /* 0x0000040801007387 */ /* 0x0003ee0000100800 */
[----:B------:R-:W-:Y:S05]  /*1df80*/  @!P0 BRA `(.L_x_1606) ;  /* 0x0000000000108947 */ /* 0x000fea0003800000 */
[----:B------:R-:W2:Y:S02]  /*1df90*/  LDC.64 R6, c[0x0][0xa20] ;  /* 0x00028800ff067b82 */ /* 0x000ea40000000a00 */
[----:B--2---:R-:W-:-:S05]  /*1dfa0*/  IMAD.WIDE R6, R19, 0x4, R6 ;  /* 0x0000000413067825 */ /* 0x004fca00078e0206 */
[----:B------:R2:W5:Y:S01]  /*1dfb0*/  LDG.E R4, desc[UR54][R6.64] ;  /* 0x0000003606047981 */ /* 0x000562000c1e1900 */
[----:B------:R-:W-:Y:S05]  /*1dfc0*/  BRA `(.L_x_1607) ;  /* 0x0000000000107947 */ /* 0x000fea0003800000 */
.L_x_1606:
[----:B------:R-:W-:Y:S05]  /*1dfd0*/  @!P3 BRA `(.L_x_1607) ;  /* 0x00000000000cb947 */ /* 0x000fea0003800000 */
[----:B------:R-:W2:Y:S04]  /*1dfe0*/  LDG.E R4, desc[UR54][R6.64] ;  /* 0x0000003606047981 */ /* 0x000ea8000c1e1900 */
[----:B------:R-:W2:Y:S02]  /*1dff0*/  LDG.E R6, desc[UR54][R6.64+0x4] ;  /* 0x0000043606067981 */ /* 0x000ea4000c1e1900 */
[----:B--2---:R-:W-:-:S07]  /*1e000*/  IMAD.IADD R4, R6, 0x1, -R4 ;  /* 0x0000000106047824 */ /* 0x004fce00078e0a04 */
.L_x_1607:
[----:B--2---:R-:W2:Y:S04]  /*1e010*/  @P1 LDG.E R6, desc[UR54][R2.64] ;  /* 0x0000003602061981 */ /* 0x004ea8000c1e1900 */
[----:B------:R1:W2:Y:S01]  /*1e020*/  @P1 LDG.E R7, desc[UR54][R2.64+0x4] ;  /* 0x0000043602071981 */ /* 0x0002a2000c1e1900 */
[----:B-----5:R-:W-:Y:S01]  /*1e030*/  IMAD.IADD R9, R4, 0x1, -R9 ;  /* 0x0000000104097824 */ /* 0x020fe200078e0a09 */
[----:B------:R-:W-:Y:S01]  /*1e040*/  LEA R4, R17, 0x80, 0x7 ;  /* 0x0000008011047811 */ /* 0x000fe200078e38ff */
[----:B-1----:R-:W1:Y:S02]  /*1e050*/  LDC.64 R2, c[0x0][0x9e0] ;  /* 0x00027800ff027b82 */ /* 0x002e640000000a00 */
[----:B-1----:R-:W-:Y:S01]  /*1e060*/  ISETP.GE.AND P2, PT, R3, 0x1, PT ;  /* 0x000000010300780c */ /* 0x002fe20003f46270 */
[----:B--2---:R-:W-:-:S04]  /*1e070*/  @P1 IMAD.IADD R10, R7, 0x1, -R6 ;  /* 0x00000001070a1824 */ /* 0x004fc800078e0a06 */
[----:B------:R-:W-:-:S04]  /*1e080*/  IMAD.IADD R8, R9, 0x1, R10 ;  /* 0x0000000109087824 */ /* 0x000fc800078e020a */
[C---:B------:R-:W-:Y:S01]  /*1e090*/  VIADD R20, R8.reuse, 0x7f ;  /* 0x0000007f08147836 */ /* 0x040fe20000000000 */
[----:B------:R-:W-:-:S04]  /*1e0a0*/  IADD3 R4, R8, R4, -R0 ;  /* 0x0000000408047210 */ /* 0x000fc80007ffe800 */
[----:B------:R-:W-:Y:S01]  /*1e0b0*/  SHF.R.S32.HI R7, RZ, 0x1f, R20 ;  /* 0x0000001fff077819 */ /* 0x000fe20000011414 */
[----:B------:R-:W-:-:S03]  /*1e0c0*/  IMAD.IADD R2, R4, 0x1, R2 ;  /* 0x0000000104027824 */ /* 0x000fc600078e0202 */
[----:B------:R-:W-:-:S04]  /*1e0d0*/  LEA.HI R20, R7, R20, RZ, 0x7 ;  /* 0x0000001407147211 */ /* 0x000fc800078f38ff */
[----:B------:R-:W-:Y:S01]  /*1e0e0*/  SHF.R.S32.HI R20, RZ, 0x7, R20 ;  /* 0x00000007ff147819 */ /* 0x000fe20000011414 */
        /* <DEDUP_REMOVED lines=12> */
.L_x_1610:
[----:B------:R-:W-:-:S13]  /*1e1b0*/  ISETP.NE.AND P0, PT, R3, 0x1, PT ;  /* 0x000000010300780c */ /* 0x000fda0003f05270 */
[----:B------:R-:W1:Y:S02]  /*1e1c0*/  @P0 LDC.64 R6, c[0x0][0x9e8] ;  /* 0x00027a00ff060b82 */ /* 0x000e640000000a00 */
[----:B-1----:R-:W-:-:S05]  /*1e1d0*/  @P0 IMAD.HI.U32 R6, R11, R6, RZ ;  /* 0x000000060b060227 */ /* 0x002fca00078e00ff */
[----:B------:R-:W-:-:S07]  /*1e1e0*/  @P0 SHF.R.U32.HI R11, RZ, R7, R6 ;  /* 0x00000007ff0b0219 */ /* 0x000fce0000011606 */
.L_x_1611:
[----:B------:R-:W-:Y:S05]  /*1e1f0*/  BSYNC B0 ;  /* 0x0000000000007941 */ /* 0x000fea0003800000 */
.L_x_1609:
[----:B------:R-:W-:-:S05]  /*1e200*/  IMAD R11, R11, R3, R3 ;  /* 0x000000030b0b7224 */ /* 0x000fca00078e0203 */
[----:B------:R-:W-:-:S07]  /*1e210*/  VIMNMX R2, R2, R11, PT ;  /* 0x0000000b02027248 */ /* 0x000fce0003fe0100 */
.L_x_1608:
        /* <DEDUP_REMOVED lines=15> */
.L_x_1614:
[----:B------:R-:W-:Y:S01]  /*1e310*/  ISETP.NE.AND P0, PT, R3, 0x1, PT ;  /* 0x000000010300780c */ /* 0x000fe20003f05270 */
[----:B------:R-:W-:-:S12]  /*1e320*/  IMAD.MOV.U32 R11, RZ, RZ, R0 ;  /* 0x000000ffff0b7224 */ /* 0x000fd800078e0000 */
[----:B------:R-:W1:Y:S02]  /*1e330*/  @P0 LDC.64 R6, c[0x0][0x9e8] ;  /* 0x00027a00ff060b82 */ /* 0x000e640000000a00 */
[----:B-1----:R-:W-:-:S05]  /*1e340*/  @P0 IMAD.HI.U32 R6, R0, R6, RZ ;  /* 0x0000000600060227 */ /* 0x002fca00078e00ff */
[----:B------:R-:W-:-:S07]  /*1e350*/  @P0 SHF.R.U32.HI R11, RZ, R7, R6 ;  /* 0x00000007ff0b0219 */ /* 0x000fce0000011606 */
.L_x_1615:
[----:B------:R-:W-:Y:S05]  /*1e360*/  BSYNC B0 ;  /* 0x0000000000007941 */ /* 0x000fea0003800000 */
.L_x_1613:
[----:B------:R-:W-:-:S05]  /*1e370*/  IMAD R3, R11, R3, RZ ;  /* 0x000000030b037224 */ /* 0x000fca00078e02ff */
[----:B------:R-:W-:-:S07]  /*1e380*/  VIMNMX R8, R8, R3, !PT ;  /* 0x0000000308087248 */ /* 0x000fce0007fe0100 */
.L_x_1612:
[----:B------:R-:W-:Y:S01]  /*1e390*/  VIADD R2, R2, 0x7f ;  /* 0x0000007f02027836 */ /* 0x000fe20000000000 */
[----:B------:R-:W-:Y:S01]  /*1e3a0*/  BSSY B0, `(.L_x_1616) ;  /* 0x00000db000007945 */ /* 0x000fe20003800000 */
[----:B------:R-:W-:-:S03]  /*1e3b0*/  PLOP3.LUT P2, PT, PT, PT, PT, 0x80, 0x0 ;  /* 0x000000000000781c */ /* 0x000fc60003f4f070 */
[----:B------:R-:W-:-:S04]  /*1e3c0*/  SHF.R.S32.HI R3, RZ, 0x1f, R2 ;  /* 0x0000001fff037819 */ /* 0x000fc80000011402 */
[----:B------:R-:W-:Y:S02]  /*1e3d0*/  LEA.HI R3, R3, R2, RZ, 0x7 ;  /* 0x0000000203037211 */ /* 0x000fe400078f38ff */
[----:B------:R-:W-:Y:S02]  /*1e3e0*/  SHF.R.S32.HI R2, RZ, 0x1f, R8 ;  /* 0x0000001fff027819 */ /* 0x000fe40000011408 */
[----:B------:R-:W-:Y:S02]  /*1e3f0*/  SHF.R.S32.HI R3, RZ, 0x7, R3 ;  /* 0x00000007ff037819 */ /* 0x000fe40000011403 */
[----:B------:R-:W-:Y:S02]  /*1e400*/  LEA.HI R2, R2, R8, RZ, 0x7 ;  /* 0x0000000802027211 */ /* 0x000fe400078f38ff */
[----:B------:R-:W-:Y:S02]  /*1e410*/  VIMNMX R3, R20, R3, PT ;  /* 0x0000000314037248 */ /* 0x000fe40003fe0100 */
[----:B------:R-:W-:-:S03]  /*1e420*/  SHF.R.S32.HI R2, RZ, 0x7, R2 ;  /* 0x00000007ff027819 */ /* 0x000fc60000011402 */
[----:B------:R-:W-:Y:S01]  /*1e430*/  IMAD R3, R3, 0x80, -R9 ;  /* 0x0000008003037824 */ /* 0x000fe200078e0a09 */
[----:B------:R-:W-:-:S04]  /*1e440*/  VIMNMX R2, RZ, R2, !PT ;  /* 0x00000002ff027248 */ /* 0x000fc80007fe0100 */
[----:B------:R-:W-:Y:S01]  /*1e450*/  VIMNMX R3, R3, R10, PT ;  /* 0x0000000a03037248 */ /* 0x000fe20003fe0100 */
[----:B------:R-:W-:-:S05]  /*1e460*/  IMAD R2, R2, 0x80, -R9 ;  /* 0x0000008002027824 */ /* 0x000fca00078e0a09 */
[----:B------:R-:W-:-:S04]  /*1e470*/  VIMNMX R2, RZ, R2, !PT ;  /* 0x00000002ff027248 */ /* 0x000fc80007fe0100 */
[----:B------:R-:W-:Y:S02]  /*1e480*/  ISETP.GT.AND P0, PT, R3, R2, PT ;  /* 0x000000020300720c */ /* 0x000fe40003f04270 */
[----:B------:R-:W-:-:S05]  /*1e490*/  SHF.R.U32.HI R2, RZ, 0x7, R2 ;  /* 0x00000007ff027819 */ /* 0x000fca0000011602 */
[----:B------:R-:W-:-:S06]  /*1e4a0*/  IMAD.MOV.U32 R7, RZ, RZ, R2 ;  /* 0x000000ffff077224 */ /* 0x000fcc00078e0002 */
[----:B------:R-:W-:-:S05]  /*1e4b0*/  @P0 VIADD R3, R3, 0x7f ;  /* 0x0000007f03030836 */ /* 0x000fca0000000000 */
[----:B------:R-:W-:-:S04]  /*1e4c0*/  @P0 SHF.R.S32.HI R6, RZ, 0x1f, R3 ;  /* 0x0000001fff060819 */ /* 0x000fc80000011403 */
[----:B------:R-:W-:-:S04]  /*1e4d0*/  @P0 LEA.HI R6, R6, R3, RZ, 0x7 ;  /* 0x0000000306060211 */ /* 0x000fc800078f38ff */
[----:B------:R-:W-:-:S04]  /*1e4e0*/  @P0 SHF.R.S32.HI R7, RZ, 0x7, R6 ;  /* 0x00000007ff070819 */ /* 0x000fc80000011406 */
[----:B------:R-:W-:-:S13]  /*1e4f0*/  ISETP.GT.AND P0, PT, R7, R2, PT ;  /* 0x000000020700720c */ /* 0x000fda0003f04270 */
[----:B------:R-:W-:Y:S05]  /*1e500*/  @!P0 BRA `(.L_x_1617) ;  /* 0x0000000c00108947 */ /* 0x000fea0003800000 */
[----:B------:R-:W1:Y:S01]  /*1e510*/  LDC R3, c[0x0][0x428] ;  /* 0x00010a00ff037b82 */ /* 0x000e620000000800 */
[----:B------:R-:W-:Y:S01]  /*1e520*/  UMOV UR4, 0xffffffff ;  /* 0xffffffff00047882 */ /* 0x000fe20000000000 */
[----:B-1----:R-:W-:Y:S01]  /*1e530*/  ISETP.NE.AND P0, PT, R3, 0x1, PT ;  /* 0x000000010300780c */ /* 0x002fe20003f05270 */
[----:B------:R-:W-:-:S12]  /*1e540*/  IMAD.MOV.U32 R3, RZ, RZ, R18 ;  /* 0x000000ffff037224 */ /* 0x000fd800078e0012 */
[----:B------:R-:W1:Y:S08]  /*1e550*/  @P0 LDC R8, c[0x0][0x42c] ;  /* 0x00010b00ff080b82 */ /* 0x000e700000000800 */
[----:B------:R-:W2:Y:S01]  /*1e560*/  @P0 LDC R6, c[0x0][0x430] ;  /* 0x00010c00ff060b82 */ /* 0x000ea20000000800 */
[----:B-1----:R-:W-:-:S05]  /*1e570*/  @P0 IMAD.HI.U32 R8, R18, R8, RZ ;  /* 0x0000000812080227 */ /* 0x002fca00078e00ff */
[----:B--2---:R-:W-:Y:S02]  /*1e580*/  @P0 SHF.R.U32.HI R3, RZ, R6, R8 ;  /* 0x00000006ff030219 */ /* 0x004fe40000011608 */
[----:B------:R-:W-:Y:S01]  /*1e590*/  SEL R6, R19, RZ, !P1 ;  /* 0x000000ff13067207 */ /* 0x000fe20004800000 */
[----:B------:R-:W-:Y:S06]  /*1e5a0*/  BRA.DIV UR4, `(.L_x_1618) ;  /* 0x0000006604607947 */ /* 0x000fec000b800000 */
.L_x_1823:
[----:B------:R-:W-:-:S03]  /*1e5b0*/  UMOV UR4, 0xffffffff ;  /* 0xffffffff00047882 */ /* 0x000fc60000000000 */
[----:B------:R-:W-:Y:S05]  /*1e5c0*/  BRA.DIV UR4, `(.L_x_1619) ;  /* 0x00000066048c7947 */ /* 0x000fea000b800000 */
[----:B------:R-:W-:-:S13]  /*1e5d0*/  ELECT P6, URZ, PT ;  /* 0x00000000003f782f */ /* 0x000fda00038c0000 */
.L_x_1826:
[----:B------:R-:W2:Y:S01]  /*1e5e0*/  LDL R8, [R1+0x20] ;  /* 0x0000200001087983 */ /* 0x000ea20000100800 */
[----:B------:R-:W-:Y:S01]  /*1e5f0*/  BSSY B1, `(.L_x_1620) ;  /* 0x000000b000017945 */ /* 0x000fe20003800000 */
[----:B------:R-:W1:Y:S01]  /*1e600*/  S2R R12, SR_CgaCtaId ;  /* 0x00000000000c7919 */ /* 0x000e620000008800 */
[----:B--2---:R-:W-:-:S05]  /*1e610*/  VIADD R8, R8, 0x1 ;  /* 0x0000000108087836 */ /* 0x004fca0000000000 */
[----:B------:R-:W-:-:S04]  /*1e620*/  LEA.HI R9, R8, R8, RZ, 0x1 ;  /* 0x0000000808097211 */ /* 0x000fc800078f08ff */
[----:B------:R-:W-:-:S05]  /*1e630*/  LOP3.LUT R9, R9, 0xfffffffe, RZ, 0xc0, !PT ;  /* 0xfffffffe09097812 */ /* 0x000fca00078ec0ff */
[----:B------:R-:W-:Y:S01]  /*1e640*/  IMAD.IADD R8, R8, 0x1, -R9 ;  /* 0x0000000108087824 */ /* 0x000fe200078e0a09 */
[----:B------:R-:W-:-:S04]  /*1e650*/  MOV R9, 0x400 ;  /* 0x0000040000097802 */ /* 0x000fc80000000f00 */
[----:B-1----:R-:W-:Y:S02]  /*1e660*/  LEA R12, R12, R9, 0x18 ;  /* 0x000000090c0c7211 */ /* 0x002fe400078ec0ff */
[----:B------:R-:W-:-:S04]  /*1e670*/  SHF.L.U32 R8, R8, 0x1f, RZ ;  /* 0x0000001f08087819 */ /* 0x000fc800000006ff */
[----:B------:R-:W1:Y:S02]  /*1e680*/  SYNCS.PHASECHK.TRANS64.TRYWAIT P0, [R12+URZ+0x28820], R8 ;  /* 0x028820080c0075a7 */ /* 0x000e64000800017f */
[----:B-1----:R-:W-:Y:S05]  /*1e690*/  @!P0 BRA `(.L_x_1621) ;  /* 0x0000006400788947 */ /* 0x002fea0003800000 */
.L_x_1827:
[----:B------:R-:W-:Y:S05]  /*1e6a0*/  BSYNC B1 ;  /* 0x0000000000017941 */ /* 0x000fea0003800000 */
.L_x_1620:
[----:B------:R-:W-:Y:S04]  /*1e6b0*/  BSSY B1, `(.L_x_1622) ;  /* 0x0000049000017945 */ /* 0x000fe80003800000 */
[----:B------:R-:W-:Y:S05]  /*1e6c0*/  @!P6 BRA `(.L_x_1623) ;  /* 0x00000004001ce947 */ /* 0x000fea0003800000 */
[----:B------:R-:W1:Y:S04]  /*1e6d0*/  LDL R10, [R1+0xc] ;  /* 0x00000c00010a7983 */ /* 0x000e680000100800 */
[----:B------:R-:W2:Y:S01]  /*1e6e0*/  LDL R9, [R1+0x10] ;  /* 0x0000100001097983 */ /* 0x000ea20000100800 */
[----:B-1----:R-:W-:Y:S01]  /*1e6f0*/  IMAD R8, R10, 0x8, R12 ;  /* 0x000000080a087824 */ /* 0x002fe200078e020c */
[----:B--2---:R-:W-:-:S04]  /*1e700*/  SHF.L.U32 R10, R9, 0x1f, RZ ;  /* 0x0000001f090a7819 */ /* 0x004fc800000006ff */
[----:B------:R-:W1:Y:S02]  /*1e710*/  SYNCS.PHASECHK.TRANS64.TRYWAIT P0, [R8+URZ+0x288a0], R10 ;  /* 0x0288a00a080075a7 */ /* 0x000e64000800017f */
[----:B-1----:R-:W-:Y:S05]  /*1e720*/  @!P0 BRA `(.L_x_1624) ;  /* 0x0000006400688947 */ /* 0x002fea0003800000 */
.L_x_1828:
[----:B------:R-:W2:Y:S02]  /*1e730*/  S2R R9, SR_TID.X ;  /* 0x0000000000097919 */ /* 0x000ea40000002100 */
[----:B--2---:R-:W-:-:S04]  /*1e740*/  LOP3.LUT R9, R9, 0x7f, RZ, 0xc0, !PT ;  /* 0x0000007f09097812 */ /* 0x004fc800078ec0ff */
[----:B------:R-:W-:-:S13]  /*1e750*/  ISETP.NE.AND P1, PT, R9, RZ, PT ;  /* 0x000000ff0900720c */ /* 0x000fda0003f25270 */
[----:B------:R-:W-:Y:S05]  /*1e760*/  @P1 BRA `(.L_x_1625) ;  /* 0x00000000001c1947 */ /* 0x000fea0003800000 */
[----:B------:R-:W2:Y:S02]  /*1e770*/  S2R R9, SR_TID.X ;  /* 0x0000000000097919 */ /* 0x000ea40000002100 */
[----:B--2---:R-:W-:-:S04]  /*1e780*/  LOP3.LUT R9, R9, 0x1f, RZ, 0xc0, !PT ;  /* 0x0000001f09097812 */ /* 0x004fc800078ec0ff */
[----:B------:R-:W-:Y:S01]  /*1e790*/  ISETP.NE.AND P0, PT, R9, RZ, PT ;  /* 0x000000ff0900720c */ /* 0x000fe20003f05270 */
[----:B------:R-:W-:-:S04]  /*1e7a0*/  IMAD.MOV.U32 R9, RZ, RZ, 0x8000 ;  /* 0x00008000ff097424 */ /* 0x000fc800078e00ff */
[----:B------:R2:W-:Y:S08]  /*1e7b0*/  SYNCS.ARRIVE.TRANS64 RZ, [R8+URZ+0x28890], R9 ;  /* 0x0288900908ff79a7 */ /* 0x0005f0000800003f */
[----:B------:R-:W-:Y:S05]  /*1e7c0*/  @!P0 BRA `(.L_x_1625) ;  /* 0x0000000000048947 */ /* 0x000fea0003800000 */
[----:B------:R-:W-:Y:S01]  /*1e7d0*/  BPT.TRAP 0x1 ;  /* 0x000000040000795c */ /* 0x000fe20000300000 */
.L_x_1625:
[----:B--2---:R-:W2:Y:S01]  /*1e7e0*/  LDL R9, [R1+0xc] ;  /* 0x00000c0001097983 */ /* 0x004ea20000100800 */
[----:B------:R-:W-:Y:S01]  /*1e7f0*/  R2UR UR9, R8 ;  /* 0x00000000080972ca */ /* 0x000fe200000e0000 */
[----:B------:R-:W-:Y:S01]  /*1e800*/  UIADD3 UR4, UP0, UR38, 0x570, URZ ;  /* 0x0000057026047890 */ /* 0x000fe2000ff1e03f */
[----:B------:R-:W-:Y:S01]  /*1e810*/  R2UR UR12, R3 ;  /* 0x00000000030c72ca */ /* 0x000fe200000e0000 */
[----:B------:R-:W-:Y:S01]  /*1e820*/  UMOV UR10, URZ ;  /* 0x0000003f000a7c82 */ /* 0x000fe20008000000 */
[----:B------:R-:W-:Y:S01]  /*1e830*/  R2UR UR13, R6 ;  /* 0x00000000060d72ca */ /* 0x000fe200000e0000 */
[----:B------:R-:W-:Y:S01]  /*1e840*/  UIADD3.X UR5, URZ, UR39, URZ, UP0, !UPT ;  /* 0x000000273f057290 */ /* 0x000fe200087fe43f */
[----:B------:R-:W-:Y:S01]  /*1e850*/  UMOV UR7, 0x12f00000 ;  /* 0x12f0000000077882 */ /* 0x000fe20000000000 */
[----:B------:R-:W-:-:S06]  /*1e860*/  UMOV UR15, 0x40 ;  /* 0x00000040000f7882 */ /* 0x000fcc0000000000 */
[----:B------:R-:W-:Y:S01]  /*1e870*/  UIADD3 UR9, UR9, 0x28890, URZ ;  /* 0x0002889009097890 */ /* 0x000fe2000fffe03f */
[----:B--2---:R-:W-:-:S05]  /*1e880*/  IMAD R9, R9, 0x8000, R12 ;  /* 0x0000800009097824 */ /* 0x004fca00078e020c */
[----:B------:R-:W-:Y:S01]  /*1e890*/  R2UR UR6, R9 ;  /* 0x00000000090672ca */ /* 0x000fe200000e0000 */
[----:B------:R-:W-:-:S04]  /*1e8a0*/  IMAD R9, R7, 0x80, R5 ;  /* 0x0000008007097824 */ /* 0x000fc800078e0205 */
[----:B------:R-:W-:-:S05]  /*1e8b0*/  VIADD R9, R9, 0xffffff80 ;  /* 0xffffff8009097836 */ /* 0x000fca0000000000 */
[----:B------:R-:W-:-:S03]  /*1e8c0*/  R2UR UR11, R9 ;  /* 0x00000000090b72ca */ /* 0x000fc600000e0000 */
[----:B------:R-:W-:Y:S02]  /*1e8d0*/  UIADD3 UR8, UR6, 0x18400, URZ ;  /* 0x0001840006087890 */ /* 0x000fe4000fffe03f */
[----:B------:R-:W-:-:S03]  /*1e8e0*/  UIADD3 UR14, UR6, 0x1c400, URZ ;  /* 0x0001c400060e7890 */ /* 0x000fc6000fffe03f */
[----:B------:R-:W-:-:S05]  /*1e8f0*/  UMOV UR6, 0x0 ;  /* 0x0000000000067882 */ /* 0x000fca0000000000 */
[----:B------:R2:W-:Y:S02]  /*1e900*/  UTMALDG.4D [UR8], [UR4], desc[UR6] ;  /* 0x00000608040075b4 */ /* 0x0005e40008019000 */
[----:B--2---:R-:W-:Y:S01]  /*1e910*/  UMOV UR8, UR14 ;  /* 0x0000000e00087c82 */ /* 0x004fe20008000000 */
[----:B------:R-:W-:Y:S02]  /*1e920*/  UMOV UR10, UR15 ;  /* 0x0000000f000a7c82 */ /* 0x000fe40008000000 */
[----:B------:R2:W-:Y:S01]  /*1e930*/  UTMALDG.4D [UR8], [UR4], desc[UR6] ;  /* 0x00000608040075b4 */ /* 0x0005e20008019000 */
[----:B------:R-:W3:Y:S02]  /*1e940*/  SYNCS.PHASECHK.TRANS64.TRYWAIT P0, [R8+URZ+0x288c0], R10 ;  /* 0x0288c00a080075a7 */ /* 0x000ee4000800017f */
[----:B--23--:R-:W-:Y:S05]  /*1e950*/  @!P0 BRA `(.L_x_1626) ;  /* 0x0000006000f08947 */ /* 0x00cfea0003800000 */
.L_x_1829:
[----:B------:R-:W1:Y:S02]  /*1e960*/  LDL R11, [R1+0xc] ;  /* 0x00000c00010b7983 */ /* 0x000e640000100800 */
[----:B-12---:R-:W-:Y:S01]  /*1e970*/  IMAD.SHL.U32 R10, R11, 0x4000, RZ ;  /* 0x000040000b0a7824 */ /* 0x006fe200078e00ff */
[----:B------:R-:W-:Y:S06]  /*1e980*/  @P1 BRA `(.L_x_1627) ;  /* 0x00000000001c1947 */ /* 0x000fec0003800000 */
[----:B------:R-:W1:Y:S02]  /*1e990*/  S2R R11, SR_TID.X ;  /* 0x00000000000b7919 */ /* 0x000e640000002100 */
[----:B-1----:R-:W-:-:S04]  /*1e9a0*/  LOP3.LUT R11, R11, 0x1f, RZ, 0xc0, !PT ;  /* 0x0000001f0b0b7812 */ /* 0x002fc800078ec0ff */
[----:B------:R-:W-:Y:S01]  /*1e9b0*/  ISETP.NE.AND P0, PT, R11, RZ, PT ;  /* 0x000000ff0b00720c */ /* 0x000fe20003f05270 */
[----:B------:R-:W-:-:S04]  /*1e9c0*/  IMAD.MOV.U32 R11, RZ, RZ, 0x8000 ;  /* 0x00008000ff0b7424 */ /* 0x000fc800078e00ff */
[----:B------:R1:W-:Y:S08]  /*1e9d0*/  SYNCS.ARRIVE.TRANS64 RZ, [R8+URZ+0x288b0], R11 ;  /* 0x0288b00b08ff79a7 */ /* 0x0003f0000800003f */
[----:B------:R-:W-:Y:S05]  /*1e9e0*/  @!P0 BRA `(.L_x_1627) ;  /* 0x0000000000048947 */ /* 0x000fea0003800000 */
[----:B------:R-:W-:Y:S01]  /*1e9f0*/  BPT.TRAP 0x1 ;  /* 0x000000040000795c */ /* 0x000fe20000300000 */
.L_x_1627:
[----:B------:R-:W-:Y:S01]  /*1ea00*/  IMAD R10, R10, 0x2, R12 ;  /* 0x000000020a0a7824 */ /* 0x000fe200078e020c */
        /* <DEDUP_REMOVED lines=10> */
[----:B------:R-:W-:-:S04]  /*1eab0*/  UIADD3 UR9, UR9, 0x288b0, URZ ;  /* 0x000288b009097890 */ /* 0x000fc8000fffe03f */
        /* <DEDUP_REMOVED lines=8> */
.L_x_1623:
[----:B------:R-:W-:Y:S05]  /*1eb40*/  BSYNC B1 ;  /* 0x0000000000017941 */ /* 0x000fea0003800000 */
.L_x_1622:
[----:B-1----:R-:W2:Y:S04]  /*1eb50*/  LDL.LU R8, [R1+0xc] ;  /* 0x00000c0001087983 */ /* 0x002ea80000300800 */
[----:B------:R-:W3:Y:S01]  /*1eb60*/  LDL.LU R10, [R1+0x10] ;  /* 0x00001000010a7983 */ /* 0x000ee20000300800 */
[----:B------:R-:W-:Y:S01]  /*1eb70*/  VIADD R7, R7, 0xfffffffe ;  /* 0xfffffffe07077836 */ /* 0x000fe20000000000 */
[----:B------:R-:W-:Y:S01]  /*1eb80*/  PLOP3.LUT P2, PT, PT, PT, PT, 0x8, 0x0 ;  /* 0x000000000000781c */ /* 0x000fe20003f4e170 */
[----:B--2---:R-:W-:-:S05]  /*1eb90*/  VIADD R8, R8, 0x1 ;  /* 0x0000000108087836 */ /* 0x004fca0000000000 */
[----:B------:R-:W-:-:S04]  /*1eba0*/  ISETP.NE.AND P0, PT, R8, 0x2, PT ;  /* 0x000000020800780c */ /* 0x000fc80003f05270 */
[----:B------:R-:W-:Y:S02]  /*1ebb0*/  SEL R9, RZ, 0x1, P0 ;  /* 0x00000001ff097807 */ /* 0x000fe40000000000 */
[----:B------:R-:W-:Y:S02]  /*1ebc0*/  SEL R8, R8, RZ, P0 ;  /* 0x000000ff08087207 */ /* 0x000fe40000000000 */
[----:B---3--:R-:W-:Y:S02]  /*1ebd0*/  LOP3.LUT R10, R10, R9, RZ, 0x3c, !PT ;  /* 0x000000090a0a7212 */ /* 0x008fe400078e3cff */
[----:B------:R-:W-:-:S03]  /*1ebe0*/  ISETP.GE.AND P0, PT, R7, R2, PT ;  /* 0x000000020700720c */ /* 0x000fc60003f06270 */
[----:B------:R1:W-:Y:S04]  /*1ebf0*/  STL [R1+0x10], R10 ;  /* 0x0000100a01007387 */ /* 0x0003e80000100800 */
[----:B------:R1:W-:Y:S06]  /*1ec00*/  STL [R1+0xc], R8 ;  /* 0x00000c0801007387 */ /* 0x0003ec0000100800 */
[----:B------:R-:W-:Y:S05]  /*1ec10*/  @!P0 BRA `(.L_x_1617) ;  /* 0x00000004004c8947 */ /* 0x000fea0003800000 */
.L_x_1634:
[----:B------:R-:W-:Y:S05]  /*1ec20*/  YIELD ;  /* 0x0000000000007946 */ /* 0x000fea0003800000 */
[----:B------:R-:W-:Y:S04]  /*1ec30*/  BSSY B1, `(.L_x_1628) ;  /* 0x0000045000017945 */ /* 0x000fe80003800000 */
[----:B--2---:R-:W-:Y:S05]  /*1ec40*/  @!P6 BRA `(.L_x_1629) ;  /* 0x00000004000ce947 */ /* 0x004fea0003800000 */
[----:B-1----:R-:W2:Y:S04]  /*1ec50*/  LDL R8, [R1+0xc] ;  /* 0x00000c0001087983 */ /* 0x002ea80000100800 */
[----:B------:R-:W3:Y:S01]  /*1ec60*/  LDL R9, [R1+0x10] ;  /* 0x0000100001097983 */ /* 0x000ee20000100800 */
[----:B--2---:R-:W-:Y:S01]  /*1ec70*/  IMAD R8, R8, 0x8, R12 ;  /* 0x0000000808087824 */ /* 0x004fe200078e020c */
[----:B---3--:R-:W-:-:S04]  /*1ec80*/  SHF.L.U32 R9, R9, 0x1f, RZ ;  /* 0x0000001f09097819 */ /* 0x008fc800000006ff */
[----:B------:R-:W1:Y:S02]  /*1ec90*/  SYNCS.PHASECHK.TRANS64.TRYWAIT P0, [R8+URZ+0x288a0], R9 ;  /* 0x0288a009080075a7 */ /* 0x000e64000800017f */
[----:B-1----:R-:W-:Y:S05]  /*1eca0*/  @!P0 BRA `(.L_x_1630) ;  /* 0x0000006000308947 */ /* 0x002fea0003800000 */
.L_x_1830:
        /* <DEDUP_REMOVED lines=11> */
.L_x_1631:
[----:B--2---:R-:W2:Y:S01]  /*1ed60*/  LDL R10, [R1+0xc] ;  /* 0x00000c00010a7983 */ /* 0x004ea20000100800 */
[----:B------:R-:W-:Y:S01]  /*1ed70*/  R2UR UR9, R8 ;  /* 0x00000000080972ca */ /* 0x000fe200000e0000 */
[----:B------:R-:W-:Y:S01]  /*1ed80*/  IMAD R11, R7, 0x80, R5 ;  /* 0x00000080070b7824 */ /* 0x000fe200078e0205 */
[----:B------:R-:W-:Y:S01]  /*1ed90*/  R2UR UR12, R3 ;  /* 0x00000000030c72ca */ /* 0x000fe200000e0000 */
[----:B------:R-:W-:Y:S01]  /*1eda0*/  UIADD3 UR4, UP0, UR38, 0x570, URZ ;  /* 0x0000057026047890 */ /* 0x000fe2000ff1e03f */
[----:B------:R-:W-:Y:S01]  /*1edb0*/  R2UR UR13, R6 ;  /* 0x00000000060d72ca */ /* 0x000fe200000e0000 */
[----:B------:R-:W-:Y:S01]  /*1edc0*/  UMOV UR10, URZ ;  /* 0x0000003f000a7c82 */ /* 0x000fe20008000000 */
[----:B------:R-:W-:Y:S01]  /*1edd0*/  R2UR UR11, R11 ;  /* 0x000000000b0b72ca */ /* 0x000fe200000e0000 */
[----:B------:R-:W-:Y:S01]  /*1ede0*/  UIADD3.X UR5, URZ, UR39, URZ, UP0, !UPT ;  /* 0x000000273f057290 */ /* 0x000fe200087fe43f */
[----:B------:R-:W-:Y:S01]  /*1edf0*/  UMOV UR6, 0x0 ;  /* 0x0000000000067882 */ /* 0x000fe20000000000 */
[----:B------:R-:W-:Y:S01]  /*1ee00*/  UMOV UR7, 0x12f00000 ;  /* 0x12f0000000077882 */ /* 0x000fe20000000000 */
[----:B------:R-:W-:-:S03]  /*1ee10*/  UMOV UR15, 0x40 ;  /* 0x00000040000f7882 */ /* 0x000fc60000000000 */
[----:B------:R-:W-:Y:S01]  /*1ee20*/  UIADD3 UR9, UR9, 0x28890, URZ ;  /* 0x0002889009097890 */ /* 0x000fe2000fffe03f */
[----:B--2---:R-:W-:-:S05]  /*1ee30*/  IMAD R10, R10, 0x8000, R12 ;  /* 0x000080000a0a7824 */ /* 0x004fca00078e020c */
[----:B------:R-:W-:-:S13]  /*1ee40*/  R2UR UR14, R10 ;  /* 0x000000000a0e72ca */ /* 0x000fda00000e0000 */
[----:B------:R-:W-:Y:S02]  /*1ee50*/  UIADD3 UR8, UR14, 0x18400, URZ ;  /* 0x000184000e087890 */ /* 0x000fe4000fffe03f */
[----:B------:R-:W-:-:S07]  /*1ee60*/  UIADD3 UR14, UR14, 0x1c400, URZ ;  /* 0x0001c4000e0e7890 */ /* 0x000fce000fffe03f */
[----:B------:R2:W-:Y:S02]  /*1ee70*/  UTMALDG.4D [UR8], [UR4], desc[UR6] ;  /* 0x00000608040075b4 */ /* 0x0005e40008019000 */
[----:B--2---:R-:W-:Y:S01]  /*1ee80*/  UMOV UR8, UR14 ;  /* 0x0000000e00087c82 */ /* 0x004fe20008000000 */
[----:B------:R-:W-:Y:S02]  /*1ee90*/  UMOV UR10, UR15 ;  /* 0x0000000f000a7c82 */ /* 0x000fe40008000000 */
[----:B------:R2:W-:Y:S01]  /*1eea0*/  UTMALDG.4D [UR8], [UR4], desc[UR6] ;  /* 0x00000608040075b4 */ /* 0x0005e20008019000 */
[----:B------:R-:W3:Y:S02]  /*1eeb0*/  SYNCS.PHASECHK.TRANS64.TRYWAIT P1, [R8+URZ+0x288c0], R9 ;  /* 0x0288c009080075a7 */ /* 0x000ee4000802017f */
[----:B--23--:R-:W-:Y:S05]  /*1eec0*/  @!P1 BRA `(.L_x_1632) ;  /* 0x0000005c00bc9947 */ /* 0x00cfea0003800000 */
.L_x_1831:
[----:B------:R-:W-:Y:S05]  /*1eed0*/  @P0 BRA `(.L_x_1633) ;  /* 0x00000000001c0947 */ /* 0x000fea0003800000 */
[----:B0-----:R-:W0:Y:S01]  /*1eee0*/  S2R R13, SR_TID.X ;  /* 0x00000000000d7919 */ /* 0x001e220000002100 */
[----:B-12---:R-:W-:-:S04]  /*1eef0*/  IMAD.MOV.U32 R9, RZ, RZ, 0x8000 ;  /* 0x00008000ff097424 */ /* 0x006fc800078e00ff */
[----:B------:R3:W-:Y:S01]  /*1ef00*/  SYNCS.ARRIVE.TRANS64 RZ, [R8+URZ+0x288b0], R9 ;  /* 0x0288b00908ff79a7 */ /* 0x0007e2000800003f */
[----:B0-----:R-:W-:-:S04]  /*1ef10*/  LOP3.LUT R13, R13, 0x1f, RZ, 0xc0, !PT ;  /* 0x0000001f0d0d7812 */ /* 0x001fc800078ec0ff */
[----:B------:R-:W-:-:S13]  /*1ef20*/  ISETP.NE.AND P1, PT, R13, RZ, PT ;  /* 0x000000ff0d00720c */ /* 0x000fda0003f25270 */
[----:B---3--:R-:W-:Y:S05]  /*1ef30*/  @!P1 BRA `(.L_x_1633) ;  /* 0x0000000000049947 */ /* 0x008fea0003800000 */
[----:B------:R-:W-:Y:S01]  /*1ef40*/  BPT.TRAP 0x1 ;  /* 0x000000040000795c */ /* 0x000fe20000300000 */
.L_x_1633:
        /* <DEDUP_REMOVED lines=15> */
[----:B---3--:R-:W-:Y:S01]  /*1f040*/  UMOV UR8, UR14 ;  /* 0x0000000e00087c82 */ /* 0x008fe20008000000 */
[----:B------:R-:W-:Y:S02]  /*1f050*/  UMOV UR10, UR15 ;  /* 0x0000000f000a7c82 */ /* 0x000fe40008000000 */
[----:B------:R3:W-:Y:S02]  /*1f060*/  UTMALDG.4D [UR8], [UR4], desc[UR6] ;  /* 0x00000608040075b4 */ /* 0x0007e40008019000 */
[----:B---3--:R-:W-:Y:S01]  /*1f070*/  NOP ;  /* 0x0000000000007918 */ /* 0x008fe20000000000 */
.L_x_1629:
[----:B------:R-:W-:Y:S05]  /*1f080*/  BSYNC B1 ;  /* 0x0000000000017941 */ /* 0x000fea0003800000 */
.L_x_1628:
[----:B-12---:R-:W2:Y:S04]  /*1f090*/  LDL.LU R8, [R1+0xc] ;  /* 0x00000c0001087983 */ /* 0x006ea80000300800 */
[----:B------:R-:W3:Y:S01]  /*1f0a0*/  LDL.LU R10, [R1+0x10] ;  /* 0x00001000010a7983 */ /* 0x000ee20000300800 */
[----:B--2---:R-:W-:-:S05]  /*1f0b0*/  VIADD R8, R8, 0x1 ;  /* 0x0000000108087836 */ /* 0x004fca0000000000 */
[----:B------:R-:W-:-:S04]  /*1f0c0*/  ISETP.NE.AND P0, PT, R8, 0x2, PT ;  /* 0x000000020800780c */ /* 0x000fc80003f05270 */
[----:B------:R-:W-:Y:S02]  /*1f0d0*/  SEL R9, RZ, 0x1, P0 ;  /* 0x00000001ff097807 */ /* 0x000fe40000000000 */
[----:B------:R-:W-:Y:S02]  /*1f0e0*/  SEL R8, R8, RZ, P0 ;  /* 0x000000ff08087207 */ /* 0x000fe40000000000 */
[----:B---3--:R-:W-:Y:S02]  /*1f0f0*/  LOP3.LUT R10, R10, R9, RZ, 0x3c, !PT ;  /* 0x000000090a0a7212 */ /* 0x008fe400078e3cff */
[C---:B------:R-:W-:Y:S01]  /*1f100*/  ISETP.GT.AND P0, PT, R7.reuse, R2, PT ;  /* 0x000000020700720c */ /* 0x040fe20003f04270 */
[----:B------:R-:W-:Y:S02]  /*1f110*/  VIADD R7, R7, 0xffffffff ;  /* 0xffffffff07077836 */ /* 0x000fe40000000000 */
[----:B------:R2:W-:Y:S04]  /*1f120*/  STL [R1+0x10], R10 ;  /* 0x0000100a01007387 */ /* 0x0005e80000100800 */
[----:B------:R2:W-:Y:S06]  /*1f130*/  STL [R1+0xc], R8 ;  /* 0x00000c0801007387 */ /* 0x0005ec0000100800 */
[----:B------:R-:W-:Y:S05]  /*1f140*/  @P0 BRA `(.L_x_1634) ;  /* 0xfffffff800b40947 */ /* 0x000fea000383ffff */
.L_x_1617:
[----:B------:R-:W-:Y:S05]  /*1f150*/  BSYNC B0 ;  /* 0x0000000000007941 */ /* 0x000fea0003800000 */
.L_x_1616:
[----:B------:R-:W3:Y:S01]  /*1f160*/  LDC.64 R2, c[0x0][0x9e0] ;  /* 0x00027800ff027b82 */ /* 0x000ee20000000a00 */
[----:B------:R-:W-:Y:S07]  /*1f170*/  @!P2 WARPSYNC.ALL ;  /* 0x000000000000a948 */ /* 0x000fee0003800000 */
[----:B------:R-:W-:Y:S01]  /*1f180*/  @!P2 BAR.SYNC.DEFER_BLOCKING 0xc, 0x120 ;  /* 0x030480000000ab1d */ /* 0x000fe20000010000 */
[----:B---3--:R-:W-:Y:S01]  /*1f190*/  ISETP.GE.AND P0, PT, R3, 0x1, PT ;  /* 0x000000010300780c */ /* 0x008fe20003f06270 */
[----:B------:R-:W-:-:S12]  /*1f1a0*/  IMAD.IADD R2, R4, 0x1, R2 ;  /* 0x0000000104027824 */ /* 0x000fd800078e0202 */
[----:B------:R-:W-:Y:S05]  /*1f1b0*/  @!P0 BRA `(.L_x_1635) ;  /* 0x0000000000488947 */ /* 0x000fea0003800000 */
[C---:B------:R-:W-:Y:S01]  /*1f1c0*/  ISETP.GT.AND P1, PT, R4.reuse, RZ, PT ;  /* 0x000000ff0400720c */ /* 0x040fe20003f24270 */
[----:B------:R-:W-:Y:S01]  /*1f1d0*/  BSSY B0, `(.L_x_1636) ;  /* 0x000000e000007945 */ /* 0x000fe20003800000 */
[----:B------:R-:W-:-:S11]  /*1f1e0*/  VIADD R6, R4, 0xffffffff ;  /* 0xffffffff04067836 */ /* 0x000fd60000000000 */
[----:B------:R-:W-:Y:S05]  /*1f1f0*/  @P1 BRA `(.L_x_1637) ;  /* 0x00000000001c1947 */ /* 0x000fea0003800000 */
[----:B------:R-:W-:Y:S01]  /*1f200*/  ISETP.NE.AND P1, PT, R3, 0x1, PT ;  /* 0x000000010300780c */ /* 0x000fe20003f25270 */
[----:B------:R-:W-:-:S12]  /*1f210*/  IMAD.MOV R5, RZ, RZ, -R4 ;  /* 0x000000ffff057224 */ /* 0x000fd800078e0a04 */
[----:B------:R-:W3:Y:S02]  /*1f220*/  @P1 LDC.64 R6, c[0x0][0x9e8] ;  /* 0x00027a00ff061b82 */ /* 0x000ee40000000a00 */
[----:B---3--:R-:W-:-:S05]  /*1f230*/  @P1 IMAD.HI.U32 R6, R5, R6, RZ ;  /* 0x0000000605061227 */ /* 0x008fca00078e00ff */
[----:B------:R-:W-:-:S04]  /*1f240*/  @P1 SHF.R.U32.HI R5, RZ, R7, R6 ;  /* 0x00000007ff051219 */ /* 0x000fc80000011606 */
[----:B------:R-:W-:Y:S01]  /*1f250*/  LOP3.LUT R6, RZ, R5, RZ, 0x33, !PT ;  /* 0x00000005ff067212 */ /* 0x000fe200078e33ff */
[----:B------:R-:W-:Y:S06]  /*1f260*/  BRA `(.L_x_1638) ;  /* 0x0000000000107947 */ /* 0x000fec0003800000 */
.L_x_1637:
[----:B------:R-:W-:-:S13]  /*1f270*/  ISETP.NE.AND P1, PT, R3, 0x1, PT ;  /* 0x000000010300780c */ /* 0x000fda0003f25270 */
[----:B------:R-:W3:Y:S02]  /*1f280*/  @P1 LDC.64 R4, c[0x0][0x9e8] ;  /* 0x00027a00ff041b82 */ /* 0x000ee40000000a00 */
[----:B---3--:R-:W-:-:S05]  /*1f290*/  @P1 IMAD.HI.U32 R4, R6, R4, RZ ;  /* 0x0000000406041227 */ /* 0x008fca00078e00ff */
[----:B------:R-:W-:-:S07]  /*1f2a0*/  @P1 SHF.R.U32.HI R6, RZ, R5, R4 ;  /* 0x00000005ff061219 */ /* 0x000fce0000011604 */
.L_x_1638:
[----:B------:R-:W-:Y:S05]  /*1f2b0*/  BSYNC B0 ;  /* 0x0000000000007941 */ /* 0x000fea0003800000 */
.L_x_1636:
[----:B------:R-:W-:-:S05]  /*1f2c0*/  IMAD R5, R6, R3, R3 ;  /* 0x0000000306057224 */ /* 0x000fca00078e0203 */
[----:B------:R-:W-:-:S07]  /*1f2d0*/  VIMNMX R2, R2, R5, PT ;  /* 0x0000000502027248 */ /* 0x000fce0003fe0100 */
.L_x_1635:
[----:B------:R-:W-:Y:S01]  /*1f2e0*/  VIADD R2, R2, 0x7f ;  /* 0x0000007f02027836 */ /* 0x000fe20000000000 */
[----:B------:R-:W-:-:S04]  /*1f2f0*/  ULDC UR4, c[0x0][0x9dc] ;  /* 0x0002770000047ab9 */ /* 0x000fc80000000800 */
[----:B------:R-:W-:-:S04]  /*1f300*/  SHF.R.S32.HI R5, RZ, 0x1f, R2 ;  /* 0x0000001fff057819 */ /* 0x000fc80000011402 */
[----:B------:R-:W-:Y:S01]  /*1f310*/  LEA.HI R5, R5, R2, RZ, 0x7 ;  /* 0x0000000205057211 */ /* 0x000fe200078f38ff */
[----:B------:R-:W-:-:S03]  /*1f320*/  VIADD R2, R0, -UR4 ;  /* 0x8000000400027c36 */ /* 0x000fc60008000000 */
[----:B------:R-:W-:-:S04]  /*1f330*/  SHF.R.S32.HI R5, RZ, 0x7, R5 ;  /* 0x00000007ff057819 */ /* 0x000fc80000011405 */
[----:B------:R-:W-:-:S05]  /*1f340*/  VIMNMX R6, R20, R5, PT ;  /* 0x0000000514067248 */ /* 0x000fca0003fe0100 */
[----:B------:R3:W-:Y:S01]  /*1f350*/  STL [R1+0x1c], R6 ;  /* 0x00001c0601007387 */ /* 0x0007e20000100800 */
[----:B------:R-:W-:Y:S05]  /*1f360*/  @!P0 BRA `(.L_x_1639) ;  /* 0x0000000000448947 */ /* 0x000fea0003800000 */
[----:B------:R-:W-:Y:S01]  /*1f370*/  ISETP.GT.AND P0, PT, R0, -0x1, PT ;  /* 0xffffffff0000780c */ /* 0x000fe20003f04270 */
[----:B------:R-:W-:-:S12]  /*1f380*/  BSSY B0, `(.L_x_1640) ;  /* 0x000000d000007945 */ /* 0x000fd80003800000 */
[----:B------:R-:W-:Y:S05]  /*1f390*/  @P0 BRA `(.L_x_1641) ;  /* 0x00000000001c0947 */ /* 0x000fea0003800000 */
[----:B------:R-:W-:Y:S02]  /*1f3a0*/  ISETP.NE.AND P0, PT, R3, 0x1, PT ;  /* 0x000000010300780c */ /* 0x000fe40003f05270 */
[----:B------:R-:W-:-:S11]  /*1f3b0*/  LOP3.LUT R7, RZ, R0, RZ, 0x33, !PT ;  /* 0x00000000ff077212 */ /* 0x000fd600078e33ff */
[----:B------:R-:W4:Y:S02]  /*1f3c0*/  @P0 LDC.64 R4, c[0x0][0x9e8] ;  /* 0x00027a00ff040b82 */ /* 0x000f240000000a00 */
[----:B----4-:R-:W-:-:S05]  /*1f3d0*/  @P0 IMAD.HI.U32 R4, R7, R4, RZ ;  /* 0x0000000407040227 */ /* 0x010fca00078e00ff */
[----:B------:R-:W-:-:S04]  /*1f3e0*/  @P0 SHF.R.U32.HI R7, RZ, R5, R4 ;  /* 0x00000005ff070219 */ /* 0x000fc80000011604 */
[----:B------:R-:W-:Y:S01]  /*1f3f0*/  LOP3.LUT R0, RZ, R7, RZ, 0x33, !PT ;  /* 0x00000007ff007212 */ /* 0x000fe200078e33ff */
[----:B------:R-:W-:Y:S06]  /*1f400*/  BRA `(.L_x_1642) ;  /* 0x0000000000107947 */ /* 0x000fec0003800000 */
.L_x_1641:
[----:B------:R-:W-:-:S13]  /*1f410*/  ISETP.NE.AND P0, PT, R3, 0x1, PT ;  /* 0x000000010300780c */ /* 0x000fda0003f05270 */
[----:B------:R-:W4:Y:S02]  /*1f420*/  @P0 LDC.64 R4, c[0x0][0x9e8] ;  /* 0x00027a00ff040b82 */ /* 0x000f240000000a00 */
[----:B----4-:R-:W-:-:S05]  /*1f430*/  @P0 IMAD.HI.U32 R4, R0, R4, RZ ;  /* 0x0000000400040227 */ /* 0x010fca00078e00ff */
[----:B------:R-:W-:-:S07]  /*1f440*/  @P0 SHF.R.U32.HI R0, RZ, R5, R4 ;  /* 0x00000005ff000219 */ /* 0x000fce0000011604 */
.L_x_1642:
[----:B------:R-:W-:Y:S05]  /*1f450*/  BSYNC B0 ;  /* 0x0000000000007941 */ /* 0x000fea0003800000 */
.L_x_1640:
[----:B------:R-:W-:-:S05]  /*1f460*/  IMAD R3, R0, R3, RZ ;  /* 0x0000000300037224 */ /* 0x000fca00078e02ff */
[----:B------:R-:W-:-:S07]  /*1f470*/  VIMNMX R2, R2, R3, !PT ;  /* 0x0000000302027248 */ /* 0x000fce0007fe0100 */
.L_x_1639:
[----:B------:R-:W-:Y:S01]  /*1f480*/  SHF.R.S32.HI R3, RZ, 0x1f, R2 ;  /* 0x0000001fff037819 */ /* 0x000fe20000011402 */
[----:B------:R-:W-:Y:S03]  /*1f490*/  BSSY B6, `(.L_x_1643) ;  /* 0x00002db000067945 */ /* 0x000fe60003800000 */
[----:B------:R-:W-:-:S04]  /*1f4a0*/  LEA.HI R3, R3, R2, RZ, 0x7 ;  /* 0x0000000203037211 */ /* 0x000fc800078f38ff */
[----:B------:R-:W-:-:S04]  /*1f4b0*/  SHF.R.S32.HI R3, RZ, 0x7, R3 ;  /* 0x00000007ff037819 */ /* 0x000fc80000011403 */
[----:B------:R-:W-:-:S04]  /*1f4c0*/  VIMNMX R0, RZ, R3, !PT ;  /* 0x00000003ff007248 */ /* 0x000fc80007fe0100 */
[----:B------:R-:W-:Y:S01]  /*1f4d0*/  ISETP.GT.AND P0, PT, R6, R0, PT ;  /* 0x000000000600720c */ /* 0x000fe20003f04270 */
[----:B------:R4:W-:-:S12]  /*1f4e0*/  STL [R1+0x18], R0 ;  /* 0x0000180001007387 */ /* 0x0009d80000100800 */
[----:B----4-:R-:W-:Y:S05]  /*1f4f0*/  @P0 BRA `(.L_x_1644) ;  /* 0x0000000000440947 */ /* 0x010fea0003800000 */
[----:B------:R-:W4:Y:S02]  /*1f500*/  S2R R0, SR_TID.X ;  /* 0x0000000000007919 */ /* 0x000f240000002100 */
[----:B----4-:R-:W-:-:S04]  /*1f510*/  LOP3.LUT R0, R0, 0x1f, RZ, 0xc0, !PT ;  /* 0x0000001f00007812 */ /* 0x010fc800078ec0ff */
[----:B------:R-:W-:-:S13]  /*1f520*/  ISETP.NE.AND P1, PT, R0, RZ, PT ;  /* 0x000000ff0000720c */ /* 0x000fda0003f25270 */
[----:B------:R-:W-:Y:S05]  /*1f530*/  @P1 BRA `(.L_x_1645) ;  /* 0x0000002c00401947 */ /* 0x000fea0003800000 */
[----:B------:R-:W4:Y:S01]  /*1f540*/  S2R R7, SR_LANEID ;  /* 0x0000000000077919 */ /* 0x000f220000000000 */
[----:B------:R-:W-:Y:S01]  /*1f550*/  VOTEU.ANY UR4, UPT, PT ;  /* 0x0000000000047886 */ /* 0x000fe200038e0100 */
[----:B------:R-:W5:Y:S01]  /*1f560*/  LDC.64 R2, c[0x0][0xc38] ;  /* 0x00030e00ff027b82 */ /* 0x000f620000000a00 */
[----:B------:R-:W4:Y:S08]  /*1f570*/  FLO.U32 R0, UR4 ;  /* 0x0000000400007d00 */ /* 0x000f3000080e0000 */
[----:B------:R-:W5:Y:S01]  /*1f580*/  POPC R5, UR4 ;  /* 0x0000000400057d09 */ /* 0x000f620008000000 */
[----:B----4-:R-:W-:-:S13]  /*1f590*/  ISETP.EQ.U32.AND P0, PT, R0, R7, PT ;  /* 0x000000070000720c */ /* 0x010fda0003f02070 */
[----:B-----5:R-:W4:Y:S01]  /*1f5a0*/  @P0 ATOMG.E.ADD.STRONG.GPU PT, R3, desc[UR54][R2.64], R5 ;  /* 0x00000005020309a8 */ /* 0x020f2200081ee1f6 */
[----:B------:R-:W5:Y:S02]  /*1f5b0*/  S2R R4, SR_LTMASK ;  /* 0x0000000000047919 */ /* 0x000f640000003900 */
[----:B-----5:R-:W-:-:S04]  /*1f5c0*/  LOP3.LUT R4, R4, UR4, RZ, 0xc0, !PT ;  /* 0x0000000404047c12 */ /* 0x020fc8000f8ec0ff */
[----:B------:R-:W5:Y:S01]  /*1f5d0*/  POPC R7, R4 ;  /* 0x0000000400077309 */ /* 0x000f620000000000 */
[----:B----4-:R-:W5:Y:S02]  /*1f5e0*/  SHFL.IDX PT, R0, R3, R0, 0x1f ;  /* 0x00001f0003007589 */ /* 0x010f6400000e0000 */
[----:B-----5:R-:W-:Y:S01]  /*1f5f0*/  IADD3 R16, R0, UR37, R7 ;  /* 0x0000002500107c10 */ /* 0x020fe2000fffe007 */
[----:B------:R-:W-:Y:S06]  /*1f600*/  BRA `(.L_x_1645) ;  /* 0x0000002c000c7947 */ /* 0x000fec0003800000 */
.L_x_1644:
[----:B------:R-:W4:Y:S01]  /*1f610*/  S2R R3, SR_CgaCtaId ;  /* 0x0000000000037919 */ /* 0x000f220000008800 */
[----:B------:R-:W-:-:S04]  /*1f620*/  MOV R0, 0x400 ;  /* 0x0000040000007802 */ /* 0x000fc80000000f00 */
[----:B----4-:R-:W-:-:S05]  /*1f630*/  LEA R2, R3, R0, 0x18 ;  /* 0x0000000003027211 */ /* 0x010fca00078ec0ff */
[----:B------:R4:W-:Y:S01]  /*1f640*/  STL [R1+0x14], R2 ;  /* 0x0000140201007387 */ /* 0x0009e20000100800 */
[----:B------:R-:W-:-:S05]  /*1f650*/  VIADD R0, R2, 0x18400 ;  /* 0x0001840002007836 */ /* 0x000fca0000000000 */
[----:B------:R-:W-:-:S13]  /*1f660*/  LOP3.LUT P0, RZ, R0, 0x3ff, RZ, 0xc0, !PT ;  /* 0x000003ff00ff7812 */ /* 0x000fda000780c0ff */
[----:B----4-:R-:W-:Y:S05]  /*1f670*/  @!P0 BRA `(.L_x_1646) ;  /* 0x0000000000408947 */ /* 0x010fea0003800000 */
[----:B------:R-:W-:Y:S01]  /*1f680*/  MOV R2, 0x0 ;  /* 0x0000000000027802 */ /* 0x000fe20000000f00 */
[----:B------:R-:W-:Y:S01]  /*1f690*/  ULDC.64 UR6, c[0x4][0xa0] ;  /* 0x0100280000067ab9 */ /* 0x000fe20000000a00 */
[----:B------:R-:W-:Y:S01]  /*1f6a0*/  ULDC.64 UR8, c[0x4][0xa8] ;  /* 0x01002a0000087ab9 */ /* 0x000fe20000000a00 */
[----:B------:R-:W-:Y:S01]  /*1f6b0*/  ULDC.64 UR4, c[0x4][0x8] ;  /* 0x0100020000047ab9 */ /* 0x000fe20000000a00 */
[----:B------:R-:W-:Y:S02]  /*1f6c0*/  IMAD.U32 R4, RZ, RZ, UR6 ;  /* 0x00000006ff047e24 */ /* 0x000fe4000f8e00ff */
[----:B------:R-:W4:Y:S01]  /*1f6d0*/  LDC.64 R2, c[0x4][R2] ;  /* 0x0100000002027b82 */ /* 0x000f220000000a00 */
[----:B------:R-:W-:Y:S02]  /*1f6e0*/  IMAD.U32 R5, RZ, RZ, UR7 ;  /* 0x00000007ff057e24 */ /* 0x000fe4000f8e00ff */
[----:B---3--:R-:W-:Y:S02]  /*1f6f0*/  IMAD.U32 R6, RZ, RZ, UR8 ;  /* 0x00000008ff067e24 */ /* 0x008fe4000f8e00ff */
[----:B------:R-:W-:-:S02]  /*1f700*/  IMAD.U32 R7, RZ, RZ, UR9 ;  /* 0x00000009ff077e24 */ /* 0x000fc4000f8e00ff */
[----:B-12---:R-:W-:Y:S02]  /*1f710*/  IMAD.U32 R10, RZ, RZ, UR4 ;  /* 0x00000004ff0a7e24 */ /* 0x006fe4000f8e00ff */
[----:B------:R-:W-:Y:S02]  /*1f720*/  IMAD.U32 R11, RZ, RZ, UR5 ;  /* 0x00000005ff0b7e24 */ /* 0x000fe4000f8e00ff */
[----:B------:R-:W-:Y:S02]  /*1f730*/  IMAD.MOV.U32 R8, RZ, RZ, 0x70 ;  /* 0x00000070ff087424 */ /* 0x000fe400078e00ff */
[----:B------:R-:W-:Y:S02]  /*1f740*/  IMAD.MOV.U32 R12, RZ, RZ, 0x1 ;  /* 0x00000001ff0c7424 */ /* 0x000fe400078e00ff */
[----:B0-----:R-:W-:-:S07]  /*1f750*/  IMAD.MOV.U32 R13, RZ, RZ, RZ ;  /* 0x000000ffff0d7224 */ /* 0x001fce00078e00ff */
[----:B------:R-:W-:-:S07]  /*1f760*/  LEPC R20, `(.L_x_1646) ;  /* 0x000000001014794e */ /* 0x000fce0000000000 */
[----:B----4-:R-:W-:Y:S05]  /*1f770*/  CALL.ABS.NOINC R2 ;  /* 0x0000000002007343 */ /* 0x010fea0003c00000 */
.L_x_1646:
[----:B------:R-:W4:Y:S02]  /*1f780*/  LDL R2, [R1+0x14] ;  /* 0x0000140001027983 */ /* 0x000f240000100800 */
[----:B----4-:R-:W-:-:S05]  /*1f790*/  VIADD R0, R2, 0x400 ;  /* 0x0000040002007836 */ /* 0x010fca0000000000 */
[----:B------:R-:W-:-:S13]  /*1f7a0*/  LOP3.LUT P0, RZ, R0, 0x3ff, RZ, 0xc0, !PT ;  /* 0x000003ff00ff7812 */ /* 0x000fda000780c0ff */
[----:B------:R-:W-:Y:S05]  /*1f7b0*/  @!P0 BRA `(.L_x_1647) ;  /* 0x0000000000808947 */ /* 0x000fea0003800000 */
[----:B------:R-:W-:Y:S01]  /*1f7c0*/  MOV R0, 0x0 ;  /* 0x0000000000007802 */ /* 0x000fe20000000f00 */
[----:B------:R-:W-:Y:S01]  /*1f7d0*/  ULDC.64 UR6, c[0x4][0xa0] ;  /* 0x0100280000067ab9 */ /* 0x000fe20000000a00 */
[----:B------:R-:W-:Y:S01]  /*1f7e0*/  ULDC.64 UR8, c[0x4][0xa8] ;  /* 0x01002a0000087ab9 */ /* 0x000fe20000000a00 */
[----:B------:R-:W-:Y:S01]  /*1f7f0*/  ULDC.64 UR4, c[0x4][0x10] ;  /* 0x0100040000047ab9 */ /* 0x000fe20000000a00 */
[----:B------:R4:W4:Y:S01]  /*1f800*/  LDC.64 R2, c[0x4][R0] ;  /* 0x0100000000027b82 */ /* 0x0009220000000a00 */
[----:B------:R-:W-:Y:S02]  /*1f810*/  IMAD.U32 R4, RZ, RZ, UR6 ;  /* 0x00000006ff047e24 */ /* 0x000fe4000f8e00ff */
        /* <DEDUP_REMOVED lines=10> */
.L_x_1648:
        /* <DEDUP_REMOVED lines=16> */
.L_x_1647:
[----:B------:R-:W4:Y:S01]  /*1f9c0*/  LDL.LU R4, [R1+0x24] ;  /* 0x0000240001047983 */ /* 0x000f220000300800 */
[----:B------:R-:W0:Y:S01]  /*1f9d0*/  LDC R0, c[0x0][0x428] ;  /* 0x00010a00ff007b82 */ /* 0x000e220000000800 */
[----:B------:R-:W-:Y:S01]  /*1f9e0*/  ULDC.64 UR4, c[0x0][0x9f8] ;  /* 0x00027e0000047ab9 */ /* 0x000fe20000000a00 */
[----:B------:R-:W-:Y:S01]  /*1f9f0*/  IMAD.MOV.U32 R5, RZ, RZ, R19 ;  /* 0x000000ffff057224 */ /* 0x000fe200078e0013 */
[----:B0-----:R-:W-:Y:S01]  /*1fa00*/  ISETP.NE.AND P0, PT, R0, 0x1, PT ;  /* 0x000000010000780c */ /* 0x001fe20003f05270 */
[----:B------:R-:W-:-:S12]  /*1fa10*/  IMAD.MOV.U32 R0, RZ, RZ, R18 ;  /* 0x000000ffff007224 */ /* 0x000fd800078e0012 */
[----:B------:R-:W0:Y:S08]  /*1fa20*/  @P0 LDC R3, c[0x0][0x42c] ;  /* 0x00010b00ff030b82 */ /* 0x000e300000000800 */
[----:B------:R-:W1:Y:S01]  /*1fa30*/  @P0 LDC R2, c[0x0][0x430] ;  /* 0x00010c00ff020b82 */ /* 0x000e620000000800 */
[----:B0-----:R-:W-:-:S05]  /*1fa40*/  @P0 IMAD.HI.U32 R3, R18, R3, RZ ;  /* 0x0000000312030227 */ /* 0x001fca00078e00ff */
[----:B-1----:R-:W-:Y:S02]  /*1fa50*/  @P0 SHF.R.U32.HI R0, RZ, R2, R3 ;  /* 0x00000002ff000219 */ /* 0x002fe40000011603 */
[----:B------:R-:W-:-:S04]  /*1fa60*/  ISETP.NE.U32.AND P0, PT, RZ, UR4, PT ;  /* 0x00000004ff007c0c */ /* 0x000fc8000bf05070 */
[----:B------:R-:W-:Y:S01]  /*1fa70*/  ISETP.NE.AND.EX P0, PT, RZ, UR5, PT, P0 ;  /* 0x00000005ff007c0c */ /* 0x000fe2000bf05300 */
[----:B------:R-:W-:-:S12]  /*1fa80*/  ULDC.64 UR4, c[0x0][0xa00] ;  /* 0x0002800000047ab9 */ /* 0x000fd80000000a00 */
[----:B---3--:R-:W0:Y:S02]  /*1fa90*/  @P0 LDC.64 R6, c[0x0][0x9f8] ;  /* 0x00027e00ff060b82 */ /* 0x008e240000000a00 */
[----:B0-----:R-:W-:-:S05]  /*1faa0*/  @P0 IMAD.WIDE R6, R19, 0x4, R6 ;  /* 0x0000000413060825 */ /* 0x001fca00078e0206 */
[----:B------:R0:W5:Y:S01]  /*1fab0*/  @P0 LDG.E R5, desc[UR54][R6.64] ;  /* 0x0000003606050981 */ /* 0x000162000c1e1900 */
[----:B------:R-:W-:-:S04]  /*1fac0*/  ISETP.NE.U32.AND P0, PT, RZ, UR4, PT ;  /* 0x00000004ff007c0c */ /* 0x000fc8000bf05070 */
[----:B------:R-:W-:-:S04]  /*1fad0*/  ISETP.NE.AND.EX P0, PT, RZ, UR5, PT, P0 ;  /* 0x00000005ff007c0c */ /* 0x000fc8000bf05300 */
[----:B------:R-:W-:Y:S01]  /*1fae0*/  SEL R3, R19, RZ, !P0 ;  /* 0x000000ff13037207 */ /* 0x000fe20004000000 */
[----:B----4-:R-:W-:Y:S02]  /*1faf0*/  IMAD R2, R17, 0x80, R4 ;  /* 0x0000008011027824 */ /* 0x010fe400078e0204 */
[----:B------:R-:W1:Y:S02]  /*1fb00*/  S2R R4, SR_TID.X ;  /* 0x0000000000047919 */ /* 0x000e640000002100 */
[----:B-1----:R-:W-:-:S04]  /*1fb10*/  LOP3.LUT R4, R4, 0x1f, RZ, 0xc0, !PT ;  /* 0x0000001f04047812 */ /* 0x002fc800078ec0ff */
[----:B------:R-:W-:-:S04]  /*1fb20*/  ISETP.NE.AND P6, PT, R4, RZ, PT ;  /* 0x000000ff0400720c */ /* 0x000fc80003fc5270 */
[----:B------:R-:W-:-:S09]  /*1fb30*/  PLOP3.LUT P1, PT, P6, PT, PT, 0x8, 0x0 ;  /* 0x000000000000781c */ /* 0x000fd2000372e170 */
[----:B------:R-:W-:-:S05]  /*1fb40*/  VOTEU.ALL UP1, P6 ;  /* 0x00000000003f7886 */ /* 0x000fca0003020000 */
[----:B------:R-:W-:-:S04]  /*1fb50*/  @!UP1 UIADD3 UR8, UP0, UR38, 0x270, URZ ;  /* 0x0000027026089890 */ /* 0x000fc8000ff1e03f */
[----:B------:R-:W-:-:S03]  /*1fb60*/  @!UP1 UIADD3.X UR9, URZ, UR39, URZ, UP0, !UPT ;  /* 0x000000273f099290 */ /* 0x000fc600087fe43f */
[----:B0-----:R-:W-:-:S09]  /*1fb70*/  VOTEU.ALL UP0, P6 ;  /* 0x00000000003f7886 */ /* 0x001fd20003000000 */
.L_x_1649:
        /* <DEDUP_REMOVED lines=16> */
.L_x_1650:
        /* <DEDUP_REMOVED lines=9> */
[----:B------:R-:W3:Y:S01]  /*1fd10*/  LDL R4, [R1+0x1c] ;  /* 0x00001c0001047983 */ /* 0x000ee20000100800 */
[----:B--2---:R-:W0:Y:S01]  /*1fd20*/  LDC.64 R8, c[0x0][0x3f8] ;  /* 0x0000fe00ff087b82 */ /* 0x004e220000000a00 */
[----:B------:R-:W-:Y:S02]  /*1fd30*/  ULDC.64 UR4, c[0x0][0xa08] ;  /* 0x0002820000047ab9 */ /* 0x000fe40000000a00 */
[----:B0-----:R-:W-:Y:S01]  /*1fd40*/  LOP3.LUT P0, RZ, R8, UR4, RZ, 0xfc, !PT ;  /* 0x0000000408ff7c12 */ /* 0x001fe2000f80fcff */
[----:B------:R-:W-:-:S03]  /*1fd50*/  UMOV UR4, 0xffffffff ;  /* 0xffffffff00047882 */ /* 0x000fc60000000000 */
[----:B------:R-:W-:-:S04]  /*1fd60*/  LOP3.LUT P0, RZ, R9, UR5, RZ, 0xfc, P0 ;  /* 0x0000000509ff7c12 */ /* 0x000fc8000800fcff */
[----:B-----5:R-:W-:Y:S01]  /*1fd70*/  SEL R6, R5, RZ, !P0 ;  /* 0x000000ff05067207 */ /* 0x020fe20004000000 */
[----:B---3--:R-:W-:Y:S01]  /*1fd80*/  VIADD R4, R4, 0xffffffff ;  /* 0xffffffff04047836 */ /* 0x008fe20000000000 */
[----:B------:R-:W-:Y:S07]  /*1fd90*/  BRA.DIV UR4, `(.L_x_1651) ;  /* 0x00000052041c7947 */ /* 0x000fee000b800000 */
.L_x_1834:
[----:B------:R-:W-:Y:S01]  /*1fda0*/  UMOV UR4, 0xffffffff ;  /* 0xffffffff00047882 */ /* 0x000fe20000000000 */
[----:B------:R-:W-:Y:S02]  /*1fdb0*/  SHF.R.S32.HI R17, RZ, 0x1f, R5 ;  /* 0x0000001fff117819 */ /* 0x000fe40000011405 */
[----:B------:R-:W-:Y:S05]  /*1fdc0*/  BRA.DIV UR4, `(.L_x_1652) ;  /* 0x0000005204447947 */ /* 0x000fea000b800000 */
[----:B------:R-:W-:-:S13]  /*1fdd0*/  ELECT P6, URZ, PT ;  /* 0x00000000003f782f */ /* 0x000fda00038c0000 */
.L_x_1837:
[----:B------:R-:W-:Y:S05]  /*1fde0*/  @!P6 BRA `(.L_x_1653) ;  /* 0x00000004000ce947 */ /* 0x000fea0003800000 */
[----:B------:R-:W-:-:S04]  /*1fdf0*/  ISETP.NE.U32.AND P0, PT, R8, RZ, PT ;  /* 0x000000ff0800720c */ /* 0x000fc80003f05070 */
        /* <DEDUP_REMOVED lines=19> */
.L_x_1654:
        /* <DEDUP_REMOVED lines=9> */
.L_x_1838:
        /* <DEDUP_REMOVED lines=11> */
.L_x_1656:
[----:B------:R-:W2:Y:S01]  /*20070*/  LDL R11, [R1] ;  /* 0x00000000010b7983 */ /* 0x000ea20000100800 */
[----:B------:R-:W-:-:S03]  /*20080*/  MOV R12, 0x400 ;  /* 0x00000400000c7802 */ /* 0x000fc60000000f00 */
[----:B0-----:R-:W3:Y:S01]  /*20090*/  LDL R10, [R1+0x4] ;  /* 0x00000400010a7983 */ /* 0x001ee20000100800 */
[----:B------:R-:W0:Y:S01]  /*200a0*/  S2R R13, SR_CgaCtaId ;  /* 0x00000000000d7919 */ /* 0x000e220000008800 */
        /* <DEDUP_REMOVED lines=23> */
.L_x_1653:
        /* <DEDUP_REMOVED lines=39> */
.L_x_1839:
[----:B------:R-:W-:Y:S05]  /*20490*/  BSYNC B0 ;  /* 0x0000000000007941 */ /* 0x000fea0003800000 */
.L_x_1657:
[----:B0-----:R-:W2:Y:S04]  /*204a0*/  LDL R3, [R1+0x1c] ;  /* 0x00001c0001037983 */ /* 0x001ea80000100800 */
[----:B------:R-:W3:Y:S01]  /*204b0*/  LDL R10, [R1+0x18] ;  /* 0x00001800010a7983 */ /* 0x000ee20000100800 */
[----:B------:R-:W-:Y:S01]  /*204c0*/  BSSY B0, `(.L_x_1659) ;  /* 0x000018a000007945 */ /* 0x000fe20003800000 */
[----:B--2---:R-:W-:-:S05]  /*204d0*/  VIADD R7, R3, 0xfffffffe ;  /* 0xfffffffe03077836 */ /* 0x004fca0000000000 */
[----:B---3--:R-:W-:-:S13]  /*204e0*/  ISETP.GE.AND P0, PT, R7, R10, PT ;  /* 0x0000000a0700720c */ /* 0x008fda0003f06270 */
[----:B------:R-:W-:Y:S05]  /*204f0*/  @!P0 BRA `(.L_x_1660) ;  /* 0x0000001800188947 */ /* 0x000fea0003800000 */
[----:B------:R-:W-:Y:S01]  /*20500*/  IMAD.MOV R13, RZ, RZ, -R3 ;  /* 0x000000ffff0d7224 */ /* 0x000fe200078e0a03 */
[----:B------:R-:W-:Y:S01]  /*20510*/  LOP3.LUT R2, RZ, R10, RZ, 0x33, !PT ;  /* 0x0000000aff027212 */ /* 0x000fe200078e33ff */
[----:B------:R-:W-:Y:S03]  /*20520*/  BSSY B1, `(.L_x_1661) ;  /* 0x0000088000017945 */ /* 0x000fe60003800000 */
        /* <DEDUP_REMOVED lines=35> */
.L_x_1665:
[----:B0-----:R-:W0:Y:S01]  /*20760*/  S2R R8, SR_CgaCtaId ;  /* 0x0000000000087919 */ /* 0x001e220000008800 */
[----:B------:R-:W-:-:S04]  /*20770*/  MOV R3, 0x400 ;  /* 0x0000040000037802 */ /* 0x000fc80000000f00 */
[----:B0-----:R-:W-:Y:S02]  /*20780*/  LEA R3, R8, R3, 0x18 ;  /* 0x0000000308037211 */ /* 0x001fe400078ec0ff */
[----:B------:R-:W-:-:S03]  /*20790*/  SHF.L.U32 R8, R14, 0x1f, RZ ;  /* 0x0000001f0e087819 */ /* 0x000fc600000006ff */
[----:B------:R-:W-:-:S04]  /*207a0*/  IMAD R3, R12, 0x8, R3 ;  /* 0x000000080c037824 */ /* 0x000fc800078e0203 */
[----:B------:R-:W0:Y:S02]  /*207b0*/  SYNCS.PHASECHK.TRANS64.TRYWAIT P0, [R3+URZ+0x28840], R8 ;  /* 0x02884008030075a7 */ /* 0x000e24000800017f */
[----:B0-----:R-:W-:Y:S05]  /*207c0*/  @!P0 BRA `(.L_x_1666) ;  /* 0x0000004800188947 */ /* 0x001fea0003800000 */
.L_x_1840:
        /* <DEDUP_REMOVED lines=11> */
.L_x_1667:
        /* <DEDUP_REMOVED lines=33> */
.L_x_1841:
        /* <DEDUP_REMOVED lines=13> */
.L_x_1669:
        /* <DEDUP_REMOVED lines=31> */
.L_x_1664:
[----:B------:R-:W-:Y:S05]  /*20d50*/  BSYNC B2 ;  /* 0x0000000000027941 */ /* 0x000fea0003800000 */
.L_x_1663:
[----:B------:R-:W2:Y:S04]  /*20d60*/  LDL R2, [R1+0x1c] ;  /* 0x00001c0001027983 */ /* 0x000ea80000100800 */
[----:B------:R0:W-:Y:S04]  /*20d70*/  STL [R1], R12 ;  /* 0x0000000c01007387 */ /* 0x0001e80000100800 */
[----:B------:R0:W-:Y:S02]  /*20d80*/  STL [R1+0x8], R14 ;  /* 0x0000080e01007387 */ /* 0x0001e40000100800 */
[----:B0-2---:R-:W-:-:S07]  /*20d90*/  VIADD R7, R2, 0xfffffffd ;  /* 0xfffffffd02077836 */ /* 0x005fce0000000000 */
.L_x_1662:
[----:B------:R-:W-:Y:S05]  /*20da0*/  BSYNC B1 ;  /* 0x0000000000017941 */ /* 0x000fea0003800000 */
.L_x_1661:
[----:B------:R-:W2:Y:S01]  /*20db0*/  LDL.LU R2, [R1+0x1c] ;  /* 0x00001c0001027983 */ /* 0x000ea20000300800 */
[----:B------:R-:W-:Y:S01]  /*20dc0*/  VIADD R13, R13, 0xfffffffe ;  /* 0xfffffffe0d0d7836 */ /* 0x000fe20000000000 */
[----:B--2---:R-:W-:-:S04]  /*20dd0*/  LOP3.LUT R2, RZ, R2, RZ, 0x33, !PT ;  /* 0x00000002ff027212 */ /* 0x004fc800078e33ff */
[----:B------:R-:W-:-:S13]  /*20de0*/  ISETP.NE.AND P0, PT, R13, R2, PT ;  /* 0x000000020d00720c */ /* 0x000fda0003f05270 */
[----:B------:R-:W-:Y:S05]  /*20df0*/  @!P0 BRA `(.L_x_1660) ;  /* 0x0000000c00d88947 */ /* 0x000fea0003800000 */
[----:B------:R-:W-:-:S07]  /*20e00*/  IMAD.MOV.U32 R13, RZ, RZ, R6 ;  /* 0x000000ffff0d7224 */ /* 0x000fce00078e0006 */
.L_x_1684:
        /* <DEDUP_REMOVED lines=23> */
[--C-:B------:R-:W-:Y:S01]  /*20f80*/  SHF.R.S32.HI R3, RZ, 0x1f, R2.reuse ;  /* 0x0000001fff037819 */ /* 0x100fe20000011402 */
[----:B------:R-:W-:Y:S02]  /*20f90*/  IMAD.MOV R12, RZ, RZ, -R2 ;  /* 0x000000ffff0c7224 */ /* 0x000fe400078e0a02 */
[C---:B------:R-:W-:Y:S02]  /*20fa0*/  IMAD R10, R5.reuse, UR7, R10 ;  /* 0x00000007050a7c24 */ /* 0x040fe4000f8e020a */
[----:B------:R-:W-:-:S04]  /*20fb0*/  IMAD.WIDE.U32 R2, R5, UR6, R2 ;  /* 0x0000000605027c25 */ /* 0x000fc8000f8e0002 */
[----:B------:R-:W-:Y:S01]  /*20fc0*/  IMAD.IADD R3, R10, 0x1, R3 ;  /* 0x000000010a037824 */ /* 0x000fe200078e0203 */
[----:B------:R-:W-:Y:S01]  /*20fd0*/  LEA R10, P0, R2, UR4, 0x2 ;  /* 0x00000004020a7c11 */ /* 0x000fe2000f8010ff */
[----:B------:R-:W-:-:S03]  /*20fe0*/  IMAD R12, R11, R12, R7 ;  /* 0x0000000c0b0c7224 */ /* 0x000fc600078e0207 */
[----:B------:R-:W-:-:S05]  /*20ff0*/  LEA.HI.X R11, R2, UR5, R3, 0x2, P0 ;  /* 0x00000005020b7c11 */ /* 0x000fca00080f1403 */
[----:B------:R0:W5:Y:S04]  /*21000*/  LDG.E R13, desc[UR54][R10.64] ;  /* 0x000000360a0d7981 */ /* 0x000168000c1e1900 */
.L_x_1672:
[----:B------:R-:W1:Y:S01]  /*21010*/  S2R R3, SR_CgaCtaId ;  /* 0x0000000000037919 */ /* 0x000e620000008800 */
[----:B------:R-:W-:-:S04]  /*21020*/  MOV R2, 0x400 ;  /* 0x0000040000027802 */ /* 0x000fc80000000f00 */
[----:B-1----:R-:W-:Y:S02]  /*21030*/  LEA R2, R3, R2, 0x18 ;  /* 0x0000000203027211 */ /* 0x002fe400078ec0ff */
[----:B------:R-:W-:-:S03]  /*21040*/  SHF.L.U32 R3, R9, 0x1f, RZ ;  /* 0x0000001f09037819 */ /* 0x000fc600000006ff */
[----:B------:R-:W-:-:S04]  /*21050*/  IMAD R2, R8, 0x8, R2 ;  /* 0x0000000808027824 */ /* 0x000fc800078e0202 */
[----:B------:R-:W1:Y:S02]  /*21060*/  SYNCS.PHASECHK.TRANS64.TRYWAIT P0, [R2+URZ+0x28840], R3 ;  /* 0x02884003020075a7 */ /* 0x000e64000800017f */
[----:B-1----:R-:W-:Y:S05]  /*21070*/  @!P0 BRA `(.L_x_1673) ;  /* 0x0000004000148947 */ /* 0x002fea0003800000 */
.L_x_1842:
        /* <DEDUP_REMOVED lines=11> */
.L_x_1674:
        /* <DEDUP_REMOVED lines=33> */
.L_x_1843:
        /* <DEDUP_REMOVED lines=8> */
.L_x_1676:
        /* <DEDUP_REMOVED lines=29> */
.L_x_1671:
[----:B------:R-:W-:Y:S05]  /*21590*/  BSYNC B1 ;  /* 0x0000000000017941 */ /* 0x000fea0003800000 */
.L_x_1670:
        /* <DEDUP_REMOVED lines=30> */
[----:B------:R-:W-:-:S06]  /*21780*/  LEA.HI.X R13, R2, UR5, R3, 0x2, P0 ;  /* 0x00000005020d7c11 */ /* 0x000fcc00080f1403 */
[----:B------:R1:W5:Y:S03]  /*21790*/  LDG.E R13, desc[UR54][R12.64] ;  /* 0x000000360c0d7981 */ /* 0x000366000c1e1900 */
.L_x_1679:
[----:B------:R-:W2:Y:S01]  /*217a0*/  S2R R3, SR_CgaCtaId ;  /* 0x0000000000037919 */ /* 0x000ea20000008800 */
[----:B------:R-:W-:-:S04]  /*217b0*/  MOV R2, 0x400 ;  /* 0x0000040000027802 */ /* 0x000fc80000000f00 */
[----:B--2---:R-:W-:Y:S02]  /*217c0*/  LEA R2, R3, R2, 0x18 ;  /* 0x0000000203027211 */ /* 0x004fe400078ec0ff */
[----:B------:R-:W-:-:S03]  /*217d0*/  SHF.L.U32 R3, R14, 0x1f, RZ ;  /* 0x0000001f0e037819 */ /* 0x000fc600000006ff */
[----:B------:R-:W-:-:S04]  /*217e0*/  IMAD R2, R15, 0x8, R2 ;  /* 0x000000080f027824 */ /* 0x000fc800078e0202 */
[----:B------:R-:W2:Y:S02]  /*217f0*/  SYNCS.PHASECHK.TRANS64.TRYWAIT P0, [R2+URZ+0x28840], R3 ;  /* 0x02884003020075a7 */ /* 0x000ea4000800017f */
[----:B--2---:R-:W-:Y:S05]  /*21800*/  @!P0 BRA `(.L_x_1680) ;  /* 0x0000003800588947 */ /* 0x004fea0003800000 */
.L_x_1844:
        /* <DEDUP_REMOVED lines=11> */
.L_x_1681:
        /* <DEDUP_REMOVED lines=33> */
.L_x_1845:
        /* <DEDUP_REMOVED lines=8> */
.L_x_1683:
        /* <DEDUP_REMOVED lines=28> */
.L_x_1678:
[----:B------:R-:W-:Y:S05]  /*21d10*/  BSYNC B1 ;  /* 0x0000000000017941 */ /* 0x000fea0003800000 */
.L_x_1677:
[----:B------:R-:W2:Y:S01]  /*21d20*/  LDL R2, [R1+0x18] ;  /* 0x0000180001027983 */ /* 0x000ea20000100800 */
[----:B------:R-:W-:Y:S01]  /*21d30*/  VIADD R7, R7, 0xfffffffe ;  /* 0xfffffffe07077836 */ /* 0x000fe20000000000 */
[----:B--2---:R-:W-:-:S13]  /*21d40*/  ISETP.GT.AND P0, PT, R11, R2, PT ;  /* 0x000000020b00720c */ /* 0x004fda0003f04270 */
[----:B------:R-:W-:Y:S05]  /*21d50*/  @P0 BRA `(.L_x_1684) ;  /* 0xfffffff0002c0947 */ /* 0x000fea000383ffff */
.L_x_1660:
[----:B------:R-:W-:Y:S05]  /*21d60*/  BSYNC B0 ;  /* 0x0000000000007941 */ /* 0x000fea0003800000 */
.L_x_1659:
        /* <DEDUP_REMOVED lines=13> */
[----:B-1----:R-:W-:-:S06]  /*21e40*/  LOP3.LUT R8, R8, UR4, RZ, 0xc0, !PT ;  /* 0x0000000408087c12 */ /* 0x002fcc000f8ec0ff */
[----:B------:R-:W1:Y:S01]  /*21e50*/  POPC R8, R8 ;  /* 0x0000000800087309 */ /* 0x000e620000000000 */
[----:B--2---:R-:W1:Y:S02]  /*21e60*/  SHFL.IDX PT, R7, R2, R7, 0x1f ;  /* 0x00001f0702077589 */ /* 0x004e6400000e0000 */
[----:B-1----:R-:W-:-:S07]  /*21e70*/  IADD3 R16, R7, UR37, R8 ;  /* 0x0000002507107c10 */ /* 0x002fce000fffe008 */
.L_x_1686:
[----:B------:R-:W-:Y:S05]  /*21e80*/  BSYNC B0 ;  /* 0x0000000000007941 */ /* 0x000fea0003800000 */
.L_x_1685:
        /* <DEDUP_REMOVED lines=11> */
.L_x_1846:
        /* <DEDUP_REMOVED lines=11> */
.L_x_1690:
        /* <DEDUP_REMOVED lines=27> */
.L_x_1688:
[----:B------:R-:W-:Y:S05]  /*221a0*/  BSYNC B0 ;  /* 0x0000000000007941 */ /* 0x000fea0003800000 */
.L_x_1687:
        /* <DEDUP_REMOVED lines=9> */
.L_x_1645:
[----:B------:R-:W-:Y:S05]  /*22240*/  BSYNC B6 ;  /* 0x0000000000067941 */ /* 0x000fea0003800000 */
.L_x_1643:
[----:B------:R-:W-:-:S03]  /*22250*/  UMOV UR4, 0xffffffff ;  /* 0xffffffff00047882 */ /* 0x000fc60000000000 */
[----:B------:R-:W-:Y:S05]  /*22260*/  BRA.DIV UR4, `(.L_x_1691) ;  /* 0x0000002e04fc7947 */ /* 0x000fea000b800000 */
[----:B------:R4:W0:Y:S04]  /*22270*/  SHFL.IDX PT, R4, R16, RZ, 0x1f ;  /* 0x00001fff10047589 */ /* 0x00082800000e0000 */
[----:B------:R-:W0:Y:S02]  /*22280*/  SHFL.IDX PT, R16, R16, 0x1, 0x1f ;  /* 0x00201f0010107f89 */ /* 0x000e2400000e0000 */
.L_x_1850:
[----:B------:R-:W5:Y:S01]  /*22290*/  S2R R7, SR_TID.X ;  /* 0x0000000000077919 */ /* 0x000f620000002100 */
[----:B------:R-:W-:Y:S01]  /*222a0*/  ULDC UR4, c[0x0][0xc14] ;  /* 0x0003050000047ab9 */ /* 0x000fe20000000800 */
[----:B------:R-:W-:Y:S01]  /*222b0*/  BSSY B0, `(.L_x_1692) ;  /* 0x000000b000007945 */ /* 0x000fe20003800000 */
[----:B-1----:R-:W-:Y:S02]  /*222c0*/  IMAD.U32 R0, RZ, RZ, UR4 ;  /* 0x00000004ff007e24 */ /* 0x002fe4000f8e00ff */
[----:B------:R-:W-:Y:S01]  /*222d0*/  IMAD.MOV.U32 R17, RZ, RZ, RZ ;  /* 0x000000ffff117224 */ /* 0x000fe200078e00ff */
[----:B-----5:R-:W-:-:S04]  /*222e0*/  LOP3.LUT R7, R7, 0x1f, RZ, 0xc0, !PT ;  /* 0x0000001f07077812 */ /* 0x020fc800078ec0ff */
[C---:B------:R-:W-:Y:S01]  /*222f0*/  ISETP.NE.AND P0, PT, R7.reuse, 0x1f, PT ;  /* 0x0000001f0700780c */ /* 0x040fe20003f05270 */
[----:B------:R-:W-:-:S05]  /*22300*/  IMAD.IADD R5, R7, 0x1, R19 ;  /* 0x0000000107057824 */ /* 0x000fca00078e0213 */
[----:B------:R-:W-:-:S13]  /*22310*/  ISETP.GE.OR P0, PT, R5, R0, !P0 ;  /* 0x000000000500720c */ /* 0x000fda0004706670 */
[----:B------:R-:W-:Y:S05]  /*22320*/  @P0 BRA `(.L_x_1693) ;  /* 0x00000000000c0947 */ /* 0x000fea0003800000 */
[----:B------:R-:W1:Y:S02]  /*22330*/  LDC.64 R2, c[0x0][0xc58] ;  /* 0x00031600ff027b82 */ /* 0x000e640000000a00 */
[----:B-1----:R-:W-:-:S05]  /*22340*/  IMAD.WIDE R2, R5, 0x4, R2 ;  /* 0x0000000405027825 */ /* 0x002fca00078e0202 */
[----:B------:R1:W5:Y:S02]  /*22350*/  LDG.E R17, desc[UR54][R2.64] ;  /* 0x0000003602117981 */ /* 0x000364000c1e1900 */
.L_x_1693:
[----:B------:R-:W-:Y:S05]  /*22360*/  BSYNC B0 ;  /* 0x0000000000007941 */ /* 0x000fea0003800000 */
.L_x_1692:
[----:B------:R-:W-:-:S03]  /*22370*/  UMOV UR4, 0xffffffff ;  /* 0xffffffff00047882 */ /* 0x000fc60000000000 */
[----:B------:R-:W-:Y:S05]  /*22380*/  BRA.DIV UR4, `(.L_x_1694) ;  /* 0x0000003204007947 */ /* 0x000fea000b800000 */
        /* <DEDUP_REMOVED lines=9> */
[----:B-1----:R-:W-:-:S05]  /*22420*/  IMAD.IADD R3, R13, 0x1, R14 ;  /* 0x000000010d037824 */ /* 0x002fca00078e020e */
[----:B------:R-:W0:Y:S02]  /*22430*/  SHFL.UP PT, R14, R3, 0x4, RZ ;  /* 0x04800000030e7989 */ /* 0x000e2400000e00ff */
[----:B0-----:R-:W-:Y:S02]  /*22440*/  SEL R14, R14, RZ, P0 ;  /* 0x000000ff0e0e7207 */ /* 0x001fe40000000000 */
[----:B------:R-:W-:-:S03]  /*22450*/  ISETP.GE.U32.AND P0, PT, R7, 0x10, PT ;  /* 0x000000100700780c */ /* 0x000fc60003f06070 */
[----:B------:R-:W-:-:S05]  /*22460*/  IMAD.IADD R5, R3, 0x1, R14 ;  /* 0x0000000103057824 */ /* 0x000fca00078e020e */
[----:B------:R-:W3:Y:S02]  /*22470*/  SHFL.UP PT, R14, R5, 0x8, RZ ;  /* 0x05000000050e7989 */ /* 0x000ee400000e00ff */
[----:B---3--:R-:W-:-:S05]  /*22480*/  SEL R6, R14, RZ, P1 ;  /* 0x000000ff0e067207 */ /* 0x008fca0000800000 */
[----:B------:R-:W-:-:S05]  /*22490*/  IMAD.IADD R6, R5, 0x1, R6 ;  /* 0x0000000105067824 */ /* 0x000fca00078e0206 */
[----:B------:R-:W0:Y:S02]  /*224a0*/  SHFL.UP PT, R14, R6, 0x10, RZ ;  /* 0x06000000060e7989 */ /* 0x000e2400000e00ff */
[----:B0-----:R-:W-:-:S05]  /*224b0*/  SEL R7, R14, RZ, P0 ;  /* 0x000000ff0e077207 */ /* 0x001fca0000000000 */
[----:B------:R-:W-:-:S05]  /*224c0*/  IMAD.IADD R2, R6, 0x1, R7 ;  /* 0x0000000106027824 */ /* 0x000fca00078e0207 */
[----:B------:R0:W1:Y:S02]  /*224d0*/  SHFL.IDX PT, R14, R2, 0x1f, 0x1f ;  /* 0x03e01f00020e7f89 */ /* 0x00006400000e0000 */
.L_x_1858:
[----:B------:R-:W-:Y:S02]  /*224e0*/  ULDC UR4, c[0x0][0xc10] ;  /* 0x0003040000047ab9 */ /* 0x000fe40000000800 */
[----:B------:R-:W-:-:S04]  /*224f0*/  IMAD.U32 R5, RZ, RZ, UR4 ;  /* 0x00000004ff057e24 */ /* 0x000fc8000f8e00ff */
[----:B-1----:R-:W-:-:S04]  /*22500*/  IMAD R3, R14, R5, RZ ;  /* 0x000000050e037224 */ /* 0x002fc800078e02ff */
[----:B----4-:R-:W-:-:S05]  /*22510*/  IMAD.IADD R16, R16, 0x1, R3 ;  /* 0x0000000110107824 */ /* 0x010fca00078e0203 */
[----:B------:R-:W-:-:S13]  /*22520*/  ISETP.GT.AND P0, PT, R16, R4, PT ;  /* 0x000000041000720c */ /* 0x000fda0003f04270 */
[----:B------:R-:W-:Y:S05]  /*22530*/  @P0 BRA `(.L_x_1695) ;  /* 0x0000000000b40947 */ /* 0x000fea0003800000 */
[----:B------:R-:W1:Y:S02]  /*22540*/  LDC R0, c[0x0][0xc14] ;  /* 0x00030500ff007b82 */ /* 0x000e640000000800 */
.L_x_1700:
        /* <DEDUP_REMOVED lines=11> */
[----:B0-----:R-:W0:Y:S02]  /*22600*/  LDC.64 R2, c[0x0][0xc58] ;  /* 0x00031600ff027b82 */ /* 0x001e240000000a00 */
[----:B0-----:R-:W-:-:S05]  /*22610*/  IMAD.WIDE R2, R5, 0x4, R2 ;  /* 0x0000000405027825 */ /* 0x001fca00078e0202 */
[----:B------:R1:W5:Y:S02]  /*22620*/  LDG.E R17, desc[UR54][R2.64] ;  /* 0x0000003602117981 */ /* 0x000364000c1e1900 */
.L_x_1698:
[----:B------:R-:W-:Y:S05]  /*22630*/  BSYNC B0 ;  /* 0x0000000000007941 */ /* 0x000fea0003800000 */
.L_x_1697:
[----:B------:R-:W-:-:S03]  /*22640*/  UMOV UR4, 0xffffffff ;  /* 0xffffffff00047882 */ /* 0x000fc60000000000 */
[----:B------:R-:W-:Y:S05]  /*22650*/  BRA.DIV UR4, `(.L_x_1699) ;  /* 0x00000032041c7947 */ /* 0x000fea000b800000 */
[----:B-----5:R-:W3:Y:S01]  /*22660*/  SHFL.UP PT, R14, R17, 0x1, RZ ;  /* 0x04200000110e7989 */ /* 0x020ee200000e00ff */
[C---:B------:R-:W-:Y:S02]  /*22670*/  ISETP.NE.AND P0, PT, R6.reuse, RZ, PT ;  /* 0x000000ff0600720c */ /* 0x040fe40003f05270 */
[----:B------:R-:W-:Y:S02]  /*22680*/  ISETP.GE.U32.AND P1, PT, R6, 0x2, PT ;  /* 0x000000020600780c */ /* 0x000fe40003f26070 */
[----:B---3--:R-:W-:Y:S02]  /*22690*/  SEL R14, R14, RZ, P0 ;  /* 0x000000ff0e0e7207 */ /* 0x008fe40000000000 */
[----:B------:R-:W-:-:S03]  /*226a0*/  ISETP.GE.U32.AND P0, PT, R6, 0x4, PT ;  /* 0x000000040600780c */ /* 0x000fc60003f06070 */
[----:B------:R-:W-:-:S05]  /*226b0*/  IMAD.IADD R13, R17, 0x1, R14 ;  /* 0x00000001110d7824 */ /* 0x000fca00078e020e */
[----:B------:R-:W0:Y:S02]  /*226c0*/  SHFL.UP PT, R14, R13, 0x2, RZ ;  /* 0x044000000d0e7989 */ /* 0x000e2400000e00ff */
[----:B01----:R-:W-:Y:S02]  /*226d0*/  SEL R2, R14, RZ, P1 ;  /* 0x000000ff0e027207 */ /* 0x003fe40000800000 */
        /* <DEDUP_REMOVED lines=13> */
.L_x_1866:
[----:B------:R-:W-:Y:S02]  /*227b0*/  ULDC UR4, c[0x0][0xc10] ;  /* 0x0003040000047ab9 */ /* 0x000fe40000000800 */
[----:B------:R-:W-:-:S04]  /*227c0*/  IMAD.U32 R5, RZ, RZ, UR4 ;  /* 0x00000004ff057e24 */ /* 0x000fc8000f8e00ff */
[----:B-1----:R-:W-:-:S04]  /*227d0*/  IMAD R3, R14, R5, RZ ;  /* 0x000000050e037224 */ /* 0x002fc800078e02ff */
[----:B------:R-:W-:-:S05]  /*227e0*/  IMAD.IADD R16, R3, 0x1, R16 ;  /* 0x0000000103107824 */ /* 0x000fca00078e0210 */
[----:B------:R-:W-:-:S13]  /*227f0*/  ISETP.GT.AND P0, PT, R16, R4, PT ;  /* 0x000000041000720c */ /* 0x000fda0003f04270 */
[----:B------:R-:W-:Y:S05]  /*22800*/  @!P0 BRA `(.L_x_1700) ;  /* 0xfffffffc00508947 */ /* 0x000fea000383ffff */
.L_x_1695:
[----:B------:R-:W-:Y:S01]  /*22810*/  IMAD.IADD R16, R16, 0x1, -R3 ;  /* 0x0000000110107824 */ /* 0x000fe200078e0a03 */
[----:B------:R-:W-:-:S03]  /*22820*/  UMOV UR4, 0xffffffff ;  /* 0xffffffff00047882 */ /* 0x000fc60000000000 */
[----:B------:R-:W-:-:S05]  /*22830*/  IMAD R3, R2, R5, R16 ;  /* 0x0000000502037224 */ /* 0x000fca00078e0210 */
[----:B------:R-:W-:Y:S01]  /*22840*/  ISETP.GT.AND P6, PT, R3, R4, PT ;  /* 0x000000040300720c */ /* 0x000fe20003fc4270 */
[----:B------:R-:W-:-:S12]  /*22850*/  BRA.DIV UR4, `(.L_x_1701) ;  /* 0x00000032046c7947 */ /* 0x000fd8000b800000 */
[----:B------:R-:W-:-:S04]  /*22860*/  VOTE.ANY R3, PT, !P6 ;  /* 0x0000000000037806 */ /* 0x000fc800070e0100 */
[----:B------:R-:W1:Y:S02]  /*22870*/  POPC R6, R3 ;  /* 0x0000000300067309 */ /* 0x000e640000000000 */
[----:B-1----:R1:W3:Y:S02]  /*22880*/  SHFL.IDX PT, R17, R17, R6, 0x1f ;  /* 0x00001f0611117589 */ /* 0x0022e400000e0000 */
.L_x_1870:
[----:B------:R-:W-:Y:S01]  /*22890*/  ISETP.NE.AND P0, PT, R3, RZ, PT ;  /* 0x000000ff0300720c */ /* 0x000fe20003f05270 */
[----:B------:R-:W-:-:S12]  /*228a0*/  IMAD.MOV.U32 R7, RZ, RZ, RZ ;  /* 0x000000ffff077224 */ /* 0x000fd800078e00ff */
[----:B------:R-:W-:Y:S05]  /*228b0*/  @!P0 BRA `(.L_x_1702) ;  /* 0x0000000000108947 */ /* 0x000fea0003800000 */
[----:B------:R-:W-:Y:S01]  /*228c0*/  UMOV UR4, 0xffffffff ;  /* 0xffffffff00047882 */ /* 0x000fe20000000000 */
[----:B------:R-:W-:Y:S02]  /*228d0*/  VIADD R12, R6, 0xffffffff ;  /* 0xffffffff060c7836 */ /* 0x000fe40000000000 */
[----:B------:R-:W-:Y:S05]  /*228e0*/  BRA.DIV UR4, `(.L_x_1703) ;  /* 0x0000003204907947 */ /* 0x000fea000b800000 */
[----:B------:R4:W0:Y:S02]  /*228f0*/  SHFL.IDX PT, R7, R2, R12, 0x1f ;  /* 0x00001f0c02077589 */ /* 0x00082400000e0000 */
.L_x_1702:
[----:B0---4-:R-:W0:Y:S01]  /*22900*/  LDC.64 R2, c[0x0][0xc68] ;  /* 0x00031a00ff027b82 */ /* 0x011e220000000a00 */
[----:B------:R-:W-:-:S04]  /*22910*/  IMAD.IADD R19, R6, 0x1, R19 ;  /* 0x0000000106137824 */ /* 0x000fc800078e0213 */
[----:B0-----:R-:W-:-:S05]  /*22920*/  IMAD.WIDE R2, R19, 0x4, R2 ;  /* 0x0000000413027825 */ /* 0x001fca00078e0202 */
[----:B--2---:R0:W1:Y:S01]  /*22930*/  LDG.E R8, desc[UR54][R2.64] ;  /* 0x0000003602087981 */ /* 0x004062000c1e1900 */
[----:B------:R-:W-:-:S04]  /*22940*/  IMAD R16, R7, R5, R16 ;  /* 0x0000000507107224 */ /* 0x000fc800078e0210 */
[----:B------:R-:W-:Y:S02]  /*22950*/  IMAD.IADD R7, R4, 0x1, -R16 ;  /* 0x0000000104077824 */ /* 0x000fe400078e0a10 */
[----:B0-----:R-:W-:Y:S02]  /*22960*/  IMAD.MOV.U32 R2, RZ, RZ, RZ ;  /* 0x000000ffff027224 */ /* 0x001fe400078e00ff */
[----:B-1-3--:R-:W-:-:S05]  /*22970*/  IMAD R6, R17, R8, RZ ;  /* 0x0000000811067224 */ /* 0x00afca00078e02ff */
        /* <DEDUP_REMOVED lines=29> */
[----:B------:R-:W-:Y:S02]  /*22b50*/  IMAD.MOV.U32 R2, RZ, RZ, RZ ;  /* 0x000000ffff027224 */ /* 0x000fe400078e00ff */
[----:B------:R-:W-:Y:S01]  /*22b60*/  IMAD.IADD R4, R6, 0x1, R4 ;  /* 0x0000000106047824 */ /* 0x000fe200078e0204 */
[----:B------:R-:W-:-:S04]  /*22b70*/  IABS R8, R5 ;  /* 0x0000000500087213 */ /* 0x000fc80000000000 */
[----:B------:R-:W0:Y:S08]  /*22b80*/  I2F.RP R10, R8 ;  /* 0x00000008000a7306 */ /* 0x000e300000209400 */
[----:B0-----:R-:W0:Y:S02]  /*22b90*/  MUFU.RCP R10, R10 ;  /* 0x0000000a000a7308 */ /* 0x001e240000001000 */
[----:B0-----:R-:W-:-:S06]  /*22ba0*/  VIADD R11, R10, 0xffffffe ;  /* 0x0ffffffe0a0b7836 */ /* 0x001fcc0000000000 */
[----:B------:R-:W0:Y:S02]  /*22bb0*/  F2I.FTZ.U32.TRUNC.NTZ R3, R11 ;  /* 0x0000000b00037305 */ /* 0x000e24000021f000 */
[----:B0-----:R-:W-:-:S04]  /*22bc0*/  IMAD.MOV R7, RZ, RZ, -R3 ;  /* 0x000000ffff077224 */ /* 0x001fc800078e0a03 */
[----:B------:R-:W-:-:S04]  /*22bd0*/  IMAD R7, R7, R8, RZ ;  /* 0x0000000807077224 */ /* 0x000fc800078e02ff */
[----:B------:R-:W-:Y:S01]  /*22be0*/  IMAD.HI.U32 R3, R3, R7, R2 ;  /* 0x0000000703037227 */ /* 0x000fe200078e0002 */
[----:B------:R-:W-:Y:S02]  /*22bf0*/  IABS R2, R6 ;  /* 0x0000000600027213 */ /* 0x000fe40000000000 */
[----:B------:R-:W-:-:S03]  /*22c00*/  IABS R7, R5 ;  /* 0x0000000500077213 */ /* 0x000fc60000000000 */
[----:B------:R-:W-:-:S04]  /*22c10*/  IMAD.HI.U32 R3, R3, R2, RZ ;  /* 0x0000000203037227 */ /* 0x000fc800078e00ff */
[----:B------:R-:W-:-:S04]  /*22c20*/  IMAD.MOV R7, RZ, RZ, -R7 ;  /* 0x000000ffff077224 */ /* 0x000fc800078e0a07 */
        /* <DEDUP_REMOVED lines=16> */
.L_x_1696:
[----:B------:R-:W-:Y:S01]  /*22d30*/  UMOV UR4, URZ ;  /* 0x0000003f00047c82 */ /* 0x000fe20008000000 */
[----:B------:R-:W-:Y:S01]  /*22d40*/  UMOV UR5, URZ ;  /* 0x0000003f00057c82 */ /* 0x000fe20008000000 */
[----:B------:R-:W-:Y:S01]  /*22d50*/  ULDC UR6, c[0x0][0xc14] ;  /* 0x0003050000067ab9 */ /* 0x000fe20000000800 */
[----:B------:R-:W-:Y:S02]  /*22d60*/  IMAD.MOV.U32 R16, RZ, RZ, R4 ;  /* 0x000000ffff107224 */ /* 0x000fe400078e0004 */
[----:B------:R-:W-:Y:S02]  /*22d70*/  IMAD.U32 R17, RZ, RZ, UR4 ;  /* 0x00000004ff117e24 */ /* 0x000fe4000f8e00ff */
[----:B------:R-:W-:Y:S02]  /*22d80*/  IMAD.U32 R18, RZ, RZ, UR5 ;  /* 0x00000005ff127e24 */ /* 0x000fe4000f8e00ff */
[----:B------:R-:W-:-:S07]  /*22d90*/  IMAD.U32 R19, RZ, RZ, UR6 ;  /* 0x00000006ff137e24 */ /* 0x000fce000f8e00ff */
.L_x_1704:
        /* <DEDUP_REMOVED lines=12> */
.L_x_1604:
[----:B-1----:R-:W4:Y:S01]  /*22e60*/  LDL.LU R0, [R1+0x20] ;  /* 0x0000200001007983 */ /* 0x002f220000300800 */
[----:B------:R-:W-:Y:S01]  /*22e70*/  BSSY B0, `(.L_x_1706) ;  /* 0x000000b000007945 */ /* 0x000fe20003800000 */
[----:B------:R-:W1:Y:S01]  /*22e80*/  S2R R5, SR_CgaCtaId ;  /* 0x0000000000057919 */ /* 0x000e620000008800 */
[----:B----4-:R-:W-:-:S05]  /*22e90*/  VIADD R0, R0, 0x1 ;  /* 0x0000000100007836 */ /* 0x010fca0000000000 */
[----:B---3--:R-:W-:-:S04]  /*22ea0*/  LEA.HI R2, R0, R0, RZ, 0x1 ;  /* 0x0000000000027211 */ /* 0x008fc800078f08ff */
[----:B------:R-:W-:-:S05]  /*22eb0*/  LOP3.LUT R3, R2, 0xfffffffe, RZ, 0xc0, !PT ;  /* 0xfffffffe02037812 */ /* 0x000fca00078ec0ff */
[----:B------:R-:W-:Y:S01]  /*22ec0*/  IMAD.IADD R3, R0, 0x1, -R3 ;  /* 0x0000000100037824 */ /* 0x000fe200078e0a03 */
[----:B------:R-:W-:-:S04]  /*22ed0*/  MOV R0, 0x400 ;  /* 0x0000040000007802 */ /* 0x000fc80000000f00 */
[----:B-1----:R-:W-:Y:S02]  /*22ee0*/  LEA R0, R5, R0, 0x18 ;  /* 0x0000000005007211 */ /* 0x002fe400078ec0ff */
[----:B------:R-:W-:-:S04]  /*22ef0*/  SHF.L.U32 R3, R3, 0x1f, RZ ;  /* 0x0000001f03037819 */ /* 0x000fc800000006ff */
[----:B------:R-:W1:Y:S02]  /*22f00*/  SYNCS.PHASECHK.TRANS64.TRYWAIT P0, [R0+URZ+0x28820], R3 ;  /* 0x02882003000075a7 */ /* 0x000e64000800017f */
[----:B-1----:R-:W-:Y:S05]  /*22f10*/  @!P0 BRA `(.L_x_1707) ;  /* 0x0000002c002c8947 */ /* 0x002fea0003800000 */
.L_x_1873:
[----:B------:R-:W-:Y:S05]  /*22f20*/  BSYNC B0 ;  /* 0x0000000000007941 */ /* 0x000fea0003800000 */
.L_x_1706:
[----:B------:R-:W-:-:S03]  /*22f30*/  UMOV UR4, 0xffffffff ;  /* 0xffffffff00047882 */ /* 0x000fc60000000000 */
[----:B------:R-:W-:Y:S05]  /*22f40*/  BRA.DIV UR4, `(.L_x_1708) ;  /* 0x0000002e04347947 */ /* 0x000fea000b800000 */
[----:B------:R-:W3:Y:S02]  /*22f50*/  S2R R2, SR_TID.X ;  /* 0x0000000000027919 */ /* 0x000ee40000002100 */
[----:B---3--:R-:W-:-:S04]  /*22f60*/  SHF.R.U32.HI R2, RZ, 0x5, R2 ;  /* 0x00000005ff027819 */ /* 0x008fc80000011602 */
[----:B------:R-:W-:-:S05]  /*22f70*/  LOP3.LUT R2, R2, 0x3, RZ, 0xc0, !PT ;  /* 0x0000000302027812 */ /* 0x000fca00078ec0ff */
[----:B------:R3:W4:Y:S02]  /*22f80*/  SHFL.IDX PT, R14, R2, RZ, 0x1f ;  /* 0x00001fff020e7589 */ /* 0x00072400000e0000 */
.L_x_1876:
[----:B----4-:R-:W-:-:S13]  /*22f90*/  ISETP.NE.AND P0, PT, R14, RZ, PT ;  /* 0x000000ff0e00720c */ /* 0x010fda0003f05270 */
[----:B------:R-:W-:Y:S05]  /*22fa0*/  @P0 BRA `(.L_x_1316) ;  /* 0x0000000000940947 */ /* 0x000fea0003800000 */
[----:B------:R-:W-:-:S03]  /*22fb0*/  UMOV UR4, 0xffffffff ;  /* 0xffffffff00047882 */ /* 0x000fc60000000000 */
[----:B------:R-:W-:Y:S05]  /*22fc0*/  BRA.DIV UR4, `(.L_x_1709) ;  /* 0x0000002e04487947 */ /* 0x000fea000b800000 */
[----:B------:R-:W-:-:S13]  /*22fd0*/  ELECT P6, URZ, PT ;  /* 0x00000000003f782f */ /* 0x000fda00038c0000 */
.L_x_1879:
[----:B------:R-:W-:Y:S05]  /*22fe0*/  @!P6 BRA `(.L_x_1316) ;  /* 0x000000000084e947 */ /* 0x000fea0003800000 */
[----:B------:R-:W-:-:S06]  /*22ff0*/  ULOP3.LUT UR4, UR36, 0x2, URZ, 0xfc, !UPT ;  /* 0x0000000224047892 */ /* 0x000fcc000f8efc3f */
[----:B---3--:R-:W-:-:S05]  /*23000*/  IMAD.U32 R2, RZ, RZ, UR4 ;  /* 0x00000004ff027e24 */ /* 0x008fca000f8e00ff */
[----:B------:R-:W-:-:S13]  /*23010*/  ISETP.NE.AND P2, PT, R2, 0x3, PT ;  /* 0x000000030200780c */ /* 0x000fda0003f45270 */
[----:B------:R-:W-:Y:S05]  /*23020*/  @!P2 BRA `(.L_x_1710) ;  /* 0x000000000004a947 */ /* 0x000fea0003800000 */
[----:B------:R-:W-:Y:S01]  /*23030*/  BPT.TRAP 0x1 ;  /* 0x000000040000795c */ /* 0x000fe20000300000 */
.L_x_1710:
[----:B-1----:R-:W3:Y:S04]  /*23040*/  LDL R3, [R1] ;  /* 0x0000000001037983 */ /* 0x002ee80000100800 */
[----:B------:R-:W4:Y:S01]  /*23050*/  LDL.LU R7, [R1+0x8] ;  /* 0x0000080001077983 */ /* 0x000f220000300800 */
[----:B------:R-:W-:-:S04]  /*23060*/  VIADD R2, R0, 0x28840 ;  /* 0x0002884000027836 */ /* 0x000fc80000000000 */
[C---:B---3--:R-:W-:Y:S02]  /*23070*/  IMAD R6, R3.reuse, 0x8, R2 ;  /* 0x0000000803067824 */ /* 0x048fe400078e0202 */
[----:B------:R-:W-:Y:S01]  /*23080*/  VIADD R3, R3, 0x1 ;  /* 0x0000000103037836 */ /* 0x000fe20000000000 */
[----:B----4-:R-:W-:-:S04]  /*23090*/  SHF.L.U32 R5, R7, 0x1f, RZ ;  /* 0x0000001f07057819 */ /* 0x010fc800000006ff */
        /* <DEDUP_REMOVED lines=8> */
.L_x_1880:
[----:B------:R-:W3:Y:S02]  /*23120*/  SYNCS.PHASECHK.TRANS64.TRYWAIT P0, [R7+URZ], R2 ;  /* 0x00000002070075a7 */ /* 0x000ee4000800017f */
[----:B---3--:R-:W-:Y:S05]  /*23130*/  @!P0 BRA `(.L_x_1712) ;  /* 0x0000002c00208947 */ /* 0x008fea0003800000 */
.L_x_1881:
[----:B------:R-:W-:Y:S05]  /*23140*/  @!P2 BRA `(.L_x_1713) ;  /* 0x000000000004a947 */ /* 0x000fea0003800000 */
[----:B------:R-:W-:Y:S01]  /*23150*/  BPT.TRAP 0x1 ;  /* 0x000000040000795c */ /* 0x000fe20000300000 */
.L_x_1713:
[----:B------:R-:W4:Y:S01]  /*23160*/  LDL.LU R4, [R1] ;  /* 0x0000000001047983 */ /* 0x000f220000300800 */
[----:B------:R-:W-:-:S04]  /*23170*/  VIADD R0, R0, 0x28860 ;  /* 0x0002886000007836 */ /* 0x000fc80000000000 */
[----:B----4-:R-:W-:-:S04]  /*23180*/  IMAD R4, R4, 0x8, R0 ;  /* 0x0000000804047824 */ /* 0x010fc800078e0200 */
[----:B------:R-:W4:Y:S02]  /*23190*/  SYNCS.PHASECHK.TRANS64.TRYWAIT P0, [R4+URZ], R5 ;  /* 0x00000005040075a7 */ /* 0x000f24000800017f */
[----:B----4-:R-:W-:Y:S05]  /*231a0*/  @!P0 BRA `(.L_x_1714) ;  /* 0x0000002c00188947 */ /* 0x010fea0003800000 */
.L_x_1882:
[----:B------:R-:W-:-:S07]  /*231b0*/  IMAD R3, R3, 0x8, R0 ;  /* 0x0000000803037824 */ /* 0x000fce00078e0200 */
.L_x_1715:
[----:B------:R0:W0:Y:S02]  /*231c0*/  SYNCS.PHASECHK.TRANS64.TRYWAIT P0, [R3+URZ], R2 ;  /* 0x00000002030075a7 */ /* 0x000024000800017f */
[----:B0-----:R-:W-:Y:S05]  /*231d0*/  @!P0 NANOSLEEP.SYNCS 0x989680 ;  /* 0x009896800000895d */ /* 0x001fea0003900000 */
[----:B------:R-:W0:Y:S02]  /*231e0*/  @!P0 SYNCS.PHASECHK.TRANS64 P0, [R3+URZ], R2 ;  /* 0x00000002030085a7 */ /* 0x000e24000800007f */
[----:B0-----:R-:W-:Y:S05]  /*231f0*/  @!P0 BRA `(.L_x_1715) ;  /* 0xfffffffc00f08947 */ /* 0x001fea000383ffff */
.L_x_1316:
[----:B------:R-:W-:Y:S05]  /*23200*/  BSYNC B7 ;  /* 0x0000000000077941 */ /* 0x000fea0003800000 */
.L_x_1313:
[----:B------:R-:W-:Y:S05]  /*23210*/  EXIT ;  /* 0x000000000000794d */ /* 0x000fea0003800000 */
.L_x_1346:
[----:B0-----:R0:W1:Y:S02]  /*23220*/  SYNCS.PHASECHK.TRANS64.TRYWAIT P6, [R103+URZ+0x28890], R124 ;  /* 0x0288907c670075a7 */ /* 0x00106400080c017f */
[----:B-1----:R-:W-:Y:S05]  /*23230*/  @!P6 NANOSLEEP.SYNCS 0x989680 ;  /* 0x009896800000e95d */ /* 0x002fea0003900000 */
[----:B------:R-:W1:Y:S02]  /*23240*/  @!P6 SYNCS.PHASECHK.TRANS64 P6, [R103+URZ+0x28890], R124 ;  /* 0x0288907c6700e5a7 */ /* 0x000e6400080c007f */
[----:B-1----:R-:W-:Y:S05]  /*23250*/  @!P6 BRA `(.L_x_1346) ;  /* 0xfffffffc00f0e947 */ /* 0x002fea000383ffff */
[----:B------:R-:W-:Y:S05]  /*23260*/  BRA `(.L_x_1716) ;  /* 0xfffffe0000707947 */ /* 0x000fea000383ffff */
.L_x_1382:
[----:B0-----:R0:W1:Y:S02]  /*23270*/  SYNCS.PHASECHK.TRANS64.TRYWAIT P4, [R103+URZ+0x28890], R124 ;  /* 0x0288907c670075a7 */ /* 0x001064000808017f */
[----:B-1----:R-:W-:Y:S05]  /*23280*/  @!P4 NANOSLEEP.SYNCS 0x989680 ;  /* 0x009896800000c95d */ /* 0x002fea0003900000 */
[----:B------:R-:W1:Y:S02]  /*23290*/  @!P4 SYNCS.PHASECHK.TRANS64 P4, [R103+URZ+0x28890], R124 ;  /* 0x0288907c6700c5a7 */ /* 0x000e64000808007f */
[----:B-1----:R-:W-:Y:S05]  /*232a0*/  @!P4 BRA `(.L_x_1382) ;  /* 0xfffffffc00f0c947 */ /* 0x002fea000383ffff */
[----:B------:R-:W-:Y:S05]  /*232b0*/  BRA `(.L_x_1717) ;  /* 0xfffffe2800987947 */ /* 0x000fea000383ffff */
.L_x_1399:
[----:B0-----:R0:W1:Y:S02]  /*232c0*/  SYNCS.PHASECHK.TRANS64.TRYWAIT P3, [R103+URZ+0x28890], R124 ;  /* 0x0288907c670075a7 */ /* 0x001064000806017f */
[----:B-1----:R-:W-:Y:S05]  /*232d0*/  @!P3 NANOSLEEP.SYNCS 0x989680 ;  /* 0x009896800000b95d */ /* 0x002fea0003900000 */
[----:B------:R-:W1:Y:S02]  /*232e0*/  @!P3 SYNCS.PHASECHK.TRANS64 P3, [R103+URZ+0x28890], R124 ;  /* 0x0288907c6700b5a7 */ /* 0x000e64000806007f */
[----:B-1----:R-:W-:Y:S05]  /*232f0*/  @!P3 BRA `(.L_x_1399) ;  /* 0xfffffffc00f0b947 */ /* 0x002fea000383ffff */
[----:B------:R-:W-:Y:S05]  /*23300*/  BRA `(.L_x_1718) ;  /* 0xfffffe4c002c7947 */ /* 0x000fea000383ffff */
.L_x_1409:
[----:B--2---:R2:W3:Y:S02]  /*23310*/  SYNCS.PHASECHK.TRANS64.TRYWAIT P0, [R103+URZ+0x288b0], R124 ;  /* 0x0288b07c670075a7 */ /* 0x0044e4000800017f */
[----:B---3--:R-:W-:Y:S05]  /*23320*/  @!P0 NANOSLEEP.SYNCS 0x989680 ;  /* 0x009896800000895d */ /* 0x008fea0003900000 */
[----:B------:R-:W3:Y:S02]  /*23330*/  @!P0 SYNCS.PHASECHK.TRANS64 P0, [R103+URZ+0x288b0], R124 ;  /* 0x0288b07c670085a7 */ /* 0x000ee4000800007f */
[----:B---3--:R-:W-:Y:S05]  /*23340*/  @!P0 BRA `(.L_x_1409) ;  /* 0xfffffffc00f08947 */ /* 0x008fea000383ffff */
[----:B------:R-:W-:Y:S05]  /*23350*/  BRA `(.L_x_1719) ;  /* 0xfffffe5000c87947 */ /* 0x000fea000383ffff */
.L_x_1429:
[----:B------:R-:W-:Y:S01]  /*23360*/  BSSY B0, `(.L_x_1720) ;  /* 0x0000008000007945 */ /* 0x000fe20003800000 */
[----:B------:R-:W-:Y:S02]  /*23370*/  IMAD.MOV.U32 R13, RZ, RZ, R228 ;  /* 0x000000ffff0d7224 */ /* 0x000fe400078e00e4 */
[----:B------:R-:W-:Y:S02]  /*23380*/  IMAD.MOV.U32 R12, RZ, RZ, RZ ;  /* 0x000000ffff0c7224 */ /* 0x000fe400078e00ff */
[----:B------:R-:W-:Y:S02]  /*23390*/  IMAD.MOV.U32 R11, RZ, RZ, 0x1f ;  /* 0x0000001fff0b7424 */ /* 0x000fe400078e00ff */
[----:B------:R-:W-:-:S07]  /*233a0*/  IMAD.MOV.U32 R15, RZ, RZ, -0x1 ;  /* 0xffffffffff0f7424 */ /* 0x000fce00078e00ff */
[----:B-----5:R-:W-:Y:S05]  /*233b0*/  WARPSYNC.COLLECTIVE R15, `(.L_x_1721) ;  /* 0x000000000f087348 */ /* 0x020fea0003c00000 */
[----:B------:R0:W1:Y:S02]  /*233c0*/  SHFL.IDX P6, R14, R13, R12, R11 ;  /* 0x0000000c0d0e7389 */ /* 0x00006400000c000b */
[----:B01---5:R-:W-:Y:S01]  /*233d0*/  ENDCOLLECTIVE ;  /* 0x000000000000791b */ /* 0x023fe20003800000 */
.L_x_1721:
[----:B------:R-:W-:Y:S05]  /*233e0*/  BSYNC B0 ;  /* 0x0000000000007941 */ /* 0x000fea0003800000 */
.L_x_1720:
[----:B------:R-:W-:Y:S01]  /*233f0*/  IMAD.MOV.U32 R196, RZ, RZ, R14 ;  /* 0x000000ffffc47224 */ /* 0x000fe200078e000e */
[----:B------:R-:W-:Y:S06]  /*23400*/  BRA `(.L_x_1722) ;  /* 0xfffffe5c00c07947 */ /* 0x000fec000383ffff */
.L_x_1447:
[----:B------:R-:W-:Y:S01]  /*23410*/  BSSY B1, `(.L_x_1723) ;  /* 0x0000008000017945 */ /* 0x000fe20003800000 */
[----:B------:R-:W-:Y:S02]  /*23420*/  IMAD.MOV.U32 R13, RZ, RZ, R5 ;  /* 0x000000ffff0d7224 */ /* 0x000fe400078e0005 */
[----:B------:R-:W-:Y:S02]  /*23430*/  IMAD.MOV.U32 R12, RZ, RZ, RZ ;  /* 0x000000ffff0c7224 */ /* 0x000fe400078e00ff */
[----:B------:R-:W-:Y:S02]  /*23440*/  IMAD.MOV.U32 R11, RZ, RZ, 0x181f ;  /* 0x0000181fff0b7424 */ /* 0x000fe400078e00ff */
[----:B------:R-:W-:-:S07]  /*23450*/  IMAD.MOV.U32 R15, RZ, RZ, -0x1 ;  /* 0xffffffffff0f7424 */ /* 0x000fce00078e00ff */
[----:B0----5:R-:W-:Y:S05]  /*23460*/  WARPSYNC.COLLECTIVE R15, `(.L_x_1724) ;  /* 0x000000000f087348 */ /* 0x021fea0003c00000 */
[----:B------:R1:W2:Y:S02]  /*23470*/  SHFL.IDX P6, R14, R13, R12, R11 ;  /* 0x0000000c0d0e7389 */ /* 0x0002a400000c000b */
[----:B012--5:R-:W-:Y:S01]  /*23480*/  ENDCOLLECTIVE ;  /* 0x000000000000791b */ /* 0x027fe20003800000 */
.L_x_1724:
[----:B------:R-:W-:Y:S05]  /*23490*/  BSYNC B1 ;  /* 0x0000000000017941 */ /* 0x000fea0003800000 */
.L_x_1723:
[----:B------:R-:W-:Y:S05]  /*234a0*/  BRA `(.L_x_1725) ;  /* 0xfffffe7000447947 */ /* 0x000fea000383ffff */
.L_x_1448:
        /* <DEDUP_REMOVED lines=8> */
.L_x_1727:
[----:B------:R-:W-:Y:S05]  /*23530*/  BSYNC B1 ;  /* 0x0000000000017941 */ /* 0x000fea0003800000 */
.L_x_1726:
[----:B------:R-:W-:Y:S05]  /*23540*/  BRA `(.L_x_1728) ;  /* 0xfffffe7000247947 */ /* 0x000fea000383ffff */
.L_x_1449:
        /* <DEDUP_REMOVED lines=8> */
.L_x_1730:
[----:B------:R-:W-:Y:S05]  /*235d0*/  BSYNC B1 ;  /* 0x0000000000017941 */ /* 0x000fea0003800000 */
.L_x_1729:
[----:B------:R-:W-:Y:S05]  /*235e0*/  BRA `(.L_x_1731) ;  /* 0xfffffe7000047947 */ /* 0x000fea000383ffff */
.L_x_1450:
        /* <DEDUP_REMOVED lines=8> */
.L_x_1733:
[----:B------:R-:W-:Y:S05]  /*23670*/  BSYNC B1 ;  /* 0x0000000000017941 */ /* 0x000fea0003800000 */
.L_x_1732:
[----:B------:R-:W-:Y:S05]  /*23680*/  BRA `(.L_x_1734) ;  /* 0xfffffe6c00e47947 */ /* 0x000fea000383ffff */
.L_x_1451:
[----:B------:R-:W-:Y:S01]  /*23690*/  BSSY B1, `(.L_x_1735) ;  /* 0x0000008000017945 */ /* 0x000fe20003800000 */
[----:B------:R-:W-:Y:S02]  /*236a0*/  IMAD.MOV.U32 R13, RZ, RZ, R5 ;  /* 0x000000ffff0d7224 */ /* 0x000fe400078e0005 */
[----:B------:R-:W-:Y:S02]  /*236b0*/  IMAD.MOV.U32 R12, RZ, RZ, 0x1 ;  /* 0x00000001ff0c7424 */ /* 0x000fe400078e00ff */
[----:B------:R-:W-:Y:S02]  /*236c0*/  IMAD.MOV.U32 R11, RZ, RZ, 0x181f ;  /* 0x0000181fff0b7424 */ /* 0x000fe400078e00ff */
[----:B------:R-:W-:-:S07]  /*236d0*/  IMAD.MOV.U32 R15, RZ, RZ, -0x1 ;  /* 0xffffffffff0f7424 */ /* 0x000fce00078e00ff */
[----:B0----5:R-:W-:Y:S05]  /*236e0*/  WARPSYNC.COLLECTIVE R15, `(.L_x_1736) ;  /* 0x000000000f087348 */ /* 0x021fea0003c00000 */
[----:B------:R1:W2:Y:S02]  /*236f0*/  SHFL.IDX P6, R14, R13, R12, R11 ;  /* 0x0000000c0d0e7389 */ /* 0x0002a400000c000b */
[----:B012--5:R-:W-:Y:S01]  /*23700*/  ENDCOLLECTIVE ;  /* 0x000000000000791b */ /* 0x027fe20003800000 */
.L_x_1736:
[----:B------:R-:W-:Y:S05]  /*23710*/  BSYNC B1 ;  /* 0x0000000000017941 */ /* 0x000fea0003800000 */
.L_x_1735:
[----:B------:R-:W-:Y:S05]  /*23720*/  BRA `(.L_x_1737) ;  /* 0xfffffe6c00c47947 */ /* 0x000fea000383ffff */
.L_x_1452:
        /* <DEDUP_REMOVED lines=8> */
.L_x_1739:
[----:B------:R-:W-:Y:S05]  /*237b0*/  BSYNC B1 ;  /* 0x0000000000017941 */ /* 0x000fea0003800000 */
.L_x_1738:
[----:B------:R-:W-:Y:S05]  /*237c0*/  BRA `(.L_x_1740) ;  /* 0xfffffe6c00a47947 */ /* 0x000fea000383ffff */
.L_x_1453:
        /* <DEDUP_REMOVED lines=8> */
.L_x_1742:
[----:B------:R-:W-:Y:S05]  /*23850*/  BSYNC B1 ;  /* 0x0000000000017941 */ /* 0x000fea0003800000 */
.L_x_1741:
[----:B------:R-:W-:Y:S05]  /*23860*/  BRA `(.L_x_1743) ;  /* 0xfffffe6c00847947 */ /* 0x000fea000383ffff */
.L_x_1454:
        /* <DEDUP_REMOVED lines=8> */
.L_x_1745:
[----:B------:R-:W-:Y:S05]  /*238f0*/  BSYNC B1 ;  /* 0x0000000000017941 */ /* 0x000fea0003800000 */
.L_x_1744:
[----:B------:R-:W-:Y:S05]  /*23900*/  BRA `(.L_x_1746) ;  /* 0xfffffe6c00647947 */ /* 0x000fea000383ffff */
.L_x_1455:
        /* <DEDUP_REMOVED lines=8> */
.L_x_1748:
[----:B------:R-:W-:Y:S05]  /*23990*/  BSYNC B1 ;  /* 0x0000000000017941 */ /* 0x000fea0003800000 */
.L_x_1747:
[----:B------:R-:W-:Y:S05]  /*239a0*/  BRA `(.L_x_1749) ;  /* 0xfffffe6c00447947 */ /* 0x000fea000383ffff */
.L_x_1456:
        /* <DEDUP_REMOVED lines=8> */
.L_x_1751:
[----:B------:R-:W-:Y:S05]  /*23a30*/  BSYNC B1 ;  /* 0x0000000000017941 */ /* 0x000fea0003800000 */
.L_x_1750:
[----:B------:R-:W-:Y:S05]  /*23a40*/  BRA `(.L_x_1752) ;  /* 0xfffffe6c00247947 */ /* 0x000fea000383ffff */
.L_x_1457:
        /* <DEDUP_REMOVED lines=8> */
.L_x_1754:
[----:B------:R-:W-:Y:S05]  /*23ad0*/  BSYNC B1 ;  /* 0x0000000000017941 */ /* 0x000fea0003800000 */
.L_x_1753:
[----:B------:R-:W-:Y:S05]  /*23ae0*/  BRA `(.L_x_1755) ;  /* 0xfffffe6c00047947 */ /* 0x000fea000383ffff */
.L_x_1458:
        /* <DEDUP_REMOVED lines=8> */
.L_x_1757:
[----:B------:R-:W-:Y:S05]  /*23b70*/  BSYNC B1 ;  /* 0x0000000000017941 */ /* 0x000fea0003800000 */
.L_x_1756:
[----:B------:R-:W-:Y:S05]  /*23b80*/  BRA `(.L_x_1758) ;  /* 0xfffffe6800e47947 */ /* 0x000fea000383ffff */
.L_x_1459:
        /* <DEDUP_REMOVED lines=8> */
.L_x_1760:
[----:B------:R-:W-:Y:S05]  /*23c10*/  BSYNC B1 ;  /* 0x0000000000017941 */ /* 0x000fea0003800000 */
.L_x_1759:
[----:B------:R-:W-:Y:S05]  /*23c20*/  BRA `(.L_x_1761) ;  /* 0xfffffe6800c47947 */ /* 0x000fea000383ffff */
.L_x_1460:
        /* <DEDUP_REMOVED lines=8> */
.L_x_1763:
[----:B------:R-:W-:Y:S05]  /*23cb0*/  BSYNC B1 ;  /* 0x0000000000017941 */ /* 0x000fea0003800000 */
.L_x_1762:
[----:B------:R-:W-:Y:S05]  /*23cc0*/  BRA `(.L_x_1764) ;  /* 0xfffffe6800a87947 */ /* 0x000fea000383ffff */
.L_x_1461:
        /* <DEDUP_REMOVED lines=8> */
.L_x_1766:
[----:B------:R-:W-:Y:S05]  /*23d50*/  BSYNC B1 ;  /* 0x0000000000017941 */ /* 0x000fea0003800000 */
.L_x_1765:
[----:B------:R-:W-:Y:S05]  /*23d60*/  BRA `(.L_x_1767) ;  /* 0xfffffe68008c7947 */ /* 0x000fea000383ffff */
.L_x_1462:
        /* <DEDUP_REMOVED lines=8> */
.L_x_1769:
[----:B------:R-:W-:Y:S05]  /*23df0*/  BSYNC B1 ;  /* 0x0000000000017941 */ /* 0x000fea0003800000 */
.L_x_1768:
[----:B------:R-:W-:Y:S05]  /*23e00*/  BRA `(.L_x_1770) ;  /* 0xfffffe6800707947 */ /* 0x000fea000383ffff */
.L_x_1464:
[----:B-1----:R1:W2:Y:S02]  /*23e10*/  SYNCS.PHASECHK.TRANS64.TRYWAIT P4, [R2+URZ+0x28800], R5 ;  /* 0x02880005020075a7 */ /* 0x0022a4000808017f */
[----:B--2---:R-:W-:Y:S05]  /*23e20*/  @!P4 NANOSLEEP.SYNCS 0x989680 ;  /* 0x009896800000c95d */ /* 0x004fea0003900000 */
[----:B------:R-:W2:Y:S02]  /*23e30*/  @!P4 SYNCS.PHASECHK.TRANS64 P4, [R2+URZ+0x28800], R5 ;  /* 0x028800050200c5a7 */ /* 0x000ea4000808007f */
[----:B--2---:R-:W-:Y:S05]  /*23e40*/  @!P4 BRA `(.L_x_1464) ;  /* 0xfffffffc00f0c947 */ /* 0x004fea000383ffff */
[----:B------:R-:W-:Y:S05]  /*23e50*/  BRA `(.L_x_1771) ;  /* 0xfffffe6800e87947 */ /* 0x000fea000383ffff */
.L_x_1480:
        /* <DEDUP_REMOVED lines=8> */
.L_x_1773:
[----:B------:R-:W-:Y:S05]  /*23ee0*/  BSYNC B1 ;  /* 0x0000000000017941 */ /* 0x000fea0003800000 */
.L_x_1772:
[----:B------:R-:W-:Y:S05]  /*23ef0*/  BRA `(.L_x_1774) ;  /* 0xfffffe8800e47947 */ /* 0x000fea000383ffff */
.L_x_1481:
        /* <DEDUP_REMOVED lines=8> */
.L_x_1776:
[----:B------:R-:W-:Y:S05]  /*23f80*/  BSYNC B1 ;  /* 0x0000000000017941 */ /* 0x000fea0003800000 */
.L_x_1775:
[----:B------:R-:W-:Y:S05]  /*23f90*/  BRA `(.L_x_1777) ;  /* 0xfffffe8800c47947 */ /* 0x000fea000383ffff */
.L_x_1482:
        /* <DEDUP_REMOVED lines=8> */
.L_x_1779:
[----:B------:R-:W-:Y:S05]  /*24020*/  BSYNC B1 ;  /* 0x0000000000017941 */ /* 0x000fea0003800000 */
.L_x_1778:
[----:B------:R-:W-:Y:S05]  /*24030*/  BRA `(.L_x_1780) ;  /* 0xfffffe8800a47947 */ /* 0x000fea000383ffff */
.L_x_1483:
        /* <DEDUP_REMOVED lines=8> */
.L_x_1782:
[----:B------:R-:W-:Y:S05]  /*240c0*/  BSYNC B1 ;  /* 0x0000000000017941 */ /* 0x000fea0003800000 */
.L_x_1781:
[----:B------:R-:W-:Y:S05]  /*240d0*/  BRA `(.L_x_1783) ;  /* 0xfffffe8800847947 */ /* 0x000fea000383ffff */
.L_x_1484:
[----:B------:R-:W-:Y:S01]  /*240e0*/  BSSY B1, `(.L_x_1784) ;  /* 0x0000008000017945 */ /* 0x000fe20003800000 */
[----:B------:R-:W-:Y:S02]  /*240f0*/  IMAD.MOV.U32 R13, RZ, RZ, R9 ;  /* 0x000000ffff0d7224 */ /* 0x000fe400078e0009 */
[----:B------:R-:W-:Y:S02]  /*24100*/  IMAD.MOV.U32 R12, RZ, RZ, 0x1 ;  /* 0x00000001ff0c7424 */ /* 0x000fe400078e00ff */
[----:B------:R-:W-:Y:S02]  /*24110*/  IMAD.MOV.U32 R11, RZ, RZ, 0x181f ;  /* 0x0000181fff0b7424 */ /* 0x000fe400078e00ff */
[----:B------:R-:W-:-:S07]  /*24120*/  IMAD.MOV.U32 R15, RZ, RZ, -0x1 ;  /* 0xffffffffff0f7424 */ /* 0x000fce00078e00ff */
[----:B-----5:R-:W-:Y:S05]  /*24130*/  WARPSYNC.COLLECTIVE R15, `(.L_x_1785) ;  /* 0x000000000f087348 */ /* 0x020fea0003c00000 */
[----:B------:R0:W1:Y:S02]  /*24140*/  SHFL.IDX P6, R14, R13, R12, R11 ;  /* 0x0000000c0d0e7389 */ /* 0x00006400000c000b */
[----:B01---5:R-:W-:Y:S01]  /*24150*/  ENDCOLLECTIVE ;  /* 0x000000000000791b */ /* 0x023fe20003800000 */
.L_x_1785:
[----:B------:R-:W-:Y:S05]  /*24160*/  BSYNC B1 ;  /* 0x0000000000017941 */ /* 0x000fea0003800000 */
.L_x_1784:
[----:B------:R-:W-:Y:S05]  /*24170*/  BRA `(.L_x_1786) ;  /* 0xfffffe8800647947 */ /* 0x000fea000383ffff */
.L_x_1485:
        /* <DEDUP_REMOVED lines=8> */
.L_x_1788:
[----:B------:R-:W-:Y:S05]  /*24200*/  BSYNC B1 ;  /* 0x0000000000017941 */ /* 0x000fea0003800000 */
.L_x_1787:
[----:B------:R-:W-:Y:S05]  /*24210*/  BRA `(.L_x_1789) ;  /* 0xfffffe8800447947 */ /* 0x000fea000383ffff */
.L_x_1486:
        /* <DEDUP_REMOVED lines=8> */
.L_x_1791:
[----:B------:R-:W-:Y:S05]  /*242a0*/  BSYNC B1 ;  /* 0x0000000000017941 */ /* 0x000fea0003800000 */
.L_x_1790:
[----:B------:R-:W-:Y:S05]  /*242b0*/  BRA `(.L_x_1792) ;  /* 0xfffffe8800247947 */ /* 0x000fea000383ffff */
.L_x_1487:
        /* <DEDUP_REMOVED lines=8> */
.L_x_1794:
[----:B------:R-:W-:Y:S05]  /*24340*/  BSYNC B1 ;  /* 0x0000000000017941 */ /* 0x000fea0003800000 */
.L_x_1793:
[----:B------:R-:W-:Y:S05]  /*24350*/  BRA `(.L_x_1795) ;  /* 0xfffffe8800047947 */ /* 0x000fea000383ffff */
.L_x_1488:
        /* <DEDUP_REMOVED lines=8> */
.L_x_1797:
[----:B------:R-:W-:Y:S05]  /*243e0*/  BSYNC B1 ;  /* 0x0000000000017941 */ /* 0x000fea0003800000 */
.L_x_1796:
[----:B------:R-:W-:Y:S05]  /*243f0*/  BRA `(.L_x_1798) ;  /* 0xfffffe8400e47947 */ /* 0x000fea000383ffff */
.L_x_1489:
        /* <DEDUP_REMOVED lines=8> */
.L_x_1800:
[----:B------:R-:W-:Y:S05]  /*24480*/  BSYNC B1 ;  /* 0x0000000000017941 */ /* 0x000fea0003800000 */
.L_x_1799:
[----:B------:R-:W-:Y:S05]  /*24490*/  BRA `(.L_x_1801) ;  /* 0xfffffe8400c47947 */ /* 0x000fea000383ffff */
.L_x_1490:
        /* <DEDUP_REMOVED lines=8> */
.L_x_1803:
[----:B------:R-:W-:Y:S05]  /*24520*/  BSYNC B1 ;  /* 0x0000000000017941 */ /* 0x000fea0003800000 */
.L_x_1802:
[----:B------:R-:W-:Y:S05]  /*24530*/  BRA `(.L_x_1804) ;  /* 0xfffffe8400a47947 */ /* 0x000fea000383ffff */
.L_x_1491:
        /* <DEDUP_REMOVED lines=8> */
.L_x_1806:
[----:B------:R-:W-:Y:S05]  /*245c0*/  BSYNC B1 ;  /* 0x0000000000017941 */ /* 0x000fea0003800000 */
.L_x_1805:
[----:B------:R-:W-:Y:S05]  /*245d0*/  BRA `(.L_x_1807) ;  /* 0xfffffe8400847947 */ /* 0x000fea000383ffff */
.L_x_1492:
        /* <DEDUP_REMOVED lines=8> */
.L_x_1809:
[----:B------:R-:W-:Y:S05]  /*24660*/  BSYNC B1 ;  /* 0x0000000000017941 */ /* 0x000fea0003800000 */
.L_x_1808:
[----:B------:R-:W-:Y:S05]  /*24670*/  BRA `(.L_x_1810) ;  /* 0xfffffe8400647947 */ /* 0x000fea000383ffff */
.L_x_1493:
        /* <DEDUP_REMOVED lines=8> */
.L_x_1812:
[----:B------:R-:W-:Y:S05]  /*24700*/  BSYNC B1 ;  /* 0x0000000000017941 */ /* 0x000fea0003800000 */
.L_x_1811:
[----:B------:R-:W-:Y:S05]  /*24710*/  BRA `(.L_x_1813) ;  /* 0xfffffe8400447947 */ /* 0x000fea000383ffff */
.L_x_1494:
        /* <DEDUP_REMOVED lines=8> */
.L_x_1815:
[----:B------:R-:W-:Y:S05]  /*247a0*/  BSYNC B1 ;  /* 0x0000000000017941 */ /* 0x000fea0003800000 */
.L_x_1814:
[----:B------:R-:W-:Y:S05]  /*247b0*/  BRA `(.L_x_1816) ;  /* 0xfffffe8400247947 */ /* 0x000fea000383ffff */
.L_x_1495:
        /* <DEDUP_REMOVED lines=8> */
.L_x_1818:
[----:B------:R-:W-:Y:S05]  /*24840*/  BSYNC B1 ;  /* 0x0000000000017941 */ /* 0x000fea0003800000 */
.L_x_1817:
[----:B------:R-:W-:Y:S05]  /*24850*/  BRA `(.L_x_1819) ;  /* 0xfffffe8400047947 */ /* 0x000fea000383ffff */
.L_x_1497:
[----:B0-----:R0:W1:Y:S02]  /*24860*/  SYNCS.PHASECHK.TRANS64.TRYWAIT P4, [R2+URZ+0x28800], R9 ;  /* 0x02880009020075a7 */ /* 0x001064000808017f */
[----:B-1----:R-:W-:Y:S05]  /*24870*/  @!P4 NANOSLEEP.SYNCS 0x989680 ;  /* 0x009896800000c95d */ /* 0x002fea0003900000 */
[----:B------:R-:W1:Y:S02]  /*24880*/  @!P4 SYNCS.PHASECHK.TRANS64 P4, [R2+URZ+0x28800], R9 ;  /* 0x028800090200c5a7 */ /* 0x000e64000808007f */
[----:B-1----:R-:W-:Y:S05]  /*24890*/  @!P4 BRA `(.L_x_1497) ;  /* 0xfffffffc00f0c947 */ /* 0x002fea000383ffff */
[----:B------:R-:W-:Y:S05]  /*248a0*/  BRA `(.L_x_1820) ;  /* 0xfffffe8800047947 */ /* 0x000fea000383ffff */
.L_x_1507:
[----:B--2---:R2:W3:Y:S02]  /*248b0*/  SYNCS.PHASECHK.TRANS64.TRYWAIT P2, [R3+URZ+0x28830], R0 ;  /* 0x02883000030075a7 */ /* 0x0044e4000804017f */
[----:B---3--:R-:W-:Y:S05]  /*248c0*/  @!P2 NANOSLEEP.SYNCS 0x989680 ;  /* 0x009896800000a95d */ /* 0x008fea0003900000 */
[----:B------:R-:W3:Y:S02]  /*248d0*/  @!P2 SYNCS.PHASECHK.TRANS64 P2, [R3+URZ+0x28830], R0 ;  /* 0x028830000300a5a7 */ /* 0x000ee4000804007f */
[----:B---3--:R-:W-:Y:S05]  /*248e0*/  @!P2 BRA `(.L_x_1507) ;  /* 0xfffffffc00f0a947 */ /* 0x008fea000383ffff */
[----:B------:R-:W-:Y:S05]  /*248f0*/  BRA `(.L_x_1506) ;  /* 0xfffffea000e87947 */ /* 0x000fea000383ffff */
.L_x_1525:
[----:B-1----:R1:W2:Y:S02]  /*24900*/  SYNCS.PHASECHK.TRANS64.TRYWAIT P4, [R10+URZ+0x28830], R7 ;  /* 0x028830070a0075a7 */ /* 0x0022a4000808017f */
[----:B--2---:R-:W-:Y:S05]  /*24910*/  @!P4 NANOSLEEP.SYNCS 0x989680 ;  /* 0x009896800000c95d */ /* 0x004fea0003900000 */
[----:B------:R-:W2:Y:S02]  /*24920*/  @!P4 SYNCS.PHASECHK.TRANS64 P4, [R10+URZ+0x28830], R7 ;  /* 0x028830070a00c5a7 */ /* 0x000ea4000808007f */
[----:B--2---:R-:W-:Y:S05]  /*24930*/  @!P4 BRA `(.L_x_1525) ;  /* 0xfffffffc00f0c947 */ /* 0x004fea000383ffff */
[----:B------:R-:W-:Y:S05]  /*24940*/  BRA `(.L_x_1524) ;  /* 0xfffffed400987947 */ /* 0x000fea000383ffff */
.L_x_1529:
[----:B-1----:R1:W2:Y:S02]  /*24950*/  SYNCS.PHASECHK.TRANS64.TRYWAIT P3, [R10+URZ+0x28850], R7 ;  /* 0x028850070a0075a7 */ /* 0x0022a4000806017f */
[----:B--2---:R-:W-:Y:S05]  /*24960*/  @!P3 NANOSLEEP.SYNCS 0x989680 ;  /* 0x009896800000b95d */ /* 0x004fea0003900000 */
[----:B------:R-:W2:Y:S02]  /*24970*/  @!P3 SYNCS.PHASECHK.TRANS64 P3, [R10+URZ+0x28850], R7 ;  /* 0x028850070a00b5a7 */ /* 0x000ea4000806007f */
[----:B--2---:R-:W-:Y:S05]  /*24980*/  @!P3 BRA `(.L_x_1529) ;  /* 0xfffffffc00f0b947 */ /* 0x004fea000383ffff */
[----:B------:R-:W-:Y:S05]  /*24990*/  BRA `(.L_x_1526) ;  /* 0xfffffed800a87947 */ /* 0x000fea000383ffff */
.L_x_1548:
[----:B-1----:R1:W2:Y:S02]  /*249a0*/  SYNCS.PHASECHK.TRANS64.TRYWAIT P3, [R0+URZ+0x28830], R9 ;  /* 0x02883009000075a7 */ /* 0x0022a4000806017f */
[----:B--2---:R-:W-:Y:S05]  /*249b0*/  @!P3 NANOSLEEP.SYNCS 0x989680 ;  /* 0x009896800000b95d */ /* 0x004fea0003900000 */
[----:B------:R-:W2:Y:S02]  /*249c0*/  @!P3 SYNCS.PHASECHK.TRANS64 P3, [R0+URZ+0x28830], R9 ;  /* 0x028830090000b5a7 */ /* 0x000ea4000806007f */
[----:B--2---:R-:W-:Y:S05]  /*249d0*/  @!P3 BRA `(.L_x_1548) ;  /* 0xfffffffc00f0b947 */ /* 0x004fea000383ffff */
[----:B------:R-:W-:Y:S05]  /*249e0*/  BRA `(.L_x_1547) ;  /* 0xffffff0800887947 */ /* 0x000fea000383ffff */
.L_x_1552:
[----:B-1----:R1:W2:Y:S02]  /*249f0*/  SYNCS.PHASECHK.TRANS64.TRYWAIT P2, [R9+URZ+0x28850], R0 ;  /* 0x02885000090075a7 */ /* 0x0022a4000804017f */
[----:B--2---:R-:W-:Y:S05]  /*24a00*/  @!P2 NANOSLEEP.SYNCS 0x989680 ;  /* 0x009896800000a95d */ /* 0x004fea0003900000 */
[----:B------:R-:W2:Y:S02]  /*24a10*/  @!P2 SYNCS.PHASECHK.TRANS64 P2, [R9+URZ+0x28850], R0 ;  /* 0x028850000900a5a7 */ /* 0x000ea4000804007f */
[----:B--2---:R-:W-:Y:S05]  /*24a20*/  @!P2 BRA `(.L_x_1552) ;  /* 0xfffffffc00f0a947 */ /* 0x004fea000383ffff */
[----:B------:R-:W-:Y:S05]  /*24a30*/  BRA `(.L_x_1549) ;  /* 0xffffff0c00987947 */ /* 0x000fea000383ffff */
.L_x_1559:
[----:B-1----:R1:W2:Y:S02]  /*24a40*/  SYNCS.PHASECHK.TRANS64.TRYWAIT P3, [R0+URZ+0x28830], R9 ;  /* 0x02883009000075a7 */ /* 0x0022a4000806017f */
[----:B--2---:R-:W-:Y:S05]  /*24a50*/  @!P3 NANOSLEEP.SYNCS 0x989680 ;  /* 0x009896800000b95d */ /* 0x004fea0003900000 */
[----:B------:R-:W2:Y:S02]  /*24a60*/  @!P3 SYNCS.PHASECHK.TRANS64 P3, [R0+URZ+0x28830], R9 ;  /* 0x028830090000b5a7 */ /* 0x000ea4000806007f */
[----:B--2---:R-:W-:Y:S05]  /*24a70*/  @!P3 BRA `(.L_x_1559) ;  /* 0xfffffffc00f0b947 */ /* 0x004fea000383ffff */
[----:B------:R-:W-:Y:S05]  /*24a80*/  BRA `(.L_x_1558) ;  /* 0xffffff2800f87947 */ /* 0x000fea000383ffff */
.L_x_1563:
[----:B-1----:R1:W2:Y:S02]  /*24a90*/  SYNCS.PHASECHK.TRANS64.TRYWAIT P2, [R9+URZ+0x28850], R0 ;  /* 0x02885000090075a7 */ /* 0x0022a4000804017f */
[----:B--2---:R-:W-:Y:S05]  /*24aa0*/  @!P2 NANOSLEEP.SYNCS 0x989680 ;  /* 0x009896800000a95d */ /* 0x004fea0003900000 */
[----:B------:R-:W2:Y:S02]  /*24ab0*/  @!P2 SYNCS.PHASECHK.TRANS64 P2, [R9+URZ+0x28850], R0 ;  /* 0x028850000900a5a7 */ /* 0x000ea4000804007f */
[----:B--2---:R-:W-:Y:S05]  /*24ac0*/  @!P2 BRA `(.L_x_1563) ;  /* 0xfffffffc00f0a947 */ /* 0x004fea000383ffff */
[----:B------:R-:W-:Y:S05]  /*24ad0*/  BRA `(.L_x_1560) ;  /* 0xffffff3000087947 */ /* 0x000fea000383ffff */
.L_x_1576:
[----:B-1----:R1:W2:Y:S02]  /*24ae0*/  SYNCS.PHASECHK.TRANS64.TRYWAIT P0, [R10+URZ+0x28850], R3 ;  /* 0x028850030a0075a7 */ /* 0x0022a4000800017f */
[----:B--2---:R-:W-:Y:S05]  /*24af0*/  @!P0 NANOSLEEP.SYNCS 0x989680 ;  /* 0x009896800000895d */ /* 0x004fea0003900000 */
[----:B------:R-:W2:Y:S02]  /*24b00*/  @!P0 SYNCS.PHASECHK.TRANS64 P0, [R10+URZ+0x28850], R3 ;  /* 0x028850030a0085a7 */ /* 0x000ea4000800007f */
[----:B--2---:R-:W-:Y:S05]  /*24b10*/  @!P0 BRA `(.L_x_1576) ;  /* 0xfffffffc00f08947 */ /* 0x004fea000383ffff */
[----:B------:R-:W-:Y:S05]  /*24b20*/  BRA `(.L_x_1575) ;  /* 0xffffff5c00487947 */ /* 0x000fea000383ffff */
.L_x_1618:
[----:B------:R-:W1:Y:S01]  /*24b30*/  S2R R11, SR_TID.X ;  /* 0x00000000000b7919 */ /* 0x000e620000002100 */
[----:B------:R-:W-:Y:S01]  /*24b40*/  BSSY B1, `(.L_x_1821) ;  /* 0x000000a000017945 */ /* 0x000fe20003800000 */
[----:B------:R-:W-:Y:S02]  /*24b50*/  IMAD.MOV.U32 R12, RZ, RZ, RZ ;  /* 0x000000ffff0c7224 */ /* 0x000fe400078e00ff */
[----:B------:R-:W-:Y:S01]  /*24b60*/  IMAD.MOV.U32 R15, RZ, RZ, -0x1 ;  /* 0xffffffffff0f7424 */ /* 0x000fe200078e00ff */
[----:B-1----:R-:W-:-:S04]  /*24b70*/  SHF.R.U32.HI R11, RZ, 0x5, R11 ;  /* 0x00000005ff0b7819 */ /* 0x002fc8000001160b */
[----:B------:R-:W-:-:S05]  /*24b80*/  LOP3.LUT R11, R11, 0x3, RZ, 0xc0, !PT ;  /* 0x000000030b0b7812 */ /* 0x000fca00078ec0ff */
[----:B0-----:R-:W-:Y:S02]  /*24b90*/  IMAD.MOV.U32 R13, RZ, RZ, R11 ;  /* 0x000000ffff0d7224 */ /* 0x001fe400078e000b */
[----:B------:R-:W-:-:S07]  /*24ba0*/  IMAD.MOV.U32 R11, RZ, RZ, 0x1f ;  /* 0x0000001fff0b7424 */ /* 0x000fce00078e00ff */
[----:B------:R-:W-:Y:S05]  /*24bb0*/  WARPSYNC.COLLECTIVE R15, `(.L_x_1822) ;  /* 0x000000000f087348 */ /* 0x000fea0003c00000 */
[----:B------:R0:W1:Y:S02]  /*24bc0*/  SHFL.IDX P6, R14, R13, R12, R11 ;  /* 0x0000000c0d0e7389 */ /* 0x00006400000c000b */
[----:B01----:R-:W-:Y:S01]  /*24bd0*/  ENDCOLLECTIVE ;  /* 0x000000000000791b */ /* 0x003fe20003800000 */
.L_x_1822:
[----:B------:R-:W-:Y:S05]  /*24be0*/  BSYNC B1 ;  /* 0x0000000000017941 */ /* 0x000fea0003800000 */
.L_x_1821:
[----:B------:R-:W-:Y:S05]  /*24bf0*/  BRA `(.L_x_1823) ;  /* 0xffffff98006c7947 */ /* 0x000fea000383ffff */
.L_x_1619:
[----:B------:R-:W-:Y:S01]  /*24c00*/  BSSY B1, `(.L_x_1824) ;  /* 0x0000006000017945 */ /* 0x000fe20003800000 */
[----:B------:R-:W-:-:S07]  /*24c10*/  IMAD.MOV.U32 R15, RZ, RZ, -0x1 ;  /* 0xffffffffff0f7424 */ /* 0x000fce00078e00ff */
[----:B0-----:R-:W-:Y:S05]  /*24c20*/  WARPSYNC.COLLECTIVE R15, `(.L_x_1825) ;  /* 0x000000000f0c7348 */ /* 0x001fea0003c00000 */
[----:B------:R-:W-:Y:S02]  /*24c30*/  ELECT P6, UR62, PT ;  /* 0x00000000003e782f */ /* 0x000fe400038c0000 */
[----:B------:R-:W-:Y:S01]  /*24c40*/  MOV R14, UR62 ;  /* 0x0000003e000e7c02 */ /* 0x000fe20008000f00 */
[----:B0-----:R-:W-:Y:S10]  /*24c50*/  ENDCOLLECTIVE ;  /* 0x000000000000791b */ /* 0x001ff40003800000 */
.L_x_1825:
[----:B------:R-:W-:Y:S05]  /*24c60*/  BSYNC B1 ;  /* 0x0000000000017941 */ /* 0x000fea0003800000 */
.L_x_1824:
[----:B------:R-:W-:Y:S05]  /*24c70*/  BRA `(.L_x_1826) ;  /* 0xffffff9800587947 */ /* 0x000fea000383ffff */
.L_x_1621:
[----:B-1----:R1:W2:Y:S02]  /*24c80*/  SYNCS.PHASECHK.TRANS64.TRYWAIT P0, [R12+URZ+0x28820], R8 ;  /* 0x028820080c0075a7 */ /* 0x0022a4000800017f */
[----:B--2---:R-:W-:Y:S05]  /*24c90*/  @!P0 NANOSLEEP.SYNCS 0x989680 ;  /* 0x009896800000895d */ /* 0x004fea0003900000 */
[----:B------:R-:W2:Y:S02]  /*24ca0*/  @!P0 SYNCS.PHASECHK.TRANS64 P0, [R12+URZ+0x28820], R8 ;  /* 0x028820080c0085a7 */ /* 0x000ea4000800007f */
[----:B--2---:R-:W-:Y:S05]  /*24cb0*/  @!P0 BRA `(.L_x_1621) ;  /* 0xfffffffc00f08947 */ /* 0x004fea000383ffff */
[----:B------:R-:W-:Y:S05]  /*24cc0*/  BRA `(.L_x_1827) ;  /* 0xffffff9800747947 */ /* 0x000fea000383ffff */
.L_x_1624:
[----:B-1----:R1:W2:Y:S02]  /*24cd0*/  SYNCS.PHASECHK.TRANS64.TRYWAIT P0, [R8+URZ+0x288a0], R10 ;  /* 0x0288a00a080075a7 */ /* 0x0022a4000800017f */
[----:B--2---:R-:W-:Y:S05]  /*24ce0*/  @!P0 NANOSLEEP.SYNCS 0x989680 ;  /* 0x009896800000895d */ /* 0x004fea0003900000 */
[----:B------:R-:W2:Y:S02]  /*24cf0*/  @!P0 SYNCS.PHASECHK.TRANS64 P0, [R8+URZ+0x288a0], R10 ;  /* 0x0288a00a080085a7 */ /* 0x000ea4000800007f */
[----:B--2---:R-:W-:Y:S05]  /*24d00*/  @!P0 BRA `(.L_x_1624) ;  /* 0xfffffffc00f08947 */ /* 0x004fea000383ffff */
[----:B------:R-:W-:Y:S05]  /*24d10*/  BRA `(.L_x_1828) ;  /* 0xffffff9800847947 */ /* 0x000fea000383ffff */
.L_x_1626:
[----:B--2---:R2:W3:Y:S02]  /*24d20*/  SYNCS.PHASECHK.TRANS64.TRYWAIT P0, [R8+URZ+0x288c0], R10 ;  /* 0x0288c00a080075a7 */ /* 0x0044e4000800017f */
[----:B---3--:R-:W-:Y:S05]  /*24d30*/  @!P0 NANOSLEEP.SYNCS 0x989680 ;  /* 0x009896800000895d */ /* 0x008fea0003900000 */
[----:B------:R-:W3:Y:S02]  /*24d40*/  @!P0 SYNCS.PHASECHK.TRANS64 P0, [R8+URZ+0x288c0], R10 ;  /* 0x0288c00a080085a7 */ /* 0x000ee4000800007f */
[----:B---3--:R-:W-:Y:S05]  /*24d50*/  @!P0 BRA `(.L_x_1626) ;  /* 0xfffffffc00f08947 */ /* 0x008fea000383ffff */
[----:B------:R-:W-:Y:S05]  /*24d60*/  BRA `(.L_x_1829) ;  /* 0xffffff9800fc7947 */ /* 0x000fea000383ffff */
.L_x_1630:
[----:B-1----:R1:W2:Y:S02]  /*24d70*/  SYNCS.PHASECHK.TRANS64.TRYWAIT P0, [R8+URZ+0x288a0], R9 ;  /* 0x0288a009080075a7 */ /* 0x0022a4000800017f */
[----:B--2---:R-:W-:Y:S05]  /*24d80*/  @!P0 NANOSLEEP.SYNCS 0x989680 ;  /* 0x009896800000895d */ /* 0x004fea0003900000 */
[----:B------:R-:W2:Y:S02]  /*24d90*/  @!P0 SYNCS.PHASECHK.TRANS64 P0, [R8+URZ+0x288a0], R9 ;  /* 0x0288a009080085a7 */ /* 0x000ea4000800007f */
[----:B--2---:R-:W-:Y:S05]  /*24da0*/  @!P0 BRA `(.L_x_1630) ;  /* 0xfffffffc00f08947 */ /* 0x004fea000383ffff */
[----:B------:R-:W-:Y:S05]  /*24db0*/  BRA `(.L_x_1830) ;  /* 0xffffff9c00bc7947 */ /* 0x000fea000383ffff */
.L_x_1632:
[----:B--2---:R2:W3:Y:S02]  /*24dc0*/  SYNCS.PHASECHK.TRANS64.TRYWAIT P1, [R8+URZ+0x288c0], R9 ;  /* 0x0288c009080075a7 */ /* 0x0044e4000802017f */
[----:B---3--:R-:W-:Y:S05]  /*24dd0*/  @!P1 NANOSLEEP.SYNCS 0x989680 ;  /* 0x009896800000995d */ /* 0x008fea0003900000 */
[----:B------:R-:W3:Y:S02]  /*24de0*/  @!P1 SYNCS.PHASECHK.TRANS64 P1, [R8+URZ+0x288c0], R9 ;  /* 0x0288c009080095a7 */ /* 0x000ee4000802007f */
[----:B---3--:R-:W-:Y:S05]  /*24df0*/  @!P1 BRA `(.L_x_1632) ;  /* 0xfffffffc00f09947 */ /* 0x008fea000383ffff */
[----:B------:R-:W-:Y:S05]  /*24e00*/  BRA `(.L_x_1831) ;  /* 0xffffffa000307947 */ /* 0x000fea000383ffff */
.L_x_1651:
        /* <DEDUP_REMOVED lines=11> */
.L_x_1833:
[----:B------:R-:W-:Y:S05]  /*24ec0*/  BSYNC B0 ;  /* 0x0000000000007941 */ /* 0x000fea0003800000 */
.L_x_1832:
[----:B------:R-:W-:Y:S05]  /*24ed0*/  BRA `(.L_x_1834) ;  /* 0xffffffac00b07947 */ /* 0x000fea000383ffff */
.L_x_1652:
[----:B------:R-:W-:Y:S01]  /*24ee0*/  BSSY B0, `(.L_x_1835) ;  /* 0x0000006000007945 */ /* 0x000fe20003800000 */
[----:B------:R-:W-:-:S07]  /*24ef0*/  IMAD.MOV.U32 R15, RZ, RZ, -0x1 ;  /* 0xffffffffff0f7424 */ /* 0x000fce00078e00ff */
[----:B------:R-:W-:Y:S05]  /*24f00*/  WARPSYNC.COLLECTIVE R15, `(.L_x_1836) ;  /* 0x000000000f0c7348 */ /* 0x000fea0003c00000 */
[----:B------:R-:W-:Y:S02]  /*24f10*/  ELECT P6, UR62, PT ;  /* 0x00000000003e782f */ /* 0x000fe400038c0000 */
[----:B------:R-:W-:Y:S01]  /*24f20*/  MOV R14, UR62 ;  /* 0x0000003e000e7c02 */ /* 0x000fe20008000f00 */
[----:B------:R-:W-:Y:S10]  /*24f30*/  ENDCOLLECTIVE ;  /* 0x000000000000791b */ /* 0x000ff40003800000 */
.L_x_1836:
[----:B------:R-:W-:Y:S05]  /*24f40*/  BSYNC B0 ;  /* 0x0000000000007941 */ /* 0x000fea0003800000 */
.L_x_1835:
[----:B------:R-:W-:Y:S05]  /*24f50*/  BRA `(.L_x_1837) ;  /* 0xffffffac00a07947 */ /* 0x000fea000383ffff */
.L_x_1655:
[----:B0-----:R0:W1:Y:S02]  /*24f60*/  SYNCS.PHASECHK.TRANS64.TRYWAIT P0, [R7+URZ+0x28840], R10 ;  /* 0x0288400a070075a7 */ /* 0x001064000800017f */
[----:B-1----:R-:W-:Y:S05]  /*24f70*/  @!P0 NANOSLEEP.SYNCS 0x989680 ;  /* 0x009896800000895d */ /* 0x002fea0003900000 */
[----:B------:R-:W1:Y:S02]  /*24f80*/  @!P0 SYNCS.PHASECHK.TRANS64 P0, [R7+URZ+0x28840], R10 ;  /* 0x0288400a070085a7 */ /* 0x000e64000800007f */
[----:B-1----:R-:W-:Y:S05]  /*24f90*/  @!P0 BRA `(.L_x_1655) ;  /* 0xfffffffc00f08947 */ /* 0x002fea000383ffff */
[----:B------:R-:W-:Y:S05]  /*24fa0*/  BRA `(.L_x_1838) ;  /* 0xffffffb000047947 */ /* 0x000fea000383ffff */
.L_x_1658:
        /* <DEDUP_REMOVED lines=8> */
.L_x_1666:
[----:B0-----:R0:W1:Y:S02]  /*25030*/  SYNCS.PHASECHK.TRANS64.TRYWAIT P0, [R3+URZ+0x28840], R8 ;  /* 0x02884008030075a7 */ /* 0x001064000800017f */
[----:B-1----:R-:W-:Y:S05]  /*25040*/  @!P0 NANOSLEEP.SYNCS 0x989680 ;  /* 0x009896800000895d */ /* 0x002fea0003900000 */
[----:B------:R-:W1:Y:S02]  /*25050*/  @!P0 SYNCS.PHASECHK.TRANS64 P0, [R3+URZ+0x28840], R8 ;  /* 0x02884008030085a7 */ /* 0x000e64000800007f */
[----:B-1----:R-:W-:Y:S05]  /*25060*/  @!P0 BRA `(.L_x_1666) ;  /* 0xfffffffc00f08947 */ /* 0x002fea000383ffff */
[----:B------:R-:W-:Y:S05]  /*25070*/  BRA `(.L_x_1840) ;  /* 0xffffffb400d47947 */ /* 0x000fea000383ffff */
.L_x_1668:
[----:B0-----:R0:W1:Y:S02]  /*25080*/  SYNCS.PHASECHK.TRANS64.TRYWAIT P0, [R8+URZ+0x60], R3 ;  /* 0x00006003080075a7 */ /* 0x001064000800017f */
[----:B-1----:R-:W-:Y:S05]  /*25090*/  @!P0 NANOSLEEP.SYNCS 0x989680 ;  /* 0x009896800000895d */ /* 0x002fea0003900000 */
[----:B------:R-:W1:Y:S02]  /*250a0*/  @!P0 SYNCS.PHASECHK.TRANS64 P0, [R8+URZ+0x60], R3 ;  /* 0x00006003080085a7 */ /* 0x000e64000800007f */
[----:B-1----:R-:W-:Y:S05]  /*250b0*/  @!P0 BRA `(.L_x_1668) ;  /* 0xfffffffc00f08947 */ /* 0x002fea000383ffff */
[----:B------:R-:W-:Y:S05]  /*250c0*/  BRA `(.L_x_1841) ;  /* 0xffffffb800707947 */ /* 0x000fea000383ffff */
.L_x_1673:
[----:B-1----:R1:W2:Y:S02]  /*250d0*/  SYNCS.PHASECHK.TRANS64.TRYWAIT P0, [R2+URZ+0x28840], R3 ;  /* 0x02884003020075a7 */ /* 0x0022a4000800017f */
[----:B--2---:R-:W-:Y:S05]  /*250e0*/  @!P0 NANOSLEEP.SYNCS 0x989680 ;  /* 0x009896800000895d */ /* 0x004fea0003900000 */
[----:B------:R-:W2:Y:S02]  /*250f0*/  @!P0 SYNCS.PHASECHK.TRANS64 P0, [R2+URZ+0x28840], R3 ;  /* 0x02884003020085a7 */ /* 0x000ea4000800007f */
[----:B--2---:R-:W-:Y:S05]  /*25100*/  @!P0 BRA `(.L_x_1673) ;  /* 0xfffffffc00f08947 */ /* 0x004fea000383ffff */
[----:B------:R-:W-:Y:S05]  /*25110*/  BRA `(.L_x_1842) ;  /* 0xffffffbc00d87947 */ /* 0x000fea000383ffff */
.L_x_1675:
[----:B0-----:R0:W1:Y:S02]  /*25120*/  SYNCS.PHASECHK.TRANS64.TRYWAIT P1, [R2+URZ+0x60], R3 ;  /* 0x00006003020075a7 */ /* 0x001064000802017f */
[----:B-1----:R-:W-:Y:S05]  /*25130*/  @!P1 NANOSLEEP.SYNCS 0x989680 ;  /* 0x009896800000995d */ /* 0x002fea0003900000 */
[----:B------:R-:W1:Y:S02]  /*25140*/  @!P1 SYNCS.PHASECHK.TRANS64 P1, [R2+URZ+0x60], R3 ;  /* 0x00006003020095a7 */ /* 0x000e64000802007f */
[----:B-1----:R-:W-:Y:S05]  /*25150*/  @!P1 BRA `(.L_x_1675) ;  /* 0xfffffffc00f09947 */ /* 0x002fea000383ffff */
[----:B------:R-:W-:Y:S05]  /*25160*/  BRA `(.L_x_1843) ;  /* 0xffffffc000747947 */ /* 0x000fea000383ffff */
.L_x_1680:
[----:B--2---:R2:W3:Y:S02]  /*25170*/  SYNCS.PHASECHK.TRANS64.TRYWAIT P0, [R2+URZ+0x28840], R3 ;  /* 0x02884003020075a7 */ /* 0x0044e4000800017f */
[----:B---3--:R-:W-:Y:S05]  /*25180*/  @!P0 NANOSLEEP.SYNCS 0x989680 ;  /* 0x009896800000895d */ /* 0x008fea0003900000 */
[----:B------:R-:W3:Y:S02]  /*25190*/  @!P0 SYNCS.PHASECHK.TRANS64 P0, [R2+URZ+0x28840], R3 ;  /* 0x02884003020085a7 */ /* 0x000ee4000800007f */
[----:B---3--:R-:W-:Y:S05]  /*251a0*/  @!P0 BRA `(.L_x_1680) ;  /* 0xfffffffc00f08947 */ /* 0x008fea000383ffff */
[----:B------:R-:W-:Y:S05]  /*251b0*/  BRA `(.L_x_1844) ;  /* 0xffffffc400947947 */ /* 0x000fea000383ffff */
.L_x_1682:
[----:B0-----:R0:W1:Y:S02]  /*251c0*/  SYNCS.PHASECHK.TRANS64.TRYWAIT P1, [R3+URZ+0x60], R9 ;  /* 0x00006009030075a7 */ /* 0x001064000802017f */
[----:B-1----:R-:W-:Y:S05]  /*251d0*/  @!P1 NANOSLEEP.SYNCS 0x989680 ;  /* 0x009896800000995d */ /* 0x002fea0003900000 */
[----:B------:R-:W1:Y:S02]  /*251e0*/  @!P1 SYNCS.PHASECHK.TRANS64 P1, [R3+URZ+0x60], R9 ;  /* 0x00006009030095a7 */ /* 0x000e64000802007f */
[----:B-1----:R-:W-:Y:S05]  /*251f0*/  @!P1 BRA `(.L_x_1682) ;  /* 0xfffffffc00f09947 */ /* 0x002fea000383ffff */
[----:B------:R-:W-:Y:S05]  /*25200*/  BRA `(.L_x_1845) ;  /* 0xffffffc800307947 */ /* 0x000fea000383ffff */
.L_x_1689:
[----:B-1----:R1:W2:Y:S02]  /*25210*/  SYNCS.PHASECHK.TRANS64.TRYWAIT P0, [R3+URZ+0x28860], R2 ;  /* 0x02886002030075a7 */ /* 0x0022a4000800017f */
[----:B--2---:R-:W-:Y:S05]  /*25220*/  @!P0 NANOSLEEP.SYNCS 0x989680 ;  /* 0x009896800000895d */ /* 0x004fea0003900000 */
[----:B------:R-:W2:Y:S02]  /*25230*/  @!P0 SYNCS.PHASECHK.TRANS64 P0, [R3+URZ+0x28860], R2 ;  /* 0x02886002030085a7 */ /* 0x000ea4000800007f */
[----:B--2---:R-:W-:Y:S05]  /*25240*/  @!P0 BRA `(.L_x_1689) ;  /* 0xfffffffc00f08947 */ /* 0x004fea000383ffff */
[----:B------:R-:W-:Y:S05]  /*25250*/  BRA `(.L_x_1846) ;  /* 0xffffffcc00387947 */ /* 0x000fea000383ffff */
.L_x_1691:
[----:B------:R-:W-:Y:S01]  /*25260*/  BSSY B0, `(.L_x_1847) ;  /* 0x0000008000007945 */ /* 0x000fe20003800000 */
[----:B0-----:R-:W-:Y:S02]  /*25270*/  IMAD.MOV.U32 R13, RZ, RZ, R16 ;  /* 0x000000ffff0d7224 */ /* 0x001fe400078e0010 */
[----:B------:R-:W-:Y:S02]  /*25280*/  IMAD.MOV.U32 R12, RZ, RZ, RZ ;  /* 0x000000ffff0c7224 */ /* 0x000fe400078e00ff */
[----:B------:R-:W-:Y:S02]  /*25290*/  IMAD.MOV.U32 R11, RZ, RZ, 0x1f ;  /* 0x0000001fff0b7424 */ /* 0x000fe400078e00ff */
[----:B------:R-:W-:-:S07]  /*252a0*/  IMAD.MOV.U32 R15, RZ, RZ, -0x1 ;  /* 0xffffffffff0f7424 */ /* 0x000fce00078e00ff */
[----:B-123--:R-:W-:Y:S05]  /*252b0*/  WARPSYNC.COLLECTIVE R15, `(.L_x_1848) ;  /* 0x000000000f087348 */ /* 0x00efea0003c00000 */
[----:B------:R0:W4:Y:S02]  /*252c0*/  SHFL.IDX P6, R14, R13, R12, R11 ;  /* 0x0000000c0d0e7389 */ /* 0x00012400000c000b */
[----:B01234-:R-:W-:Y:S01]  /*252d0*/  ENDCOLLECTIVE ;  /* 0x000000000000791b */ /* 0x01ffe20003800000 */
.L_x_1848:
[----:B------:R-:W-:Y:S05]  /*252e0*/  BSYNC B0 ;  /* 0x0000000000007941 */ /* 0x000fea0003800000 */
.L_x_1847:
        /* <DEDUP_REMOVED lines=8> */
.L_x_1849:
[----:B------:R-:W-:Y:S01]  /*25370*/  IMAD.MOV.U32 R16, RZ, RZ, R14 ;  /* 0x000000ffff107224 */ /* 0x000fe200078e000e */
[----:B------:R-:W-:Y:S06]  /*25380*/  BRA `(.L_x_1850) ;  /* 0xffffffcc00c07947 */ /* 0x000fec000383ffff */
.L_x_1694:
        /* <DEDUP_REMOVED lines=8> */
.L_x_1852:
[----:B------:R-:W-:Y:S05]  /*25410*/  BSYNC B0 ;  /* 0x0000000000007941 */ /* 0x000fea0003800000 */
.L_x_1851:
        /* <DEDUP_REMOVED lines=10> */
.L_x_1853:
        /* <DEDUP_REMOVED lines=8> */
.L_x_1854:
        /* <DEDUP_REMOVED lines=8> */
.L_x_1855:
        /* <DEDUP_REMOVED lines=8> */
.L_x_1856:
        /* <DEDUP_REMOVED lines=8> */
.L_x_1857:
[----:B------:R-:W-:Y:S05]  /*256c0*/  BRA `(.L_x_1858) ;  /* 0xffffffcc00847947 */ /* 0x000fea000383ffff */
.L_x_1699:
[----:B------:R-:W-:Y:S01]  /*256d0*/  BSSY B0, `(.L_x_1859) ;  /* 0x0000008000007945 */ /* 0x000fe20003800000 */
[----:B-----5:R-:W-:Y:S02]  /*256e0*/  IMAD.MOV.U32 R13, RZ, RZ, R17 ;  /* 0x000000ffff0d7224 */ /* 0x020fe400078e0011 */
[----:B------:R-:W-:Y:S02]  /*256f0*/  IMAD.MOV.U32 R12, RZ, RZ, 0x1 ;  /* 0x00000001ff0c7424 */ /* 0x000fe400078e00ff */
[----:B------:R-:W-:Y:S02]  /*25700*/  IMAD.MOV.U32 R11, RZ, RZ, RZ ;  /* 0x000000ffff0b7224 */ /* 0x000fe400078e00ff */
[----:B------:R-:W-:-:S07]  /*25710*/  IMAD.MOV.U32 R15, RZ, RZ, -0x1 ;  /* 0xffffffffff0f7424 */ /* 0x000fce00078e00ff */
[----:B012---:R-:W-:Y:S05]  /*25720*/  WARPSYNC.COLLECTIVE R15, `(.L_x_1860) ;  /* 0x000000000f087348 */ /* 0x007fea0003c00000 */
[----:B------:R3:W4:Y:S02]  /*25730*/  SHFL.UP P6, R14, R13, R12, R11 ;  /* 0x0400000c0d0e7389 */ /* 0x00072400000c000b */
[----:B01234-:R-:W-:Y:S01]  /*25740*/  ENDCOLLECTIVE ;  /* 0x000000000000791b */ /* 0x01ffe20003800000 */
.L_x_1860:
[----:B------:R-:W-:Y:S05]  /*25750*/  BSYNC B0 ;  /* 0x0000000000007941 */ /* 0x000fea0003800000 */
.L_x_1859:
        /* <DEDUP_REMOVED lines=10> */
.L_x_1861:
        /* <DEDUP_REMOVED lines=8> */
.L_x_1862:
        /* <DEDUP_REMOVED lines=8> */
.L_x_1863:
        /* <DEDUP_REMOVED lines=8> */
.L_x_1864:
        /* <DEDUP_REMOVED lines=8> */
.L_x_1865:
[----:B------:R-:W-:Y:S05]  /*25a00*/  BRA `(.L_x_1866) ;  /* 0xffffffcc00687947 */ /* 0x000fea000383ffff */
.L_x_1701:
[----:B------:R-:W-:Y:S01]  /*25a10*/  BSSY B0, `(.L_x_1867) ;  /* 0x0000006000007945 */ /* 0x000fe20003800000 */
[----:B------:R-:W-:Y:S01]  /*25a20*/  PLOP3.LUT P6, PT, P6, PT, PT, 0x8, 0x0 ;  /* 0x000000000000781c */ /* 0x000fe200037ce170 */
[----:B------:R-:W-:-:S12]  /*25a30*/  IMAD.MOV.U32 R15, RZ, RZ, -0x1 ;  /* 0xffffffffff0f7424 */ /* 0x000fd800078e00ff */
[----:B0-2---:R-:W-:Y:S05]  /*25a40*/  WARPSYNC.COLLECTIVE R15, `(.L_x_1868) ;  /* 0x000000000f087348 */ /* 0x005fea0003c00000 */
[----:B------:R-:W-:Y:S01]  /*25a50*/  VOTE.ANY R14, PT, P6 ;  /* 0x00000000000e7806 */ /* 0x000fe200030e0100 */
[----:B0-2---:R-:W-:Y:S06]  /*25a60*/  ENDCOLLECTIVE ;  /* 0x000000000000791b */ /* 0x005fec0003800000 */
.L_x_1868:
[----:B------:R-:W-:Y:S05]  /*25a70*/  BSYNC B0 ;  /* 0x0000000000007941 */ /* 0x000fea0003800000 */
.L_x_1867:
        /* <DEDUP_REMOVED lines=9> */
.L_x_1869:
[----:B------:R-:W-:Y:S01]  /*25b10*/  IMAD.MOV.U32 R17, RZ, RZ, R14 ;  /* 0x000000ffff117224 */ /* 0x000fe200078e000e */
[----:B------:R-:W-:Y:S06]  /*25b20*/  BRA `(.L_x_1870) ;  /* 0xffffffcc00587947 */ /* 0x000fec000383ffff */
.L_x_1703:
[----:B------:R-:W-:Y:S01]  /*25b30*/  BSSY B0, `(.L_x_1871) ;  /* 0x0000007000007945 */ /* 0x000fe20003800000 */
[----:B------:R-:W-:Y:S02]  /*25b40*/  IMAD.MOV.U32 R13, RZ, RZ, R2 ;  /* 0x000000ffff0d7224 */ /* 0x000fe400078e0002 */
[----:B------:R-:W-:Y:S02]  /*25b50*/  IMAD.MOV.U32 R11, RZ, RZ, 0x1f ;  /* 0x0000001fff0b7424 */ /* 0x000fe400078e00ff */
[----:B------:R-:W-:-:S07]  /*25b60*/  IMAD.MOV.U32 R15, RZ, RZ, -0x1 ;  /* 0xffffffffff0f7424 */ /* 0x000fce00078e00ff */
[----:B0123--:R-:W-:Y:S05]  /*25b70*/  WARPSYNC.COLLECTIVE R15, `(.L_x_1872) ;  /* 0x000000000f087348 */ /* 0x00ffea0003c00000 */
[----:B------:R4:W0:Y:S02]  /*25b80*/  SHFL.IDX P6, R14, R13, R12, R11 ;  /* 0x0000000c0d0e7389 */ /* 0x00082400000c000b */
[----:B01234-:R-:W-:Y:S01]  /*25b90*/  ENDCOLLECTIVE ;  /* 0x000000000000791b */ /* 0x01ffe20003800000 */
.L_x_1872:
[----:B------:R-:W-:Y:S05]  /*25ba0*/  BSYNC B0 ;  /* 0x0000000000007941 */ /* 0x000fea0003800000 */
.L_x_1871:
[----:B------:R-:W-:Y:S01]  /*25bb0*/  IMAD.MOV.U32 R7, RZ, RZ, R14 ;  /* 0x000000ffff077224 */ /* 0x000fe200078e000e */
[----:B------:R-:W-:Y:S06]  /*25bc0*/  BRA `(.L_x_1702) ;  /* 0xffffffcc004c7947 */ /* 0x000fec000383ffff */
.L_x_1707:
[----:B-1----:R1:W3:Y:S02]  /*25bd0*/  SYNCS.PHASECHK.TRANS64.TRYWAIT P0, [R0+URZ+0x28820], R3 ;  /* 0x02882003000075a7 */ /* 0x0022e4000800017f */
[----:B---3--:R-:W-:Y:S05]  /*25be0*/  @!P0 NANOSLEEP.SYNCS 0x989680 ;  /* 0x009896800000895d */ /* 0x008fea0003900000 */
[----:B------:R-:W3:Y:S02]  /*25bf0*/  @!P0 SYNCS.PHASECHK.TRANS64 P0, [R0+URZ+0x28820], R3 ;  /* 0x02882003000085a7 */ /* 0x000ee4000800007f */
[----:B---3--:R-:W-:Y:S05]  /*25c00*/  @!P0 BRA `(.L_x_1707) ;  /* 0xfffffffc00f08947 */ /* 0x008fea000383ffff */
[----:B------:R-:W-:Y:S05]  /*25c10*/  BRA `(.L_x_1873) ;  /* 0xffffffd000c07947 */ /* 0x000fea000383ffff */
.L_x_1708:
[----:B------:R-:W3:Y:S01]  /*25c20*/  S2R R2, SR_TID.X ;  /* 0x0000000000027919 */ /* 0x000ee20000002100 */
[----:B------:R-:W-:Y:S01]  /*25c30*/  BSSY B0, `(.L_x_1874) ;  /* 0x000000a000007945 */ /* 0x000fe20003800000 */
[----:B------:R-:W-:Y:S02]  /*25c40*/  IMAD.MOV.U32 R12, RZ, RZ, RZ ;  /* 0x000000ffff0c7224 */ /* 0x000fe400078e00ff */
[----:B------:R-:W-:Y:S02]  /*25c50*/  IMAD.MOV.U32 R11, RZ, RZ, 0x1f ;  /* 0x0000001fff0b7424 */ /* 0x000fe400078e00ff */
[----:B------:R-:W-:Y:S01]  /*25c60*/  IMAD.MOV.U32 R15, RZ, RZ, -0x1 ;  /* 0xffffffffff0f7424 */ /* 0x000fe200078e00ff */
[----:B---3--:R-:W-:-:S04]  /*25c70*/  SHF.R.U32.HI R2, RZ, 0x5, R2 ;  /* 0x00000005ff027819 */ /* 0x008fc80000011602 */
[----:B------:R-:W-:-:S05]  /*25c80*/  LOP3.LUT R2, R2, 0x3, RZ, 0xc0, !PT ;  /* 0x0000000302027812 */ /* 0x000fca00078ec0ff */
[----:B0-----:R-:W-:-:S07]  /*25c90*/  IMAD.MOV.U32 R13, RZ, RZ, R2 ;  /* 0x000000ffff0d7224 */ /* 0x001fce00078e0002 */
[----:B-12---:R-:W-:Y:S05]  /*25ca0*/  WARPSYNC.COLLECTIVE R15, `(.L_x_1875) ;  /* 0x000000000f087348 */ /* 0x006fea0003c00000 */
[----:B------:R0:W3:Y:S02]  /*25cb0*/  SHFL.IDX P6, R14, R13, R12, R11 ;  /* 0x0000000c0d0e7389 */ /* 0x0000e400000c000b */
[----:B0123--:R-:W-:Y:S01]  /*25cc0*/  ENDCOLLECTIVE ;  /* 0x000000000000791b */ /* 0x00ffe20003800000 */
.L_x_1875:
[----:B------:R-:W-:Y:S05]  /*25cd0*/  BSYNC B0 ;  /* 0x0000000000007941 */ /* 0x000fea0003800000 */
.L_x_1874:
[----:B------:R-:W-:Y:S05]  /*25ce0*/  BRA `(.L_x_1876) ;  /* 0xffffffd000a87947 */ /* 0x000fea000383ffff */
.L_x_1709:
[----:B------:R-:W-:Y:S01]  /*25cf0*/  BSSY B0, `(.L_x_1877) ;  /* 0x0000006000007945 */ /* 0x000fe20003800000 */
[----:B------:R-:W-:-:S07]  /*25d00*/  IMAD.MOV.U32 R15, RZ, RZ, -0x1 ;  /* 0xffffffffff0f7424 */ /* 0x000fce00078e00ff */
[----:B0123--:R-:W-:Y:S05]  /*25d10*/  WARPSYNC.COLLECTIVE R15, `(.L_x_1878) ;  /* 0x000000000f0c7348 */ /* 0x00ffea0003c00000 */
[----:B------:R-:W-:Y:S02]  /*25d20*/  ELECT P6, UR62, PT ;  /* 0x00000000003e782f */ /* 0x000fe400038c0000 */
[----:B------:R-:W-:Y:S01]  /*25d30*/  MOV R14, UR62 ;  /* 0x0000003e000e7c02 */ /* 0x000fe20008000f00 */
[----:B0123--:R-:W-:Y:S10]  /*25d40*/  ENDCOLLECTIVE ;  /* 0x000000000000791b */ /* 0x00fff40003800000 */
.L_x_1878:
[----:B------:R-:W-:Y:S05]  /*25d50*/  BSYNC B0 ;  /* 0x0000000000007941 */ /* 0x000fea0003800000 */
.L_x_1877:
[----:B------:R-:W-:Y:S05]  /*25d60*/  BRA `(.L_x_1879) ;  /* 0xffffffd0009c7947 */ /* 0x000fea000383ffff */
.L_x_1711:
[----:B-1----:R1:W3:Y:S02]  /*25d70*/  SYNCS.PHASECHK.TRANS64.TRYWAIT P0, [R6+URZ], R5 ;  /* 0x00000005060075a7 */ /* 0x0022e4000800017f */
[----:B---3--:R-:W-:Y:S05]  /*25d80*/  @!P0 NANOSLEEP.SYNCS 0x989680 ;  /* 0x009896800000895d */ /* 0x008fea0003900000 */
[----:B------:R-:W3:Y:S02]  /*25d90*/  @!P0 SYNCS.PHASECHK.TRANS64 P0, [R6+URZ], R5 ;  /* 0x00000005060085a7 */ /* 0x000ee4000800007f */
[----:B---3--:R-:W-:Y:S05]  /*25da0*/  @!P0 BRA `(.L_x_1711) ;  /* 0xfffffffc00f08947 */ /* 0x008fea000383ffff */
[----:B------:R-:W-:Y:S05]  /*25db0*/  BRA `(.L_x_1880) ;  /* 0xffffffd000d87947 */ /* 0x000fea000383ffff */
.L_x_1712:
[----:B---3--:R3:W4:Y:S02]  /*25dc0*/  SYNCS.PHASECHK.TRANS64.TRYWAIT P0, [R7+URZ], R2 ;  /* 0x00000002070075a7 */ /* 0x008724000800017f */
[----:B----4-:R-:W-:Y:S05]  /*25dd0*/  @!P0 NANOSLEEP.SYNCS 0x989680 ;  /* 0x009896800000895d */ /* 0x010fea0003900000 */
[----:B------:R-:W4:Y:S02]  /*25de0*/  @!P0 SYNCS.PHASECHK.TRANS64 P0, [R7+URZ], R2 ;  /* 0x00000002070085a7 */ /* 0x000f24000800007f */
[----:B----4-:R-:W-:Y:S05]  /*25df0*/  @!P0 BRA `(.L_x_1712) ;  /* 0xfffffffc00f08947 */ /* 0x010fea000383ffff */
[----:B------:R-:W-:Y:S05]  /*25e00*/  BRA `(.L_x_1881) ;  /* 0xffffffd000cc7947 */ /* 0x000fea000383ffff */
.L_x_1714:
[----:B----4-:R4:W0:Y:S02]  /*25e10*/  SYNCS.PHASECHK.TRANS64.TRYWAIT P0, [R4+URZ], R5 ;  /* 0x00000005040075a7 */ /* 0x010824000800017f */
[----:B0-----:R-:W-:Y:S05]  /*25e20*/  @!P0 NANOSLEEP.SYNCS 0x989680 ;  /* 0x009896800000895d */ /* 0x001fea0003900000 */
[----:B------:R-:W0:Y:S02]  /*25e30*/  @!P0 SYNCS.PHASECHK.TRANS64 P0, [R4+URZ], R5 ;  /* 0x00000005040085a7 */ /* 0x000e24000800007f */
[----:B0-----:R-:W-:Y:S05]  /*25e40*/  @!P0 BRA `(.L_x_1714) ;  /* 0xfffffffc00f08947 */ /* 0x001fea000383ffff */
[----:B------:R-:W-:Y:S05]  /*25e50*/  BRA `(.L_x_1882) ;  /* 0xffffffd000d47947 */ /* 0x000fea000383ffff */
.L_x_1883:
        /* <DEDUP_REMOVED lines=10> */
.L_x_2732:


//--------------------- .text._ZN7cutlass13device_kernelIN5flash11enable_sm90INS1_16FlashAttnFwdSm90INS1_25CollectiveMainloopFwdSm90ILi2EN4cute5tupleIJNS5_1CILi1EEES8_S8_EEENS6_IJNS7_ILi128EEESA_SA_EEELi128ENS_10bfloat16_tEfNS_4arch4Sm90ELb1ELb0ELb0ELb0ELb0ELb0ELb0ELb1ELb1ELb0ELb0ELb0EEENS1_21CollectiveEpilogueFwdISB_S9_SC_SE_Li256ELb0ELb0ELb0ELb0EEENS1_30DynamicPersistentTileSchedulerILi256ELi32ELb0ELb0ELb1EEEEEEEEEvNT_6ParamsE --------------------------
	.section	.text._ZN7cutlass13device_kernelIN5flash11enable_sm90INS1_16FlashAttnFwdSm90INS1_25CollectiveMainloopFwdSm90ILi2EN4cute5tupleIJNS5_1CILi1EEES8_S8_EEENS6_IJNS7_ILi128EEESA_SA_EEELi128ENS_10bfloat16_tEfNS_4arch4Sm90ELb1ELb0ELb0ELb0ELb0ELb0ELb0ELb1ELb1ELb0ELb0ELb0EEENS1_21CollectiveEpilogueFwdISB_S9_SC_SE_Li256ELb0ELb0ELb0ELb0EEENS1_30DynamicPersistentTileSchedulerILi256ELi32ELb0ELb0ELb1EEEEEEEEEvNT_6ParamsE,"ax",@progbits
	.align	128
.text._ZN7cutlass13device_kernelIN5flash11enable_sm90INS1_16FlashAttnFwdSm90INS1_25CollectiveMainloopFwdSm90ILi2EN4cute5tupleIJNS5_1CILi1EEES8_S8_EEENS6_IJNS7_ILi128EEESA_SA_EEELi128ENS_10bfloat16_tEfNS_4arch4Sm90ELb1ELb0ELb0ELb0ELb0ELb0ELb0ELb1ELb1ELb0ELb0ELb0EEENS1_21CollectiveEpilogueFwdISB_S9_SC_SE_Li256ELb0ELb0ELb0ELb0EEENS1_30DynamicPersistentTileSchedulerILi256ELi32ELb0ELb0ELb1EEEEEEEEEvNT_6ParamsE:
        .type           _ZN7cutlass13device_kernelIN5flash11enable_sm90INS1_16FlashAttnFwdSm90INS1_25CollectiveMainloopFwdSm90ILi2EN4cute5tupleIJNS5_1CILi1EEES8_S8_EEENS6_IJNS7_ILi128EEESA_SA_EEELi128ENS_10bfloat16_tEfNS_4arch4Sm90ELb1ELb0ELb0ELb0ELb0ELb0ELb0ELb1ELb1ELb0ELb0ELb0EEENS1_21CollectiveEpilogueFwdISB_S9_SC_SE_Li256ELb0ELb0ELb0ELb0EEENS1_30DynamicPersistentTileSchedulerILi256ELi32ELb0ELb0ELb1EEEEEEEEEvNT_6ParamsE,@function
        .size           _ZN7cutlass13device_kernelIN5flash11enable_sm90INS1_16FlashAttnFwdSm90INS1_25CollectiveMainloopFwdSm90ILi2EN4cute5tupleIJNS5_1CILi1EEES8_S8_EEENS6_IJNS7_ILi128EEESA_SA_EEELi128ENS_10bfloat16_tEfNS_4arch4Sm90ELb1ELb0ELb0ELb0ELb0ELb0ELb0ELb1ELb1ELb0ELb0ELb0EEENS1_21CollectiveEpilogueFwdISB_S9_SC_SE_Li256ELb0ELb0ELb0ELb0EEENS1_30DynamicPersistentTileSchedulerILi256ELi32ELb0ELb0ELb1EEEEEEEEEvNT_6ParamsE,(.L_x_2733 - _ZN7cutlass13device_kernelIN5flash11enable_sm90INS1_16FlashAttnFwdSm90INS1_25CollectiveMainloopFwdSm90ILi2EN4cute5tupleIJNS5_1CILi1EEES8_S8_EEENS6_IJNS7_ILi128EEESA_SA_EEELi128ENS_10bfloat16_tEfNS_4arch4Sm90ELb1ELb0ELb0ELb0ELb0ELb0ELb0ELb1ELb1ELb0ELb0ELb0EEENS1_21CollectiveEpilogueFwdISB_S9_SC_SE_Li256ELb0ELb0ELb0ELb0EEENS1_30DynamicPersistentTileSchedulerILi256ELi32ELb0ELb0ELb1EEEEEEEEEvNT_6ParamsE)
        .other          _ZN7cutlass13device_kernelIN5flash11enable_sm90INS1_16FlashAttnFwdSm90INS1_25CollectiveMainloopFwdSm90ILi2EN4cute5tupleIJNS5_1CILi1EEES8_S8_EEENS6_IJNS7_ILi128EEESA_SA_EEELi128ENS_10bfloat16_tEfNS_4arch4Sm90ELb1ELb0ELb0ELb0ELb0ELb0ELb0ELb1ELb1ELb0ELb0ELb0EEENS1_21CollectiveEpilogueFwdISB_S9_SC_SE_Li256ELb0ELb0ELb0ELb0EEENS1_30DynamicPersistentTileSchedulerILi256ELi32ELb0ELb0ELb1EEEEEEEEEvNT_6ParamsE,@"STO_CUDA_ENTRY STV_DEFAULT"
_ZN7cutlass13device_kernelIN5flash11enable_sm90INS1_16FlashAttnFwdSm90INS1_25CollectiveMainloopFwdSm90ILi2EN4cute5tupleIJNS5_1CILi1EEES8_S8_EEENS6_IJNS7_ILi128EEESA_SA_EEELi128ENS_10bfloat16_tEfNS_4arch4Sm90ELb1ELb0ELb0ELb0ELb0ELb0ELb0ELb1ELb1ELb0ELb0ELb0EEENS1_21CollectiveEpilogueFwdISB_S9_SC_SE_Li256ELb0ELb0ELb0ELb0EEENS1_30DynamicPersistentTileSchedulerILi256ELi32ELb0ELb0ELb1EEEEEEEEEvNT_6ParamsE:
        /* <DEDUP_REMOVED lines=23> */
.L_x_1885:
[----:B------:R-:W-:Y:S05]  /*0170*/  BSYNC B0 ;  /* 0x0000000000007941 */ /* 0x000fea0003800000 */
.L_x_1884:
        /* <DEDUP_REMOVED lines=37> */
.L_x_1886:
        /* <DEDUP_REMOVED lines=22> */
.L_x_1887:
        /* <DEDUP_REMOVED lines=18> */
.L_x_1888:
        /* <DEDUP_REMOVED lines=22> */
.L_x_1889:
        /* <DEDUP_REMOVED lines=22> */
.L_x_1890:
[----:B------:R-:W-:Y:S01]  /*0910*/  PLOP3.LUT P0, PT, PT, PT, UP0, 0x80, 0x0 ;  /* 0x000000000000781c */ /* 0x000fe20003f0f008 */
[----:B------:R-:W-:Y:S01]  /*0920*/  UMOV UR60, 0x1 ;  /* 0x00000001003c7882 */ /* 0x000fe20000000000 */
[----:B------:R-:W-:Y:S01]  /*0930*/  NOP ;  /* 0x0000000000007918 */ /* 0x000fe20000000000 */
[----:B------:R-:W-:Y:S01]  /*0940*/  USEL UR60, UR60, 0x2, !UP0 ;  /* 0x000000023c3c7887 */ /* 0x000fe2000c000000 */
[----:B------:R-:W-:Y:S01]  /*0950*/  ULDC.64 UR52, c[0x0][0x208] ;  /* 0x0000820000347ab9 */ /* 0x000fe20000000a00 */
[----:B-123--:R-:W-:Y:S08]  /*0960*/  BAR.SYNC.DEFER_BLOCKING 0x0 ;  /* 0x0000000000007b1d */ /* 0x00eff00000010000 */
[----:B------:R-:W-:Y:S05]  /*0970*/  @!P0 BRA `(.L_x_1891) ;  /* 0x0000009800688947 */ /* 0x000fea0003800000 */
.L_x_1892:
        /* <DEDUP_REMOVED lines=48> */
[----:B------:R-:W-:Y:S01]  /*0c80*/  LOP3.LUT R2, R2, 0x3fffffe, RZ, 0xc0, !PT ;  /* 0x03fffffe02027812 */ /* 0x000fe200078ec0ff */
[----:B------:R-:W-:Y:S01]  /*0c90*/  IMAD.U32 R16, RZ, RZ, UR4 ;  /* 0x00000004ff107e24 */ /* 0x000fe2000f8e00ff */
[----:B------:R-:W-:Y:S01]  /*0ca0*/  LEA.HI R0, R0, R189, RZ, 0x3 ;  /* 0x000000bd00007211 */ /* 0x000fe200078f18ff */
[----:B------:R-:W-:Y:S01]  /*0cb0*/  IMAD.U32 R17, RZ, RZ, UR5 ;  /* 0x00000005ff117e24 */ /* 0x000fe2000f8e00ff */
[----:B------:R-:W-:Y:S01]  /*0cc0*/  LOP3.LUT R9, R9, 0xfffffff8, RZ, 0xc0, !PT ;  /* 0xfffffff809097812 */ /* 0x000fe200078ec0ff */
[----:B------:R-:W-:Y:S01]  /*0cd0*/  IMAD.IADD R22, R187, 0x1, -R2 ;  /* 0x00000001bb167824 */ /* 0x000fe200078e0a02 */
[----:B------:R-:W-:Y:S01]  /*0ce0*/  LEA.HI R7, R7, R186, RZ, 0x5 ;  /* 0x000000ba07077211 */ /* 0x000fe200078f28ff */
[----:B------:R-:W-:Y:S01]  /*0cf0*/  IMAD.SHL.U32 R3, R3, 0x8, RZ ;  /* 0x0000000803037824 */ /* 0x000fe200078e00ff */
[----:B------:R-:W-:Y:S01]  /*0d00*/  LOP3.LUT R2, R0, 0x1ffffff8, RZ, 0xc0, !PT ;  /* 0x1ffffff800027812 */ /* 0x000fe200078ec0ff */
[----:B------:R-:W-:Y:S01]  /*0d10*/  IMAD.IADD R4, R4, 0x1, -R9 ;  /* 0x0000000104047824 */ /* 0x000fe200078e0a09 */
[----:B------:R-:W-:Y:S01]  /*0d20*/  SHF.R.S32.HI R7, RZ, 0x5, R7 ;  /* 0x00000005ff077819 */ /* 0x000fe20000011407 */
[----:B------:R-:W-:Y:S01]  /*0d30*/  IMAD.WIDE R16, R3, 0x2, R16 ;  /* 0x0000000203107825 */ /* 0x000fe200078e0210 */
[----:B------:R-:W-:Y:S01]  /*0d40*/  LOP3.LUT R3, R6, 0x7ffffffc, RZ, 0xc0, !PT ;  /* 0x7ffffffc06037812 */ /* 0x000fe200078ec0ff */
[----:B------:R-:W-:Y:S01]  /*0d50*/  UMOV UR4, UR7 ;  /* 0x0000000700047c82 */ /* 0x000fe20008000000 */
[----:B------:R-:W-:Y:S01]  /*0d60*/  SHF.R.S32.HI R184, RZ, 0x3, R0 ;  /* 0x00000003ffb87819 */ /* 0x000fe20000011400 */
[----:B------:R-:W-:-:S02]  /*0d70*/  IMAD.IADD R2, R189, 0x1, -R2 ;  /* 0x00000001bd027824 */ /* 0x000fc400078e0a02 */
[----:B------:R-:W-:Y:S02]  /*0d80*/  IMAD R7, R7, 0x10, R4 ;  /* 0x0000001007077824 */ /* 0x000fe400078e0204 */
[----:B------:R-:W-:Y:S02]  /*0d90*/  IMAD.SHL.U32 R18, R2, 0x8, RZ ;  /* 0x0000000802127824 */ /* 0x000fe400078e00ff */
[----:B------:R-:W-:Y:S02]  /*0da0*/  IMAD R22, R22, 0x40, R7 ;  /* 0x0000004016167824 */ /* 0x000fe400078e0207 */
[----:B------:R-:W-:-:S07]  /*0db0*/  IMAD.IADD R2, R186, 0x1, -R3 ;  /* 0x00000001ba027824 */ /* 0x000fce00078e0a03 */
.L_x_1939:
        /* <DEDUP_REMOVED lines=20> */
.L_x_1893:
[----:B------:R-:W-:Y:S01]  /*0f00*/  ULDC UR6, c[0x0][0xdc4] ;  /* 0x0003710000067ab9 */ /* 0x000fe20000000800 */
[----:B------:R-:W-:Y:S01]  /*0f10*/  UMOV UR46, UR7 ;  /* 0x00000007002e7c82 */ /* 0x000fe20008000000 */
[----:B------:R-:W-:-:S11]  /*0f20*/  UISETP.NE.AND UP0, UPT, UR6, 0x1, UPT ;  /* 0x000000010600788c */ /* 0x000fd6000bf05270 */
[----:B------:R-:W-:Y:S02]  /*0f30*/  @UP0 ULDC.64 UR10, c[0x0][0xdc8] ;  /* 0x00037200000a0ab9 */ /* 0x000fe40000000a00 */
[----:B------:R-:W-:-:S04]  /*0f40*/  UIMAD.WIDE.U32 UR4, UR7, UR10, URZ ;  /* 0x0000000a070472a5 */ /* 0x000fc8000f8e003f */
[----:B------:R-:W-:-:S04]  /*0f50*/  @UP0 USHF.R.U32.HI UR46, URZ, UR11, UR5 ;  /* 0x0000000b3f2e0299 */ /* 0x000fc80008011605 */
[----:B------:R-:W-:-:S12]  /*0f60*/  UIMAD UR4, UR46, UR6, URZ ;  /* 0x000000062e0472a4 */ /* 0x000fd8000f8e023f */
.L_x_1894:
[----:B------:R-:W-:Y:S01]  /*0f70*/  ULOP3.LUT UR5, URZ, UR46, URZ, 0x33, !UPT ;  /* 0x0000002e3f057292 */ /* 0x000fe2000f8e333f */
[----:B------:R-:W-:Y:S01]  /*0f80*/  PLOP3.LUT P0, PT, PT, PT, PT, 0x80, 0x0 ;  /* 0x000000000000781c */ /* 0x000fe20003f0f070 */
[----:B------:R-:W-:Y:S01]  /*0f90*/  ULDC.64 UR10, c[0x0][0x3f8] ;  /* 0x0000fe00000a7ab9 */ /* 0x000fe20000000a00 */
[----:B------:R-:W-:Y:S01]  /*0fa0*/  ULDC UR6, c[0x0][0xdac] ;  /* 0x00036b0000067ab9 */ /* 0x000fe20000000800 */
[----:B------:R-:W-:Y:S01]  /*0fb0*/  UISETP.NE.U32.AND UP0, UPT, UR10, URZ, UPT ;  /* 0x0000003f0a00728c */ /* 0x000fe2000bf05070 */
[----:B------:R-:W-:Y:S01]  /*0fc0*/  IMAD.MOV.U32 R3, RZ, RZ, RZ ;  /* 0x000000ffff037224 */ /* 0x000fe200078e00ff */
[----:B------:R-:W-:Y:S01]  /*0fd0*/  UIADD3 UR5, UR5, UR6, URZ ;  /* 0x0000000605057290 */ /* 0x000fe2000fffe03f */
[----:B------:R-:W-:Y:S01]  /*0fe0*/  CS2R R20, SRZ ;  /* 0x0000000000147805 */ /* 0x000fe2000001ff00 */
[----:B------:R-:W-:Y:S01]  /*0ff0*/  UISETP.NE.AND.EX UP0, UPT, UR11, URZ, UPT, UP0 ;  /* 0x0000003f0b00728c */ /* 0x000fe2000bf05300 */
[----:B------:R-:W-:Y:S01]  /*1000*/  IMAD.MOV.U32 R151, RZ, RZ, RZ ;  /* 0x000000ffff977224 */ /* 0x000fe200078e00ff */
[----:B------:R-:W-:Y:S01]  /*1010*/  USHF.L.U32 UR42, UR5, 0x7, URZ ;  /* 0x00000007052a7899 */ /* 0x000fe2000800063f */
[----:B------:R-:W-:Y:S01]  /*1020*/  IMAD.MOV.U32 R0, RZ, RZ, RZ ;  /* 0x000000ffff007224 */ /* 0x000fe200078e00ff */
[----:B------:R-:W-:Y:S01]  /*1030*/  ULDC UR39, c[0x0][0x404] ;  /* 0x0001010000277ab9 */ /* 0x000fe20000000800 */
[----:B------:R-:W-:Y:S01]  /*1040*/  ULDC UR9, c[0x0][0x288] ;  /* 0x0000a20000097ab9 */ /* 0x000fe20000000800 */
[----:B------:R-:W-:Y:S01]  /*1050*/  UIADD3 UR4, UR7, -UR4, URZ ;  /* 0x8000000407047290 */ /* 0x000fe2000fffe03f */
[----:B------:R-:W-:Y:S01]  /*1060*/  CS2R R30, SRZ ;  /* 0x00000000001e7805 */ /* 0x000fe2000001ff00 */
[----:B------:R-:W-:Y:S01]  /*1070*/  USEL UR39, UR39, 0x1, UP0 ;  /* 0x0000000127277887 */ /* 0x000fe20008000000 */
[----:B------:R-:W-:Y:S01]  /*1080*/  CS2R R32, SRZ ;  /* 0x0000000000207805 */ /* 0x000fe2000001ff00 */
[----:B------:R-:W-:Y:S01]  /*1090*/  UIADD3 UR5, UR42, 0xff, -UR9 ;  /* 0x000000ff2a057890 */ /* 0x000fe2000fffe809 */
[----:B------:R-:W-:Y:S01]  /*10a0*/  CS2R R34, SRZ ;  /* 0x0000000000227805 */ /* 0x000fe2000001ff00 */
[----:B------:R-:W-:Y:S01]  /*10b0*/  ULDC UR10, c[0x0][0xdc4] ;  /* 0x00037100000a7ab9 */ /* 0x000fe20000000800 */
[----:B------:R-:W-:Y:S01]  /*10c0*/  ULDC UR7, c[0x0][0x2e0] ;  /* 0x0000b80000077ab9 */ /* 0x000fe20000000800 */
[----:B------:R-:W-:Y:S01]  /*10d0*/  UIMAD UR10, UR8, UR10, UR4 ;  /* 0x0000000a080a72a4 */ /* 0x000fe2000f8e0204 */
[----:B------:R-:W-:Y:S01]  /*10e0*/  CS2R R36, SRZ ;  /* 0x0000000000247805 */ /* 0x000fe2000001ff00 */
[----:B------:R-:W-:Y:S01]  /*10f0*/  UIMAD UR4, UR39, UR7, 0x7f ;  /* 0x0000007f270474a4 */ /* 0x000fe2000f8e0207 */
[----:B------:R-:W-:Y:S01]  /*1100*/  CS2R R38, SRZ ;  /* 0x0000000000267805 */ /* 0x000fe2000001ff00 */
[----:B------:R-:W-:Y:S01]  /*1110*/  UIMAD UR6, UR39, UR7, UR5 ;  /* 0x00000007270672a4 */ /* 0x000fe2000f8e0205 */
[----:B------:R-:W-:Y:S01]  /*1120*/  CS2R R40, SRZ ;  /* 0x0000000000287805 */ /* 0x000fe2000001ff00 */
[----:B------:R-:W-:Y:S01]  /*1130*/  USHF.R.S32.HI UR5, URZ, 0x1f, UR4 ;  /* 0x0000001f3f057899 */ /* 0x000fe20008011404 */
[----:B------:R-:W-:Y:S01]  /*1140*/  CS2R R42, SRZ ;  /* 0x00000000002a7805 */ /* 0x000fe2000001ff00 */
[----:B------:R-:W-:Y:S01]  /*1150*/  USHF.R.S32.HI UR7, URZ, 0x1f, UR6 ;  /* 0x0000001f3f077899 */ /* 0x000fe20008011406 */
[----:B------:R-:W-:Y:S01]  /*1160*/  CS2R R44, SRZ ;  /* 0x00000000002c7805 */ /* 0x000fe2000001ff00 */
[----:B------:R-:W-:Y:S01]  /*1170*/  ULEA.HI UR5, UR5, UR4, URZ, 0x7 ;  /* 0x0000000405057291 */ /* 0x000fe2000f8f383f */
[----:B------:R-:W-:Y:S01]  /*1180*/  CS2R R46, SRZ ;  /* 0x00000000002e7805 */ /* 0x000fe2000001ff00 */
[----:B------:R-:W-:Y:S01]  /*1190*/  ULEA.HI UR7, UR7, UR6, URZ, 0x7 ;  /* 0x0000000607077291 */ /* 0x000fe2000f8f383f */
[----:B------:R-:W-:Y:S01]  /*11a0*/  CS2R R48, SRZ ;  /* 0x0000000000307805 */ /* 0x000fe2000001ff00 */
[----:B------:R-:W-:Y:S01]  /*11b0*/  USHF.R.S32.HI UR40, URZ, 0x7, UR5 ;  /* 0x000000073f287899 */ /* 0x000fe20008011405 */
[----:B------:R-:W-:Y:S01]  /*11c0*/  CS2R R50, SRZ ;  /* 0x0000000000327805 */ /* 0x000fe2000001ff00 */
[----:B------:R-:W-:Y:S01]  /*11d0*/  USHF.R.S32.HI UR7, URZ, 0x7, UR7 ;  /* 0x000000073f077899 */ /* 0x000fe20008011407 */
[----:B------:R-:W-:Y:S01]  /*11e0*/  CS2R R52, SRZ ;  /* 0x0000000000347805 */ /* 0x000fe2000001ff00 */
[----:B------:R-:W-:Y:S01]  /*11f0*/  ULDC UR43, c[0x0][0xdb8] ;  /* 0x00036e00002b7ab9 */ /* 0x000fe20000000800 */
[----:B------:R-:W-:Y:S01]  /*1200*/  UMOV UR44, UR10 ;  /* 0x0000000a002c7c82 */ /* 0x000fe20008000000 */
[----:B------:R-:W-:Y:S01]  /*1210*/  UISETP.LT.AND UP0, UPT, UR40, UR7, UPT ;  /* 0x000000072800728c */ /* 0x000fe2000bf01270 */
[----:B------:R-:W-:Y:S01]  /*1220*/  CS2R R54, SRZ ;  /* 0x0000000000367805 */ /* 0x000fe2000001ff00 */
[----:B------:R-:W-:Y:S01]  /*1230*/  UISETP.NE.AND UP1, UPT, UR43, 0x1, UPT ;  /* 0x000000012b00788c */ /* 0x000fe2000bf25270 */
[----:B------:R-:W-:Y:S01]  /*1240*/  CS2R R56, SRZ ;  /* 0x0000000000387805 */ /* 0x000fe2000001ff00 */
[----:B------:R-:W-:Y:S01]  /*1250*/  USEL UR40, UR40, UR7, UP0 ;  /* 0x0000000728287287 */ /* 0x000fe20008000000 */
[----:B------:R-:W-:-:S02]  /*1260*/  CS2R R58, SRZ ;  /* 0x00000000003a7805 */ /* 0x000fc4000001ff00 */
[----:B------:R-:W-:Y:S02]  /*1270*/  CS2R R60, SRZ ;  /* 0x00000000003c7805 */ /* 0x000fe4000001ff00 */
[----:B------:R-:W-:Y:S01]  /*1280*/  CS2R R62, SRZ ;  /* 0x00000000003e7805 */ /* 0x000fe2000001ff00 */
[----:B------:R-:W-:Y:S01]  /*1290*/  UISETP.GE.AND UP0, UPT, UR40, 0x1, UPT ;  /* 0x000000012800788c */ /* 0x000fe2000bf06270 */
[----:B------:R-:W-:Y:S02]  /*12a0*/  CS2R R64, SRZ ;  /* 0x0000000000407805 */ /* 0x000fe4000001ff00 */
[----:B------:R-:W-:Y:S02]  /*12b0*/  CS2R R66, SRZ ;  /* 0x0000000000427805 */ /* 0x000fe4000001ff00 */
[----:B------:R-:W-:Y:S02]  /*12c0*/  CS2R R68, SRZ ;  /* 0x0000000000447805 */ /* 0x000fe4000001ff00 */
[----:B------:R-:W-:Y:S01]  /*12d0*/  CS2R R70, SRZ ;  /* 0x0000000000467805 */ /* 0x000fe2000001ff00 */
[----:B------:R-:W-:Y:S01]  /*12e0*/  @UP1 ULDC UR8, c[0x0][0xdbc] ;  /* 0x00036f0000081ab9 */ /* 0x000fe20000000800 */
[----:B------:R-:W-:Y:S01]  /*12f0*/  PLOP3.LUT P1, PT, PT, PT, UP0, 0x80, 0x0 ;  /* 0x000000000000781c */ /* 0x000fe20003f2f008 */
[----:B------:R-:W-:Y:S01]  /*1300*/  UIMAD.WIDE.U32 UR4, UR10, UR8, URZ ;  /* 0x000000080a0472a5 */ /* 0x000fe2000f8e003f */
[----:B------:R-:W-:Y:S01]  /*1310*/  CS2R R72, SRZ ;  /* 0x0000000000487805 */ /* 0x000fe2000001ff00 */
[----:B------:R-:W-:Y:S01]  /*1320*/  @UP1 ULDC UR6, c[0x0][0xdc0] ;  /* 0x0003700000061ab9 */ /* 0x000fe20000000800 */
[----:B------:R-:W-:Y:S01]  /*1330*/  CS2R R74, SRZ ;  /* 0x00000000004a7805 */ /* 0x000fe2000001ff00 */
[----:B------:R-:W-:Y:S01]  /*1340*/  @UP1 USHF.R.U32.HI UR44, URZ, UR6, UR5 ;  /* 0x000000063f2c1299 */ /* 0x000fe20008011605 */
[----:B------:R-:W-:-:S02]  /*1350*/  CS2R R76, SRZ ;  /* 0x00000000004c7805 */ /* 0x000fc4000001ff00 */
[----:B------:R-:W-:Y:S02]  /*1360*/  CS2R R8, SRZ ;  /* 0x0000000000087805 */ /* 0x000fe4000001ff00 */
[----:B------:R-:W-:Y:S01]  /*1370*/  CS2R R78, SRZ ;  /* 0x00000000004e7805 */ /* 0x000fe2000001ff00 */
[----:B------:R-:W-:Y:S01]  /*1380*/  UIADD3 UR4, -UR44, URZ, URZ ;  /* 0x0000003f2c047290 */ /* 0x000fe2000fffe13f */
[----:B------:R-:W-:Y:S01]  /*1390*/  IMAD.MOV.U32 R80, RZ, RZ, RZ ;  /* 0x000000ffff507224 */ /* 0x000fe200078e00ff */
[----:B------:R-:W-:Y:S01]  /*13a0*/  CS2R R6, SRZ ;  /* 0x0000000000067805 */ /* 0x000fe2000001ff00 */
[----:B------:R-:W-:Y:S01]  /*13b0*/  IMAD.MOV.U32 R82, RZ, RZ, RZ ;  /* 0x000000ffff527224 */ /* 0x000fe200078e00ff */
[----:B------:R-:W-:Y:S01]  /*13c0*/  UIMAD UR43, UR43, UR4, UR10 ;  /* 0x000000042b2b72a4 */ /* 0x000fe2000f8e020a */
[----:B------:R-:W-:Y:S02]  /*13d0*/  CS2R R10, SRZ ;  /* 0x00000000000a7805 */ /* 0x000fe4000001ff00 */
[----:B------:R-:W-:Y:S01]  /*13e0*/  CS2R R12, SRZ ;  /* 0x00000000000c7805 */ /* 0x000fe2000001ff00 */
[----:B------:R-:W-:Y:S01]  /*13f0*/  IMAD.MOV.U32 R15, RZ, RZ, RZ ;  /* 0x000000ffff0f7224 */ /* 0x000fe200078e00ff */
[----:B------:R-:W-:Y:S07]  /*1400*/  @!P1 BRA `(.L_x_1895) ;  /* 0x0000007c002c9947 */ /* 0x000fee0003800000 */
        /* <DEDUP_REMOVED lines=28> */
.L_x_1896:
        /* <DEDUP_REMOVED lines=9> */
.L_x_1998:
[----:B------:R-:W-:Y:S05]  /*1660*/  @!P0 BRA `(.L_x_1898) ;  /* 0x0000000000048947 */ /* 0x000fea0003800000 */
[----:B------:R-:W-:Y:S01]  /*1670*/  BPT.TRAP 0x1 ;  /* 0x000000040000795c */ /* 0x000fe20000300000 */
.L_x_1898:
[----:B-1----:R-:W-:Y:S02]  /*1680*/  IMAD.U32 R3, RZ, RZ, UR37 ;  /* 0x00000025ff037e24 */ /* 0x002fe4000f8e00ff */
[----:B------:R-:W-:-:S03]  /*1690*/  IMAD.U32 R0, RZ, RZ, UR36 ;  /* 0x00000024ff007e24 */ /* 0x000fc6000f8e00ff */
[----:B------:R-:W-:Y:S02]  /*16a0*/  LEA R3, R3, UR38, 0x3 ;  /* 0x0000002603037c11 */ /* 0x000fe4000f8e18ff */
[----:B------:R-:W-:-:S04]  /*16b0*/  SHF.L.U32 R0, R0, 0x1f, RZ ;  /* 0x0000001f00007819 */ /* 0x000fc800000006ff */
[----:B------:R1:W2:Y:S01]  /*16c0*/  SYNCS.PHASECHK.TRANS64.TRYWAIT P2, [R3+URZ+0x28830], R0 ;  /* 0x02883000030075a7 */ /* 0x0002a2000804017f */
[----:B------:R-:W-:Y:S05]  /*16d0*/  @!P0 BRA `(.L_x_1899) ;  /* 0x0000000000048947 */ /* 0x000fea0003800000 */
[----:B------:R-:W-:Y:S01]  /*16e0*/  BPT.TRAP 0x1 ;  /* 0x000000040000795c */ /* 0x000fe20000300000 */
.L_x_1899:
[----:B------:R-:W3:Y:S01]  /*16f0*/  S2R R4, SR_TID.X ;  /* 0x0000000000047919 */ /* 0x000ee20000002100 */
[----:B------:R-:W-:Y:S01]  /*1700*/  IMAD.MOV.U32 R151, RZ, RZ, RZ ;  /* 0x000000ffff977224 */ /* 0x000fe200078e00ff */
[----:B---3--:R-:W-:Y:S01]  /*1710*/  LOP3.LUT P1, RZ, R4, 0x7f, RZ, 0xc0, !PT ;  /* 0x0000007f04ff7812 */ /* 0x008fe2000782c0ff */
[----:B--2---:R-:W-:-:S12]  /*1720*/  @P2 BRA `(.L_x_1900) ;  /* 0x0000000000082947 */ /* 0x004fd80003800000 */
[----:B------:R-:W2:Y:S02]  /*1730*/  SYNCS.PHASECHK.TRANS64.TRYWAIT P2, [R3+URZ+0x28830], R0 ;  /* 0x02883000030075a7 */ /* 0x000ea4000804017f */
[----:B--2---:R-:W-:Y:S05]  /*1740*/  @!P2 BRA `(.L_x_1901) ;  /* 0x000000b8005ca947 */ /* 0x004fea0003800000 */
.L_x_1900:
[----:B------:R-:W-:Y:S05]  /*1750*/  WARPSYNC.ALL ;  /* 0x0000000000007948 */ /* 0x000fea0003800000 */
[----:B------:R-:W-:Y:S01]  /*1760*/  UIADD3 UR4, UR38, 0x18400, URZ ;  /* 0x0001840026047890 */ /* 0x000fe2000fffe03f */
[----:B------:R-:W-:Y:S01]  /*1770*/  WARPGROUP.ARRIVE ;  /* 0x00000000000079c5 */ /* 0x000fe20000000000 */
[----:B------:R-:W-:Y:S01]  /*1780*/  ULOP3.LUT UR48, UR48, 0x10000, URZ, 0xfc, !UPT ;  /* 0x0001000030307892 */ /* 0x000fe2000f8efc3f */
[----:B------:R-:W-:Y:S01]  /*1790*/  VIADD R6, R22, UR42 ;  /* 0x0000002a16067c36 */ /* 0x000fe20008000000 */
[----:B------:R-:W-:Y:S01]  /*17a0*/  USHF.R.U32.HI UR4, URZ, 0x4, UR4 ;  /* 0x000000043f047899 */ /* 0x000fe20008011604 */
[----:B-12---:R-:W-:Y:S01]  /*17b0*/  @!P1 VIADD R3, R3, 0x28840 ;  /* 0x0002884003039836 */ /* 0x006fe20000000000 */
[----:B------:R-:W-:Y:S01]  /*17c0*/  UMOV UR49, 0x40000040 ;  /* 0x4000004000317882 */ /* 0x000fe20000000000 */
[----:B------:R-:W-:Y:S01]  /*17d0*/  UMOV UR51, 0x40000040 ;  /* 0x4000004000337882 */ /* 0x000fe20000000000 */
[----:B------:R-:W-:Y:S01]  /*17e0*/  ULOP3.LUT UR4, UR4, 0x3fff, URZ, 0xc0, !UPT ;  /* 0x00003fff04047892 */ /* 0x000fe2000f8ec03f */
[----:B------:R-:W-:Y:S01]  /*17f0*/  IMAD.MOV.U32 R150, RZ, RZ, R151 ;  /* 0x000000ffff967224 */ /* 0x000fe200078e0097 */
[----:B------:R-:W-:Y:S01]  /*1800*/  UIADD3 UR8, UR48, 0x2, URZ ;  /* 0x0000000230087890 */ /* 0x000fe2000fffe03f */
[----:B------:R-:W-:Y:S01]  /*1810*/  @!P1 PRMT R3, RZ, 0x654, R3 ;  /* 0x00000654ff039816 */ /* 0x000fe20000000003 */
[----:B------:R-:W-:Y:S01]  /*1820*/  ULOP3.LUT UR4, UR4, 0x10000, URZ, 0xfc, !UPT ;  /* 0x0001000004047892 */ /* 0x000fe2000f8efc3f */
[--C-:B------:R-:W-:Y:S01]  /*1830*/  IMAD.MOV.U32 R149, RZ, RZ, R151.reuse ;  /* 0x000000ffff957224 */ /* 0x100fe200078e0097 */
[----:B------:R-:W-:Y:S01]  /*1840*/  UMOV UR9, 0x40000040 ;  /* 0x4000004000097882 */ /* 0x000fe20000000000 */
[----:B------:R-:W-:Y:S01]  /*1850*/  UMOV UR11, 0x40000040 ;  /* 0x40000040000b7882 */ /* 0x000fe20000000000 */
[----:B------:R-:W-:Y:S01]  /*1860*/  ULEA UR50, UR37, UR4, 0xb ;  /* 0x0000000425327291 */ /* 0x000fe2000f8e583f */
[--C-:B------:R-:W-:Y:S01]  /*1870*/  IMAD.MOV.U32 R148, RZ, RZ, R151.reuse ;  /* 0x000000ffff947224 */ /* 0x100fe200078e0097 */
[----:B------:R-:W-:Y:S01]  /*1880*/  UIADD3 UR12, UR48, 0x4, URZ ;  /* 0x00000004300c7890 */ /* 0x000fe2000fffe03f */
[--C-:B------:R-:W-:Y:S01]  /*1890*/  IMAD.MOV.U32 R147, RZ, RZ, R151.reuse ;  /* 0x000000ffff937224 */ /* 0x100fe200078e0097 */
[----:B------:R-:W-:Y:S01]  /*18a0*/  UIADD3 UR10, UR50, 0x2, URZ ;  /* 0x00000002320a7890 */ /* 0x000fe2000fffe03f */
[--C-:B------:R-:W-:Y:S01]  /*18b0*/  IMAD.MOV.U32 R146, RZ, RZ, R151.reuse ;  /* 0x000000ffff927224 */ /* 0x100fe200078e0097 */
[----:B------:R-:W-:Y:S01]  /*18c0*/  UIADD3 UR14, UR50, 0x4, URZ ;  /* 0x00000004320e7890 */ /* 0x000fe2000fffe03f */
[--C-:B------:R-:W-:Y:S01]  /*18d0*/  IMAD.MOV.U32 R145, RZ, RZ, R151.reuse ;  /* 0x000000ffff917224 */ /* 0x100fe200078e0097 */
[----:B------:R-:W-:Y:S01]  /*18e0*/  UMOV UR13, 0x40000040 ;  /* 0x40000040000d7882 */ /* 0x000fe20000000000 */
[----:B------:R-:W-:Y:S01]  /*18f0*/  HGMMA.64x128x16.F32.BF16 R24, gdesc[UR48], RZ, !UPT, gsb0 ;  /* 0x01e00000301879f0 */ /* 0x000fe2000c0018ff */
[----:B------:R-:W-:Y:S01]  /*1900*/  UMOV UR15, 0x40000040 ;  /* 0x40000040000f7882 */ /* 0x000fe20000000000 */
[----:B------:R-:W-:Y:S01]  /*1910*/  UIADD3 UR16, UR48, 0x6, URZ ;  /* 0x0000000630107890 */ /* 0x000fe2000fffe03f */
[--C-:B------:R-:W-:Y:S01]  /*1920*/  IMAD.MOV.U32 R144, RZ, RZ, R151.reuse ;  /* 0x000000ffff907224 */ /* 0x100fe200078e0097 */
[----:B------:R-:W-:Y:S01]  /*1930*/  UIADD3 UR18, UR50, 0x6, URZ ;  /* 0x0000000632127890 */ /* 0x000fe2000fffe03f */
[--C-:B------:R-:W-:Y:S01]  /*1940*/  IMAD.MOV.U32 R143, RZ, RZ, R151.reuse ;  /* 0x000000ffff8f7224 */ /* 0x100fe200078e0097 */
[----:B------:R-:W-:Y:S01]  /*1950*/  UMOV UR17, 0x40000040 ;  /* 0x4000004000117882 */ /* 0x000fe20000000000 */
        /* <DEDUP_REMOVED lines=25> */
[----:B------:R-:W-:Y:S01]  /*1af0*/  UMOV UR5, 0xffffff80 ;  /* 0xffffff8000057882 */ /* 0x000fe20000000000 */
[----:B------:R-:W-:Y:S01]  /*1b00*/  ULDC UR7, c[0x0][0x2e0] ;  /* 0x0000b80000077ab9 */ /* 0x000fe20000000800 */
[----:B------:R-:W-:Y:S01]  /*1b10*/  UIMAD UR5, UR40, UR5, 0x80 ;  /* 0x00000080280574a4 */ /* 0x000fe2000f8e0205 */
[----:B------:R-:W-:-:S02]  /*1b20*/  IMAD.MOV.U32 R134, RZ, RZ, R151 ;  /* 0x000000ffff867224 */ /* 0x000fc400078e0097 */
[--C-:B------:R-:W-:Y:S01]  /*1b30*/  IMAD.MOV.U32 R133, RZ, RZ, R151.reuse ;  /* 0x000000ffff857224 */ /* 0x100fe200078e0097 */
[----:B------:R-:W-:Y:S01]  /*1b40*/  UIMAD UR5, UR39, UR7, UR5 ;  /* 0x00000007270572a4 */ /* 0x000fe2000f8e0205 */
[--C-:B------:R-:W-:Y:S02]  /*1b50*/  IMAD.MOV.U32 R132, RZ, RZ, R151.reuse ;  /* 0x000000ffff847224 */ /* 0x100fe400078e0097 */
[--C-:B------:R-:W-:Y:S02]  /*1b60*/  IMAD.MOV.U32 R131, RZ, RZ, R151.reuse ;  /* 0x000000ffff837224 */ /* 0x100fe400078e0097 */
[--C-:B------:R-:W-:Y:S02]  /*1b70*/  IMAD.MOV.U32 R130, RZ, RZ, R151.reuse ;  /* 0x000000ffff827224 */ /* 0x100fe400078e0097 */
[----:B------:R-:W-:Y:S02]  /*1b80*/  IMAD.U32 R7, RZ, RZ, UR5 ;  /* 0x00000005ff077e24 */ /* 0x000fe4000f8e00ff */
[----:B------:R-:W-:-:S02]  /*1b90*/  IMAD.MOV.U32 R129, RZ, RZ, R151 ;  /* 0x000000ffff817224 */ /* 0x000fc400078e0097 */
[----:B------:R-:W-:Y:S02]  /*1ba0*/  IMAD R4, R2, -0x2, R7 ;  /* 0xfffffffe02047824 */ /* 0x000fe400078e0207 */
[--C-:B------:R-:W-:Y:S02]  /*1bb0*/  IMAD.MOV.U32 R128, RZ, RZ, R151.reuse ;  /* 0x000000ffff807224 */ /* 0x100fe400078e0097 */
[--C-:B------:R-:W-:Y:S02]  /*1bc0*/  IMAD.MOV.U32 R127, RZ, RZ, R151.reuse ;  /* 0x000000ffff7f7224 */ /* 0x100fe400078e0097 */
[--C-:B------:R-:W-:Y:S02]  /*1bd0*/  IMAD.MOV.U32 R126, RZ, RZ, R151.reuse ;  /* 0x000000ffff7e7224 */ /* 0x100fe400078e0097 */
[--C-:B------:R-:W-:Y:S02]  /*1be0*/  IMAD.MOV.U32 R125, RZ, RZ, R151.reuse ;  /* 0x000000ffff7d7224 */ /* 0x100fe400078e0097 */
[----:B------:R-:W-:-:S02]  /*1bf0*/  IMAD.MOV.U32 R124, RZ, RZ, R151 ;  /* 0x000000ffff7c7224 */ /* 0x000fc400078e0097 */
[--C-:B------:R-:W-:Y:S02]  /*1c00*/  IMAD.MOV.U32 R122, RZ, RZ, R151.reuse ;  /* 0x000000ffff7a7224 */ /* 0x100fe400078e0097 */
        /* <DEDUP_REMOVED lines=16> */
[----:B------:R-:W-:Y:S01]  /*1d10*/  IMAD.MOV.U32 R88, RZ, RZ, R151 ;  /* 0x000000ffff587224 */ /* 0x000fe200078e0097 */
[----:B------:R-:W-:-:S02]  /*1d20*/  WARPGROUP.DEPBAR.LE gsb0, 0x0 ;  /* 0x00008000000079c5 */ /* 0x000fc40000010000 */
[----:B------:R-:W-:-:S06]  /*1d30*/  WARPGROUP.ARRIVE ;  /* 0x00000000000079c5 */ /* 0x000fcc0000000000 */
[----:B------:R-:W-:Y:S01]  /*1d40*/  HGMMA.64x128x16.F32.BF16 R24, gdesc[UR8], R24, gsb0 ;  /* 0x01e00000081879f0 */ /* 0x000fe20008001818 */
[----:B------:R-:W-:Y:S02]  /*1d50*/  ULDC UR10, c[0x0][0x288] ;  /* 0x0000a200000a7ab9 */ /* 0x000fe40000000800 */
[----:B------:R-:W-:Y:S02]  /*1d60*/  UIADD3 UR6, UR5, 0x1, -UR10 ;  /* 0x0000000105067890 */ /* 0x000fe4000fffe80a */
[----:B------:R-:W-:Y:S01]  /*1d70*/  UIMAD UR39, UR39, UR7, -UR10 ;  /* 0x00000007272772a4 */ /* 0x000fe2000f8e0a0a */
[----:B------:R-:W-:-:S03]  /*1d80*/  ULDC UR5, c[0x0][0x988] ;  /* 0x0002620000057ab9 */ /* 0x000fc60000000800 */
[----:B------:R-:W-:Y:S01]  /*1d90*/  IMAD.U32 R5, RZ, RZ, UR6 ;  /* 0x00000006ff057e24 */ /* 0x000fe2000f8e00ff */
[----:B------:R-:W-:Y:S02]  /*1da0*/  UIADD3 UR39, UR42, UR39, URZ ;  /* 0x000000272a277290 */ /* 0x000fe4000fffe03f */
[----:B------:R-:W-:Y:S01]  /*1db0*/  UIADD3 UR6, UR40, -0x2, URZ ;  /* 0xfffffffe28067890 */ /* 0x000fe2000fffe03f */
[----:B------:R-:W-:-:S05]  /*1dc0*/  IMAD R5, R2, -0x2, R5 ;  /* 0xfffffffe02057824 */ /* 0x000fca00078e0205 */
[----:B------:R-:W-:Y:S02]  /*1dd0*/  IADD3 R7, R5, 0x8, R6 ;  /* 0x0000000805077810 */ /* 0x000fe40007ffe006 */
[----:B------:R-:W-:Y:S02]  /*1de0*/  VIADDMNMX R5, R6, R5, R4, PT ;  /* 0x0000000506057246 */ /* 0x000fe40003800104 */
[----:B------:R-:W-:-:S04]  /*1df0*/  VIMNMX R7, R4, R7, PT ;  /* 0x0000000704077248 */ /* 0x000fc80003fe0100 */
[C---:B------:R-:W-:Y:S02]  /*1e00*/  ISETP.GT.AND P2, PT, R7.reuse, RZ, PT ;  /* 0x000000ff0700720c */ /* 0x040fe40003f44270 */
[C---:B------:R-:W-:Y:S02]  /*1e10*/  ISETP.GT.AND P3, PT, R7.reuse, 0x1, PT ;  /* 0x000000010700780c */ /* 0x040fe40003f64270 */
[----:B------:R-:W-:Y:S01]  /*1e20*/  ISETP.GT.AND P4, PT, R7, 0x8, PT ;  /* 0x000000080700780c */ /* 0x000fe20003f84270 */
        /* <DEDUP_REMOVED lines=19> */
[----:B------:R-:W-:Y:S01]  /*1f60*/  FSEL R11, R26, -INF , P2 ;  /* 0xff8000001a0b7808 */ /* 0x000fe20001000000 */
[----:B------:R1:W-:Y:S01]  /*1f70*/  @!P1 SYNCS.ARRIVE.TRANS64.RED.A1T0 RZ, [R3+URZ], RZ ;  /* 0x000000ff03ff99a7 */ /* 0x0003e2000810043f */
[----:B------:R-:W-:Y:S02]  /*1f80*/  FSEL R27, R27, -INF , P3 ;  /* 0xff8000001b1b7808 */ /* 0x000fe40001800000 */
[----:B------:R-:W-:Y:S02]  /*1f90*/  ISETP.GT.AND P2, PT, R7, 0x9, PT ;  /* 0x000000090700780c */ /* 0x000fe40003f44270 */
[----:B------:R-:W-:-:S02]  /*1fa0*/  FSEL R13, R30, -INF , P4 ;  /* 0xff8000001e0d7808 */ /* 0x000fc40002000000 */
[----:B------:R-:W-:Y:S02]  /*1fb0*/  FMNMX.FTZ R0, R11, R27, !PT ;  /* 0x0000001b0b007209 */ /* 0x000fe40007810000 */
[----:B------:R-:W-:Y:S02]  /*1fc0*/  ISETP.GT.AND P3, PT, R7, 0x10, PT ;  /* 0x000000100700780c */ /* 0x000fe40003f64270 */
[----:B------:R-:W-:Y:S02]  /*1fd0*/  FSEL R31, R31, -INF , P2 ;  /* 0xff8000001f1f7808 */ /* 0x000fe40001000000 */
[----:B------:R-:W-:Y:S02]  /*1fe0*/  FMNMX.FTZ R0, R13, R0, !PT ;  /* 0x000000000d007209 */ /* 0x000fe40007810000 */
        /* <DEDUP_REMOVED lines=81> */
[----:B------:R-:W-:Y:S02]  /*2500*/  FSEL R87, R87, -INF , P2 ;  /* 0xff80000057577808 */ /* 0x000fe40001000000 */
[----:B------:R-:W-:Y:S02]  /*2510*/  FMNMX.FTZ R0, R123, R0, !PT ;  /* 0x000000007b007209 */ /* 0x000fe40007810000 */
[----:B------:R-:W-:Y:S02]  /*2520*/  ISETP.GT.AND P3, PT, R5, 0x1, PT ;  /* 0x000000010500780c */ /* 0x000fe40003f64270 */
[----:B------:R-:W-:Y:S02]  /*2530*/  FMNMX.FTZ R7, R87, R0, !PT ;  /* 0x0000000057077209 */ /* 0x000fe40007810000 */
[----:B------:R-:W-:-:S02]  /*2540*/  ISETP.GT.AND P4, PT, R5, 0x8, PT ;  /* 0x000000080500780c */ /* 0x000fc40003f84270 */
[----:B------:R-:W-:Y:S01]  /*2550*/  FSEL R25, R25, -INF , P3 ;  /* 0xff80000019197808 */ /* 0x000fe20001800000 */
[----:B------:R-:W2:Y:S01]  /*2560*/  SHFL.BFLY PT, R0, R7, 0x2, 0x1f ;  /* 0x0c401f0007007f89 */ /* 0x000ea200000e0000 */
[----:B------:R-:W-:Y:S02]  /*2570*/  ISETP.GT.AND P3, PT, R5, 0x10, PT ;  /* 0x000000100500780c */ /* 0x000fe40003f64270 */
[----:B--2---:R-:W-:Y:S01]  /*2580*/  FMNMX.FTZ R8, R7, R0, !PT ;  /* 0x0000000007087209 */ /* 0x004fe20007810000 */
[----:B------:R-:W-:Y:S01]  /*2590*/  IMAD.U32 R0, RZ, RZ, UR5 ;  /* 0x00000005ff007e24 */ /* 0x000fe2000f8e00ff */
[----:B------:R-:W-:-:S03]  /*25a0*/  USHF.R.S32.HI UR5, URZ, 0x1f, UR39 ;  /* 0x0000001f3f057899 */ /* 0x000fc60008011427 */
[----:B------:R-:W2:Y:S01]  /*25b0*/  SHFL.BFLY PT, R9, R8, 0x1, 0x1f ;  /* 0x0c201f0008097f89 */ /* 0x000ea200000e0000 */
[----:B------:R-:W-:-:S04]  /*25c0*/  ULEA.HI UR5, UR5, UR39, URZ, 0x7 ;  /* 0x0000002705057291 */ /* 0x000fc8000f8f383f */
[----:B------:R-:W-:-:S04]  /*25d0*/  USHF.R.S32.HI UR5, URZ, 0x7, UR5 ;  /* 0x000000073f057899 */ /* 0x000fc80008011405 */
[----:B------:R-:W-:-:S04]  /*25e0*/  UISETP.LT.AND UP0, UPT, URZ, UR5, UPT ;  /* 0x000000053f00728c */ /* 0x000fc8000bf01270 */
[----:B------:R-:W-:-:S04]  /*25f0*/  USEL UR39, URZ, UR5, !UP0 ;  /* 0x000000053f277287 */ /* 0x000fc8000c000000 */
[----:B------:R-:W-:Y:S01]  /*2600*/  UISETP.GE.AND UP0, UPT, UR6, UR39, UPT ;  /* 0x000000270600728c */ /* 0x000fe2000bf06270 */
[----:B--2---:R-:W-:-:S04]  /*2610*/  FMNMX.FTZ R9, R8, R9, !PT ;  /* 0x0000000908097209 */ /* 0x004fc80007810000 */
[C---:B------:R-:W-:Y:S01]  /*2620*/  FSETP.NEU.FTZ.AND P2, PT, R9.reuse, -INF , PT ;  /* 0xff8000000900780b */ /* 0x040fe20003f5d000 */
[----:B------:R-:W-:-:S05]  /*2630*/  FMUL.FTZ R10, R9, R0 ;  /* 0x00000000090a7220 */ /* 0x000fca0000410000 */
[----:B------:R-:W-:Y:S02]  /*2640*/  FSEL R30, R10, RZ, P2 ;  /* 0x000000ff0a1e7208 */ /* 0x000fe40001000000 */
[----:B------:R-:W-:-:S03]  /*2650*/  ISETP.GT.AND P2, PT, R5, RZ, PT ;  /* 0x000000ff0500720c */ /* 0x000fc60003f44270 */
[-CC-:B------:R-:W-:Y:S01]  /*2660*/  FFMA.FTZ R181, R11, R0.reuse, -R30.reuse ;  /* 0x000000000bb57223 */ /* 0x180fe2000001081e */
[----:B------:R-:W-:Y:S01]  /*2670*/  FSEL R7, R24, -INF , P2 ;  /* 0xff80000018077808 */ /* 0x000fe20001000000 */
[-CC-:B------:R-:W-:Y:S01]  /*2680*/  FFMA.FTZ R183, R13, R0.reuse, -R30.reuse ;  /* 0x000000000db77223 */ /* 0x180fe2000001081e */
[----:B------:R-:W-:Y:S01]  /*2690*/  ISETP.GT.AND P2, PT, R5, 0x9, PT ;  /* 0x000000090500780c */ /* 0x000fe20003f44270 */
[-CC-:B------:R-:W-:Y:S01]  /*26a0*/  FFMA.FTZ R177, R15, R0.reuse, -R30.reuse ;  /* 0x000000000fb17223 */ /* 0x180fe2000001081e */
[----:B------:R-:W-:Y:S01]  /*26b0*/  FSEL R11, R28, -INF , P4 ;  /* 0xff8000001c0b7808 */ /* 0x000fe20002000000 */
[-CC-:B------:R-:W-:Y:S01]  /*26c0*/  FFMA.FTZ R27, R27, R0.reuse, -R30.reuse ;  /* 0x000000001b1b7223 */ /* 0x180fe2000001081e */
[----:B------:R-:W-:Y:S01]  /*26d0*/  FMNMX.FTZ R8, R7, R25, !PT ;  /* 0x0000001907087209 */ /* 0x000fe20007810000 */
[--C-:B------:R-:W-:Y:S01]  /*26e0*/  FFMA.FTZ R6, R31, R0, -R30.reuse ;  /* 0x000000001f067223 */ /* 0x100fe2000001081e */
[----:B------:R-:W-:Y:S01]  /*26f0*/  FSEL R29, R29, -INF , P2 ;  /* 0xff8000001d1d7808 */ /* 0x000fe20001000000 */
[----:B------:R2:W-:Y:S01]  /*2700*/  MUFU.EX2 R4, R27 ;  /* 0x0000001b00047308 */ /* 0x0005e20000000800 */
[----:B------:R-:W-:Y:S01]  /*2710*/  FMNMX.FTZ R8, R11, R8, !PT ;  /* 0x000000080b087209 */ /* 0x000fe20007810000 */
[-CC-:B------:R-:W-:Y:S01]  /*2720*/  FFMA.FTZ R35, R35, R0.reuse, -R30.reuse ;  /* 0x0000000023237223 */ /* 0x180fe2000001081e */
[----:B------:R-:W-:Y:S01]  /*2730*/  ISETP.GT.AND P2, PT, R5, 0x11, PT ;  /* 0x000000110500780c */ /* 0x000fe20003f44270 */
[-CC-:B------:R-:W-:Y:S01]  /*2740*/  FFMA.FTZ R39, R39, R0.reuse, -R30.reuse ;  /* 0x0000000027277223 */ /* 0x180fe2000001081e */
[----:B------:R-:W-:Y:S01]  /*2750*/  FSEL R13, R32, -INF , P3 ;  /* 0xff800000200d7808 */ /* 0x000fe20001800000 */
[--C-:B------:R-:W-:Y:S01]  /*2760*/  FFMA.FTZ R43, R43, R0, -R30.reuse ;  /* 0x000000002b2b7223 */ /* 0x100fe2000001081e */
[----:B------:R-:W-:Y:S01]  /*2770*/  FMNMX.FTZ R8, R29, R8, !PT ;  /* 0x000000081d087209 */ /* 0x000fe20007810000 */
[-CC-:B------:R-:W-:Y:S01]  /*2780*/  FFMA.FTZ R24, R47, R0.reuse, -R30.reuse ;  /* 0x000000002f187223 */ /* 0x180fe2000001081e */
[----:B------:R-:W-:Y:S01]  /*2790*/  ISETP.GT.AND P3, PT, R5, 0x18, PT ;  /* 0x000000180500780c */ /* 0x000fe20003f64270 */
[----:B------:R-:W3:Y:S01]  /*27a0*/  MUFU.EX2 R181, R181 ;  /* 0x000000b500b57308 */ /* 0x000ee20000000800 */
[----:B------:R-:W-:Y:S01]  /*27b0*/  FSEL R33, R33, -INF , P2 ;  /* 0xff80000021217808 */ /* 0x000fe20001000000 */
[--C-:B------:R-:W-:Y:S01]  /*27c0*/  FFMA.FTZ R179, R89, R0, -R30.reuse ;  /* 0x0000000059b37223 */ /* 0x100fe2000001081e */
[----:B------:R-:W-:Y:S01]  /*27d0*/  FMNMX.FTZ R8, R13, R8, !PT ;  /* 0x000000080d087209 */ /* 0x000fe20007810000 */
[-CC-:B------:R-:W-:Y:S01]  /*27e0*/  FFMA.FTZ R173, R91, R0.reuse, -R30.reuse ;  /* 0x000000005bad7223 */ /* 0x180fe2000001081e */
[----:B------:R-:W-:Y:S01]  /*27f0*/  ISETP.GT.AND P2, PT, R5, 0x19, PT ;  /* 0x000000190500780c */ /* 0x000fe20003f44270 */
[--C-:B------:R-:W-:Y:S01]  /*2800*/  FFMA.FTZ R175, R93, R0, -R30.reuse ;  /* 0x000000005daf7223 */ /* 0x100fe2000001081e */
[----:B------:R-:W-:Y:S01]  /*2810*/  FSEL R15, R36, -INF , P3 ;  /* 0xff800000240f7808 */ /* 0x000fe20001800000 */
[----:B------:R-:W-:Y:S01]  /*2820*/  MUFU.EX2 R183, R183 ;  /* 0x000000b700b77308 */ /* 0x000fe20000000800 */
[----:B------:R-:W-:Y:S01]  /*2830*/  FMNMX.FTZ R10, R33, R8, !PT ;  /* 0x00000008210a7209 */ /* 0x000fe20007810000 */
[-CC-:B------:R-:W-:Y:S01]  /*2840*/  FFMA.FTZ R169, R95, R0.reuse, -R30.reuse ;  /* 0x000000005fa97223 */ /* 0x180fe2000001081e */
[----:B------:R-:W-:Y:S01]  /*2850*/  ISETP.GT.AND P3, PT, R5, 0x20, PT ;  /* 0x000000200500780c */ /* 0x000fe20003f64270 */
[-CC-:B------:R-:W-:Y:S01]  /*2860*/  FFMA.FTZ R97, R97, R0.reuse, -R30.reuse ;  /* 0x0000000061617223 */ /* 0x180fe2000001081e */
[----:B------:R-:W-:Y:S01]  /*2870*/  FSEL R37, R37, -INF , P2 ;  /* 0xff80000025257808 */ /* 0x000fe20001000000 */
[--C-:B------:R-:W-:Y:S01]  /*2880*/  FFMA.FTZ R171, R99, R0, -R30.reuse ;  /* 0x0000000063ab7223 */ /* 0x100fe2000001081e */
[----:B------:R-:W-:Y:S01]  /*2890*/  FMNMX.FTZ R10, R15, R10, !PT ;  /* 0x0000000a0f0a7209 */ /* 0x000fe20007810000 */
[----:B------:R4:W-:Y:S01]  /*28a0*/  MUFU.EX2 R8, R35 ;  /* 0x0000002300087308 */ /* 0x0009e20000000800 */
[----:B------:R-:W-:Y:S01]  /*28b0*/  ISETP.GT.AND P2, PT, R5, 0x21, PT ;  /* 0x000000210500780c */ /* 0x000fe20003f44270 */
[-CC-:B------:R-:W-:Y:S01]  /*28c0*/  FFMA.FTZ R101, R101, R0.reuse, -R30.reuse ;  /* 0x0000000065657223 */ /* 0x180fe2000001081e */
[----:B------:R-:W-:Y:S01]  /*28d0*/  FSEL R21, R40, -INF , P3 ;  /* 0xff80000028157808 */ /* 0x000fe20001800000 */
[--C-:B------:R-:W-:Y:S01]  /*28e0*/  FFMA.FTZ R153, R103, R0, -R30.reuse ;  /* 0x0000000067997223 */ /* 0x100fe2000001081e */
[----:B------:R-:W-:Y:S01]  /*28f0*/  FMNMX.FTZ R10, R37, R10, !PT ;  /* 0x0000000a250a7209 */ /* 0x000fe20007810000 */
[-CC-:B------:R-:W-:Y:S01]  /*2900*/  FFMA.FTZ R105, R105, R0.reuse, -R30.reuse ;  /* 0x0000000069697223 */ /* 0x180fe2000001081e */
[----:B------:R-:W-:Y:S01]  /*2910*/  ISETP.GT.AND P3, PT, R5, 0x28, PT ;  /* 0x000000280500780c */ /* 0x000fe20003f64270 */
[----:B------:R-:W-:Y:S01]  /*2920*/  MUFU.EX2 R6, R6 ;  /* 0x0000000600067308 */ /* 0x000fe20000000800 */
[----:B------:R-:W-:Y:S01]  /*2930*/  FSEL R41, R41, -INF , P2 ;  /* 0xff80000029297808 */ /* 0x000fe20001000000 */
[--C-:B------:R-:W-:Y:S01]  /*2940*/  FFMA.FTZ R107, R107, R0, -R30.reuse ;  /* 0x000000006b6b7223 */ /* 0x100fe2000001081e */
[----:B------:R-:W-:Y:S01]  /*2950*/  FMNMX.FTZ R10, R21, R10, !PT ;  /* 0x0000000a150a7209 */ /* 0x000fe20007810000 */
[-CC-:B------:R-:W-:Y:S01]  /*2960*/  FFMA.FTZ R109, R109, R0.reuse, -R30.reuse ;  /* 0x000000006d6d7223 */ /* 0x180fe2000001081e */
[----:B------:R-:W-:Y:S01]  /*2970*/  ISETP.GT.AND P2, PT, R5, 0x29, PT ;  /* 0x000000290500780c */ /* 0x000fe20003f44270 */
[----:B------:R-:W-:Y:S01]  /*2980*/  FFMA.FTZ R111, R111, R0, -R30 ;  /* 0x000000006f6f7223 */ /* 0x000fe2000001081e */
[----:B--2---:R-:W-:Y:S01]  /*2990*/  FSEL R27, R44, -INF , P3 ;  /* 0xff8000002c1b7808 */ /* 0x004fe20001800000 */
[----:B------:R-:W-:Y:S01]  /*29a0*/  MUFU.EX2 R177, R177 ;  /* 0x000000b100b17308 */ /* 0x000fe20000000800 */
[----:B------:R-:W-:Y:S01]  /*29b0*/  FMNMX.FTZ R12, R41, R10, !PT ;  /* 0x0000000a290c7209 */ /* 0x000fe20007810000 */
[----:B---3--:R-:W-:Y:S01]  /*29c0*/  FADD.FTZ R44, R181, R4 ;  /* 0x00000004b52c7221 */ /* 0x008fe20000010000 */
        /* <DEDUP_REMOVED lines=19> */
[--C-:B------:R-:W-:Y:S01]  /*2b00*/  FFMA.FTZ R121, R121, R0, -R30.reuse ;  /* 0x0000000079797223 */ /* 0x100fe2000001081e */
[----:B----4-:R-:W-:Y:S01]  /*2b10*/  FSEL R35, R52, -INF , P3 ;  /* 0xff80000034237808 */ /* 0x010fe20001800000 */
[----:B------:R-:W-:Y:S01]  /*2b20*/  MUFU.EX2 R173, R173 ;  /* 0x000000ad00ad7308 */ /* 0x000fe20000000800 */
[----:B------:R-:W-:Y:S01]  /*2b30*/  FMNMX.FTZ R14, R49, R12, !PT ;  /* 0x0000000c310e7209 */ /* 0x000fe20007810000 */
[-CC-:B------:R-:W-:Y:S01]  /*2b40*/  FFMA.FTZ R83, R83, R0.reuse, -R30.reuse ;  /* 0x0000000053537223 */ /* 0x180fe2000001081e */
[----:B------:R-:W-:Y:S01]  /*2b50*/  ISETP.GT.AND P3, PT, R5, 0x40, PT ;  /* 0x000000400500780c */ /* 0x000fe20003f64270 */
[-CC-:B------:R-:W-:Y:S01]  /*2b60*/  FFMA.FTZ R123, R123, R0.reuse, -R30.reuse ;  /* 0x000000007b7b7223 */ /* 0x180fe2000001081e */
[----:B------:R-:W-:Y:S01]  /*2b70*/  FSEL R53, R53, -INF , P2 ;  /* 0xff80000035357808 */ /* 0x000fe20001000000 */
[----:B------:R-:W-:Y:S01]  /*2b80*/  FFMA.FTZ R30, R87, R0, -R30 ;  /* 0x00000000571e7223 */ /* 0x000fe2000001081e */
[----:B------:R-:W-:Y:S01]  /*2b90*/  FMNMX.FTZ R14, R35, R14, !PT ;  /* 0x0000000e230e7209 */ /* 0x000fe20007810000 */
[----:B------:R3:W-:Y:S01]  /*2ba0*/  MUFU.EX2 R12, R43 ;  /* 0x0000002b000c7308 */ /* 0x0007e20000000800 */
[----:B------:R-:W-:Y:S01]  /*2bb0*/  ISETP.GT.AND P2, PT, R5, 0x41, PT ;  /* 0x000000410500780c */ /* 0x000fe20003f44270 */
[--C-:B------:R-:W-:Y:S01]  /*2bc0*/  IMAD.MOV.U32 R103, RZ, RZ, R151.reuse ;  /* 0x000000ffff677224 */ /* 0x100fe200078e0097 */
[----:B--2---:R-:W-:Y:S01]  /*2bd0*/  FSEL R39, R56, -INF , P3 ;  /* 0xff80000038277808 */ /* 0x004fe20001800000 */
[--C-:B------:R-:W-:Y:S01]  /*2be0*/  IMAD.MOV.U32 R99, RZ, RZ, R151.reuse ;  /* 0x000000ffff637224 */ /* 0x100fe200078e0097 */
[----:B------:R-:W-:Y:S01]  /*2bf0*/  FMNMX.FTZ R14, R53, R14, !PT ;  /* 0x0000000e350e7209 */ /* 0x000fe20007810000 */
[--C-:B------:R-:W-:Y:S01]  /*2c00*/  IMAD.MOV.U32 R95, RZ, RZ, R151.reuse ;  /* 0x000000ffff5f7224 */ /* 0x100fe200078e0097 */
[----:B------:R-:W-:Y:S01]  /*2c10*/  ISETP.GT.AND P3, PT, R5, 0x48, PT ;  /* 0x000000480500780c */ /* 0x000fe20003f64270 */
[----:B------:R-:W-:Y:S01]  /*2c20*/  MUFU.EX2 R175, R175 ;  /* 0x000000af00af7308 */ /* 0x000fe20000000800 */
[----:B------:R-:W-:Y:S01]  /*2c30*/  FSEL R57, R57, -INF , P2 ;  /* 0xff80000039397808 */ /* 0x000fe20001000000 */
[--C-:B------:R-:W-:Y:S01]  /*2c40*/  IMAD.MOV.U32 R93, RZ, RZ, R151.reuse ;  /* 0x000000ffff5d7224 */ /* 0x100fe200078e0097 */
[----:B------:R-:W-:Y:S01]  /*2c50*/  FMNMX.FTZ R14, R39, R14, !PT ;  /* 0x0000000e270e7209 */ /* 0x000fe20007810000 */
[--C-:B------:R-:W-:Y:S01]  /*2c60*/  IMAD.MOV.U32 R91, RZ, RZ, R151.reuse ;  /* 0x000000ffff5b7224 */ /* 0x100fe200078e0097 */
[----:B------:R-:W-:Y:S01]  /*2c70*/  ISETP.GT.AND P2, PT, R5, 0x49, PT ;  /* 0x000000490500780c */ /* 0x000fe20003f44270 */
[----:B------:R-:W-:Y:S01]  /*2c80*/  IMAD.MOV.U32 R89, RZ, RZ, R151 ;  /* 0x000000ffff597224 */ /* 0x000fe200078e0097 */
[----:B---3--:R-:W-:Y:S01]  /*2c90*/  FSEL R43, R60, -INF , P3 ;  /* 0xff8000003c2b7808 */ /* 0x008fe20001800000 */
[----:B------:R-:W-:Y:S01]  /*2ca0*/  MUFU.EX2 R169, R169 ;  /* 0x000000a900a97308 */ /* 0x000fe20000000800 */
[----:B------:R-:W-:-:S02]  /*2cb0*/  FMNMX.FTZ R20, R57, R14, !PT ;  /* 0x0000000e39147209 */ /* 0x000fc40007810000 */
[----:B------:R-:W-:Y:S02]  /*2cc0*/  ISETP.GT.AND P3, PT, R5, 0x50, PT ;  /* 0x000000500500780c */ /* 0x000fe40003f64270 */
[----:B------:R-:W-:Y:S02]  /*2cd0*/  FSEL R61, R61, -INF , P2 ;  /* 0xff8000003d3d7808 */ /* 0x000fe40001000000 */
[----:B------:R-:W-:Y:S01]  /*2ce0*/  FMNMX.FTZ R20, R43, R20, !PT ;  /* 0x000000142b147209 */ /* 0x000fe20007810000 */
[----:B------:R2:W-:Y:S01]  /*2cf0*/  MUFU.EX2 R14, R24 ;  /* 0x00000018000e7308 */ /* 0x0005e20000000800 */
[----:B------:R-:W-:Y:S02]  /*2d00*/  ISETP.GT.AND P2, PT, R5, 0x51, PT ;  /* 0x000000510500780c */ /* 0x000fe40003f44270 */
[----:B------:R-:W-:Y:S02]  /*2d10*/  FSEL R47, R64, -INF , P3 ;  /* 0xff800000402f7808 */ /* 0x000fe40001800000 */
[----:B------:R-:W-:-:S02]  /*2d20*/  FMNMX.FTZ R20, R61, R20, !PT ;  /* 0x000000143d147209 */ /* 0x000fc40007810000 */
[----:B------:R-:W-:Y:S01]  /*2d30*/  ISETP.GT.AND P3, PT, R5, 0x58, PT ;  /* 0x000000580500780c */ /* 0x000fe20003f64270 */
[----:B------:R-:W-:Y:S01]  /*2d40*/  MUFU.EX2 R171, R171 ;  /* 0x000000ab00ab7308 */ /* 0x000fe20000000800 */
[----:B------:R-:W-:Y:S02]  /*2d50*/  FSEL R65, R65, -INF , P2 ;  /* 0xff80000041417808 */ /* 0x000fe40001000000 */
[----:B------:R-:W-:Y:S02]  /*2d60*/  FMNMX.FTZ R20, R47, R20, !PT ;  /* 0x000000142f147209 */ /* 0x000fe40007810000 */
[----:B------:R-:W-:Y:S02]  /*2d70*/  ISETP.GT.AND P2, PT, R5, 0x59, PT ;  /* 0x000000590500780c */ /* 0x000fe40003f44270 */
[----:B------:R-:W-:Y:S01]  /*2d80*/  FSEL R51, R68, -INF , P3 ;  /* 0xff80000044337808 */ /* 0x000fe20001800000 */
[----:B------:R-:W-:Y:S01]  /*2d90*/  MUFU.EX2 R153, R153 ;  /* 0x0000009900997308 */ /* 0x000fe20000000800 */
[----:B--2---:R-:W-:-:S02]  /*2da0*/  FMNMX.FTZ R24, R65, R20, !PT ;  /* 0x0000001441187209 */ /* 0x004fc40007810000 */
        /* <DEDUP_REMOVED lines=8> */
[----:B------:R3:W-:Y:S01]  /*2e30*/  MUFU.EX2 R32, R105 ;  /* 0x0000006900207308 */ /* 0x0007e20000000800 */
[----:B------:R-:W-:Y:S01]  /*2e40*/  FSEL R73, R73, -INF , P2 ;  /* 0xff80000049497808 */ /* 0x000fe20001000000 */
[--C-:B--2---:R-:W-:Y:S01]  /*2e50*/  IMAD.MOV.U32 R97, RZ, RZ, R151.reuse ;  /* 0x000000ffff617224 */ /* 0x104fe200078e0097 */
[----:B------:R-:W-:Y:S02]  /*2e60*/  FMNMX.FTZ R24, R55, R24, !PT ;  /* 0x0000001837187209 */ /* 0x000fe40007810000 */
[----:B------:R-:W-:Y:S02]  /*2e70*/  ISETP.GT.AND P2, PT, R5, 0x69, PT ;  /* 0x000000690500780c */ /* 0x000fe40003f44270 */
[----:B------:R-:W-:Y:S01]  /*2e80*/  FSEL R59, R76, -INF , P3 ;  /* 0xff8000004c3b7808 */ /* 0x000fe20001800000 */
[----:B------:R-:W-:Y:S01]  /*2e90*/  MUFU.EX2 R107, R107 ;  /* 0x0000006b006b7308 */ /* 0x000fe20000000800 */
[----:B------:R-:W-:Y:S01]  /*2ea0*/  FMNMX.FTZ R26, R73, R24, !PT ;  /* 0x00000018491a7209 */ /* 0x000fe20007810000 */
[----:B---3--:R-:W-:Y:S01]  /*2eb0*/  IMAD.MOV.U32 R105, RZ, RZ, R151 ;  /* 0x000000ffff697224 */ /* 0x008fe200078e0097 */
[----:B------:R-:W-:-:S02]  /*2ec0*/  ISETP.GT.AND P3, PT, R5, 0x70, PT ;  /* 0x000000700500780c */ /* 0x000fc40003f64270 */
[----:B------:R-:W-:Y:S02]  /*2ed0*/  FSEL R77, R77, -INF , P2 ;  /* 0xff8000004d4d7808 */ /* 0x000fe40001000000 */
[----:B------:R-:W-:Y:S01]  /*2ee0*/  FMNMX.FTZ R26, R59, R26, !PT ;  /* 0x0000001a3b1a7209 */ /* 0x000fe20007810000 */
[----:B------:R2:W-:Y:S01]  /*2ef0*/  MUFU.EX2 R24, R101 ;  /* 0x0000006500187308 */ /* 0x0005e20000000800 */
[----:B------:R-:W-:Y:S02]  /*2f00*/  ISETP.GT.AND P2, PT, R5, 0x71, PT ;  /* 0x000000710500780c */ /* 0x000fe40003f44270 */
[----:B------:R-:W-:Y:S02]  /*2f10*/  FSEL R63, R80, -INF , P3 ;  /* 0xff800000503f7808 */ /* 0x000fe40001800000 */
[----:B------:R-:W-:Y:S02]  /*2f20*/  FMNMX.FTZ R26, R77, R26, !PT ;  /* 0x0000001a4d1a7209 */ /* 0x000fe40007810000 */
[----:B------:R-:W-:Y:S01]  /*2f30*/  ISETP.GT.AND P3, PT, R5, 0x78, PT ;  /* 0x000000780500780c */ /* 0x000fe20003f64270 */
[----:B------:R3:W4:Y:S01]  /*2f40*/  MUFU.EX2 R34, R109 ;  /* 0x0000006d00227308 */ /* 0x0007220000000800 */
[----:B------:R-:W-:Y:S01]  /*2f50*/  FSEL R81, R81, -INF , P2 ;  /* 0xff80000051517808 */ /* 0x000fe20001000000 */
[----:B--2---:R-:W-:Y:S01]  /*2f60*/  IMAD.MOV.U32 R101, RZ, RZ, R151 ;  /* 0x000000ffff657224 */ /* 0x004fe200078e0097 */
[----:B------:R-:W-:-:S02]  /*2f70*/  FMNMX.FTZ R26, R63, R26, !PT ;  /* 0x0000001a3f1a7209 */ /* 0x000fc40007810000 */
[----:B------:R-:W-:Y:S02]  /*2f80*/  ISETP.GT.AND P2, PT, R5, 0x79, PT ;  /* 0x000000790500780c */ /* 0x000fe40003f44270 */
[----:B------:R-:W-:Y:S01]  /*2f90*/  FSEL R67, R84, -INF , P3 ;  /* 0xff80000054437808 */ /* 0x000fe20001800000 */
[----:B------:R-:W-:Y:S01]  /*2fa0*/  MUFU.EX2 R111, R111 ;  /* 0x0000006f006f7308 */ /* 0x000fe20000000800 */
[----:B------:R-:W-:Y:S01]  /*2fb0*/  FMNMX.FTZ R26, R81, R26, !PT ;  /* 0x0000001a511a7209 */ /* 0x000fe20007810000 */
[----:B---3--:R-:W-:Y:S01]  /*2fc0*/  IMAD.MOV.U32 R109, RZ, RZ, R151 ;  /* 0x000000ffff6d7224 */ /* 0x008fe200078e0097 */
[----:B------:R-:W-:Y:S02]  /*2fd0*/  FSEL R85, R85, -INF , P2 ;  /* 0xff80000055557808 */ /* 0x000fe40001000000 */
[----:B------:R-:W-:Y:S02]  /*2fe0*/  FMNMX.FTZ R26, R67, R26, !PT ;  /* 0x0000001a431a7209 */ /* 0x000fe40007810000 */
[----:B------:R-:W-:Y:S01]  /*2ff0*/  F2FP.BF16.F32.PACK_AB R181, R4, R181 ;  /* 0x000000b504b5723e */ /* 0x000fe200000010ff */
[----:B------:R2:W3:Y:S01]  /*3000*/  MUFU.EX2 R36, R113 ;  /* 0x0000007100247308 */ /* 0x0004e20000000800 */
[----:B------:R-:W-:-:S02]  /*3010*/  FMNMX.FTZ R26, R85, R26, !PT ;  /* 0x0000001a551a7209 */ /* 0x000fc40007810000 */
[----:B----4-:R-:W-:-:S03]  /*3020*/  F2FP.BF16.F32.PACK_AB R155, R34, R107 ;  /* 0x0000006b229b723e */ /* 0x010fc600000010ff */
[----:B------:R-:W4:Y:S02]  /*3030*/  SHFL.BFLY PT, R5, R26, 0x2, 0x1f ;  /* 0x0c401f001a057f89 */ /* 0x000f2400000e0000 */
[----:B------:R-:W-:Y:S01]  /*3040*/  MUFU.EX2 R115, R115 ;  /* 0x0000007300737308 */ /* 0x000fe20000000800 */
[----:B--2---:R-:W-:-:S07]  /*3050*/  IMAD.MOV.U32 R113, RZ, RZ, R151 ;  /* 0x000000ffff717224 */ /* 0x004fce00078e0097 */
[----:B------:R-:W2:Y:S01]  /*3060*/  MUFU.EX2 R38, R71 ;  /* 0x0000004700267308 */ /* 0x000ea20000000800 */
[----:B---3--:R-:W-:-:S07]  /*3070*/  F2FP.BF16.F32.PACK_AB R157, R36, R111 ;  /* 0x0000006f249d723e */ /* 0x008fce00000010ff */
[----:B------:R-:W-:Y:S01]  /*3080*/  MUFU.EX2 R117, R117 ;  /* 0x0000007500757308 */ /* 0x000fe20000000800 */
[----:B----4-:R-:W-:-:S07]  /*3090*/  FMNMX.FTZ R28, R26, R5, !PT ;  /* 0x000000051a1c7209 */ /* 0x010fce0007810000 */
[----:B------:R-:W3:Y:S01]  /*30a0*/  MUFU.EX2 R40, R75 ;  /* 0x0000004b00287308 */ /* 0x000ee20000000800 */
[----:B--2---:R-:W-:Y:S01]  /*30b0*/  F2FP.BF16.F32.PACK_AB R159, R38, R115 ;  /* 0x00000073269f723e */ /* 0x004fe200000010ff */
[----:B------:R-:W2:Y:S06]  /*30c0*/  SHFL.BFLY PT, R5, R28, 0x1, 0x1f ;  /* 0x0c201f001c057f89 */ /* 0x000eac00000e0000 */
[----:B------:R-:W-:Y:S08]  /*30d0*/  MUFU.EX2 R119, R119 ;  /* 0x0000007700777308 */ /* 0x000ff00000000800 */
[----:B------:R-:W4:Y:S01]  /*30e0*/  MUFU.EX2 R42, R79 ;  /* 0x0000004f002a7308 */ /* 0x000f220000000800 */
[----:B---3--:R-:W-:-:S07]  /*30f0*/  F2FP.BF16.F32.PACK_AB R161, R40, R117 ;  /* 0x0000007528a1723e */ /* 0x008fce00000010ff */
[----:B------:R-:W-:Y:S01]  /*3100*/  MUFU.EX2 R121, R121 ;  /* 0x0000007900797308 */ /* 0x000fe20000000800 */
[----:B--2---:R-:W-:-:S04]  /*3110*/  FMNMX.FTZ R5, R28, R5, !PT ;  /* 0x000000051c057209 */ /* 0x004fc80007810000 */
[C---:B------:R-:W-:Y:S01]  /*3120*/  FSETP.NEU.FTZ.AND P2, PT, R5.reuse, -INF , PT ;  /* 0xff8000000500780b */ /* 0x040fe20003f5d000 */
[----:B------:R-:W-:Y:S02]  /*3130*/  FMUL.FTZ R26, R5, R0 ;  /* 0x00000000051a7220 */ /* 0x000fe40000410000 */
[----:B------:R-:W-:Y:S01]  /*3140*/  MUFU.EX2 R28, R83 ;  /* 0x00000053001c7308 */ /* 0x000fe20000000800 */
[----:B----4-:R-:W-:Y:S02]  /*3150*/  F2FP.BF16.F32.PACK_AB R163, R42, R119 ;  /* 0x000000772aa3723e */ /* 0x010fe400000010ff */
[----:B------:R-:W-:Y:S02]  /*3160*/  FSEL R26, R26, RZ, P2 ;  /* 0x000000ff1a1a7208 */ /* 0x000fe40001000000 */
[----:B------:R-:W-:-:S03]  /*3170*/  PLOP3.LUT P2, PT, PT, PT, UP0, 0x80, 0x0 ;  /* 0x000000000000781c */ /* 0x000fc60003f4f008 */
        /* <DEDUP_REMOVED lines=17> */
[----:B--2---:R-:W-:Y:S01]  /*3290*/  FADD.FTZ R25, R183, R44 ;  /* 0x0000002cb7197221 */ /* 0x004fe20000010000 */
        /* <DEDUP_REMOVED lines=14> */
[----:B------:R4:W5:Y:S01]  /*3380*/  MUFU.EX2 R182, R29 ;  /* 0x0000001d00b67308 */ /* 0x0009620000000800 */
[----:B------:R-:W-:Y:S01]  /*3390*/  FADD.FTZ R25, R179, R44 ;  /* 0x0000002cb3197221 */ /* 0x000fe20000010000 */
[----:B---3--:R-:W-:Y:S01]  /*33a0*/  FADD.FTZ R44, R7, R180 ;  /* 0x000000b4072c7221 */ /* 0x008fe20000010000 */
[-CC-:B------:R-:W-:Y:S01]  /*33b0*/  FFMA.FTZ R55, R55, R0.reuse, -R26.reuse ;  /* 0x0000000037377223 */ /* 0x180fe2000001081a */
[-CC-:B------:R-:W-:Y:S01]  /*33c0*/  FFMA.FTZ R73, R73, R0.reuse, -R26.reuse ;  /* 0x0000000049497223 */ /* 0x180fe2000001081a */
[----:B------:R-:W-:Y:S01]  /*33d0*/  FADD.FTZ R46, R10, R25 ;  /* 0x000000190a2e7221 */ /* 0x000fe20000010000 */
[-CC-:B------:R-:W-:Y:S01]  /*33e0*/  FFMA.FTZ R59, R59, R0.reuse, -R26.reuse ;  /* 0x000000003b3b7223 */ /* 0x180fe2000001081a */
[-C--:B------:R-:W-:Y:S01]  /*33f0*/  FFMA.FTZ R77, R77, R0.reuse, -R26 ;  /* 0x000000004d4d7223 */ /* 0x080fe2000001081a */
[----:B------:R-:W3:Y:S01]  /*3400*/  MUFU.EX2 R13, R13 ;  /* 0x0000000d000d7308 */ /* 0x000ee20000000800 */
[----:B--2---:R-:W-:Y:S01]  /*3410*/  FADD.FTZ R25, R11, R44 ;  /* 0x0000002c0b197221 */ /* 0x004fe20000010000 */
[----:B----4-:R-:W-:Y:S01]  /*3420*/  FADD.FTZ R29, R173, R46 ;  /* 0x0000002ead1d7221 */ /* 0x010fe20000010000 */
[-CC-:B------:R-:W-:Y:S01]  /*3430*/  FFMA.FTZ R63, R63, R0.reuse, -R26.reuse ;  /* 0x000000003f3f7223 */ /* 0x180fe2000001081a */
[----:B------:R-:W-:Y:S01]  /*3440*/  F2FP.BF16.F32.PACK_AB R183, R6, R183 ;  /* 0x000000b706b7723e */ /* 0x000fe200000010ff */
[-CC-:B------:R-:W-:Y:S01]  /*3450*/  FFMA.FTZ R81, R81, R0.reuse, -R26.reuse ;  /* 0x0000000051517223 */ /* 0x180fe2000001081a */
[----:B------:R-:W-:Y:S01]  /*3460*/  FADD.FTZ R46, R12, R29 ;  /* 0x0000001d0c2e7221 */ /* 0x000fe20000010000 */
[-C--:B------:R-:W-:Y:S01]  /*3470*/  FFMA.FTZ R67, R67, R0.reuse, -R26 ;  /* 0x0000000043437223 */ /* 0x080fe2000001081a */
[----:B------:R-:W2:Y:S01]  /*3480*/  MUFU.EX2 R176, R33 ;  /* 0x0000002100b07308 */ /* 0x000ea20000000800 */
[----:B-----5:R-:W-:Y:S01]  /*3490*/  FADD.FTZ R44, R182, R25 ;  /* 0x00000019b62c7221 */ /* 0x020fe20000010000 */
[----:B------:R-:W-:Y:S01]  /*34a0*/  FADD.FTZ R29, R175, R46 ;  /* 0x0000002eaf1d7221 */ /* 0x000fe20000010000 */
[----:B------:R-:W-:Y:S01]  /*34b0*/  FFMA.FTZ R26, R85, R0, -R26 ;  /* 0x00000000551a7223 */ /* 0x000fe2000001081a */
[----:B------:R-:W-:-:S02]  /*34c0*/  F2FP.BF16.F32.PACK_AB R180, R180, R7 ;  /* 0x00000007b4b4723e */ /* 0x000fc400000010ff */
[----:B------:R-:W-:Y:S01]  /*34d0*/  FADD.FTZ R46, R14, R29 ;  /* 0x0000001d0e2e7221 */ /* 0x000fe20000010000 */
[----:B------:R-:W-:Y:S01]  /*34e0*/  F2FP.BF16.F32.PACK_AB R165, R28, R121 ;  /* 0x000000791ca5723e */ /* 0x000fe200000010ff */
[----:B------:R-:W4:Y:S01]  /*34f0*/  MUFU.EX2 R15, R15 ;  /* 0x0000000f000f7308 */ /* 0x000f220000000800 */
[----:B---3--:R-:W-:Y:S01]  /*3500*/  FADD.FTZ R25, R13, R44 ;  /* 0x0000002c0d197221 */ /* 0x008fe20000010000 */
[----:B------:R-:W-:Y:S01]  /*3510*/  FADD.FTZ R29, R169, R46 ;  /* 0x0000002ea91d7221 */ /* 0x000fe20000010000 */
[----:B------:R-:W-:Y:S02]  /*3520*/  F2FP.BF16.F32.PACK_AB R177, R8, R177 ;  /* 0x000000b108b1723e */ /* 0x000fe400000010ff */
[----:B------:R-:W-:Y:S01]  /*3530*/  F2FP.BF16.F32.PACK_AB R179, R10, R179 ;  /* 0x000000b30ab3723e */ /* 0x000fe200000010ff */
[----:B------:R-:W-:Y:S01]  /*3540*/  FADD.FTZ R46, R20, R29 ;  /* 0x0000001d142e7221 */ /* 0x000fe20000010000 */
[----:B------:R-:W-:Y:S01]  /*3550*/  F2FP.BF16.F32.PACK_AB R173, R12, R173 ;  /* 0x000000ad0cad723e */ /* 0x000fe200000010ff */
[----:B------:R-:W3:Y:S01]  /*3560*/  MUFU.EX2 R178, R37 ;  /* 0x0000002500b27308 */ /* 0x000ee20000000800 */
[----:B--2---:R-:W-:Y:S01]  /*3570*/  FADD.FTZ R44, R176, R25 ;  /* 0x00000019b02c7221 */ /* 0x004fe20000010000 */
[----:B------:R-:W-:Y:S01]  /*3580*/  FADD.FTZ R29, R171, R46 ;  /* 0x0000002eab1d7221 */ /* 0x000fe20000010000 */
[----:B------:R-:W-:-:S02]  /*3590*/  F2FP.BF16.F32.PACK_AB R175, R14, R175 ;  /* 0x000000af0eaf723e */ /* 0x000fc400000010ff */
[----:B------:R-:W-:Y:S01]  /*35a0*/  F2FP.BF16.F32.PACK_AB R169, R20, R169 ;  /* 0x000000a914a9723e */ /* 0x000fe200000010ff */
[C---:B------:R-:W-:Y:S01]  /*35b0*/  FADD.FTZ R46, R24.reuse, R29 ;  /* 0x0000001d182e7221 */ /* 0x040fe20000010000 */
[----:B------:R-:W-:Y:S01]  /*35c0*/  F2FP.BF16.F32.PACK_AB R171, R24, R171 ;  /* 0x000000ab18ab723e */ /* 0x000fe200000010ff */
[----:B------:R-:W2:Y:S01]  /*35d0*/  MUFU.EX2 R21, R21 ;  /* 0x0000001500157308 */ /* 0x000ea20000000800 */
[----:B----4-:R-:W-:Y:S01]  /*35e0*/  FADD.FTZ R25, R15, R44 ;  /* 0x0000002c0f197221 */ /* 0x010fe20000010000 */
[----:B------:R-:W-:Y:S02]  /*35f0*/  F2FP.BF16.F32.PACK_AB R182, R182, R11 ;  /* 0x0000000bb6b6723e */ /* 0x000fe400000010ff */
[----:B------:R-:W-:-:S04]  /*3600*/  F2FP.BF16.F32.PACK_AB R176, R176, R13 ;  /* 0x0000000db0b0723e */ /* 0x000fc800000010ff */
[----:B------:R-:W4:Y:S01]  /*3610*/  MUFU.EX2 R172, R41 ;  /* 0x0000002900ac7308 */ /* 0x000f220000000800 */
[C---:B---3--:R-:W-:Y:S01]  /*3620*/  FADD.FTZ R44, R178.reuse, R25 ;  /* 0x00000019b22c7221 */ /* 0x048fe20000010000 */
[----:B------:R-:W-:-:S06]  /*3630*/  F2FP.BF16.F32.PACK_AB R178, R178, R15 ;  /* 0x0000000fb2b2723e */ /* 0x000fcc00000010ff */
[----:B------:R-:W1:Y:S01]  /*3640*/  MUFU.EX2 R27, R27 ;  /* 0x0000001b001b7308 */ /* 0x000e620000000800 */
[----:B--2---:R-:W-:-:S07]  /*3650*/  FADD.FTZ R25, R21, R44 ;  /* 0x0000002c15197221 */ /* 0x004fce0000010000 */
[----:B------:R-:W2:Y:S01]  /*3660*/  MUFU.EX2 R174, R45 ;  /* 0x0000002d00ae7308 */ /* 0x000ea20000000800 */
[----:B----4-:R-:W-:Y:S01]  /*3670*/  FADD.FTZ R44, R172, R25 ;  /* 0x00000019ac2c7221 */ /* 0x010fe20000010000 */
[----:B------:R-:W-:Y:S01]  /*3680*/  FADD.FTZ R25, R153, R46 ;  /* 0x0000002e99197221 */ /* 0x000fe20000010000 */
[----:B------:R-:W-:Y:S02]  /*3690*/  F2FP.BF16.F32.PACK_AB R153, R32, R153 ;  /* 0x000000992099723e */ /* 0x000fe400000010ff */
[----:B------:R-:W-:Y:S01]  /*36a0*/  F2FP.BF16.F32.PACK_AB R172, R172, R21 ;  /* 0x00000015acac723e */ /* 0x000fe200000010ff */
[----:B------:R-:W-:Y:S02]  /*36b0*/  FADD.FTZ R46, R32, R25 ;  /* 0x00000019202e7221 */ /* 0x000fe40000010000 */
[----:B------:R-:W3:Y:S01]  /*36c0*/  MUFU.EX2 R31, R31 ;  /* 0x0000001f001f7308 */ /* 0x000ee20000000800 */
[----:B-1----:R-:W-:Y:S01]  /*36d0*/  FADD.FTZ R3, R27, R44 ;  /* 0x0000002c1b037221 */ /* 0x002fe20000010000 */
[----:B------:R-:W-:Y:S01]  /*36e0*/  FADD.FTZ R25, R107, R46 ;  /* 0x0000002e6b197221 */ /* 0x000fe20000010000 */
[----:B------:R-:W-:-:S03]  /*36f0*/  IMAD.MOV.U32 R107, RZ, RZ, R151 ;  /* 0x000000ffff6b7224 */ /* 0x000fc600078e0097 */
[----:B------:R-:W-:Y:S02]  /*3700*/  FADD.FTZ R46, R34, R25 ;  /* 0x00000019222e7221 */ /* 0x000fe40000010000 */
[----:B------:R-:W1:Y:S01]  /*3710*/  MUFU.EX2 R168, R49 ;  /* 0x0000003100a87308 */ /* 0x000e620000000800 */
[C---:B--2---:R-:W-:Y:S01]  /*3720*/  FADD.FTZ R44, R174.reuse, R3 ;  /* 0x00000003ae2c7221 */ /* 0x044fe20000010000 */
[----:B------:R-:W-:Y:S01]  /*3730*/  FADD.FTZ R25, R111, R46 ;  /* 0x0000002e6f197221 */ /* 0x000fe20000010000 */
[----:B------:R-:W-:Y:S01]  /*3740*/  F2FP.BF16.F32.PACK_AB R174, R174, R27 ;  /* 0x0000001baeae723e */ /* 0x000fe200000010ff */
[----:B------:R-:W-:Y:S02]  /*3750*/  IMAD.MOV.U32 R111, RZ, RZ, R151 ;  /* 0x000000ffff6f7224 */ /* 0x000fe400078e0097 */
[----:B------:R-:W-:Y:S02]  /*3760*/  FADD.FTZ R46, R36, R25 ;  /* 0x00000019242e7221 */ /* 0x000fe40000010000 */
[----:B------:R-:W2:Y:S01]  /*3770*/  MUFU.EX2 R35, R35 ;  /* 0x0000002300237308 */ /* 0x000ea20000000800 */
[----:B---3--:R-:W-:Y:S01]  /*3780*/  FADD.FTZ R3, R31, R44 ;  /* 0x0000002c1f037221 */ /* 0x008fe20000010000 */
[----:B------:R-:W-:Y:S01]  /*3790*/  FADD.FTZ R25, R115, R46 ;  /* 0x0000002e73197221 */ /* 0x000fe20000010000 */
[----:B------:R-:W-:-:S03]  /*37a0*/  IMAD.MOV.U32 R115, RZ, RZ, R151 ;  /* 0x000000ffff737224 */ /* 0x000fc600078e0097 */
[----:B------:R-:W-:Y:S02]  /*37b0*/  FADD.FTZ R6, R38, R25 ;  /* 0x0000001926067221 */ /* 0x000fe40000010000 */
[----:B------:R-:W3:Y:S01]  /*37c0*/  MUFU.EX2 R170, R53 ;  /* 0x0000003500aa7308 */ /* 0x000ee20000000800 */
[C---:B-1----:R-:W-:Y:S01]  /*37d0*/  FADD.FTZ R44, R168.reuse, R3 ;  /* 0x00000003a82c7221 */ /* 0x042fe20000010000 */
[----:B------:R-:W-:Y:S01]  /*37e0*/  FADD.FTZ R25, R117, R6 ;  /* 0x0000000675197221 */ /* 0x000fe20000010000 */
[----:B------:R-:W-:Y:S01]  /*37f0*/  F2FP.BF16.F32.PACK_AB R168, R168, R31 ;  /* 0x0000001fa8a8723e */ /* 0x000fe200000010ff */
[----:B------:R-:W-:Y:S02]  /*3800*/  IMAD.MOV.U32 R117, RZ, RZ, R151 ;  /* 0x000000ffff757224 */ /* 0x000fe400078e0097 */
[----:B------:R-:W-:Y:S02]  /*3810*/  FADD.FTZ R6, R40, R25 ;  /* 0x0000001928067221 */ /* 0x000fe40000010000 */
[----:B------:R-:W1:Y:S01]  /*3820*/  MUFU.EX2 R39, R39 ;  /* 0x0000002700277308 */ /* 0x000e620000000800 */
[----:B--2---:R-:W-:Y:S01]  /*3830*/  FADD.FTZ R3, R35, R44 ;  /* 0x0000002c23037221 */ /* 0x004fe20000010000 */
[----:B------:R-:W-:Y:S01]  /*3840*/  FADD.FTZ R25, R119, R6 ;  /* 0x0000000677197221 */ /* 0x000fe20000010000 */
[----:B------:R-:W-:-:S03]  /*3850*/  IMAD.MOV.U32 R119, RZ, RZ, R151 ;  /* 0x000000ffff777224 */ /* 0x000fc600078e0097 */
[----:B------:R-:W-:Y:S02]  /*3860*/  FADD.FTZ R6, R42, R25 ;  /* 0x000000192a067221 */ /* 0x000fe40000010000 */
[----:B------:R-:W2:Y:S01]  /*3870*/  MUFU.EX2 R152, R57 ;  /* 0x0000003900987308 */ /* 0x000ea20000000800 */
[C---:B---3--:R-:W-:Y:S01]  /*3880*/  FADD.FTZ R44, R170.reuse, R3 ;  /* 0x00000003aa2c7221 */ /* 0x048fe20000010000 */
[----:B------:R-:W-:Y:S01]  /*3890*/  FADD.FTZ R25, R121, R6 ;  /* 0x0000000679197221 */ /* 0x000fe20000010000 */
[----:B------:R-:W-:Y:S01]  /*38a0*/  F2FP.BF16.F32.PACK_AB R170, R170, R35 ;  /* 0x00000023aaaa723e */ /* 0x000fe200000010ff */
[----:B------:R-:W-:Y:S02]  /*38b0*/  IMAD.MOV.U32 R121, RZ, RZ, R151 ;  /* 0x000000ffff797224 */ /* 0x000fe400078e0097 */
[----:B------:R-:W-:Y:S02]  /*38c0*/  FADD.FTZ R6, R28, R25 ;  /* 0x000000191c067221 */ /* 0x000fe40000010000 */
[----:B------:R-:W3:Y:S01]  /*38d0*/  MUFU.EX2 R43, R43 ;  /* 0x0000002b002b7308 */ /* 0x000ee20000000800 */
[----:B-1----:R-:W-:Y:S01]  /*38e0*/  FADD.FTZ R3, R39, R44 ;  /* 0x0000002c27037221 */ /* 0x002fe20000010000 */
[----:B------:R-:W-:-:S06]  /*38f0*/  FADD.FTZ R25, R123, R6 ;  /* 0x000000067b197221 */ /* 0x000fcc0000010000 */
        /* <DEDUP_REMOVED lines=34> */
[----:B---3--:R-:W-:Y:S01]  /*3b20*/  FADD.FTZ R7, R67, R4 ;  /* 0x0000000443077221 */ /* 0x008fe20000010000 */
[C---:B-1----:R-:W-:Y:S01]  /*3b30*/  F2FP.BF16.F32.PACK_AB R167, R30.reuse, R123 ;  /* 0x0000007b1ea7723e */ /* 0x042fe200000010ff */
[----:B------:R-:W-:Y:S01]  /*3b40*/  FADD.FTZ R3, R30, R25 ;  /* 0x000000191e037221 */ /* 0x000fe20000010000 */
[----:B------:R-:W-:Y:S02]  /*3b50*/  IMAD.MOV.U32 R123, RZ, RZ, R151 ;  /* 0x000000ffff7b7224 */ /* 0x000fe400078e0097 */
[C---:B--2---:R-:W-:Y:S01]  /*3b60*/  FADD.FTZ R4, R26.reuse, R7 ;  /* 0x000000071a047221 */ /* 0x044fe20000010000 */
[----:B------:R-:W-:Y:S01]  /*3b70*/  F2FP.BF16.F32.PACK_AB R166, R26, R67 ;  /* 0x000000431aa6723e */ /* 0x000fe200000010ff */
        /* <DEDUP_REMOVED lines=35> */
[----:B------:R-:W-:Y:S01]  /*3db0*/  UMOV UR7, UR36 ;  /* 0x0000002400077c82 */ /* 0x000fe20008000000 */
[----:B------:R-:W-:Y:S01]  /*3dc0*/  UMOV UR5, UR37 ;  /* 0x0000002500057c82 */ /* 0x000fe20008000000 */
[----:B------:R-:W-:Y:S01]  /*3dd0*/  ULDC UR54, c[0x0][0x2e0] ;  /* 0x0000b80000367ab9 */ /* 0x000fe20000000800 */
[----:B------:R-:W-:Y:S01]  /*3de0*/  ULDC UR47, c[0x0][0x288] ;  /* 0x0000a200002f7ab9 */ /* 0x000fe20000000800 */
[----:B------:R-:W-:Y:S01]  /*3df0*/  ULDC UR55, c[0x0][0x404] ;  /* 0x0001010000377ab9 */ /* 0x000fe20000000800 */
[----:B------:R-:W-:-:S05]  /*3e00*/  ULDC.64 UR40, c[0x0][0x3f8] ;  /* 0x0000fe0000287ab9 */ /* 0x000fca0000000a00 */
.L_x_1911:
        /* <DEDUP_REMOVED lines=9> */
.L_x_1904:
[----:B------:R-:W-:Y:S01]  /*3ea0*/  ULEA UR10, UR37, UR38, 0x3 ;  /* 0x00000026250a7291 */ /* 0x000fe2000f8e183f */
[----:B------:R-:W-:-:S05]  /*3eb0*/  IMAD.U32 R0, RZ, RZ, UR36 ;  /* 0x00000024ff007e24 */ /* 0x000fca000f8e00ff */
[----:B------:R-:W-:-:S04]  /*3ec0*/  SHF.L.U32 R0, R0, 0x1f, RZ ;  /* 0x0000001f00007819 */ /* 0x000fc800000006ff */
[----:B------:R1:W2:Y:S01]  /*3ed0*/  SYNCS.PHASECHK.TRANS64.TRYWAIT P2, [UR10+0x28830], R0 ;  /* 0x02883000ff0075a7 */ /* 0x0002a2000804014a */
[----:B------:R-:W-:Y:S05]  /*3ee0*/  @!P0 BRA `(.L_x_1905) ;  /* 0x0000000000048947 */ /* 0x000fea0003800000 */
[----:B------:R-:W-:Y:S01]  /*3ef0*/  BPT.TRAP 0x1 ;  /* 0x000000040000795c */ /* 0x000fe20000300000 */
.L_x_1905:
[----:B--2---:R-:W-:Y:S05]  /*3f00*/  @P2 BRA `(.L_x_1903) ;  /* 0x0000000000082947 */ /* 0x004fea0003800000 */
[----:B------:R-:W2:Y:S02]  /*3f10*/  SYNCS.PHASECHK.TRANS64.TRYWAIT P2, [UR10+0x28830], R0 ;  /* 0x02883000ff0075a7 */ /* 0x000ea4000804014a */
[----:B--2---:R-:W-:Y:S05]  /*3f20*/  @!P2 BRA `(.L_x_1906) ;  /* 0x000000900078a947 */ /* 0x004fea0003800000 */
.L_x_1903:
[----:B-12---:R-:W-:Y:S01]  /*3f30*/  VIADD R0, R23, 0x8 ;  /* 0x0000000817007836 */ /* 0x006fe20000000000 */
[----:B------:R-:W-:Y:S01]  /*3f40*/  ULEA UR34, UR37, UR4, 0xb ;  /* 0x0000000425227291 */ /* 0x000fe2000f8e583f */
[----:B------:R-:W-:Y:S01]  /*3f50*/  UMOV UR51, 0x40000040 ;  /* 0x4000004000337882 */ /* 0x000fe20000000000 */
[----:B------:R-:W-:Y:S02]  /*3f60*/  UMOV UR11, 0x40000040 ;  /* 0x40000040000b7882 */ /* 0x000fe40000000000 */
[----:B------:R1:W-:Y:S01]  /*3f70*/  BAR.SYNC.DEFER_BLOCKING R0, 0x100 ;  /* 0x000400000000751d */ /* 0x0003e20000010000 */
[----:B------:R-:W-:Y:S02]  /*3f80*/  UIADD3 UR10, UR34, 0x2, URZ ;  /* 0x00000002220a7890 */ /* 0x000fe4000fffe03f */
[----:B------:R-:W-:Y:S02]  /*3f90*/  UIADD3 UR14, UR34, 0x4, URZ ;  /* 0x00000004220e7890 */ /* 0x000fe4000fffe03f */
[----:B------:R-:W-:-:S02]  /*3fa0*/  UIADD3 UR18, UR34, 0x6, URZ ;  /* 0x0000000622127890 */ /* 0x000fc4000fffe03f */
[----:B------:R-:W-:Y:S01]  /*3fb0*/  UMOV UR50, UR34 ;  /* 0x0000002200327c82 */ /* 0x000fe20008000000 */
        /* <DEDUP_REMOVED lines=37> */
.L_x_1908:
[----:B------:R-:W-:Y:S01]  /*4210*/  ULEA UR10, UR5, UR38, 0x3 ;  /* 0x00000026050a7291 */ /* 0x000fe2000f8e183f */
[----:B------:R-:W-:-:S05]  /*4220*/  IMAD.U32 R0, RZ, RZ, UR7 ;  /* 0x00000007ff007e24 */ /* 0x000fca000f8e00ff */
[----:B------:R-:W-:-:S04]  /*4230*/  SHF.L.U32 R0, R0, 0x1f, RZ ;  /* 0x0000001f00007819 */ /* 0x000fc800000006ff */
[----:B------:R1:W2:Y:S01]  /*4240*/  SYNCS.PHASECHK.TRANS64.TRYWAIT P2, [UR10+0x28850], R0 ;  /* 0x02885000ff0075a7 */ /* 0x0002a2000804014a */
[----:B------:R-:W-:Y:S05]  /*4250*/  @!P0 BRA `(.L_x_1909) ;  /* 0x0000000000048947 */ /* 0x000fea0003800000 */
[----:B------:R-:W-:Y:S01]  /*4260*/  BPT.TRAP 0x1 ;  /* 0x000000040000795c */ /* 0x000fe20000300000 */
.L_x_1909:
[----:B--2---:R-:W-:Y:S05]  /*4270*/  @P2 BRA `(.L_x_1907) ;  /* 0x0000000000082947 */ /* 0x004fea0003800000 */
[----:B------:R-:W2:Y:S02]  /*4280*/  SYNCS.PHASECHK.TRANS64.TRYWAIT P2, [UR10+0x28850], R0 ;  /* 0x02885000ff0075a7 */ /* 0x000ea4000804014a */
[----:B--2---:R-:W-:Y:S05]  /*4290*/  @!P2 BRA `(.L_x_1910) ;  /* 0x0000008c00b4a947 */ /* 0x004fea0003800000 */
.L_x_1907:
[----:B------:R-:W-:Y:S01]  /*42a0*/  UIADD3 UR7, UR38, 0x400, URZ ;  /* 0x0000040026077890 */ /* 0x000fe2000fffe03f */
[----:B------:R-:W-:Y:S01]  /*42b0*/  WARPGROUP.ARRIVE ;  /* 0x00000000000079c5 */ /* 0x000fe20000000000 */
[----:B------:R-:W-:Y:S01]  /*42c0*/  UMOV UR11, 0x40000040 ;  /* 0x40000040000b7882 */ /* 0x000fe20000000000 */
[----:B------:R-:W-:Y:S02]  /*42d0*/  UISETP.NE.U32.AND UP0, UPT, UR40, URZ, UPT ;  /* 0x0000003f2800728c */ /* 0x000fe4000bf05070 */
[----:B------:R-:W-:Y:S02]  /*42e0*/  USHF.R.U32.HI UR7, URZ, 0x4, UR7 ;  /* 0x000000043f077899 */ /* 0x000fe40008011607 */
[----:B------:R-:W-:Y:S02]  /*42f0*/  UISETP.NE.AND.EX UP0, UPT, UR41, URZ, UPT, UP0 ;  /* 0x0000003f2900728c */ /* 0x000fe4000bf05300 */
[----:B------:R-:W-:-:S04]  /*4300*/  ULOP3.LUT UR7, UR7, 0x3fff, URZ, 0xc0, !UPT ;  /* 0x00003fff07077892 */ /* 0x000fc8000f8ec03f */
[----:B------:R-:W-:-:S04]  /*4310*/  ULOP3.LUT UR7, UR7, 0x4000000, URZ, 0xfc, !UPT ;  /* 0x0400000007077892 */ /* 0x000fc8000f8efc3f */
[----:B------:R-:W-:-:S07]  /*4320*/  ULEA UR7, UR5, UR7, 0xb ;  /* 0x0000000705077291 */ /* 0x000fce000f8e583f */
[----:B------:R-:W-:Y:S02]  /*4330*/  UMOV UR10, UR7 ;  /* 0x00000007000a7c82 */ /* 0x000fe40008000000 */
[----:B------:R-:W-:Y:S01]  /*4340*/  HGMMA.64x128x16.F32.BF16 R88, R180, gdesc[UR8].tnspB, R88, gsb0 ;  /* 0x41e00008b4587df0 */ /* 0x000fe20008001858 */
[----:B------:R-:W-:Y:S01]  /*4350*/  UIADD3 UR10, UR7, 0x80, URZ ;  /* 0x00000080070a7890 */ /* 0x000fe2000fffe03f */
[----:B------:R-:W-:Y:S01]  /*4360*/  UMOV UR11, 0x40000040 ;  /* 0x40000040000b7882 */ /* 0x000fe20000000000 */
[----:B------:R-:W-:Y:S02]  /*4370*/  WARPGROUP.DEPBAR.LE gsb0, 0x0 ;  /* 0x00008000000079c5 */ /* 0x000fe40000010000 */
[----:B------:R-:W-:-:S07]  /*4380*/  WARPGROUP.ARRIVE ;  /* 0x00000000000079c5 */ /* 0x000fce0000000000 */
[----:B------:R-:W-:Y:S01]  /*4390*/  HGMMA.64x128x16.F32.BF16 R88, R176, gdesc[UR8].tnspB, R88, gsb0 ;  /* 0x41e00008b0587df0 */ /* 0x000fe20008001858 */
[----:B------:R-:W-:Y:S01]  /*43a0*/  UMOV UR10, 0xffffff80 ;  /* 0xffffff80000a7882 */ /* 0x000fe20000000000 */
[----:B------:R-:W-:Y:S02]  /*43b0*/  USEL UR11, UR55, 0x1, UP0 ;  /* 0x00000001370b7887 */ /* 0x000fe40008000000 */
[----:B------:R-:W-:Y:S02]  /*43c0*/  UIMAD UR10, UR6, UR10, 0x1 ;  /* 0x00000001060a74a4 */ /* 0x000fe4000f8e020a */
[----:B------:R-:W-:Y:S02]  /*43d0*/  UISETP.GT.AND UP0, UPT, UR6, UR39, UPT ;  /* 0x000000270600728c */ /* 0x000fe4000bf04270 */
[----:B------:R-:W-:Y:S02]  /*43e0*/  UIADD3 UR10, UR42, UR10, URZ ;  /* 0x0000000a2a0a7290 */ /* 0x000fe4000fffe03f */
[----:B------:R-:W-:-:S02]  /*43f0*/  UIADD3 UR6, UR6, -0x1, URZ ;  /* 0xffffffff06067890 */ /* 0x000fc4000fffe03f */
[----:B------:R-:W-:-:S03]  /*4400*/  UIMAD UR10, UR11, UR54, UR10 ;  /* 0x000000360b0a72a4 */ /* 0x000fc6000f8e020a */
[----:B------:R-:W-:Y:S01]  /*4410*/  UMOV UR11, 0x40000040 ;  /* 0x40000040000b7882 */ /* 0x000fe20000000000 */
[----:B------:R-:W-:-:S06]  /*4420*/  UIADD3 UR10, UR10, -UR47, URZ ;  /* 0x8000002f0a0a7290 */ /* 0x000fcc000fffe03f */
[----:B--2---:R-:W-:Y:S01]  /*4430*/  IMAD.U32 R5, RZ, RZ, UR10 ;  /* 0x0000000aff057e24 */ /* 0x004fe2000f8e00ff */
[----:B------:R-:W-:-:S03]  /*4440*/  UIADD3 UR10, UR7, 0x100, URZ ;  /* 0x00000100070a7890 */ /* 0x000fc6000fffe03f */
[----:B------:R-:W-:-:S04]  /*4450*/  IMAD R5, R2, -0x2, R5 ;  /* 0xfffffffe02057824 */ /* 0x000fc800078e0205 */
[----:B------:R-:W-:-:S05]  /*4460*/  IMAD.IADD R10, R22, 0x1, R5 ;  /* 0x00000001160a7824 */ /* 0x000fca00078e0205 */
[C---:B------:R-:W-:Y:S02]  /*4470*/  ISETP.GT.AND P2, PT, R10.reuse, RZ, PT ;  /* 0x000000ff0a00720c */ /* 0x040fe40003f44270 */
[----:B------:R-:W-:Y:S02]  /*4480*/  ISETP.GT.AND P3, PT, R10, 0x1, PT ;  /* 0x000000010a00780c */ /* 0x000fe40003f64270 */
[----:B------:R-:W-:Y:S02]  /*4490*/  FSEL R11, R24, -INF , P2 ;  /* 0xff800000180b7808 */ /* 0x000fe40001000000 */
[----:B------:R-:W-:Y:S02]  /*44a0*/  ISETP.GT.AND P2, PT, R10, 0x8, PT ;  /* 0x000000080a00780c */ /* 0x000fe40003f44270 */
[----:B------:R-:W-:Y:S02]  /*44b0*/  FSEL R199, R25, -INF , P3 ;  /* 0xff80000019c77808 */ /* 0x000fe40001800000 */
[----:B-1----:R-:W-:-:S02]  /*44c0*/  FMNMX.FTZ R0, R11, R6, !PT ;  /* 0x000000060b007209 */ /* 0x002fc40007810000 */
[----:B------:R-:W-:Y:S02]  /*44d0*/  ISETP.GT.AND P3, PT, R10, 0x9, PT ;  /* 0x000000090a00780c */ /* 0x000fe40003f64270 */
[----:B------:R-:W-:Y:S02]  /*44e0*/  FSEL R13, R28, -INF , P2 ;  /* 0xff8000001c0d7808 */ /* 0x000fe40001000000 */
[----:B------:R-:W-:Y:S02]  /*44f0*/  FMNMX.FTZ R0, R199, R0, !PT ;  /* 0x00000000c7007209 */ /* 0x000fe40007810000 */
[----:B------:R-:W-:Y:S02]  /*4500*/  ISETP.GT.AND P2, PT, R10, 0x10, PT ;  /* 0x000000100a00780c */ /* 0x000fe40003f44270 */
[----:B------:R-:W-:Y:S02]  /*4510*/  FSEL R197, R29, -INF , P3 ;  /* 0xff8000001dc57808 */ /* 0x000fe40001800000 */
[----:B------:R-:W-:-:S02]  /*4520*/  FMNMX.FTZ R0, R13, R0, !PT ;  /* 0x000000000d007209 */ /* 0x000fc40007810000 */
        /* <DEDUP_REMOVED lines=22> */
[----:B------:R-:W-:Y:S01]  /*4690*/  FMNMX.FTZ R0, R181, R0, !PT ;  /* 0x00000000b5007209 */ /* 0x000fe20007810000 */
[----:B------:R-:W-:Y:S02]  /*46a0*/  WARPGROUP.DEPBAR.LE gsb0, 0x0 ;  /* 0x00008000000079c5 */ /* 0x000fe40000010000 */
[----:B------:R-:W-:Y:S01]  /*46b0*/  WARPGROUP.ARRIVE ;  /* 0x00000000000079c5 */ /* 0x000fe20000000000 */
[----:B------:R-:W-:-:S02]  /*46c0*/  FSEL R179, R45, -INF , P3 ;  /* 0xff8000002db37808 */ /* 0x000fc40001800000 */
[----:B------:R-:W-:Y:S02]  /*46d0*/  ISETP.GT.AND P3, PT, R10, 0x31, PT ;  /* 0x000000310a00780c */ /* 0x000fe40003f64270 */
[----:B------:R-:W-:Y:S01]  /*46e0*/  FSEL R177, R48, -INF , P2 ;  /* 0xff80000030b17808 */ /* 0x000fe20001000000 */
[----:B------:R-:W-:Y:S01]  /*46f0*/  HGMMA.64x128x16.F32.BF16 R88, R172, gdesc[UR8].tnspB, R88, gsb0 ;  /* 0x41e00008ac587df0 */ /* 0x000fe20008001858 */
[----:B------:R-:W-:Y:S01]  /*4700*/  UIADD3 UR10, UR7, 0x180, URZ ;  /* 0x00000180070a7890 */ /* 0x000fe2000fffe03f */
[----:B------:R-:W-:Y:S01]  /*4710*/  FMNMX.FTZ R0, R179, R0, !PT ;  /* 0x00000000b3007209 */ /* 0x000fe20007810000 */
[----:B------:R-:W-:Y:S01]  /*4720*/  UMOV UR11, 0x40000040 ;  /* 0x40000040000b7882 */ /* 0x000fe20000000000 */
[----:B------:R-:W-:Y:S02]  /*4730*/  ISETP.GT.AND P2, PT, R10, 0x38, PT ;  /* 0x000000380a00780c */ /* 0x000fe40003f44270 */
[----:B------:R-:W-:Y:S01]  /*4740*/  FMNMX.FTZ R0, R177, R0, !PT ;  /* 0x00000000b1007209 */ /* 0x000fe20007810000 */
[----:B------:R-:W-:-:S02]  /*4750*/  WARPGROUP.DEPBAR.LE gsb0, 0x0 ;  /* 0x00008000000079c5 */ /* 0x000fc40000010000 */
[----:B------:R-:W-:Y:S01]  /*4760*/  WARPGROUP.ARRIVE ;  /* 0x00000000000079c5 */ /* 0x000fe20000000000 */
[----:B------:R-:W-:Y:S02]  /*4770*/  FSEL R175, R49, -INF , P3 ;  /* 0xff80000031af7808 */ /* 0x000fe40001800000 */
[----:B------:R-:W-:Y:S02]  /*4780*/  ISETP.GT.AND P3, PT, R10, 0x39, PT ;  /* 0x000000390a00780c */ /* 0x000fe40003f64270 */
[----:B------:R-:W-:Y:S01]  /*4790*/  FSEL R173, R52, -INF , P2 ;  /* 0xff80000034ad7808 */ /* 0x000fe20001000000 */
[----:B------:R-:W-:Y:S01]  /*47a0*/  HGMMA.64x128x16.F32.BF16 R88, R168, gdesc[UR8].tnspB, R88, gsb0 ;  /* 0x41e00008a8587df0 */ /* 0x000fe20008001858 */
[----:B------:R-:W-:Y:S01]  /*47b0*/  UIADD3 UR10, UR7, 0x200, URZ ;  /* 0x00000200070a7890 */ /* 0x000fe2000fffe03f */
[----:B------:R-:W-:Y:S01]  /*47c0*/  FMNMX.FTZ R0, R175, R0, !PT ;  /* 0x00000000af007209 */ /* 0x000fe20007810000 */
[----:B------:R-:W-:Y:S01]  /*47d0*/  UMOV UR11, 0x40000040 ;  /* 0x40000040000b7882 */ /* 0x000fe20000000000 */
[----:B------:R-:W-:-:S02]  /*47e0*/  ISETP.GT.AND P2, PT, R10, 0x40, PT ;  /* 0x000000400a00780c */ /* 0x000fc40003f44270 */
[----:B------:R-:W-:Y:S02]  /*47f0*/  FSEL R53, R53, -INF , P3 ;  /* 0xff80000035357808 */ /* 0x000fe40001800000 */
[----:B------:R-:W-:Y:S02]  /*4800*/  FMNMX.FTZ R0, R173, R0, !PT ;  /* 0x00000000ad007209 */ /* 0x000fe40007810000 */
[----:B------:R-:W-:Y:S02]  /*4810*/  ISETP.GT.AND P3, PT, R10, 0x41, PT ;  /* 0x000000410a00780c */ /* 0x000fe40003f64270 */
[----:B------:R-:W-:Y:S02]  /*4820*/  FSEL R49, R56, -INF , P2 ;  /* 0xff80000038317808 */ /* 0x000fe40001000000 */
[----:B------:R-:W-:Y:S02]  /*4830*/  FMNMX.FTZ R0, R53, R0, !PT ;  /* 0x0000000035007209 */ /* 0x000fe40007810000 */
        /* <DEDUP_REMOVED lines=39> */
[C---:B------:R-:W-:Y:S01]  /*4ab0*/  ISETP.GT.AND P3, PT, R10.reuse, 0x79, PT ;  /* 0x000000790a00780c */ /* 0x040fe20003f64270 */
[----:B------:R-:W-:Y:S01]  /*4ac0*/  VIADD R10, R10, 0x8 ;  /* 0x000000080a0a7836 */ /* 0x000fe20000000000 */
[----:B------:R-:W-:Y:S02]  /*4ad0*/  FSEL R45, R84, -INF , P2 ;  /* 0xff800000542d7808 */ /* 0x000fe40001000000 */
[----:B------:R-:W-:Y:S02]  /*4ae0*/  FMNMX.FTZ R0, R81, R0, !PT ;  /* 0x0000000051007209 */ /* 0x000fe40007810000 */
[----:B------:R-:W-:-:S02]  /*4af0*/  FSEL R85, R85, -INF , P3 ;  /* 0xff80000055557808 */ /* 0x000fc40001800000 */
[----:B------:R-:W-:Y:S02]  /*4b00*/  FMNMX.FTZ R0, R45, R0, !PT ;  /* 0x000000002d007209 */ /* 0x000fe40007810000 */
[C---:B------:R-:W-:Y:S02]  /*4b10*/  ISETP.GT.AND P4, PT, R10.reuse, RZ, PT ;  /* 0x000000ff0a00720c */ /* 0x040fe40003f84270 */
[----:B------:R-:W-:Y:S02]  /*4b20*/  FMNMX.FTZ R12, R85, R0, !PT ;  /* 0x00000000550c7209 */ /* 0x000fe40007810000 */
[----:B------:R-:W1:Y:S01]  /*4b30*/  LDC R0, c[0x0][0x988] ;  /* 0x00026200ff007b82 */ /* 0x000e620000000800 */
[----:B------:R-:W-:Y:S02]  /*4b40*/  ISETP.GT.AND P5, PT, R10, 0x1, PT ;  /* 0x000000010a00780c */ /* 0x000fe40003fa4270 */
[----:B------:R-:W2:Y:S01]  /*4b50*/  SHFL.BFLY PT, R5, R12, 0x2, 0x1f ;  /* 0x0c401f000c057f89 */ /* 0x000ea200000e0000 */
[----:B------:R-:W-:-:S02]  /*4b60*/  FSEL R26, R26, -INF , P4 ;  /* 0xff8000001a1a7808 */ /* 0x000fc40002000000 */
[C---:B------:R-:W-:Y:S02]  /*4b70*/  ISETP.GT.AND P3, PT, R10.reuse, 0x8, PT ;  /* 0x000000080a00780c */ /* 0x040fe40003f64270 */
[C---:B------:R-:W-:Y:S02]  /*4b80*/  ISETP.GT.AND P6, PT, R10.reuse, 0x9, PT ;  /* 0x000000090a00780c */ /* 0x040fe40003fc4270 */
[C---:B------:R-:W-:Y:S02]  /*4b90*/  ISETP.GT.AND P4, PT, R10.reuse, 0x10, PT ;  /* 0x000000100a00780c */ /* 0x040fe40003f84270 */
[----:B------:R-:W-:Y:S02]  /*4ba0*/  FSEL R31, R31, -INF , P6 ;  /* 0xff8000001f1f7808 */ /* 0x000fe40003000000 */
[----:B------:R-:W-:Y:S02]  /*4bb0*/  ISETP.GT.AND P6, PT, R10, 0x19, PT ;  /* 0x000000190a00780c */ /* 0x000fe40003fc4270 */
[----:B--2---:R-:W-:-:S02]  /*4bc0*/  FMNMX.FTZ R14, R12, R5, !PT ;  /* 0x000000050c0e7209 */ /* 0x004fc40007810000 */
[----:B------:R-:W-:-:S03]  /*4bd0*/  FMNMX.FTZ R12, R26, R7, !PT ;  /* 0x000000071a0c7209 */ /* 0x000fc60007810000 */
[----:B------:R-:W2:Y:S01]  /*4be0*/  SHFL.BFLY PT, R5, R14, 0x1, 0x1f ;  /* 0x0c201f000e057f89 */ /* 0x000ea200000e0000 */
[----:B------:R-:W-:Y:S02]  /*4bf0*/  WARPGROUP.DEPBAR.LE gsb0, 0x0 ;  /* 0x00008000000079c5 */ /* 0x000fe40000010000 */
[----:B------:R-:W-:Y:S01]  /*4c00*/  WARPGROUP.ARRIVE ;  /* 0x00000000000079c5 */ /* 0x000fe20000000000 */
[----:B------:R-:W-:Y:S02]  /*4c10*/  FSEL R169, R34, -INF , P4 ;  /* 0xff80000022a97808 */ /* 0x000fe40002000000 */
[----:B------:R-:W-:-:S03]  /*4c20*/  ISETP.GT.AND P4, PT, R10, 0x20, PT ;  /* 0x000000200a00780c */ /* 0x000fc60003f84270 */
[----:B------:R-:W-:Y:S01]  /*4c30*/  HGMMA.64x128x16.F32.BF16 R88, R152, gdesc[UR8].tnspB, R88, gsb0 ;  /* 0x41e0000898587df0 */ /* 0x000fe20008001858 */
[----:B------:R-:W-:Y:S01]  /*4c40*/  UIADD3 UR10, UR7, 0x280, URZ ;  /* 0x00000280070a7890 */ /* 0x000fe2000fffe03f */
[----:B------:R-:W-:Y:S01]  /*4c50*/  UMOV UR11, 0x40000040 ;  /* 0x40000040000b7882 */ /* 0x000fe20000000000 */
[----:B--2---:R-:W-:-:S04]  /*4c60*/  FMNMX.FTZ R5, R14, R5, !PT ;  /* 0x000000050e057209 */ /* 0x004fc80007810000 */
[C---:B------:R-:W-:Y:S01]  /*4c70*/  FSETP.NEU.FTZ.AND P2, PT, R5.reuse, -INF , PT ;  /* 0xff8000000500780b */ /* 0x040fe20003f5d000 */
[----:B-1----:R-:W-:-:S05]  /*4c80*/  FMUL.FTZ R8, R5, R0 ;  /* 0x0000000005087220 */ /* 0x002fca0000410000 */
[----:B------:R-:W-:-:S05]  /*4c90*/  FSEL R8, R8, RZ, P2 ;  /* 0x000000ff08087208 */ /* 0x000fca0001000000 */
[-CC-:B------:R-:W-:Y:S01]  /*4ca0*/  FFMA.FTZ R178, R193, R0.reuse, -R8.reuse ;  /* 0x00000000c1b27223 */ /* 0x180fe20000010808 */
[----:B------:R-:W-:Y:S01]  /*4cb0*/  FSEL R193, R39, -INF , P6 ;  /* 0xff80000027c17808 */ /* 0x000fe20003000000 */
[-CC-:B------:R-:W-:Y:S01]  /*4cc0*/  FFMA.FTZ R176, R15, R0.reuse, -R8.reuse ;  /* 0x000000000fb07223 */ /* 0x180fe20000010808 */
[-CC-:B------:R-:W-:Y:S01]  /*4cd0*/  FFMA.FTZ R15, R195, R0.reuse, -R8.reuse ;  /* 0x00000000c30f7223 */ /* 0x180fe20000010808 */
[----:B------:R-:W-:Y:S01]  /*4ce0*/  FSEL R195, R42, -INF , P4 ;  /* 0xff8000002ac37808 */ /* 0x000fe20002000000 */
[-CC-:B------:R-:W-:Y:S01]  /*4cf0*/  FFMA.FTZ R182, R13, R0.reuse, -R8.reuse ;  /* 0x000000000db67223 */ /* 0x180fe20000010808 */
[-CC-:B------:R-:W-:Y:S01]  /*4d00*/  FFMA.FTZ R13, R197, R0.reuse, -R8.reuse ;  /* 0x00000000c50d7223 */ /* 0x180fe20000010808 */
[C---:B------:R-:W-:Y:S01]  /*4d10*/  ISETP.GT.AND P6, PT, R10.reuse, 0x29, PT ;  /* 0x000000290a00780c */ /* 0x040fe20003fc4270 */
[-CC-:B------:R-:W-:Y:S01]  /*4d20*/  FFMA.FTZ R172, R191, R0.reuse, -R8.reuse ;  /* 0x00000000bfac7223 */ /* 0x180fe20000010808 */
[----:B------:R-:W-:Y:S01]  /*4d30*/  ISETP.GT.AND P4, PT, R10, 0x30, PT ;  /* 0x000000300a00780c */ /* 0x000fe20003f84270 */
[-CC-:B------:R-:W-:Y:S01]  /*4d40*/  FFMA.FTZ R180, R199, R0.reuse, -R8.reuse ;  /* 0x00000000c7b47223 */ /* 0x180fe20000010808 */
[----:B------:R-:W-:Y:S01]  /*4d50*/  FSEL R47, R47, -INF , P6 ;  /* 0xff8000002f2f7808 */ /* 0x000fe20003000000 */
[-CC-:B------:R-:W-:Y:S01]  /*4d60*/  FFMA.FTZ R174, R181, R0.reuse, -R8.reuse ;  /* 0x00000000b5ae7223 */ /* 0x180fe20000010808 */
[----:B------:R-:W-:Y:S01]  /*4d70*/  FSEL R191, R50, -INF , P4 ;  /* 0xff80000032bf7808 */ /* 0x000fe20002000000 */
[-CC-:B------:R-:W-:Y:S01]  /*4d80*/  FFMA.FTZ R39, R179, R0.reuse, -R8.reuse ;  /* 0x00000000b3277223 */ /* 0x180fe20000010808 */
[C---:B------:R-:W-:Y:S01]  /*4d90*/  ISETP.GT.AND P4, PT, R10.reuse, 0x39, PT ;  /* 0x000000390a00780c */ /* 0x040fe20003f84270 */
[-CC-:B------:R-:W-:Y:S01]  /*4da0*/  FFMA.FTZ R168, R177, R0.reuse, -R8.reuse ;  /* 0x00000000b1a87223 */ /* 0x180fe20000010808 */
[-CC-:B------:R-:W-:Y:S01]  /*4db0*/  FFMA.FTZ R170, R173, R0.reuse, -R8.reuse ;  /* 0x00000000adaa7223 */ /* 0x180fe20000010808 */
[-CC-:B------:R-:W-:Y:S01]  /*4dc0*/  FFMA.FTZ R24, R45, R0.reuse, -R8.reuse ;  /* 0x000000002d187223 */ /* 0x180fe20000010808 */
[----:B------:R-:W-:Y:S01]  /*4dd0*/  FSEL R55, R55, -INF , P4 ;  /* 0xff80000037377808 */ /* 0x000fe20002000000 */
[-CC-:B------:R-:W-:Y:S01]  /*4de0*/  FFMA.FTZ R14, R9, R0.reuse, -R8.reuse ;  /* 0x00000000090e7223 */ /* 0x180fe20000010808 */
[----:B------:R-:W-:Y:S01]  /*4df0*/  ISETP.GT.AND P4, PT, R10, 0x48, PT ;  /* 0x000000480a00780c */ /* 0x000fe20003f84270 */
[-CC-:B------:R-:W-:Y:S01]  /*4e00*/  FFMA.FTZ R11, R11, R0.reuse, -R8.reuse ;  /* 0x000000000b0b7223 */ /* 0x180fe20000010808 */
[----:B------:R-:W-:Y:S01]  /*4e10*/  FSEL R45, R5, RZ, P2 ;  /* 0x000000ff052d7208 */ /* 0x000fe20001000000 */
[----:B------:R-:W-:Y:S01]  /*4e20*/  MUFU.EX2 R180, R180 ;  /* 0x000000b400b47308 */ /* 0x000fe20000000800 */
[----:B------:R-:W-:Y:S01]  /*4e30*/  FSEL R179, R62, -INF , P4 ;  /* 0xff8000003eb37808 */ /* 0x000fe20002000000 */
[-CC-:B------:R-:W-:Y:S01]  /*4e40*/  FFMA.FTZ R21, R21, R0.reuse, -R8.reuse ;  /* 0x0000000015157223 */ /* 0x180fe20000010808 */
[C---:B------:R-:W-:Y:S01]  /*4e50*/  ISETP.GT.AND P4, PT, R10.reuse, 0x51, PT ;  /* 0x000000510a00780c */ /* 0x040fe20003f84270 */
[-CC-:B------:R-:W-:Y:S01]  /*4e60*/  FFMA.FTZ R53, R53, R0.reuse, -R8.reuse ;  /* 0x0000000035357223 */ /* 0x180fe20000010808 */
[----:B------:R-:W-:Y:S01]  /*4e70*/  FFMA.FTZ R85, R85, R0, -R8 ;  /* 0x0000000055557223 */ /* 0x000fe20000010808 */
[----:B------:R-:W-:Y:S01]  /*4e80*/  IMAD.U32 R50, RZ, RZ, UR5 ;  /* 0x00000005ff327e24 */ /* 0x000fe2000f8e00ff */
[----:B------:R-:W-:Y:S01]  /*4e90*/  FSEL R67, R67, -INF , P4 ;  /* 0xff80000043437808 */ /* 0x000fe20002000000 */
[----:B------:R-:W-:Y:S01]  /*4ea0*/  MUFU.EX2 R11, R11 ;  /* 0x0000000b000b7308 */ /* 0x000fe20000000800 */
[----:B------:R-:W-:Y:S01]  /*4eb0*/  ISETP.GT.AND P4, PT, R10, 0x60, PT ;  /* 0x000000600a00780c */ /* 0x000fe20003f84270 */
[----:B------:R-:W-:Y:S01]  /*4ec0*/  UMOV UR5, UR37 ;  /* 0x0000002500057c82 */ /* 0x000fe20008000000 */
[----:B------:R-:W-:-:S02]  /*4ed0*/  @!P1 LEA R50, R50, UR38, 0x3 ;  /* 0x0000002632329c11 */ /* 0x000fc4000f8e18ff */
[----:B------:R-:W-:Y:S02]  /*4ee0*/  FSEL R173, R74, -INF , P4 ;  /* 0xff8000004aad7808 */ /* 0x000fe40002000000 */
[C---:B------:R-:W-:Y:S01]  /*4ef0*/  ISETP.GT.AND P4, PT, R10.reuse, 0x69, PT ;  /* 0x000000690a00780c */ /* 0x040fe20003f84270 */
[----:B------:R-:W-:Y:S03]  /*4f00*/  MUFU.EX2 R182, R182 ;  /* 0x000000b600b67308 */ /* 0x000fe60000000800 */
[----:B------:R-:W-:Y:S02]  /*4f10*/  FSEL R79, R79, -INF , P4 ;  /* 0xff8000004f4f7808 */ /* 0x000fe40002000000 */
[----:B------:R-:W-:-:S03]  /*4f20*/  ISETP.GT.AND P4, PT, R10, 0x78, PT ;  /* 0x000000780a00780c */ /* 0x000fc60003f84270 */
        /* <DEDUP_REMOVED lines=11> */
[----:B------:R-:W-:Y:S01]  /*4fe0*/  FSEL R155, R27, -INF , P5 ;  /* 0xff8000001b9b7808 */ /* 0x000fe20002800000 */
[-CC-:B------:R-:W-:Y:S01]  /*4ff0*/  FFMA.FTZ R27, R183, R0.reuse, -R8.reuse ;  /* 0x00000000b71b7223 */ /* 0x180fe20000010808 */
[----:B------:R-:W-:Y:S01]  /*5000*/  FSEL R153, R30, -INF , P3 ;  /* 0xff8000001e997808 */ /* 0x000fe20001800000 */
[--C-:B------:R-:W-:Y:S01]  /*5010*/  FFMA.FTZ R152, R49, R0, -R8.reuse ;  /* 0x0000000031987223 */ /* 0x100fe20000010808 */
[----:B------:R-:W-:Y:S01]  /*5020*/  FMNMX.FTZ R12, R155, R12, !PT ;  /* 0x0000000c9b0c7209 */ /* 0x000fe20007810000 */
[----:B------:R-:W-:Y:S01]  /*5030*/  HGMMA.64x128x16.F32.BF16 R88, R156, gdesc[UR8].tnspB, R88, gsb0 ;  /* 0x41e000089c587df0 */ /* 0x000fe20008001858 */
[C---:B------:R-:W-:Y:S01]  /*5040*/  ISETP.GT.AND P5, PT, R10.reuse, 0x11, PT ;  /* 0x000000110a00780c */ /* 0x040fe20003fa4270 */
[----:B------:R-:W-:Y:S01]  /*5050*/  UIADD3 UR10, UR7, 0x300, URZ ;  /* 0x00000300070a7890 */ /* 0x000fe2000fffe03f */
[----:B------:R-:W-:Y:S01]  /*5060*/  FMNMX.FTZ R12, R153, R12, !PT ;  /* 0x0000000c990c7209 */ /* 0x000fe20007810000 */
[----:B------:R-:W-:Y:S01]  /*5070*/  UMOV UR11, 0x40000040 ;  /* 0x40000040000b7882 */ /* 0x000fe20000000000 */
[----:B------:R-:W-:Y:S01]  /*5080*/  ISETP.GT.AND P3, PT, R10, 0x18, PT ;  /* 0x000000180a00780c */ /* 0x000fe20003f64270 */
[--C-:B------:R-:W-:Y:S01]  /*5090*/  FFMA.FTZ R49, R57, R0, -R8.reuse ;  /* 0x0000000039317223 */ /* 0x100fe20000010808 */
[----:B------:R-:W-:Y:S01]  /*50a0*/  FMNMX.FTZ R12, R31, R12, !PT ;  /* 0x0000000c1f0c7209 */ /* 0x000fe20007810000 */
[-CC-:B------:R-:W-:Y:S01]  /*50b0*/  FFMA.FTZ R154, R41, R0.reuse, -R8.reuse ;  /* 0x00000000299a7223 */ /* 0x180fe20000010808 */
[----:B------:R-:W-:Y:S01]  /*50c0*/  FSEL R35, R35, -INF , P5 ;  /* 0xff80000023237808 */ /* 0x000fe20002800000 */
[----:B------:R-:W-:Y:S01]  /*50d0*/  FFMA.FTZ R41, R61, R0, -R8 ;  /* 0x000000003d297223 */ /* 0x000fe20000010808 */
[----:B------:R-:W-:Y:S01]  /*50e0*/  FMNMX.FTZ R12, R169, R12, !PT ;  /* 0x0000000ca90c7209 */ /* 0x000fe20007810000 */
[----:B------:R-:W-:Y:S01]  /*50f0*/  MUFU.EX2 R27, R27 ;  /* 0x0000001b001b7308 */ /* 0x000fe20000000800 */
[----:B------:R-:W-:-:S02]  /*5100*/  FSEL R171, R38, -INF , P3 ;  /* 0xff80000026ab7808 */ /* 0x000fc40001800000 */
[----:B------:R-:W-:Y:S02]  /*5110*/  FMNMX.FTZ R12, R35, R12, !PT ;  /* 0x0000000c230c7209 */ /* 0x000fe40007810000 */
[C---:B------:R-:W-:Y:S02]  /*5120*/  ISETP.GT.AND P5, PT, R10.reuse, 0x21, PT ;  /* 0x000000210a00780c */ /* 0x040fe40003fa4270 */
[----:B------:R-:W-:Y:S01]  /*5130*/  FMNMX.FTZ R12, R171, R12, !PT ;  /* 0x0000000cab0c7209 */ /* 0x000fe20007810000 */
[----:B------:R-:W-:Y:S01]  /*5140*/  MUFU.EX2 R170, R170 ;  /* 0x000000aa00aa7308 */ /* 0x000fe20000000800 */
[----:B------:R-:W-:Y:S02]  /*5150*/  ISETP.GT.AND P3, PT, R10, 0x28, PT ;  /* 0x000000280a00780c */ /* 0x000fe40003f64270 */
[----:B------:R-:W-:Y:S02]  /*5160*/  FMNMX.FTZ R12, R193, R12, !PT ;  /* 0x0000000cc10c7209 */ /* 0x000fe40007810000 */
[----:B------:R-:W-:-:S02]  /*5170*/  FSEL R43, R43, -INF , P5 ;  /* 0xff8000002b2b7808 */ /* 0x000fc40002800000 */
[----:B------:R-:W-:Y:S01]  /*5180*/  FMNMX.FTZ R12, R195, R12, !PT ;  /* 0x0000000cc30c7209 */ /* 0x000fe20007810000 */
[----:B------:R-:W-:Y:S01]  /*5190*/  MUFU.EX2 R53, R53 ;  /* 0x0000003500357308 */ /* 0x000fe20000000800 */
[----:B------:R-:W-:Y:S01]  /*51a0*/  FSEL R197, R46, -INF , P3 ;  /* 0xff8000002ec57808 */ /* 0x000fe20001800000 */
[----:B------:R-:W-:Y:S01]  /*51b0*/  IMAD.U32 R46, RZ, RZ, UR37 ;  /* 0x00000025ff2e7e24 */ /* 0x000fe2000f8e00ff */
[----:B------:R-:W-:Y:S02]  /*51c0*/  FMNMX.FTZ R12, R43, R12, !PT ;  /* 0x0000000c2b0c7209 */ /* 0x000fe40007810000 */
[C---:B------:R-:W-:Y:S02]  /*51d0*/  ISETP.GT.AND P5, PT, R10.reuse, 0x31, PT ;  /* 0x000000310a00780c */ /* 0x040fe40003fa4270 */
[----:B------:R-:W-:Y:S01]  /*51e0*/  FMNMX.FTZ R12, R197, R12, !PT ;  /* 0x0000000cc50c7209 */ /* 0x000fe20007810000 */
[----:B------:R-:W-:Y:S01]  /*51f0*/  MUFU.EX2 R152, R152 ;  /* 0x0000009800987308 */ /* 0x000fe20000000800 */
[----:B------:R-:W-:-:S02]  /*5200*/  ISETP.GT.AND P3, PT, R10, 0x38, PT ;  /* 0x000000380a00780c */ /* 0x000fc40003f64270 */
[----:B------:R-:W-:Y:S02]  /*5210*/  FMNMX.FTZ R12, R47, R12, !PT ;  /* 0x0000000c2f0c7209 */ /* 0x000fe40007810000 */
[----:B------:R-:W-:Y:S01]  /*5220*/  FSEL R183, R51, -INF , P5 ;  /* 0xff80000033b77808 */ /* 0x000fe20002800000 */
[----:B------:R-:W-:Y:S01]  /*5230*/  FFMA.FTZ R51, R175, R0, -R8 ;  /* 0x00000000af337223 */ /* 0x000fe20000010808 */
[----:B------:R-:W-:Y:S01]  /*5240*/  FMNMX.FTZ R12, R191, R12, !PT ;  /* 0x0000000cbf0c7209 */ /* 0x000fe20007810000 */
[----:B------:R-:W-:Y:S01]  /*5250*/  MUFU.EX2 R49, R49 ;  /* 0x0000003100317308 */ /* 0x000fe20000000800 */
[----:B------:R-:W-:Y:S02]  /*5260*/  FSEL R199, R54, -INF , P3 ;  /* 0xff80000036c77808 */ /* 0x000fe40001800000 */
[----:B------:R-:W-:Y:S02]  /*5270*/  FMNMX.FTZ R12, R183, R12, !PT ;  /* 0x0000000cb70c7209 */ /* 0x000fe40007810000 */
[----:B------:R-:W-:-:S02]  /*5280*/  ISETP.GT.AND P5, PT, R10, 0x40, PT ;  /* 0x000000400a00780c */ /* 0x000fc40003fa4270 */
[----:B------:R-:W-:Y:S01]  /*5290*/  FMNMX.FTZ R12, R199, R12, !PT ;  /* 0x0000000cc70c7209 */ /* 0x000fe20007810000 */
[----:B------:R-:W-:Y:S01]  /*52a0*/  MUFU.EX2 R51, R51 ;  /* 0x0000003300337308 */ /* 0x000fe20000000800 */
[----:B------:R-:W-:Y:S02]  /*52b0*/  ISETP.GT.AND P3, PT, R10, 0x41, PT ;  /* 0x000000410a00780c */ /* 0x000fe40003f64270 */
[----:B------:R-:W-:Y:S02]  /*52c0*/  FSEL R181, R58, -INF , P5 ;  /* 0xff8000003ab57808 */ /* 0x000fe40002800000 */
[----:B------:R-:W-:Y:S02]  /*52d0*/  FMNMX.FTZ R12, R55, R12, !PT ;  /* 0x0000000c370c7209 */ /* 0x000fe40007810000 */
[----:B------:R-:W-:Y:S01]  /*52e0*/  FSEL R59, R59, -INF , P3 ;  /* 0xff8000003b3b7808 */ /* 0x000fe20001800000 */
[----:B------:R-:W-:Y:S01]  /*52f0*/  MUFU.EX2 R154, R154 ;  /* 0x0000009a009a7308 */ /* 0x000fe20000000800 */
[----:B------:R-:W-:-:S02]  /*5300*/  FMNMX.FTZ R12, R181, R12, !PT ;  /* 0x0000000cb50c7209 */ /* 0x000fc40007810000 */
[C---:B------:R-:W-:Y:S02]  /*5310*/  ISETP.GT.AND P5, PT, R10.reuse, 0x49, PT ;  /* 0x000000490a00780c */ /* 0x040fe40003fa4270 */
[----:B------:R-:W-:Y:S02]  /*5320*/  FMNMX.FTZ R12, R59, R12, !PT ;  /* 0x0000000c3b0c7209 */ /* 0x000fe40007810000 */
[----:B------:R-:W-:Y:S01]  /*5330*/  ISETP.GT.AND P3, PT, R10, 0x50, PT ;  /* 0x000000500a00780c */ /* 0x000fe20003f64270 */
[----:B------:R-:W-:Y:S01]  /*5340*/  MUFU.EX2 R41, R41 ;  /* 0x0000002900297308 */ /* 0x000fe20000000800 */
[----:B------:R-:W-:Y:S02]  /*5350*/  FSEL R177, R63, -INF , P5 ;  /* 0xff8000003fb17808 */ /* 0x000fe40002800000 */
[----:B------:R-:W-:Y:S02]  /*5360*/  FMNMX.FTZ R12, R179, R12, !PT ;  /* 0x0000000cb30c7209 */ /* 0x000fe40007810000 */
[----:B------:R-:W-:-:S02]  /*5370*/  FSEL R201, R66, -INF , P3 ;  /* 0xff80000042c97808 */ /* 0x000fc40001800000 */
[----:B------:R-:W-:Y:S01]  /*5380*/  FMNMX.FTZ R12, R177, R12, !PT ;  /* 0x0000000cb10c7209 */ /* 0x000fe20007810000 */
[----:B------:R-:W-:Y:S01]  /*5390*/  MUFU.EX2 R14, R14 ;  /* 0x0000000e000e7308 */ /* 0x000fe20000000800 */
[C---:B------:R-:W-:Y:S02]  /*53a0*/  ISETP.GT.AND P5, PT, R10.reuse, 0x58, PT ;  /* 0x000000580a00780c */ /* 0x040fe40003fa4270 */
[----:B------:R-:W-:Y:S02]  /*53b0*/  FMNMX.FTZ R12, R201, R12, !PT ;  /* 0x0000000cc90c7209 */ /* 0x000fe40007810000 */
[----:B------:R-:W-:Y:S02]  /*53c0*/  ISETP.GT.AND P3, PT, R10, 0x59, PT ;  /* 0x000000590a00780c */ /* 0x000fe40003f64270 */
[----:B------:R-:W-:Y:S02]  /*53d0*/  FSEL R63, R70, -INF , P5 ;  /* 0xff800000463f7808 */ /* 0x000fe40002800000 */
[----:B------:R-:W-:-:S02]  /*53e0*/  FMNMX.FTZ R12, R67, R12, !PT ;  /* 0x0000000c430c7209 */ /* 0x000fc40007810000 */
[----:B------:R-:W-:Y:S02]  /*53f0*/  FSEL R71, R71, -INF , P3 ;  /* 0xff80000047477808 */ /* 0x000fe40001800000 */
[----:B------:R-:W-:Y:S02]  /*5400*/  FMNMX.FTZ R12, R63, R12, !PT ;  /* 0x0000000c3f0c7209 */ /* 0x000fe40007810000 */
[C---:B------:R-:W-:Y:S02]  /*5410*/  ISETP.GT.AND P5, PT, R10.reuse, 0x61, PT ;  /* 0x000000610a00780c */ /* 0x040fe40003fa4270 */
[----:B------:R-:W-:Y:S02]  /*5420*/  FMNMX.FTZ R12, R71, R12, !PT ;  /* 0x0000000c470c7209 */ /* 0x000fe40007810000 */
[----:B------:R-:W-:Y:S02]  /*5430*/  ISETP.GT.AND P3, PT, R10, 0x68, PT ;  /* 0x000000680a00780c */ /* 0x000fe40003f64270 */
[----:B------:R-:W-:-:S02]  /*5440*/  FSEL R75, R75, -INF , P5 ;  /* 0xff8000004b4b7808 */ /* 0x000fc40002800000 */
[----:B------:R-:W-:Y:S02]  /*5450*/  FMNMX.FTZ R12, R173, R12, !PT ;  /* 0x0000000cad0c7209 */ /* 0x000fe40007810000 */
[----:B------:R-:W-:Y:S02]  /*5460*/  FSEL R175, R78, -INF , P3 ;  /* 0xff8000004eaf7808 */ /* 0x000fe40001800000 */
[----:B------:R-:W-:Y:S02]  /*5470*/  FMNMX.FTZ R12, R75, R12, !PT ;  /* 0x0000000c4b0c7209 */ /* 0x000fe40007810000 */
[C---:B------:R-:W-:Y:S02]  /*5480*/  ISETP.GT.AND P5, PT, R10.reuse, 0x70, PT ;  /* 0x000000700a00780c */ /* 0x040fe40003fa4270 */
[----:B------:R-:W-:Y:S02]  /*5490*/  FMNMX.FTZ R12, R175, R12, !PT ;  /* 0x0000000caf0c7209 */ /* 0x000fe40007810000 */
[----:B------:R-:W-:-:S02]  /*54a0*/  ISETP.GT.AND P3, PT, R10, 0x71, PT ;  /* 0x000000710a00780c */ /* 0x000fc40003f64270 */
[----:B------:R-:W-:Y:S02]  /*54b0*/  FSEL R203, R82, -INF , P5 ;  /* 0xff80000052cb7808 */ /* 0x000fe40002800000 */
[----:B------:R-:W-:Y:S02]  /*54c0*/  FMNMX.FTZ R12, R79, R12, !PT ;  /* 0x0000000c4f0c7209 */ /* 0x000fe40007810000 */
[----:B------:R-:W-:Y:S02]  /*54d0*/  FSEL R83, R83, -INF , P3 ;  /* 0xff80000053537808 */ /* 0x000fe40001800000 */
[----:B------:R-:W-:Y:S02]  /*54e0*/  FMNMX.FTZ R12, R203, R12, !PT ;  /* 0x0000000ccb0c7209 */ /* 0x000fe40007810000 */
[----:B------:R-:W-:Y:S01]  /*54f0*/  ISETP.GT.AND P5, PT, R10, 0x79, PT ;  /* 0x000000790a00780c */ /* 0x000fe20003fa4270 */
[-CC-:B------:R-:W-:Y:S01]  /*5500*/  FFMA.FTZ R10, R33, R0.reuse, -R8.reuse ;  /* 0x00000000210a7223 */ /* 0x180fe20000010808 */
[----:B------:R-:W-:Y:S01]  /*5510*/  FSEL R57, R86, -INF , P4 ;  /* 0xff80000056397808 */ /* 0x000fe20002000000 */
[----:B------:R-:W-:Y:S01]  /*5520*/  FFMA.FTZ R33, R73, R0, -R8 ;  /* 0x0000000049217223 */ /* 0x000fe20000010808 */
[----:B------:R-:W-:-:S02]  /*5530*/  FMNMX.FTZ R12, R83, R12, !PT ;  /* 0x0000000c530c7209 */ /* 0x000fc40007810000 */
[----:B------:R-:W-:Y:S01]  /*5540*/  FSEL R87, R87, -INF , P5 ;  /* 0xff80000057577808 */ /* 0x000fe20002800000 */
[----:B------:R-:W-:Y:S01]  /*5550*/  MUFU.EX2 R10, R10 ;  /* 0x0000000a000a7308 */ /* 0x000fe20000000800 */
[----:B------:R-:W-:Y:S02]  /*5560*/  FMNMX.FTZ R12, R57, R12, !PT ;  /* 0x0000000c390c7209 */ /* 0x000fe40007810000 */
[----:B------:R-:W-:Y:S02]  /*5570*/  @!P1 LEA R46, R46, UR38, 0x3 ;  /* 0x000000262e2e9c11 */ /* 0x000fe4000f8e18ff */
[----:B------:R-:W-:-:S03]  /*5580*/  FMNMX.FTZ R12, R87, R12, !PT ;  /* 0x0000000c570c7209 */ /* 0x000fc60007810000 */
[----:B------:R-:W-:Y:S01]  /*5590*/  @!P1 VIADD R46, R46, 0x28840 ;  /* 0x000288402e2e9836 */ /* 0x000fe20000000000 */
[----:B------:R-:W-:Y:S01]  /*55a0*/  MUFU.EX2 R33, R33 ;  /* 0x0000002100217308 */ /* 0x000fe20000000800 */
[----:B------:R-:W1:Y:S03]  /*55b0*/  SHFL.BFLY PT, R61, R12, 0x2, 0x1f ;  /* 0x0c401f000c3d7f89 */ /* 0x000e6600000e0000 */
[----:B------:R-:W-:Y:S01]  /*55c0*/  @!P1 PRMT R46, RZ, 0x654, R46 ;  /* 0x00000654ff2e9816 */ /* 0x000fe2000000002e */
[----:B------:R-:W-:Y:S02]  /*55d0*/  WARPGROUP.DEPBAR.LE gsb0, 0x0 ;  /* 0x00008000000079c5 */ /* 0x000fe40000010000 */
[----:B------:R-:W-:Y:S01]  /*55e0*/  WARPGROUP.ARRIVE ;  /* 0x00000000000079c5 */ /* 0x000fe20000000000 */
[-CC-:B------:R-:W-:Y:S01]  /*55f0*/  FFMA.FTZ R156, R37, R0.reuse, -R8.reuse ;  /* 0x00000000259c7223 */ /* 0x180fe20000010808 */
[-CC-:B------:R-:W-:Y:S01]  /*5600*/  FFMA.FTZ R37, R65, R0.reuse, -R8.reuse ;  /* 0x0000000041257223 */ /* 0x180fe20000010808 */
[-CC-:B------:R-:W-:Y:S01]  /*5610*/  FFMA.FTZ R158, R29, R0.reuse, -R8.reuse ;  /* 0x000000001d9e7223 */ /* 0x180fe20000010808 */
[----:B------:R-:W-:-:S02]  /*5620*/  FFMA.FTZ R29, R69, R0, -R8 ;  /* 0x00000000451d7223 */ /* 0x000fc40000010808 */
[----:B------:R-:W-:Y:S01]  /*5630*/  HGMMA.64x128x16.F32.BF16 R88, R160, gdesc[UR8].tnspB, R88, gsb0 ;  /* 0x41e00008a0587df0 */ /* 0x000fe20008001858 */
[----:B------:R-:W-:Y:S01]  /*5640*/  UIADD3 UR10, UR7, 0x380, URZ ;  /* 0x00000380070a7890 */ /* 0x000fe2000fffe03f */
[----:B------:R-:W-:Y:S01]  /*5650*/  MUFU.EX2 R156, R156 ;  /* 0x0000009c009c7308 */ /* 0x000fe20000000800 */
[----:B------:R-:W-:Y:S01]  /*5660*/  UMOV UR11, 0x40000040 ;  /* 0x40000040000b7882 */ /* 0x000fe20000000000 */
[----:B------:R-:W-:Y:S01]  /*5670*/  UMOV UR7, UR36 ;  /* 0x0000002400077c82 */ /* 0x000fe20008000000 */
[----:B-1----:R-:W-:Y:S01]  /*5680*/  FMNMX.FTZ R20, R12, R61, !PT ;  /* 0x0000003d0c147209 */ /* 0x002fe20007810000 */
[-CC-:B------:R-:W-:Y:S01]  /*5690*/  FFMA.FTZ R12, R25, R0.reuse, -R8.reuse ;  /* 0x00000000190c7223 */ /* 0x180fe20000010808 */
[-CC-:B------:R-:W-:Y:S01]  /*56a0*/  FFMA.FTZ R25, R77, R0.reuse, -R8.reuse ;  /* 0x000000004d197223 */ /* 0x180fe20000010808 */
[----:B------:R-:W-:Y:S02]  /*56b0*/  FFMA.FTZ R61, R81, R0, -R8 ;  /* 0x00000000513d7223 */ /* 0x000fe40000010808 */
[----:B------:R-:W-:Y:S01]  /*56c0*/  MUFU.EX2 R37, R37 ;  /* 0x0000002500257308 */ /* 0x000fe20000000800 */
[----:B------:R-:W1:Y:S07]  /*56d0*/  SHFL.BFLY PT, R65, R20, 0x1, 0x1f ;  /* 0x0c201f0014417f89 */ /* 0x000e6e00000e0000 */
[----:B------:R-:W-:Y:S08]  /*56e0*/  MUFU.EX2 R158, R158 ;  /* 0x0000009e009e7308 */ /* 0x000ff00000000800 */
[----:B------:R-:W-:Y:S08]  /*56f0*/  MUFU.EX2 R29, R29 ;  /* 0x0000001d001d7308 */ /* 0x000ff00000000800 */
[----:B------:R-:W-:Y:S01]  /*5700*/  MUFU.EX2 R12, R12 ;  /* 0x0000000c000c7308 */ /* 0x000fe20000000800 */
[----:B-1----:R-:W-:Y:S01]  /*5710*/  FMNMX.FTZ R9, R20, R65, !PT ;  /* 0x0000004114097209 */ /* 0x002fe20007810000 */
[----:B------:R-:W-:-:S03]  /*5720*/  FADD.FTZ R65, -R45, R6 ;  /* 0x000000062d417221 */ /* 0x000fc60000010100 */
[----:B------:R-:W-:Y:S01]  /*5730*/  FSETP.NEU.FTZ.AND P2, PT, R9, -INF , PT ;  /* 0xff8000000900780b */ /* 0x000fe20003f5d000 */
[-C--:B------:R-:W-:Y:S01]  /*5740*/  FMUL.FTZ R6, R65, R0.reuse ;  /* 0x0000000041067220 */ /* 0x080fe20000410000 */
[----:B------:R-:W-:Y:S01]  /*5750*/  FMUL.FTZ R32, R9, R0 ;  /* 0x0000000009207220 */ /* 0x000fe20000410000 */
[----:B------:R1:W-:Y:S04]  /*5760*/  MUFU.EX2 R20, R24 ;  /* 0x0000001800147308 */ /* 0x0003e80000000800 */
[----:B------:R-:W-:-:S04]  /*5770*/  FSEL R32, R32, RZ, P2 ;  /* 0x000000ff20207208 */ /* 0x000fc80001000000 */
[----:B------:R-:W2:Y:S01]  /*5780*/  MUFU.EX2 R6, R6 ;  /* 0x0000000600067308 */ /* 0x000ea20000000800 */
[-CC-:B------:R-:W-:Y:S01]  /*5790*/  FFMA.FTZ R38, R55, R0.reuse, -R32.reuse ;  /* 0x0000000037267223 */ /* 0x180fe20000010820 */
[-CC-:B------:R-:W-:Y:S01]  /*57a0*/  FFMA.FTZ R8, R26, R0.reuse, -R32.reuse ;  /* 0x000000001a087223 */ /* 0x180fe20000010820 */
[-CC-:B------:R-:W-:Y:S01]  /*57b0*/  FFMA.FTZ R65, R155, R0.reuse, -R32.reuse ;  /* 0x000000009b417223 */ /* 0x180fe20000010820 */
[-CC-:B-1----:R-:W-:Y:S01]  /*57c0*/  FFMA.FTZ R24, R153, R0.reuse, -R32.reuse ;  /* 0x0000000099187223 */ /* 0x182fe20000010820 */
        /* <DEDUP_REMOVED lines=10> */
[--C-:B------:R-:W-:Y:S01]  /*5870*/  FFMA.FTZ R169, R191, R0, -R32.reuse ;  /* 0x00000000bfa97223 */ /* 0x100fe20000010820 */
[----:B------:R-:W1:Y:S01]  /*5880*/  MUFU.EX2 R65, R65 ;  /* 0x0000004100417308 */ /* 0x000e620000000800 */
[----:B--2---:R-:W-:Y:S01]  /*5890*/  FFMA.FTZ R55, R6, R4, R11 ;  /* 0x0000000406377223 */ /* 0x004fe2000001000b */
[-CC-:B------:R-:W-:Y:S01]  /*58a0*/  FFMA.FTZ R36, R183, R0.reuse, -R32.reuse ;  /* 0x00000000b7247223 */ /* 0x180fe20000010820 */
[-CC-:B------:R-:W-:Y:S01]  /*58b0*/  FFMA.FTZ R171, R199, R0.reuse, -R32.reuse ;  /* 0x00000000c7ab7223 */ /* 0x180fe20000010820 */
[-CC-:B------:R-:W-:Y:S01]  /*58c0*/  FFMA.FTZ R153, R181, R0.reuse, -R32.reuse ;  /* 0x00000000b5997223 */ /* 0x180fe20000010820 */
[C---:B------:R-:W-:Y:S01]  /*58d0*/  FADD.FTZ R55, R180.reuse, R55 ;  /* 0x00000037b4377221 */ /* 0x040fe20000010000 */
[----:B------:R-:W-:Y:S01]  /*58e0*/  F2FP.BF16.F32.PACK_AB R180, R180, R11 ;  /* 0x0000000bb4b4723e */ /* 0x000fe200000010ff */
        /* <DEDUP_REMOVED lines=9> */
[----:B------:R-:W2:Y:S01]  /*5980*/  MUFU.EX2 R31, R31 ;  /* 0x0000001f001f7308 */ /* 0x000ea20000000800 */
        /* <DEDUP_REMOVED lines=10> */
[----:B------:R-:W-:Y:S01]  /*5a30*/  FFMA.FTZ R57, R57, R0, -R32 ;  /* 0x0000000039397223 */ /* 0x000fe20000010820 */
[----:B------:R-:W-:Y:S01]  /*5a40*/  F2FP.BF16.F32.PACK_AB R182, R13, R182 ;  /* 0x000000b60db6723e */ /* 0x000fe200000010ff */
[----:B------:R-:W-:Y:S01]  /*5a50*/  FADD.FTZ R55, R21, R4 ;  /* 0x0000000415377221 */ /* 0x000fe20000010000 */
[----:B------:R-:W-:-:S02]  /*5a60*/  FSEL R4, R9, RZ, P2 ;  /* 0x000000ff09047208 */ /* 0x000fc40001000000 */
[----:B------:R-:W3:Y:S01]  /*5a70*/  MUFU.EX2 R35, R35 ;  /* 0x0000002300237308 */ /* 0x000ee20000000800 */
[----:B------:R-:W-:Y:S01]  /*5a80*/  FADD.FTZ R44, R172, R55 ;  /* 0x00000037ac2c7221 */ /* 0x000fe20000010000 */
[----:B------:R-:W-:Y:S01]  /*5a90*/  PLOP3.LUT P2, PT, PT, PT, UP0, 0x80, 0x0 ;  /* 0x000000000000781c */ /* 0x000fe20003f4f008 */
[----:B------:R-:W-:Y:S01]  /*5aa0*/  FADD.FTZ R7, -R4, R7 ;  /* 0x0000000704077221 */ /* 0x000fe20000010100 */
[----:B------:R-:W-:Y:S01]  /*5ab0*/  IADD3 R4, -R23, 0xb, RZ ;  /* 0x0000000b17047810 */ /* 0x000fe20007ffe1ff */
[----:B------:R-:W-:Y:S01]  /*5ac0*/  FADD.FTZ R55, R27, R44 ;  /* 0x0000002c1b377221 */ /* 0x000fe20000010000 */
[----:B------:R-:W-:Y:S01]  /*5ad0*/  F2FP.BF16.F32.PACK_AB R176, R15, R176 ;  /* 0x000000b00fb0723e */ /* 0x000fe200000010ff */
[----:B------:R-:W-:Y:S01]  /*5ae0*/  FMUL.FTZ R7, R7, R0 ;  /* 0x0000000007077220 */ /* 0x000fe20000410000 */
[----:B------:R-:W-:Y:S01]  /*5af0*/  MUFU.EX2 R28, R28 ;  /* 0x0000001c001c7308 */ /* 0x000fe20000000800 */
[----:B------:R-:W-:Y:S01]  /*5b00*/  FADD.FTZ R44, R174, R55 ;  /* 0x00000037ae2c7221 */ /* 0x000fe20000010000 */
[----:B------:R-:W-:-:S02]  /*5b10*/  F2FP.BF16.F32.PACK_AB R178, R21, R178 ;  /* 0x000000b215b2723e */ /* 0x000fc400000010ff */
[----:B------:R-:W-:Y:S01]  /*5b20*/  F2FP.BF16.F32.PACK_AB R172, R27, R172 ;  /* 0x000000ac1bac723e */ /* 0x000fe200000010ff */
[----:B------:R-:W-:Y:S01]  /*5b30*/  FADD.FTZ R55, R39, R44 ;  /* 0x0000002c27377221 */ /* 0x000fe20000010000 */
[-CC-:B------:R-:W-:Y:S01]  /*5b40*/  FFMA.FTZ R44, R67, R0.reuse, -R32.reuse ;  /* 0x00000000432c7223 */ /* 0x180fe20000010820 */
[----:B------:R-:W-:Y:S01]  /*5b50*/  FFMA.FTZ R32, R87, R0, -R32 ;  /* 0x0000000057207223 */ /* 0x000fe20000010820 */
[----:B------:R-:W-:Y:S01]  /*5b60*/  MUFU.EX2 R7, R7 ;  /* 0x0000000700077308 */ /* 0x000fe20000000800 */
[----:B------:R-:W-:Y:S01]  /*5b70*/  FADD.FTZ R48, R168, R55 ;  /* 0x00000037a8307221 */ /* 0x000fe20000010000 */
[----:B------:R-:W-:Y:S02]  /*5b80*/  F2FP.BF16.F32.PACK_AB R174, R39, R174 ;  /* 0x000000ae27ae723e */ /* 0x000fe400000010ff */
[C---:B------:R-:W-:Y:S01]  /*5b90*/  F2FP.BF16.F32.PACK_AB R168, R51.reuse, R168 ;  /* 0x000000a833a8723e */ /* 0x040fe200000010ff */
[----:B------:R-:W-:Y:S01]  /*5ba0*/  FADD.FTZ R55, R51, R48 ;  /* 0x0000003033377221 */ /* 0x000fe20000010000 */
[----:B------:R-:W-:Y:S01]  /*5bb0*/  @!P1 VIADD R48, R50, 0x28860 ;  /* 0x0002886032309836 */ /* 0x000fe20000000000 */
[----:B-1----:R-:W-:Y:S01]  /*5bc0*/  F2FP.BF16.F32.PACK_AB R181, R65, R8 ;  /* 0x0000000841b5723e */ /* 0x002fe200000010ff */
[----:B------:R-:W1:Y:S01]  /*5bd0*/  MUFU.EX2 R69, R69 ;  /* 0x0000004500457308 */ /* 0x000e620000000800 */
[----:B--2---:R-:W-:-:S02]  /*5be0*/  F2FP.BF16.F32.PACK_AB R183, R31, R24 ;  /* 0x000000181fb7723e */ /* 0x004fc400000010ff */
[----:B------:R-:W-:Y:S02]  /*5bf0*/  @!P1 PRMT R48, RZ, 0x654, R48 ;  /* 0x00000654ff309816 */ /* 0x000fe40000000030 */
[----:B---3--:R-:W-:-:S03]  /*5c00*/  F2FP.BF16.F32.PACK_AB R177, R35, R26 ;  /* 0x0000001a23b1723e */ /* 0x008fc600000010ff */
[----:B------:R-:W-:Y:S01]  /*5c10*/  MUFU.EX2 R30, R30 ;  /* 0x0000001e001e7308 */ /* 0x000fe20000000800 */
[----:B------:R-:W-:Y:S02]  /*5c20*/  WARPGROUP.DEPBAR.LE gsb0, 0x0 ;  /* 0x00008000000079c5 */ /* 0x000fe40000010000 */
[----:B------:R-:W-:-:S05]  /*5c30*/  WARPGROUP.ARRIVE ;  /* 0x00000000000079c5 */ /* 0x000fca0000000000 */
[----:B------:R-:W-:Y:S01]  /*5c40*/  MUFU.EX2 R43, R43 ;  /* 0x0000002b002b7308 */ /* 0x000fe20000000800 */
[----:B------:R-:W-:Y:S02]  /*5c50*/  F2FP.BF16.F32.PACK_AB R160, R33, R10 ;  /* 0x0000000a21a0723e */ /* 0x000fe400000010ff */
[----:B-1----:R-:W-:Y:S01]  /*5c60*/  F2FP.BF16.F32.PACK_AB R179, R69, R28 ;  /* 0x0000001c45b3723e */ /* 0x002fe200000010ff */
[----:B------:R-:W-:Y:S04]  /*5c70*/  HGMMA.64x128x16.F32.BF16 R88, R164, gdesc[UR8].tnspB, R88, gsb0 ;  /* 0x41e00008a4587df0 */ /* 0x000fe80008001858 */
[----:B------:R-:W-:Y:S08]  /*5c80*/  MUFU.EX2 R34, R34 ;  /* 0x0000002200227308 */ /* 0x000ff00000000800 */
[----:B------:R-:W1:Y:S08]  /*5c90*/  MUFU.EX2 R25, R25 ;  /* 0x0000001900197308 */ /* 0x000e700000000800 */
[----:B------:R-:W2:Y:S08]  /*5ca0*/  MUFU.EX2 R47, R47 ;  /* 0x0000002f002f7308 */ /* 0x000eb00000000800 */
[----:B------:R-:W3:Y:S01]  /*5cb0*/  MUFU.EX2 R169, R169 ;  /* 0x000000a900a97308 */ /* 0x000ee20000000800 */
[----:B-1----:R-:W-:-:S07]  /*5cc0*/  F2FP.BF16.F32.PACK_AB R162, R25, R12 ;  /* 0x0000000c19a2723e */ /* 0x002fce00000010ff */
[----:B------:R-:W1:Y:S08]  /*5cd0*/  MUFU.EX2 R61, R61 ;  /* 0x0000003d003d7308 */ /* 0x000e700000000800 */
[----:B------:R-:W4:Y:S08]  /*5ce0*/  MUFU.EX2 R36, R36 ;  /* 0x0000002400247308 */ /* 0x000f300000000800 */
        /* <DEDUP_REMOVED lines=11> */
[----:B------:R-:W5:Y:S01]  /*5da0*/  MUFU.EX2 R161, R173 ;  /* 0x000000ad00a17308 */ /* 0x000f620000000800 */
[----:B------:R-:W-:-:S02]  /*5db0*/  WARPGROUP.DEPBAR.LE gsb0, 0x0 ;  /* 0x00008000000079c5 */ /* 0x000fc40000010000 */
[----:B------:R2:W-:Y:S06]  /*5dc0*/  BAR.ARV R4, 0x100 ;  /* 0x000400040000751d */ /* 0x0005ec0000002000 */
[----:B------:R3:W-:Y:S01]  /*5dd0*/  @!P1 SYNCS.ARRIVE.TRANS64.RED.A1T0 RZ, [R46+URZ], RZ ;  /* 0x000000ff2eff99a7 */ /* 0x0007e2000810043f */
[----:B------:R-:W5:Y:S01]  /*5de0*/  MUFU.EX2 R75, R75 ;  /* 0x0000004b004b7308 */ /* 0x000f620000000800 */
[----:B--2---:R-:W-:Y:S01]  /*5df0*/  FADD.FTZ R4, R170, R55 ;  /* 0x00000037aa047221 */ /* 0x004fe20000010000 */
[-C--:B------:R-:W-:Y:S01]  /*5e00*/  FMUL.FTZ R88, R88, R6.reuse ;  /* 0x0000000658587220 */ /* 0x080fe20000410000 */
[-C--:B------:R-:W-:Y:S01]  /*5e10*/  FMUL.FTZ R89, R89, R6.reuse ;  /* 0x0000000659597220 */ /* 0x080fe20000410000 */
[-C--:B------:R-:W-:Y:S01]  /*5e20*/  FMUL.FTZ R92, R92, R6.reuse ;  /* 0x000000065c5c7220 */ /* 0x080fe20000410000 */
[----:B------:R-:W-:Y:S01]  /*5e30*/  FADD.FTZ R55, R53, R4 ;  /* 0x0000000435377221 */ /* 0x000fe20000010000 */
[----:B------:R-:W-:Y:S01]  /*5e40*/  FFMA.FTZ R4, R7, R3, R8 ;  /* 0x0000000307047223 */ /* 0x000fe20000010008 */
[----:B------:R2:W-:Y:S01]  /*5e50*/  @!P1 SYNCS.ARRIVE.TRANS64.RED.A1T0 RZ, [R48+URZ], RZ ;  /* 0x000000ff30ff99a7 */ /* 0x0005e2000810043f */
[----:B------:R-:W2:Y:S01]  /*5e60*/  MUFU.EX2 R163, R175 ;  /* 0x000000af00a37308 */ /* 0x000ea20000000800 */
[----:B---3--:R-:W-:Y:S01]  /*5e70*/  FADD.FTZ R46, R152, R55 ;  /* 0x00000037982e7221 */ /* 0x008fe20000010000 */
[----:B------:R-:W-:Y:S01]  /*5e80*/  FADD.FTZ R3, R65, R4 ;  /* 0x0000000441037221 */ /* 0x000fe20000010000 */
[-C--:B------:R-:W-:Y:S01]  /*5e90*/  FMUL.FTZ R93, R93, R6.reuse ;  /* 0x000000065d5d7220 */ /* 0x080fe20000410000 */
        /* <DEDUP_REMOVED lines=46> */
[----:B------:R-:W-:Y:S01]  /*6180*/  FADD.FTZ R3, R169, R4 ;  /* 0x00000004a9037221 */ /* 0x000fe20000010000 */
[-C--:B------:R-:W-:Y:S01]  /*6190*/  FMUL.FTZ R133, R133, R6.reuse ;  /* 0x0000000685857220 */ /* 0x080fe20000410000 */
[-C--:B------:R-:W-:Y:S01]  /*61a0*/  FMUL.FTZ R136, R136, R6.reuse ;  /* 0x0000000688887220 */ /* 0x080fe20000410000 */
[----:B-1----:R-:W-:Y:S01]  /*61b0*/  FADD.FTZ R11, R61, R46 ;  /* 0x0000002e3d0b7221 */ /* 0x002fe20000010000 */
[----:B----4-:R-:W-:Y:S01]  /*61c0*/  FADD.FTZ R4, R36, R3 ;  /* 0x0000000324047221 */ /* 0x010fe20000010000 */
[-C--:B------:R-:W-:Y:S01]  /*61d0*/  FMUL.FTZ R137, R137, R6.reuse ;  /* 0x0000000689897220 */ /* 0x080fe20000410000 */
[-C--:B------:R-:W-:Y:S01]  /*61e0*/  FMUL.FTZ R140, R140, R6.reuse ;  /* 0x000000068c8c7220 */ /* 0x080fe20000410000 */
[----:B------:R-:W-:Y:S01]  /*61f0*/  FADD.FTZ R10, R20, R11 ;  /* 0x0000000b140a7221 */ /* 0x000fe20000010000 */
[----:B-----5:R-:W-:Y:S01]  /*6200*/  FADD.FTZ R3, R171, R4 ;  /* 0x00000004ab037221 */ /* 0x020fe20000010000 */
[-C--:B------:R-:W-:Y:S01]  /*6210*/  FMUL.FTZ R141, R141, R6.reuse ;  /* 0x000000068d8d7220 */ /* 0x080fe20000410000 */
[-C--:B------:R-:W-:Y:S01]  /*6220*/  FMUL.FTZ R144, R144, R6.reuse ;  /* 0x0000000690907220 */ /* 0x080fe20000410000 */
[----:B------:R-:W-:Y:S01]  /*6230*/  FADD.FTZ R4, R45, R10 ;  /* 0x0000000a2d047221 */ /* 0x000fe20000010000 */
[----:B------:R-:W-:Y:S01]  /*6240*/  FADD.FTZ R10, R38, R3 ;  /* 0x00000003260a7221 */ /* 0x000fe20000010000 */
[-C--:B------:R-:W-:Y:S01]  /*6250*/  FMUL.FTZ R145, R145, R6.reuse ;  /* 0x0000000691917220 */ /* 0x080fe20000410000 */
[-C--:B------:R-:W-:Y:S01]  /*6260*/  FMUL.FTZ R148, R148, R6.reuse ;  /* 0x0000000694947220 */ /* 0x080fe20000410000 */
[----:B------:R-:W-:Y:S01]  /*6270*/  FMUL.FTZ R149, R149, R6 ;  /* 0x0000000695957220 */ /* 0x000fe20000410000 */
        /* <DEDUP_REMOVED lines=40> */
[----:B--2---:R-:W-:Y:S01]  /*6500*/  FADD.FTZ R10, R163, R10 ;  /* 0x0000000aa30a7221 */ /* 0x004fe20000010000 */
[-C--:B------:R-:W-:Y:S01]  /*6510*/  FMUL.FTZ R150, R150, R7.reuse ;  /* 0x0000000796967220 */ /* 0x080fe20000410000 */
[----:B------:R-:W-:Y:S01]  /*6520*/  FMUL.FTZ R151, R151, R7 ;  /* 0x0000000797977220 */ /* 0x000fe20000410000 */
[----:B------:R-:W-:Y:S01]  /*6530*/  F2FP.BF16.F32.PACK_AB R170, R53, R170 ;  /* 0x000000aa35aa723e */ /* 0x000fe200000010ff */
[----:B---3--:R-:W-:Y:S01]  /*6540*/  FADD.FTZ R10, R79, R10 ;  /* 0x0000000a4f0a7221 */ /* 0x008fe20000010000 */
[----:B------:R-:W-:Y:S01]  /*6550*/  F2FP.BF16.F32.PACK_AB R152, R49, R152 ;  /* 0x000000983198723e */ /* 0x000fe200000010ff */
[----:B------:R-:W-:Y:S01]  /*6560*/  IMAD.MOV.U32 R6, RZ, RZ, R5 ;  /* 0x000000ffff067224 */ /* 0x000fe200078e0005 */
[----:B------:R-:W-:Y:S01]  /*6570*/  F2FP.BF16.F32.PACK_AB R154, R41, R154 ;  /* 0x0000009a299a723e */ /* 0x000fe200000010ff */
[----:B------:R-:W-:Y:S01]  /*6580*/  FADD.FTZ R10, R165, R10 ;  /* 0x0000000aa50a7221 */ /* 0x000fe20000010000 */
[----:B------:R-:W-:Y:S01]  /*6590*/  F2FP.BF16.F32.PACK_AB R156, R37, R156 ;  /* 0x0000009c259c723e */ /* 0x000fe200000010ff */
[----:B------:R-:W-:Y:S01]  /*65a0*/  IMAD.MOV.U32 R7, RZ, RZ, R9 ;  /* 0x000000ffff077224 */ /* 0x000fe200078e0009 */
[----:B------:R-:W-:Y:S01]  /*65b0*/  F2FP.BF16.F32.PACK_AB R158, R29, R158 ;  /* 0x0000009e1d9e723e */ /* 0x000fe200000010ff */
[----:B------:R-:W-:Y:S01]  /*65c0*/  FADD.FTZ R10, R83, R10 ;  /* 0x0000000a530a7221 */ /* 0x000fe20000010000 */
[----:B------:R-:W-:-:S02]  /*65d0*/  F2FP.BF16.F32.PACK_AB R164, R61, R14 ;  /* 0x0000000e3da4723e */ /* 0x000fc400000010ff */
[----:B------:R-:W-:Y:S01]  /*65e0*/  F2FP.BF16.F32.PACK_AB R166, R45, R20 ;  /* 0x000000142da6723e */ /* 0x000fe200000010ff */
[----:B------:R-:W-:Y:S01]  /*65f0*/  FADD.FTZ R10, R57, R10 ;  /* 0x0000000a390a7221 */ /* 0x000fe20000010000 */
[----:B------:R-:W-:Y:S02]  /*6600*/  F2FP.BF16.F32.PACK_AB R173, R43, R30 ;  /* 0x0000001e2bad723e */ /* 0x000fe400000010ff */
[----:B------:R-:W-:Y:S01]  /*6610*/  F2FP.BF16.F32.PACK_AB R175, R47, R34 ;  /* 0x000000222faf723e */ /* 0x000fe200000010ff */
[----:B------:R-:W-:Y:S01]  /*6620*/  FADD.FTZ R3, R32, R10 ;  /* 0x0000000a20037221 */ /* 0x000fe20000010000 */
        /* <DEDUP_REMOVED lines=9> */
[----:B------:R-:W-:Y:S01]  /*66c0*/  F2FP.BF16.F32.PACK_AB R167, R32, R57 ;  /* 0x0000003920a7723e */ /* 0x000fe200000010ff */
[----:B------:R-:W-:Y:S06]  /*66d0*/  @P2 BRA `(.L_x_1911) ;  /* 0xffffffd400cc2947 */ /* 0x000fec000383ffff */
.L_x_1902:
[----:B------:R-:W-:-:S13]  /*66e0*/  ISETP.LE.AND P2, PT, RZ, UR6, PT ;  /* 0x00000006ff007c0c */ /* 0x000fda000bf43270 */
[----:B------:R-:W-:Y:S05]  /*66f0*/  @!P2 BRA `(.L_x_1912) ;  /* 0x0000001c00fca947 */ /* 0x000fea0003800000 */
[----:B------:R-:W-:Y:S01]  /*6700*/  IMAD.MOV.U32 R6, RZ, RZ, R9 ;  /* 0x000000ffff067224 */ /* 0x000fe200078e0009 */
[----:B------:R-:W-:Y:S01]  /*6710*/  UMOV UR5, UR36 ;  /* 0x0000002400057c82 */ /* 0x000fe20008000000 */
[----:B------:R-:W-:Y:S01]  /*6720*/  IMAD.MOV.U32 R7, RZ, RZ, R5 ;  /* 0x000000ffff077224 */ /* 0x000fe200078e0005 */
[----:B------:R-:W-:-:S06]  /*6730*/  UMOV UR7, UR37 ;  /* 0x0000002500077c82 */ /* 0x000fcc0008000000 */
.L_x_1921:
        /* <DEDUP_REMOVED lines=9> */
.L_x_1914:
[----:B------:R-:W-:Y:S01]  /*67d0*/  ULEA UR10, UR37, UR38, 0x3 ;  /* 0x00000026250a7291 */ /* 0x000fe2000f8e183f */
[----:B------:R-:W-:-:S05]  /*67e0*/  IMAD.U32 R0, RZ, RZ, UR36 ;  /* 0x00000024ff007e24 */ /* 0x000fca000f8e00ff */
[----:B------:R-:W-:-:S04]  /*67f0*/  SHF.L.U32 R0, R0, 0x1f, RZ ;  /* 0x0000001f00007819 */ /* 0x000fc800000006ff */
[----:B------:R1:W2:Y:S01]  /*6800*/  SYNCS.PHASECHK.TRANS64.TRYWAIT P2, [UR10+0x28830], R0 ;  /* 0x02883000ff0075a7 */ /* 0x0002a2000804014a */
[----:B------:R-:W-:Y:S05]  /*6810*/  @!P0 BRA `(.L_x_1915) ;  /* 0x0000000000048947 */ /* 0x000fea0003800000 */
[----:B------:R-:W-:Y:S01]  /*6820*/  BPT.TRAP 0x1 ;  /* 0x000000040000795c */ /* 0x000fe20000300000 */
.L_x_1915:
[----:B--2---:R-:W-:Y:S05]  /*6830*/  @P2 BRA `(.L_x_1913) ;  /* 0x0000000000082947 */ /* 0x004fea0003800000 */
[----:B------:R-:W2:Y:S02]  /*6840*/  SYNCS.PHASECHK.TRANS64.TRYWAIT P2, [UR10+0x28830], R0 ;  /* 0x02883000ff0075a7 */ /* 0x000ea4000804014a */
[----:B--2---:R-:W-:Y:S05]  /*6850*/  @!P2 BRA `(.L_x_1916) ;  /* 0x00000068005ca947 */ /* 0x004fea0003800000 */
.L_x_1913:
        /* <DEDUP_REMOVED lines=46> */
.L_x_1918:
[----:B------:R-:W-:Y:S01]  /*6b40*/  ULEA UR10, UR7, UR38, 0x3 ;  /* 0x00000026070a7291 */ /* 0x000fe2000f8e183f */
[----:B------:R-:W-:-:S05]  /*6b50*/  IMAD.U32 R0, RZ, RZ, UR5 ;  /* 0x00000005ff007e24 */ /* 0x000fca000f8e00ff */
[----:B------:R-:W-:-:S04]  /*6b60*/  SHF.L.U32 R0, R0, 0x1f, RZ ;  /* 0x0000001f00007819 */ /* 0x000fc800000006ff */
[----:B------:R1:W2:Y:S01]  /*6b70*/  SYNCS.PHASECHK.TRANS64.TRYWAIT P2, [UR10+0x28850], R0 ;  /* 0x02885000ff0075a7 */ /* 0x0002a2000804014a */
[----:B------:R-:W-:Y:S05]  /*6b80*/  @!P0 BRA `(.L_x_1919) ;  /* 0x0000000000048947 */ /* 0x000fea0003800000 */
[----:B------:R-:W-:Y:S01]  /*6b90*/  BPT.TRAP 0x1 ;  /* 0x000000040000795c */ /* 0x000fe20000300000 */
.L_x_1919:
[----:B--2---:R-:W-:Y:S05]  /*6ba0*/  @P2 BRA `(.L_x_1917) ;  /* 0x0000000000082947 */ /* 0x004fea0003800000 */
[----:B------:R-:W2:Y:S02]  /*6bb0*/  SYNCS.PHASECHK.TRANS64.TRYWAIT P2, [UR10+0x28850], R0 ;  /* 0x02885000ff0075a7 */ /* 0x000ea4000804014a */
[----:B--2---:R-:W-:Y:S05]  /*6bc0*/  @!P2 BRA `(.L_x_1920) ;  /* 0x000000640098a947 */ /* 0x004fea0003800000 */
.L_x_1917:
[----:B------:R-:W-:Y:S01]  /*6bd0*/  UIADD3 UR5, UR38, 0x400, URZ ;  /* 0x0000040026057890 */ /* 0x000fe2000fffe03f */
[----:B------:R-:W-:Y:S01]  /*6be0*/  WARPGROUP.ARRIVE ;  /* 0x00000000000079c5 */ /* 0x000fe20000000000 */
[----:B------:R-:W-:Y:S01]  /*6bf0*/  UMOV UR11, 0x40000040 ;  /* 0x40000040000b7882 */ /* 0x000fe20000000000 */
[----:B-12---:R-:W-:Y:S01]  /*6c00*/  FMNMX.FTZ R0, R24, R7, !PT ;  /* 0x0000000718007209 */ /* 0x006fe20007810000 */
[----:B------:R-:W-:Y:S01]  /*6c10*/  USHF.R.U32.HI UR5, URZ, 0x4, UR5 ;  /* 0x000000043f057899 */ /* 0x000fe20008011605 */
[----:B------:R-:W-:Y:S02]  /*6c20*/  ISETP.LT.AND P2, PT, RZ, UR6, PT ;  /* 0x00000006ff007c0c */ /* 0x000fe4000bf41270 */
[----:B------:R-:W-:Y:S01]  /*6c30*/  FMNMX.FTZ R5, R25, R0, !PT ;  /* 0x0000000019057209 */ /* 0x000fe20007810000 */
[----:B------:R-:W-:-:S03]  /*6c40*/  ULOP3.LUT UR5, UR5, 0x3fff, URZ, 0xc0, !UPT ;  /* 0x00003fff05057892 */ /* 0x000fc6000f8ec03f */
[----:B------:R-:W-:Y:S01]  /*6c50*/  FMNMX.FTZ R0, R28, R5, !PT ;  /* 0x000000051c007209 */ /* 0x000fe20007810000 */
[----:B------:R-:W-:-:S03]  /*6c60*/  ULOP3.LUT UR5, UR5, 0x4000000, URZ, 0xfc, !UPT ;  /* 0x0400000005057892 */ /* 0x000fc6000f8efc3f */
[----:B------:R-:W-:Y:S01]  /*6c70*/  FMNMX.FTZ R5, R29, R0, !PT ;  /* 0x000000001d057209 */ /* 0x000fe20007810000 */
[----:B------:R-:W-:-:S03]  /*6c80*/  ULEA UR5, UR7, UR5, 0xb ;  /* 0x0000000507057291 */ /* 0x000fc6000f8e583f */
[----:B------:R-:W-:-:S04]  /*6c90*/  FMNMX.FTZ R0, R32, R5, !PT ;  /* 0x0000000520007209 */ /* 0x000fc80007810000 */
[----:B------:R-:W-:Y:S01]  /*6ca0*/  UMOV UR10, UR5 ;  /* 0x00000005000a7c82 */ /* 0x000fe20008000000 */
[----:B------:R-:W-:Y:S01]  /*6cb0*/  FMNMX.FTZ R5, R33, R0, !PT ;  /* 0x0000000021057209 */ /* 0x000fe20007810000 */
[----:B------:R-:W-:Y:S01]  /*6cc0*/  HGMMA.64x128x16.F32.BF16 R88, R180, gdesc[UR8].tnspB, R88, gsb0 ;  /* 0x41e00008b4587df0 */ /* 0x000fe20008001858 */
[----:B------:R-:W-:Y:S01]  /*6cd0*/  UIADD3 UR10, UR5, 0x80, URZ ;  /* 0x00000080050a7890 */ /* 0x000fe2000fffe03f */
[----:B------:R-:W-:Y:S01]  /*6ce0*/  UMOV UR11, 0x40000040 ;  /* 0x40000040000b7882 */ /* 0x000fe20000000000 */
        /* <DEDUP_REMOVED lines=26> */
[----:B------:R-:W1:Y:S03]  /*6e90*/  LDC R0, c[0x0][0x988] ;  /* 0x00026200ff007b82 */ /* 0x000e660000000800 */
[----:B------:R-:W2:Y:S02]  /*6ea0*/  SHFL.BFLY PT, R5, R8, 0x2, 0x1f ;  /* 0x0c401f0008057f89 */ /* 0x000ea400000e0000 */
[----:B--2---:R-:W-:Y:S02]  /*6eb0*/  FMNMX.FTZ R9, R8, R5, !PT ;  /* 0x0000000508097209 */ /* 0x004fe40007810000 */
[----:B------:R-:W-:-:S03]  /*6ec0*/  FMNMX.FTZ R8, R26, R6, !PT ;  /* 0x000000061a087209 */ /* 0x000fc60007810000 */
        /* <DEDUP_REMOVED lines=41> */
[----:B------:R-:W1:Y:S01]  /*7160*/  SHFL.BFLY PT, R10, R9, 0x2, 0x1f ;  /* 0x0c401f00090a7f89 */ /* 0x000e6200000e0000 */
[----:B------:R-:W-:Y:S02]  /*7170*/  WARPGROUP.DEPBAR.LE gsb0, 0x0 ;  /* 0x00008000000079c5 */ /* 0x000fe40000010000 */
[----:B------:R-:W-:-:S06]  /*7180*/  WARPGROUP.ARRIVE ;  /* 0x00000000000079c5 */ /* 0x000fcc0000000000 */
[----:B------:R-:W-:Y:S01]  /*7190*/  HGMMA.64x128x16.F32.BF16 R88, R172, gdesc[UR8].tnspB, R88, gsb0 ;  /* 0x41e00008ac587df0 */ /* 0x000fe20008001858 */
[----:B------:R-:W-:Y:S01]  /*71a0*/  UIADD3 UR10, UR5, 0x180, URZ ;  /* 0x00000180050a7890 */ /* 0x000fe2000fffe03f */
[----:B------:R-:W-:Y:S01]  /*71b0*/  UMOV UR11, 0x40000040 ;  /* 0x40000040000b7882 */ /* 0x000fe20000000000 */
[----:B-1----:R-:W-:-:S05]  /*71c0*/  FMNMX.FTZ R14, R9, R10, !PT ;  /* 0x0000000a090e7209 */ /* 0x002fca0007810000 */
[----:B------:R-:W1:Y:S02]  /*71d0*/  SHFL.BFLY PT, R9, R14, 0x1, 0x1f ;  /* 0x0c201f000e097f89 */ /* 0x000e6400000e0000 */
[----:B-1----:R-:W-:Y:S01]  /*71e0*/  FMNMX.FTZ R9, R14, R9, !PT ;  /* 0x000000090e097209 */ /* 0x002fe20007810000 */
[----:B------:R-:W-:Y:S02]  /*71f0*/  WARPGROUP.DEPBAR.LE gsb0, 0x0 ;  /* 0x00008000000079c5 */ /* 0x000fe40000010000 */
[----:B------:R-:W-:-:S06]  /*7200*/  WARPGROUP.ARRIVE ;  /* 0x00000000000079c5 */ /* 0x000fcc0000000000 */
[----:B------:R-:W-:Y:S01]  /*7210*/  HGMMA.64x128x16.F32.BF16 R88, R168, gdesc[UR8].tnspB, R88, gsb0 ;  /* 0x41e00008a8587df0 */ /* 0x000fe20008001858 */
[----:B------:R-:W-:Y:S01]  /*7220*/  UIADD3 UR10, UR5, 0x200, URZ ;  /* 0x00000200050a7890 */ /* 0x000fe2000fffe03f */
[----:B------:R-:W-:Y:S01]  /*7230*/  UMOV UR11, 0x40000040 ;  /* 0x40000040000b7882 */ /* 0x000fe20000000000 */
[----:B------:R-:W-:Y:S02]  /*7240*/  WARPGROUP.DEPBAR.LE gsb0, 0x0 ;  /* 0x00008000000079c5 */ /* 0x000fe40000010000 */
[----:B------:R-:W-:Y:S01]  /*7250*/  WARPGROUP.ARRIVE ;  /* 0x00000000000079c5 */ /* 0x000fe20000000000 */
[----:B------:R-:W-:-:S04]  /*7260*/  FMUL.FTZ R169, R5, R0 ;  /* 0x0000000005a97220 */ /* 0x000fc80000410000 */
[-CC-:B------:R-:W-:Y:S02]  /*7270*/  FFMA.FTZ R11, R25, R0.reuse, -R169.reuse ;  /* 0x00000000190b7223 */ /* 0x180fe400000108a9 */
[----:B------:R-:W-:Y:S01]  /*7280*/  HGMMA.64x128x16.F32.BF16 R88, R152, gdesc[UR8].tnspB, R88, gsb0 ;  /* 0x41e0000898587df0 */ /* 0x000fe20008001858 */
[----:B------:R-:W-:Y:S01]  /*7290*/  UIADD3 UR10, UR5, 0x280, URZ ;  /* 0x00000280050a7890 */ /* 0x000fe2000fffe03f */
[-CC-:B------:R-:W-:Y:S01]  /*72a0*/  FFMA.FTZ R25, R41, R0.reuse, -R169.reuse ;  /* 0x0000000029197223 */ /* 0x180fe200000108a9 */
[----:B------:R-:W-:Y:S01]  /*72b0*/  UMOV UR11, 0x40000040 ;  /* 0x40000040000b7882 */ /* 0x000fe20000000000 */
[-CC-:B------:R-:W-:Y:S01]  /*72c0*/  FFMA.FTZ R41, R57, R0.reuse, -R169.reuse ;  /* 0x0000000039297223 */ /* 0x180fe200000108a9 */
[-CC-:B------:R-:W-:Y:S01]  /*72d0*/  FFMA.FTZ R57, R73, R0.reuse, -R169.reuse ;  /* 0x0000000049397223 */ /* 0x180fe200000108a9 */
[----:B------:R-:W-:Y:S01]  /*72e0*/  FADD.FTZ R73, -R9, R6 ;  /* 0x0000000609497221 */ /* 0x000fe20000010100 */
[-CC-:B------:R-:W-:Y:S01]  /*72f0*/  FFMA.FTZ R180, R24, R0.reuse, -R169.reuse ;  /* 0x0000000018b47223 */ /* 0x180fe200000108a9 */
[-CC-:B------:R-:W-:Y:S01]  /*7300*/  FFMA.FTZ R182, R28, R0.reuse, -R169.reuse ;  /* 0x000000001cb67223 */ /* 0x180fe200000108a9 */
[----:B------:R-:W-:Y:S01]  /*7310*/  MUFU.EX2 R11, R11 ;  /* 0x0000000b000b7308 */ /* 0x000fe20000000800 */
[-C--:B------:R-:W-:Y:S01]  /*7320*/  FMUL.FTZ R6, R73, R0.reuse ;  /* 0x0000000049067220 */ /* 0x080fe20000410000 */
[-C--:B------:R-:W-:Y:S01]  /*7330*/  FMUL.FTZ R73, R9, R0.reuse ;  /* 0x0000000009497220 */ /* 0x080fe20000410000 */
[-CC-:B------:R-:W-:Y:S01]  /*7340*/  FFMA.FTZ R13, R29, R0.reuse, -R169.reuse ;  /* 0x000000001d0d7223 */ /* 0x180fe200000108a9 */
[-CC-:B------:R-:W-:Y:S01]  /*7350*/  FFMA.FTZ R176, R32, R0.reuse, -R169.reuse ;  /* 0x0000000020b07223 */ /* 0x180fe200000108a9 */
[-C--:B------:R-:W-:Y:S01]  /*7360*/  FFMA.FTZ R15, R33, R0.reuse, -R169 ;  /* 0x00000000210f7223 */ /* 0x080fe200000108a9 */
[-CC-:B------:R-:W-:Y:S01]  /*7370*/  FFMA.FTZ R181, R26, R0.reuse, -R73.reuse ;  /* 0x000000001ab57223 */ /* 0x180fe20000010849 */
[----:B------:R-:W-:Y:S01]  /*7380*/  FFMA.FTZ R20, R27, R0, -R73 ;  /* 0x000000001b147223 */ /* 0x000fe20000010849 */
[----:B------:R-:W1:Y:S01]  /*7390*/  MUFU.EX2 R180, R180 ;  /* 0x000000b400b47308 */ /* 0x000e620000000800 */
[----:B------:R-:W-:-:S02]  /*73a0*/  IMAD.U32 R27, RZ, RZ, UR37 ;  /* 0x00000025ff1b7e24 */ /* 0x000fc4000f8e00ff */
[-CC-:B------:R-:W-:Y:S01]  /*73b0*/  FFMA.FTZ R183, R30, R0.reuse, -R73.reuse ;  /* 0x000000001eb77223 */ /* 0x180fe20000010849 */
[-CC-:B------:R-:W-:Y:S01]  /*73c0*/  FFMA.FTZ R32, R31, R0.reuse, -R73.reuse ;  /* 0x000000001f207223 */ /* 0x180fe20000010849 */
[-CC-:B------:R-:W-:Y:S01]  /*73d0*/  FFMA.FTZ R177, R34, R0.reuse, -R73.reuse ;  /* 0x0000000022b17223 */ /* 0x180fe20000010849 */
[----:B------:R-:W-:Y:S01]  /*73e0*/  IADD3 R31, -R23, 0xb, RZ ;  /* 0x0000000b171f7810 */ /* 0x000fe20007ffe1ff */
[-C--:B------:R-:W-:Y:S01]  /*73f0*/  FFMA.FTZ R34, R35, R0.reuse, -R73 ;  /* 0x0000000023227223 */ /* 0x080fe20000010849 */
[----:B------:R-:W-:Y:S01]  /*7400*/  @!P1 LEA R27, R27, UR38, 0x3 ;  /* 0x000000261b1b9c11 */ /* 0x000fe2000f8e18ff */
[----:B------:R-:W-:Y:S01]  /*7410*/  MUFU.EX2 R6, R6 ;  /* 0x0000000600067308 */ /* 0x000fe20000000800 */
[-C--:B------:R-:W-:Y:S01]  /*7420*/  FFMA.FTZ R178, R36, R0.reuse, -R169 ;  /* 0x0000000024b27223 */ /* 0x080fe200000108a9 */
[-C--:B------:R-:W-:Y:S01]  /*7430*/  FFMA.FTZ R179, R38, R0.reuse, -R73 ;  /* 0x0000000026b37223 */ /* 0x080fe20000010849 */
[----:B------:R-:W-:Y:S01]  /*7440*/  FFMA.FTZ R21, R37, R0, -R169 ;  /* 0x0000000025157223 */ /* 0x000fe200000108a9 */
[----:B------:R-:W-:-:S02]  /*7450*/  @!P1 VIADD R27, R27, 0x28840 ;  /* 0x000288401b1b9836 */ /* 0x000fc40000000000 */
[-C--:B------:R-:W-:Y:S01]  /*7460*/  FFMA.FTZ R38, R39, R0.reuse, -R73 ;  /* 0x0000000027267223 */ /* 0x080fe20000010849 */
[-C--:B------:R-:W-:Y:S01]  /*7470*/  FFMA.FTZ R172, R40, R0.reuse, -R169 ;  /* 0x0000000028ac7223 */ /* 0x080fe200000108a9 */
[----:B------:R-:W-:Y:S01]  /*7480*/  FFMA.FTZ R173, R42, R0, -R73 ;  /* 0x000000002aad7223 */ /* 0x000fe20000010849 */
[----:B------:R-:W2:Y:S01]  /*7490*/  MUFU.EX2 R181, R181 ;  /* 0x000000b500b57308 */ /* 0x000ea20000000800 */
[----:B------:R-:W-:Y:S01]  /*74a0*/  @!P1 PRMT R27, RZ, 0x654, R27 ;  /* 0x00000654ff1b9816 */ /* 0x000fe2000000001b */
[----:B-1----:R-:W-:Y:S01]  /*74b0*/  FFMA.FTZ R4, R7, R4, R180 ;  /* 0x0000000407047223 */ /* 0x002fe200000100b4 */
[-C--:B------:R-:W-:Y:S01]  /*74c0*/  FFMA.FTZ R30, R43, R0.reuse, -R73 ;  /* 0x000000002b1e7223 */ /* 0x080fe20000010849 */
[-C--:B------:R-:W-:Y:S01]  /*74d0*/  FFMA.FTZ R174, R44, R0.reuse, -R169 ;  /* 0x000000002cae7223 */ /* 0x080fe200000108a9 */
[-C--:B------:R-:W-:Y:S01]  /*74e0*/  FFMA.FTZ R175, R46, R0.reuse, -R73 ;  /* 0x000000002eaf7223 */ /* 0x080fe20000010849 */
[-C--:B------:R-:W-:Y:S01]  /*74f0*/  FFMA.FTZ R29, R45, R0.reuse, -R169 ;  /* 0x000000002d1d7223 */ /* 0x080fe200000108a9 */
[-C--:B------:R-:W-:Y:S01]  /*7500*/  FFMA.FTZ R26, R47, R0.reuse, -R73 ;  /* 0x000000002f1a7223 */ /* 0x080fe20000010849 */
[----:B------:R-:W1:Y:S01]  /*7510*/  MUFU.EX2 R20, R20 ;  /* 0x0000001400147308 */ /* 0x000e620000000800 */
        /* <DEDUP_REMOVED lines=8> */
[----:B--2---:R-:W-:Y:S01]  /*75a0*/  FFMA.FTZ R3, R6, R3, R181 ;  /* 0x0000000306037223 */ /* 0x004fe200000100b5 */
[-CC-:B------:R-:W-:Y:S01]  /*75b0*/  FFMA.FTZ R8, R72, R0.reuse, -R169.reuse ;  /* 0x0000000048087223 */ /* 0x180fe200000108a9 */
[-CC-:B------:R-:W-:Y:S01]  /*75c0*/  FFMA.FTZ R10, R76, R0.reuse, -R169.reuse ;  /* 0x000000004c0a7223 */ /* 0x180fe200000108a9 */
[-CC-:B------:R-:W-:Y:S01]  /*75d0*/  FFMA.FTZ R61, R77, R0.reuse, -R169.reuse ;  /* 0x000000004d3d7223 */ /* 0x180fe200000108a9 */
[-CC-:B------:R-:W-:Y:S01]  /*75e0*/  FFMA.FTZ R12, R80, R0.reuse, -R169.reuse ;  /* 0x00000000500c7223 */ /* 0x180fe200000108a9 */
[-CC-:B------:R-:W-:Y:S01]  /*75f0*/  FFMA.FTZ R65, R81, R0.reuse, -R169.reuse ;  /* 0x0000000051417223 */ /* 0x180fe200000108a9 */
[-CC-:B------:R-:W-:Y:S01]  /*7600*/  FFMA.FTZ R84, R84, R0.reuse, -R169.reuse ;  /* 0x0000000054547223 */ /* 0x180fe200000108a9 */
[----:B------:R-:W-:Y:S01]  /*7610*/  MUFU.EX2 R183, R183 ;  /* 0x000000b700b77308 */ /* 0x000fe20000000800 */
[-C--:B------:R-:W-:Y:S01]  /*7620*/  FFMA.FTZ R69, R85, R0.reuse, -R169 ;  /* 0x0000000055457223 */ /* 0x080fe200000108a9 */
[-CC-:B------:R-:W-:Y:S01]  /*7630*/  FFMA.FTZ R28, R51, R0.reuse, -R73.reuse ;  /* 0x00000000331c7223 */ /* 0x180fe20000010849 */
[-CC-:B------:R-:W-:Y:S01]  /*7640*/  FFMA.FTZ R171, R54, R0.reuse, -R73.reuse ;  /* 0x0000000036ab7223 */ /* 0x180fe20000010849 */
[-CC-:B------:R-:W-:Y:S01]  /*7650*/  FFMA.FTZ R24, R55, R0.reuse, -R73.reuse ;  /* 0x0000000037187223 */ /* 0x180fe20000010849 */
[--C-:B------:R-:W-:Y:S01]  /*7660*/  FFMA.FTZ R36, R59, R0, -R73.reuse ;  /* 0x000000003b247223 */ /* 0x100fe20000010849 */
[----:B------:R-:W-:Y:S01]  /*7670*/  F2FP.BF16.F32.PACK_AB R180, R11, R180 ;  /* 0x000000b40bb4723e */ /* 0x000fe200000010ff */
[-CC-:B------:R-:W-:Y:S01]  /*7680*/  FFMA.FTZ R63, R63, R0.reuse, -R73.reuse ;  /* 0x000000003f3f7223 */ /* 0x180fe20000010849 */
[----:B------:R-:W-:Y:S01]  /*7690*/  MUFU.EX2 R13, R13 ;  /* 0x0000000d000d7308 */ /* 0x000fe20000000800 */
[-CC-:B------:R-:W-:Y:S01]  /*76a0*/  FFMA.FTZ R66, R66, R0.reuse, -R73.reuse ;  /* 0x0000000042427223 */ /* 0x180fe20000010849 */
[-CC-:B------:R-:W-:Y:S01]  /*76b0*/  FFMA.FTZ R67, R67, R0.reuse, -R73.reuse ;  /* 0x0000000043437223 */ /* 0x180fe20000010849 */
[----:B-1----:R-:W-:Y:S01]  /*76c0*/  F2FP.BF16.F32.PACK_AB R181, R20, R181 ;  /* 0x000000b514b5723e */ /* 0x002fe200000010ff */
        /* <DEDUP_REMOVED lines=9> */
[----:B------:R-:W-:Y:S01]  /*7760*/  FFMA.FTZ R86, R86, R0, -R73 ;  /* 0x0000000056567223 */ /* 0x000fe20000010849 */
[----:B------:R-:W-:Y:S01]  /*7770*/  IMAD.U32 R35, RZ, RZ, UR7 ;  /* 0x00000007ff237e24 */ /* 0x000fe2000f8e00ff */
[----:B------:R-:W-:Y:S01]  /*7780*/  UIADD3 UR7, UR6, -0x1, URZ ;  /* 0xffffffff06077890 */ /* 0x000fe2000fffe03f */
[----:B------:R-:W-:Y:S03]  /*7790*/  MUFU.EX2 R176, R176 ;  /* 0x000000b000b07308 */ /* 0x000fe60000000800 */
[----:B------:R-:W-:-:S03]  /*77a0*/  @!P1 LEA R35, R35, UR38, 0x3 ;  /* 0x0000002623239c11 */ /* 0x000fc6000f8e18ff */
[----:B------:R-:W-:Y:S01]  /*77b0*/  UMOV UR6, UR7 ;  /* 0x0000000700067c82 */ /* 0x000fe20008000000 */
[----:B------:R-:W-:Y:S01]  /*77c0*/  UMOV UR7, UR37 ;  /* 0x0000002500077c82 */ /* 0x000fe20008000000 */
        /* <DEDUP_REMOVED lines=8> */
[----:B------:R-:W-:-:S05]  /*7850*/  WARPGROUP.ARRIVE ;  /* 0x00000000000079c5 */ /* 0x000fca0000000000 */
[----:B------:R-:W-:Y:S01]  /*7860*/  MUFU.EX2 R172, R172 ;  /* 0x000000ac00ac7308 */ /* 0x000fe20000000800 */
[-CC-:B------:R-:W-:Y:S01]  /*7870*/  FFMA.FTZ R152, R56, R0.reuse, -R169.reuse ;  /* 0x0000000038987223 */ /* 0x180fe200000108a9 */
[-C--:B------:R-:W-:Y:S01]  /*7880*/  FFMA.FTZ R154, R60, R0.reuse, -R169 ;  /* 0x000000003c9a7223 */ /* 0x080fe200000108a9 */
[-CC-:B------:R-:W-:Y:S01]  /*7890*/  FFMA.FTZ R153, R58, R0.reuse, -R73.reuse ;  /* 0x000000003a997223 */ /* 0x180fe20000010849 */
[----:B------:R-:W-:Y:S01]  /*78a0*/  FFMA.FTZ R155, R62, R0, -R73 ;  /* 0x000000003e9b7223 */ /* 0x000fe20000010849 */
[----:B------:R-:W-:Y:S01]  /*78b0*/  HGMMA.64x128x16.F32.BF16 R88, R156, gdesc[UR8].tnspB, R88, gsb0 ;  /* 0x41e000089c587df0 */ /* 0x000fe20008001858 */
[----:B------:R-:W-:Y:S01]  /*78c0*/  UIADD3 UR10, UR5, 0x300, URZ ;  /* 0x00000300050a7890 */ /* 0x000fe2000fffe03f */
[----:B------:R-:W-:Y:S01]  /*78d0*/  UMOV UR11, 0x40000040 ;  /* 0x40000040000b7882 */ /* 0x000fe20000000000 */
        /* <DEDUP_REMOVED lines=27> */
[----:B------:R-:W-:Y:S02]  /*7a90*/  UMOV UR11, 0x40000040 ;  /* 0x40000040000b7882 */ /* 0x000fe40000000000 */
[----:B------:R-:W-:-:S02]  /*7aa0*/  UMOV UR5, UR36 ;  /* 0x0000002400057c82 */ /* 0x000fc40008000000 */
        /* <DEDUP_REMOVED lines=13> */
[----:B------:R-:W1:Y:S08]  /*7b80*/  MUFU.EX2 R57, R57 ;  /* 0x0000003900397308 */ /* 0x000e700000000800 */
[----:B------:R-:W-:Y:S08]  /*7b90*/  MUFU.EX2 R75, R75 ;  /* 0x0000004b004b7308 */ /* 0x000ff00000000800 */
[----:B------:R-:W-:Y:S08]  /*7ba0*/  MUFU.EX2 R10, R10 ;  /* 0x0000000a000a7308 */ /* 0x000ff00000000800 */
[----:B------:R-:W2:Y:S01]  /*7bb0*/  MUFU.EX2 R61, R61 ;  /* 0x0000003d003d7308 */ /* 0x000ea20000000800 */
[----:B------:R-:W-:-:S02]  /*7bc0*/  WARPGROUP.DEPBAR.LE gsb0, 0x0 ;  /* 0x00008000000079c5 */ /* 0x000fc40000010000 */
[----:B------:R-:W-:-:S05]  /*7bd0*/  WARPGROUP.ARRIVE ;  /* 0x00000000000079c5 */ /* 0x000fca0000000000 */
[----:B------:R-:W3:Y:S01]  /*7be0*/  MUFU.EX2 R161, R74 ;  /* 0x0000004a00a17308 */ /* 0x000ee20000000800 */
[----:B-1----:R-:W-:Y:S01]  /*7bf0*/  F2FP.BF16.F32.PACK_AB R160, R57, R8 ;  /* 0x0000000839a0723e */ /* 0x002fe200000010ff */
[----:B------:R-:W-:Y:S01]  /*7c00*/  HGMMA.64x128x16.F32.BF16 R88, R164, gdesc[UR8].tnspB, R88, gsb0 ;  /* 0x41e00008a4587df0 */ /* 0x000fe20008001858 */
[----:B--2---:R-:W-:-:S05]  /*7c10*/  F2FP.BF16.F32.PACK_AB R162, R61, R10 ;  /* 0x0000000a3da2723e */ /* 0x004fca00000010ff */
[----:B------:R-:W1:Y:S08]  /*7c20*/  MUFU.EX2 R163, R78 ;  /* 0x0000004e00a37308 */ /* 0x000e700000000800 */
[----:B------:R-:W2:Y:S08]  /*7c30*/  MUFU.EX2 R79, R79 ;  /* 0x0000004f004f7308 */ /* 0x000eb00000000800 */
[----:B------:R-:W4:Y:S08]  /*7c40*/  MUFU.EX2 R12, R12 ;  /* 0x0000000c000c7308 */ /* 0x000f300000000800 */
[----:B------:R-:W-:Y:S08]  /*7c50*/  MUFU.EX2 R65, R65 ;  /* 0x0000004100417308 */ /* 0x000ff00000000800 */
[----:B------:R-:W-:Y:S08]  /*7c60*/  MUFU.EX2 R83, R83 ;  /* 0x0000005300537308 */ /* 0x000ff00000000800 */
[----:B------:R-:W-:Y:S08]  /*7c70*/  MUFU.EX2 R14, R84 ;  /* 0x00000054000e7308 */ /* 0x000ff00000000800 */
[----:B------:R-:W-:Y:S01]  /*7c80*/  MUFU.EX2 R69, R69 ;  /* 0x0000004500457308 */ /* 0x000fe20000000800 */
[----:B------:R-:W-:-:S02]  /*7c90*/  WARPGROUP.DEPBAR.LE gsb0, 0x0 ;  /* 0x00008000000079c5 */ /* 0x000fc40000010000 */
[----:B------:R5:W-:Y:S06]  /*7ca0*/  BAR.ARV R31, 0x100 ;  /* 0x0004001f0000751d */ /* 0x000bec0000002000 */
[----:B------:R3:W-:Y:S01]  /*7cb0*/  @!P1 SYNCS.ARRIVE.TRANS64.RED.A1T0 RZ, [R27+URZ], RZ ;  /* 0x000000ff1bff99a7 */ /* 0x0007e2000810043f */
[----:B------:R-:W4:Y:S01]  /*7cc0*/  MUFU.EX2 R165, R82 ;  /* 0x0000005200a57308 */ /* 0x000f220000000800 */
[----:B-----5:R-:W-:Y:S02]  /*7cd0*/  @!P1 VIADD R31, R35, 0x28860 ;  /* 0x00028860231f9836 */ /* 0x020fe40000000000 */
[-C--:B------:R-:W-:Y:S01]  /*7ce0*/  FMUL.FTZ R88, R88, R7.reuse ;  /* 0x0000000758587220 */ /* 0x080fe20000410000 */
[-C--:B------:R-:W-:Y:S01]  /*7cf0*/  FMUL.FTZ R89, R89, R7.reuse ;  /* 0x0000000759597220 */ /* 0x080fe20000410000 */
[-C--:B------:R-:W-:Y:S01]  /*7d00*/  FMUL.FTZ R92, R92, R7.reuse ;  /* 0x000000075c5c7220 */ /* 0x080fe20000410000 */
[-C--:B------:R-:W-:Y:S01]  /*7d10*/  FMUL.FTZ R93, R93, R7.reuse ;  /* 0x000000075d5d7220 */ /* 0x080fe20000410000 */
[----:B------:R-:W-:Y:S01]  /*7d20*/  @!P1 PRMT R31, RZ, 0x654, R31 ;  /* 0x00000654ff1f9816 */ /* 0x000fe2000000001f */
[----:B---3--:R-:W-:Y:S01]  /*7d30*/  FADD.FTZ R27, R11, R4 ;  /* 0x000000040b1b7221 */ /* 0x008fe20000010000 */
[----:B------:R-:W-:Y:S01]  /*7d40*/  FADD.FTZ R4, R20, R3 ;  /* 0x0000000314047221 */ /* 0x000fe20000010000 */
[----:B------:R-:W3:Y:S01]  /*7d50*/  MUFU.EX2 R167, R86 ;  /* 0x0000005600a77308 */ /* 0x000ee20000000800 */
        /* <DEDUP_REMOVED lines=59> */
[-C--:B------:R-:W-:Y:S01]  /*8110*/  FMUL.FTZ R148, R148, R7.reuse ;  /* 0x0000000794947220 */ /* 0x080fe20000410000 */
[----:B------:R-:W-:Y:S01]  /*8120*/  FMUL.FTZ R149, R149, R7 ;  /* 0x0000000795957220 */ /* 0x000fe20000410000 */
        /* <DEDUP_REMOVED lines=40> */
[----:B------:R-:W-:Y:S01]  /*83b0*/  FADD.FTZ R3, R61, R20 ;  /* 0x000000143d037221 */ /* 0x000fe20000010000 */
[----:B--2---:R-:W-:Y:S01]  /*83c0*/  FADD.FTZ R4, R79, R4 ;  /* 0x000000044f047221 */ /* 0x004fe20000010000 */
[-C--:B------:R-:W-:Y:S01]  /*83d0*/  FMUL.FTZ R130, R130, R6.reuse ;  /* 0x0000000682827220 */ /* 0x080fe20000410000 */
[-C--:B------:R-:W-:Y:S01]  /*83e0*/  FMUL.FTZ R131, R131, R6.reuse ;  /* 0x0000000683837220 */ /* 0x080fe20000410000 */
[----:B----4-:R-:W-:Y:S01]  /*83f0*/  FADD.FTZ R20, R12, R3 ;  /* 0x000000030c147221 */ /* 0x010fe20000010000 */
        /* <DEDUP_REMOVED lines=11> */
[-C--:B------:R-:W-:Y:S01]  /*84b0*/  FMUL.FTZ R146, R146, R6.reuse ;  /* 0x0000000692927220 */ /* 0x080fe20000410000 */
[-C--:B------:R-:W-:Y:S01]  /*84c0*/  FMUL.FTZ R147, R147, R6.reuse ;  /* 0x0000000693937220 */ /* 0x080fe20000410000 */
[-C--:B------:R-:W-:Y:S01]  /*84d0*/  FMUL.FTZ R150, R150, R6.reuse ;  /* 0x0000000696967220 */ /* 0x080fe20000410000 */
[----:B------:R-:W-:Y:S01]  /*84e0*/  FMUL.FTZ R151, R151, R6 ;  /* 0x0000000697977220 */ /* 0x000fe20000410000 */
[----:B------:R-:W-:Y:S01]  /*84f0*/  F2FP.BF16.F32.PACK_AB R182, R13, R182 ;  /* 0x000000b60db6723e */ /* 0x000fe200000010ff */
[----:B------:R-:W-:Y:S01]  /*8500*/  FADD.FTZ R4, R69, R8 ;  /* 0x0000000845047221 */ /* 0x000fe20000010000 */
[----:B------:R-:W-:Y:S01]  /*8510*/  F2FP.BF16.F32.PACK_AB R176, R15, R176 ;  /* 0x000000b00fb0723e */ /* 0x000fe200000010ff */
[----:B-----5:R-:W-:Y:S01]  /*8520*/  FADD.FTZ R3, R24, R3 ;  /* 0x0000000318037221 */ /* 0x020fe20000010000 */
        /* <DEDUP_REMOVED lines=28> */
.L_x_1912:
[----:B------:R-:W-:Y:S06]  /*86f0*/  BAR.ARV 0x8, 0x120 ;  /* 0x0204800000007b1d */ /* 0x000fec0000002000 */
[----:B------:R-:W-:Y:S05]  /*8700*/  @!P0 BRA `(.L_x_1922) ;  /* 0x0000000000048947 */ /* 0x000fea0003800000 */
[----:B------:R-:W-:Y:S01]  /*8710*/  BPT.TRAP 0x1 ;  /* 0x000000040000795c */ /* 0x000fe20000300000 */
.L_x_1922:
[----:B------:R-:W-:Y:S01]  /*8720*/  ULEA UR5, UR37, UR38, 0x3 ;  /* 0x0000002625057291 */ /* 0x000fe2000f8e183f */
[----:B------:R-:W-:-:S05]  /*8730*/  IMAD.U32 R6, RZ, RZ, UR36 ;  /* 0x00000024ff067e24 */ /* 0x000fca000f8e00ff */
[----:B------:R-:W-:-:S04]  /*8740*/  SHF.L.U32 R6, R6, 0x1f, RZ ;  /* 0x0000001f06067819 */ /* 0x000fc800000006ff */
[----:B------:R1:W2:Y:S01]  /*8750*/  SYNCS.PHASECHK.TRANS64.TRYWAIT P2, [UR5+0x28850], R6 ;  /* 0x02885006ff0075a7 */ /* 0x0002a20008040145 */
[----:B------:R-:W-:Y:S05]  /*8760*/  @!P0 BRA `(.L_x_1923) ;  /* 0x0000000000048947 */ /* 0x000fea0003800000 */
[----:B------:R-:W-:Y:S01]  /*8770*/  BPT.TRAP 0x1 ;  /* 0x000000040000795c */ /* 0x000fe20000300000 */
.L_x_1923:
[----:B--2---:R-:W-:Y:S05]  /*8780*/  @P2 BRA `(.L_x_1924) ;  /* 0x0000000000082947 */ /* 0x004fea0003800000 */
[----:B------:R-:W2:Y:S02]  /*8790*/  SYNCS.PHASECHK.TRANS64.TRYWAIT P0, [UR5+0x28850], R6 ;  /* 0x02885006ff0075a7 */ /* 0x000ea40008000145 */
[----:B--2---:R-:W-:Y:S05]  /*87a0*/  @!P0 BRA `(.L_x_1925) ;  /* 0x0000004800b88947 */ /* 0x004fea0003800000 */
.L_x_1924:
[----:B------:R-:W-:Y:S01]  /*87b0*/  UIADD3 UR38, UR38, 0x400, URZ ;  /* 0x0000040026267890 */ /* 0x000fe2000fffe03f */
[----:B------:R-:W-:Y:S01]  /*87c0*/  WARPGROUP.ARRIVE ;  /* 0x00000000000079c5 */ /* 0x000fe20000000000 */
[----:B------:R-:W-:Y:S01]  /*87d0*/  UMOV UR7, 0x40000040 ;  /* 0x4000004000077882 */ /* 0x000fe20000000000 */
[----:B-12---:R-:W1:Y:S01]  /*87e0*/  SHFL.BFLY PT, R6, R3, 0x2, 0x1f ;  /* 0x0c401f0003067f89 */ /* 0x006e6200000e0000 */
[----:B------:R-:W-:Y:S01]  /*87f0*/  USHF.R.U32.HI UR38, URZ, 0x4, UR38 ;  /* 0x000000043f267899 */ /* 0x000fe20008011626 */
[----:B------:R-:W-:Y:S01]  /*8800*/  IMAD.MOV.U32 R21, RZ, RZ, RZ ;  /* 0x000000ffff157224 */ /* 0x000fe200078e00ff */
[----:B------:R-:W-:Y:S01]  /*8810*/  UIADD3 UR56, UR56, 0x1, URZ ;  /* 0x0000000138387890 */ /* 0x000fe2000fffe03f */
[----:B------:R-:W2:Y:S01]  /*8820*/  SHFL.BFLY PT, R7, R4, 0x2, 0x1f ;  /* 0x0c401f0004077f89 */ /* 0x000ea200000e0000 */
[----:B------:R-:W-:Y:S01]  /*8830*/  ULOP3.LUT UR38, UR38, 0x3fff, URZ, 0xc0, !UPT ;  /* 0x00003fff26267892 */ /* 0x000fe2000f8ec03f */
[----:B------:R-:W-:Y:S02]  /*8840*/  IMAD.MOV.U32 R14, RZ, RZ, RZ ;  /* 0x000000ffff0e7224 */ /* 0x000fe400078e00ff */
[----:B------:R-:W-:Y:S01]  /*8850*/  IMAD.MOV.U32 R20, RZ, RZ, -0x800000 ;  /* 0xff800000ff147424 */ /* 0x000fe200078e00ff */
        /* <DEDUP_REMOVED lines=9> */
[----:B------:R-:W-:Y:S02]  /*88f0*/  IMAD.MOV.U32 R3, RZ, RZ, -0x800000 ;  /* 0xff800000ff037424 */ /* 0x000fe400078e00ff */
[----:B--2---:R-:W-:Y:S01]  /*8900*/  FADD.FTZ R7, R7, R4 ;  /* 0x0000000407077221 */ /* 0x004fe20000010000 */
[----:B------:R-:W-:Y:S01]  /*8910*/  USEL UR37, UR37, URZ, UP0 ;  /* 0x0000003f25257287 */ /* 0x000fe20008000000 */
[----:B------:R-:W1:Y:S04]  /*8920*/  SHFL.BFLY PT, R11, R8, 0x1, 0x1f ;  /* 0x0c201f00080b7f89 */ /* 0x000e6800000e0000 */
[----:B------:R-:W2:Y:S01]  /*8930*/  SHFL.BFLY PT, R6, R7, 0x1, 0x1f ;  /* 0x0c201f0007067f89 */ /* 0x000ea200000e0000 */
[----:B-1----:R-:W-:Y:S01]  /*8940*/  FADD.FTZ R11, R8, R11 ;  /* 0x0000000b080b7221 */ /* 0x002fe20000010000 */
[----:B------:R-:W-:-:S02]  /*8950*/  IMAD.U32 R8, RZ, RZ, UR5 ;  /* 0x00000005ff087e24 */ /* 0x000fc4000f8e00ff */
[----:B--2---:R-:W-:Y:S02]  /*8960*/  FADD.FTZ R12, R7, R6 ;  /* 0x00000006070c7221 */ /* 0x004fe40000010000 */
[----:B------:R-:W-:-:S03]  /*8970*/  FSETP.NE.FTZ.AND P2, PT, R11, RZ, PT ;  /* 0x000000ff0b00720b */ /* 0x000fc60003f55000 */
[----:B------:R-:W-:-:S10]  /*8980*/  FSETP.NE.FTZ.AND P0, PT, R12, RZ, PT ;  /* 0x000000ff0c00720b */ /* 0x000fd40003f15000 */
[----:B------:R-:W1:Y:S01]  /*8990*/  @P2 MUFU.LG2 R10, R11 ;  /* 0x0000000b000a2308 */ /* 0x000e620000000c00 */
[C---:B------:R-:W-:Y:S02]  /*89a0*/  @P2 FMUL.FTZ R13, R0.reuse, 0.69314718246459960938 ;  /* 0x3f317218000d2820 */ /* 0x040fe40000410000 */
[----:B------:R-:W-:Y:S01]  /*89b0*/  @P0 FMUL.FTZ R4, R0, 0.69314718246459960938 ;  /* 0x3f31721800040820 */ /* 0x000fe20000410000 */
[----:B------:R-:W-:-:S04]  /*89c0*/  @!P1 VIADD R0, R8, 0x28860 ;  /* 0x0002886008009836 */ /* 0x000fc80000000000 */
[----:B------:R-:W2:Y:S01]  /*89d0*/  @P0 MUFU.LG2 R6, R12 ;  /* 0x0000000c00060308 */ /* 0x000ea20000000c00 */
[----:B------:R-:W-:-:S07]  /*89e0*/  @!P1 PRMT R0, RZ, 0x654, R0 ;  /* 0x00000654ff009816 */ /* 0x000fce0000000000 */
[----:B------:R-:W3:Y:S01]  /*89f0*/  @P0 MUFU.RCP R21, R12 ;  /* 0x0000000c00150308 */ /* 0x000ee20000001000 */
[----:B-1----:R-:W-:-:S04]  /*8a00*/  @P2 FMUL.FTZ R10, R10, 0.69314718246459960938 ;  /* 0x3f3172180a0a2820 */ /* 0x002fc80000410000 */
[----:B------:R-:W-:-:S03]  /*8a10*/  @P2 FFMA.FTZ R3, R13, R9, R10 ;  /* 0x000000090d032223 */ /* 0x000fc6000001000a */
[----:B------:R1:W4:Y:S01]  /*8a20*/  @P2 MUFU.RCP R14, R11 ;  /* 0x0000000b000e2308 */ /* 0x0003220000001000 */
        /* <DEDUP_REMOVED lines=40> */
[-C--:B---3--:R-:W-:Y:S01]  /*8cb0*/  FMUL.FTZ R15, R88, R21.reuse ;  /* 0x00000015580f7220 */ /* 0x088fe20000410000 */
[-C--:B------:R-:W-:Y:S01]  /*8cc0*/  FMUL.FTZ R12, R89, R21.reuse ;  /* 0x00000015590c7220 */ /* 0x080fe20000410000 */
        /* <DEDUP_REMOVED lines=30> */
[----:B------:R-:W-:Y:S01]  /*8eb0*/  FMUL.FTZ R21, R149, R21 ;  /* 0x0000001595157220 */ /* 0x000fe20000410000 */
        /* <DEDUP_REMOVED lines=30> */
[-C--:B-1----:R-:W-:Y:S01]  /*90a0*/  FMUL.FTZ R0, R150, R14.reuse ;  /* 0x0000000e96007220 */ /* 0x082fe20000410000 */
[----:B------:R-:W-:-:S07]  /*90b0*/  FMUL.FTZ R151, R151, R14 ;  /* 0x0000000e97977220 */ /* 0x000fce0000410000 */
.L_x_1895:
        /* <DEDUP_REMOVED lines=8> */
[----:B------:R-:W-:Y:S01]  /*9140*/  VIADD R89, R22, UR42 ;  /* 0x0000002a16597c36 */ /* 0x000fe20008000000 */
[C---:B------:R-:W-:Y:S01]  /*9150*/  IADD3 R29, P2, R16.reuse, 0x20, RZ ;  /* 0x00000020101d7810 */ /* 0x040fe20007f5e0ff */
[----:B------:R-:W-:Y:S01]  /*9160*/  ULDC UR10, c[0x0][0xa88] ;  /* 0x0002a200000a7ab9 */ /* 0x000fe20000000800 */
[C---:B------:R-:W-:Y:S01]  /*9170*/  IADD3 R25, P5, R16.reuse, 0x60, RZ ;  /* 0x0000006010197810 */ /* 0x040fe20007fbe0ff */
[----:B------:R-:W-:Y:S01]  /*9180*/  VIADD R4, R89, 0x8 ;  /* 0x0000000859047836 */ /* 0x000fe20000000000 */
[C---:B------:R-:W-:Y:S01]  /*9190*/  LOP3.LUT R5, R16.reuse, 0x380, RZ, 0xc0, !PT ;  /* 0x0000038010057812 */ /* 0x040fe200078ec0ff */
[----:B------:R-:W1:Y:S01]  /*91a0*/  LDC.64 R86, c[0x0][0xb78] ;  /* 0x0002de00ff567b82 */ /* 0x000e620000000a00 */
[C---:B------:R-:W-:Y:S01]  /*91b0*/  IADD3 R81, P4, R16.reuse, 0x4000, RZ ;  /* 0x0000400010517810 */ /* 0x040fe20007f9e0ff */
[----:B------:R-:W-:Y:S01]  /*91c0*/  USHF.R.S32.HI UR5, URZ, 0x1f, UR43 ;  /* 0x0000001f3f057899 */ /* 0x000fe2000801142b */
[----:B------:R-:W-:Y:S01]  /*91d0*/  IADD3 R27, P6, R16, 0x40, RZ ;  /* 0x00000040101b7810 */ /* 0x000fe20007fde0ff */
[----:B------:R-:W-:Y:S01]  /*91e0*/  ULDC.64 UR8, c[0x0][0xb70] ;  /* 0x0002dc0000087ab9 */ /* 0x000fe20000000a00 */
[----:B------:R-:W-:Y:S01]  /*91f0*/  LOP3.LUT R28, R29, 0x380, RZ, 0xc0, !PT ;  /* 0x000003801d1c7812 */ /* 0x000fe200078ec0ff */
[----:B------:R-:W-:Y:S01]  /*9200*/  UIMAD UR5, UR5, UR8, URZ ;  /* 0x00000008050572a4 */ /* 0x000fe2000f8e023f */
[----:B------:R-:W-:Y:S01]  /*9210*/  LOP3.LUT P0, RZ, R186, 0x3, RZ, 0xc0, !PT ;  /* 0x00000003baff7812 */ /* 0x000fe2000780c0ff */
[----:B------:R-:W-:Y:S01]  /*9220*/  UIMAD.WIDE.U32 UR6, UR43, UR8, URZ ;  /* 0x000000082b0672a5 */ /* 0x000fe2000f8e003f */
[----:B------:R-:W-:Y:S01]  /*9230*/  LOP3.LUT R24, R25, 0x380, RZ, 0xc0, !PT ;  /* 0x0000038019187812 */ /* 0x000fe200078ec0ff */
[----:B------:R-:W-:Y:S01]  /*9240*/  UIMAD UR5, UR43, UR9, UR5 ;  /* 0x000000092b0572a4 */ /* 0x000fe2000f8e0205 */
[----:B------:R-:W-:Y:S01]  /*9250*/  SHF.R.U64 R5, R5, 0x3, RZ ;  /* 0x0000000305057819 */ /* 0x000fe200000012ff */
[----:B------:R-:W-:Y:S01]  /*9260*/  USHF.R.S32.HI UR8, URZ, 0x1f, UR44 ;  /* 0x0000001f3f087899 */ /* 0x000fe2000801142c */
[----:B------:R-:W-:Y:S01]  /*9270*/  LOP3.LUT R14, R81, 0x380, RZ, 0xc0, !PT ;  /* 0x00000380510e7812 */ /* 0x000fe200078ec0ff */
[----:B------:R-:W-:Y:S01]  /*9280*/  UIADD3 UR5, UR7, UR5, URZ ;  /* 0x0000000507057290 */ /* 0x000fe2000fffe03f */
[----:B------:R-:W-:-:S02]  /*9290*/  LOP3.LUT R26, R27, 0x380, RZ, 0xc0, !PT ;  /* 0x000003801b1a7812 */ /* 0x000fc400078ec0ff */
[----:B------:R-:W-:Y:S02]  /*92a0*/  SHF.R.U64 R28, R28, 0x3, RZ ;  /* 0x000000031c1c7819 */ /* 0x000fe400000012ff */
[----:B------:R-:W-:Y:S02]  /*92b0*/  ISETP.GE.OR P1, PT, R4, UR10, P0 ;  /* 0x0000000a04007c0c */ /* 0x000fe40008726670 */
[----:B------:R-:W-:Y:S02]  /*92c0*/  SHF.R.U64 R24, R24, 0x3, RZ ;  /* 0x0000000318187819 */ /* 0x000fe400000012ff */
[----:B------:R-:W-:Y:S01]  /*92d0*/  LOP3.LUT R4, R5, R16, RZ, 0x3c, !PT ;  /* 0x0000001005047212 */ /* 0x000fe200078e3cff */
[----:B------:R-:W-:Y:S01]  /*92e0*/  IMAD.MOV.U32 R5, RZ, RZ, R17 ;  /* 0x000000ffff057224 */ /* 0x000fe200078e0011 */
[----:B------:R-:W-:Y:S02]  /*92f0*/  SHF.R.U64 R14, R14, 0x3, RZ ;  /* 0x000000030e0e7819 */ /* 0x000fe400000012ff */
[----:B------:R-:W-:-:S02]  /*9300*/  SHF.R.U64 R26, R26, 0x3, RZ ;  /* 0x000000031a1a7819 */ /* 0x000fc400000012ff */
[----:B------:R-:W-:Y:S01]  /*9310*/  LOP3.LUT R28, R28, R29, RZ, 0x3c, !PT ;  /* 0x0000001d1c1c7212 */ /* 0x000fe200078e3cff */
[--C-:B------:R-:W-:Y:S01]  /*9320*/  IMAD.X R29, RZ, RZ, R17.reuse, P2 ;  /* 0x000000ffff1d7224 */ /* 0x100fe200010e0611 */
[----:B------:R-:W-:Y:S02]  /*9330*/  LOP3.LUT R24, R24, R25, RZ, 0x3c, !PT ;  /* 0x0000001918187212 */ /* 0x000fe400078e3cff */
[----:B------:R-:W-:Y:S02]  /*9340*/  IADD3 R25, P2, R16, 0x4040, RZ ;  /* 0x0000404010197810 */ /* 0x000fe40007f5e0ff */
[----:B------:R-:W-:Y:S02]  /*9350*/  LOP3.LUT R14, R14, R81, RZ, 0x3c, !PT ;  /* 0x000000510e0e7212 */ /* 0x000fe400078e3cff */
[----:B------:R-:W-:Y:S01]  /*9360*/  LOP3.LUT R26, R26, R27, RZ, 0x3c, !PT ;  /* 0x0000001b1a1a7212 */ /* 0x000fe200078e3cff */
[----:B------:R-:W-:Y:S01]  /*9370*/  IMAD.X R27, RZ, RZ, R17, P6 ;  /* 0x000000ffff1b7224 */ /* 0x000fe200030e0611 */
[----:B------:R-:W-:-:S02]  /*9380*/  MOV R81, R4 ;  /* 0x0000000400517202 */ /* 0x000fc40000000f00 */
[----:B------:R-:W-:Y:S02]  /*9390*/  F2FP.BF16.F32.PACK_AB R5, R10, R13 ;  /* 0x0000000d0a05723e */ /* 0x000fe400000010ff */
[----:B------:R-:W-:Y:S02]  /*93a0*/  IADD3 R84, P6, R16, 0x4060, RZ ;  /* 0x0000406010547810 */ /* 0x000fe40007fde0ff */
[----:B------:R-:W-:Y:S02]  /*93b0*/  LOP3.LUT R10, R25, 0x380, RZ, 0xc0, !PT ;  /* 0x00000380190a7812 */ /* 0x000fe400078ec0ff */
[----:B------:R-:W-:Y:S02]  /*93c0*/  LOP3.LUT R13, R84, 0x380, RZ, 0xc0, !PT ;  /* 0x00000380540d7812 */ /* 0x000fe400078ec0ff */
[----:B------:R-:W-:Y:S02]  /*93d0*/  SHF.R.U64 R10, R10, 0x3, RZ ;  /* 0x000000030a0a7819 */ /* 0x000fe400000012ff */
[----:B------:R-:W-:Y:S01]  /*93e0*/  F2FP.BF16.F32.PACK_AB R4, R12, R15 ;  /* 0x0000000f0c04723e */ /* 0x000fe200000010ff */
[----:B------:R-:W-:Y:S01]  /*93f0*/  BAR.SYNC.DEFER_BLOCKING 0x1, 0x100 ;  /* 0x0044000000007b1d */ /* 0x000fe20000010000 */
[----:B------:R-:W-:-:S02]  /*9400*/  IADD3 R15, P3, R16, 0x4020, RZ ;  /* 0x00004020100f7810 */ /* 0x000fc40007f7e0ff */
[----:B------:R-:W-:Y:S02]  /*9410*/  F2FP.BF16.F32.PACK_AB R6, R6, R11 ;  /* 0x0000000b0606723e */ /* 0x000fe400000010ff */
[----:B------:R-:W-:Y:S01]  /*9420*/  SHF.R.U64 R11, R13, 0x3, RZ ;  /* 0x000000030d0b7819 */ /* 0x000fe200000012ff */
[--C-:B------:R-:W-:Y:S01]  /*9430*/  IMAD.X R13, RZ, RZ, R17.reuse, P3 ;  /* 0x000000ffff0d7224 */ /* 0x100fe200018e0611 */
[----:B------:R-:W-:Y:S01]  /*9440*/  LOP3.LUT R10, R10, R25, RZ, 0x3c, !PT ;  /* 0x000000190a0a7212 */ /* 0x000fe200078e3cff */
[--C-:B------:R-:W-:Y:S01]  /*9450*/  IMAD.X R25, RZ, RZ, R17.reuse, P5 ;  /* 0x000000ffff197224 */ /* 0x100fe200028e0611 */
[----:B------:R-:W-:Y:S02]  /*9460*/  LOP3.LUT R12, R15, 0x380, RZ, 0xc0, !PT ;  /* 0x000003800f0c7812 */ /* 0x000fe400078ec0ff */
[----:B------:R-:W-:Y:S02]  /*9470*/  F2FP.BF16.F32.PACK_AB R7, R7, R8 ;  /* 0x000000080707723e */ /* 0x000fe400000010ff */
[----:B------:R-:W-:Y:S01]  /*9480*/  LOP3.LUT R8, R11, R84, RZ, 0x3c, !PT ;  /* 0x000000540b087212 */ /* 0x000fe200078e3cff */
[----:B------:R-:W-:Y:S01]  /*9490*/  IMAD.X R11, RZ, RZ, R17, P2 ;  /* 0x000000ffff0b7224 */ /* 0x000fe200010e0611 */
[----:B------:R-:W-:-:S02]  /*94a0*/  MOV R85, R28 ;  /* 0x0000001c00557202 */ /* 0x000fc40000000f00 */
[----:B------:R-:W-:Y:S02]  /*94b0*/  SHF.R.U64 R12, R12, 0x3, RZ ;  /* 0x000000030c0c7819 */ /* 0x000fe400000012ff */
[----:B------:R-:W-:Y:S01]  /*94c0*/  MOV R29, R24 ;  /* 0x00000018001d7202 */ /* 0x000fe20000000f00 */
[----:B------:R-:W-:Y:S01]  /*94d0*/  IMAD.U32 R25, RZ, RZ, UR7 ;  /* 0x00000007ff197e24 */ /* 0x000fe2000f8e00ff */
[----:B------:R-:W-:Y:S01]  /*94e0*/  LOP3.LUT R12, R12, R15, RZ, 0x3c, !PT ;  /* 0x0000000f0c0c7212 */ /* 0x000fe200078e3cff */
[----:B------:R-:W-:Y:S01]  /*94f0*/  IMAD.U32 R24, RZ, RZ, UR6 ;  /* 0x00000006ff187e24 */ /* 0x000fe2000f8e00ff */
[----:B------:R-:W-:Y:S01]  /*9500*/  MOV R84, R26 ;  /* 0x0000001a00547202 */ /* 0x000fe20000000f00 */
[----:B------:R2:W-:Y:S01]  /*9510*/  STSM.16.M88.4 [R81], R4 ;  /* 0x0000000451007844 */ /* 0x0005e20000000200 */
[----:B------:R-:W-:Y:S01]  /*9520*/  IMAD.U32 R25, RZ, RZ, UR5 ;  /* 0x00000005ff197e24 */ /* 0x000fe2000f8e00ff */
[----:B------:R-:W-:Y:S01]  /*9530*/  MOV R83, R12 ;  /* 0x0000000c00537202 */ /* 0x000fe20000000f00 */
[----:B------:R-:W-:Y:S01]  /*9540*/  IMAD.X R15, RZ, RZ, R17, P4 ;  /* 0x000000ffff0f7224 */ /* 0x000fe200020e0611 */
[----:B------:R-:W-:Y:S01]  /*9550*/  F2FP.BF16.F32.PACK_AB R12, R65, R66 ;  /* 0x00000042410c723e */ /* 0x000fe200000010ff */
[----:B-1----:R-:W-:Y:S01]  /*9560*/  IMAD.WIDE.U32 R24, R86, UR44, R24 ;  /* 0x0000002c56187c25 */ /* 0x002fe2000f8e0018 */
[----:B------:R-:W-:Y:S01]  /*9570*/  F2FP.BF16.F32.PACK_AB R13, R63, R64 ;  /* 0x000000403f0d723e */ /* 0x000fe200000010ff */
[----:B------:R-:W-:Y:S01]  /*9580*/  ULDC.64 UR6, c[0x0][0xb40] ;  /* 0x0002d00000067ab9 */ /* 0x000fe20000000a00 */
[----:B------:R-:W-:-:S02]  /*9590*/  MOV R28, R14 ;  /* 0x0000000e001c7202 */ /* 0x000fc40000000f00 */
[----:B------:R-:W-:Y:S02]  /*95a0*/  F2FP.BF16.F32.PACK_AB R14, R61, R62 ;  /* 0x0000003e3d0e723e */ /* 0x000fe400000010ff */
[----:B------:R-:W-:Y:S02]  /*95b0*/  F2FP.BF16.F32.PACK_AB R15, R59, R60 ;  /* 0x0000003c3b0f723e */ /* 0x000fe400000010ff */
[----:B------:R-:W-:Y:S02]  /*95c0*/  SHF.R.S32.HI R27, RZ, 0x1f, R89 ;  /* 0x0000001fff1b7819 */ /* 0x000fe40000011459 */
[----:B--2---:R-:W-:Y:S01]  /*95d0*/  F2FP.BF16.F32.PACK_AB R6, R9, R78 ;  /* 0x0000004e0906723e */ /* 0x004fe200000010ff */
[----:B------:R-:W-:Y:S01]  /*95e0*/  IMAD.X R9, RZ, RZ, R17, P6 ;  /* 0x000000ffff097224 */ /* 0x000fe200030e0611 */
[----:B------:R-:W-:Y:S01]  /*95f0*/  MOV R81, R10 ;  /* 0x0000000a00517202 */ /* 0x000fe20000000f00 */
[----:B------:R-:W-:Y:S01]  /*9600*/  IMAD R10, R86, UR8, RZ ;  /* 0x00000008560a7c24 */ /* 0x000fe2000f8e02ff */
[----:B------:R-:W-:-:S02]  /*9610*/  F2FP.BF16.F32.PACK_AB R4, R79, R82 ;  /* 0x000000524f04723e */ /* 0x000fc400000010ff */
[----:B------:R-:W-:Y:S01]  /*9620*/  F2FP.BF16.F32.PACK_AB R5, R77, R80 ;  /* 0x000000504d05723e */ /* 0x000fe200000010ff */
[----:B------:R-:W-:Y:S01]  /*9630*/  IMAD R26, R87, UR44, R10 ;  /* 0x0000002c571a7c24 */ /* 0x000fe2000f8e020a */
[----:B------:R-:W-:Y:S02]  /*9640*/  F2FP.BF16.F32.PACK_AB R7, R75, R76 ;  /* 0x0000004c4b07723e */ /* 0x000fe400000010ff */
[----:B------:R-:W-:Y:S02]  /*9650*/  MOV R75, R8 ;  /* 0x00000008004b7202 */ /* 0x000fe40000000f00 */
[----:B------:R-:W-:Y:S01]  /*9660*/  F2FP.BF16.F32.PACK_AB R8, R73, R74 ;  /* 0x0000004a4908723e */ /* 0x000fe200000010ff */
[----:B------:R1:W-:Y:S01]  /*9670*/  STSM.16.M88.4 [R85], R4 ;  /* 0x0000000455007844 */ /* 0x0003e20000000200 */
[----:B------:R-:W-:Y:S02]  /*9680*/  F2FP.BF16.F32.PACK_AB R9, R71, R72 ;  /* 0x000000484709723e */ /* 0x000fe400000010ff */
[----:B------:R-:W-:-:S02]  /*9690*/  F2FP.BF16.F32.PACK_AB R10, R69, R70 ;  /* 0x00000046450a723e */ /* 0x000fc400000010ff */
[----:B------:R-:W-:Y:S02]  /*96a0*/  F2FP.BF16.F32.PACK_AB R11, R67, R68 ;  /* 0x00000044430b723e */ /* 0x000fe400000010ff */
[----:B------:R-:W-:Y:S02]  /*96b0*/  F2FP.BF16.F32.PACK_AB R30, R21, R30 ;  /* 0x0000001e151e723e */ /* 0x000fe400000010ff */
[----:B------:R-:W-:Y:S01]  /*96c0*/  ISETP.GE.OR P0, PT, R89, UR10, P0 ;  /* 0x0000000a59007c0c */ /* 0x000fe20008706670 */
[----:B------:R-:W-:Y:S04]  /*96d0*/  STSM.16.M88.4 [R84], R8 ;  /* 0x0000000854007844 */ /* 0x000fe80000000200 */
[----:B------:R2:W-:Y:S01]  /*96e0*/  STSM.16.M88.4 [R29], R12 ;  /* 0x0000000c1d007844 */ /* 0x0005e20000000200 */
[----:B-1----:R-:W-:-:S02]  /*96f0*/  F2FP.BF16.F32.PACK_AB R7, R51, R52 ;  /* 0x000000343307723e */ /* 0x002fc400000010ff */
[----:B------:R-:W-:Y:S02]  /*9700*/  IADD3 R51, P2, R89, R24, RZ ;  /* 0x0000001859337210 */ /* 0x000fe40007f5e0ff */
[----:B------:R-:W-:Y:S02]  /*9710*/  F2FP.BF16.F32.PACK_AB R4, R57, R58 ;  /* 0x0000003a3904723e */ /* 0x000fe400000010ff */
[----:B------:R-:W-:Y:S02]  /*9720*/  F2FP.BF16.F32.PACK_AB R5, R55, R56 ;  /* 0x000000383705723e */ /* 0x000fe400000010ff */
[----:B------:R-:W-:Y:S02]  /*9730*/  F2FP.BF16.F32.PACK_AB R6, R53, R54 ;  /* 0x000000363506723e */ /* 0x000fe400000010ff */
[----:B------:R-:W-:Y:S02]  /*9740*/  IADD3.X R52, R27, R25, R26, P2, !PT ;  /* 0x000000191b347210 */ /* 0x000fe400017fe41a */
[----:B------:R-:W-:Y:S01]  /*9750*/  F2FP.BF16.F32.PACK_AB R24, R49, R50 ;  /* 0x000000323118723e */ /* 0x000fe200000010ff */
[----:B------:R1:W-:Y:S01]  /*9760*/  STSM.16.M88.4 [R28], R4 ;  /* 0x000000041c007844 */ /* 0x0003e20000000200 */
        /* <DEDUP_REMOVED lines=8> */
[----:B--2---:R-:W-:Y:S02]  /*97f0*/  F2FP.BF16.F32.PACK_AB R29, R31, R32 ;  /* 0x000000201f1d723e */ /* 0x004fe400000010ff */
[----:B-1----:R-:W-:Y:S01]  /*9800*/  F2FP.BF16.F32.PACK_AB R28, R33, R34 ;  /* 0x00000022211c723e */ /* 0x002fe200000010ff */
[----:B------:R-:W-:Y:S01]  /*9810*/  STSM.16.M88.4 [R81], R44 ;  /* 0x0000002c51007844 */ /* 0x000fe20000000200 */
[----:B------:R-:W-:Y:S02]  /*9820*/  F2FP.BF16.F32.PACK_AB R31, R151, R0 ;  /* 0x00000000971f723e */ /* 0x000fe400000010ff */
[C---:B------:R-:W-:Y:S01]  /*9830*/  LEA R4, P2, R51.reuse, UR6, 0x2 ;  /* 0x0000000633047c11 */ /* 0x040fe2000f8410ff */
[----:B------:R-:W1:Y:S03]  /*9840*/  SHFL.IDX PT, R0, R188, RZ, 0x1f ;  /* 0x00001fffbc007589 */ /* 0x000e6600000e0000 */
[----:B------:R-:W-:Y:S01]  /*9850*/  LEA.HI.X R5, R51, UR7, R52, 0x2, P2 ;  /* 0x0000000733057c11 */ /* 0x000fe200090f1434 */
[----:B------:R2:W-:Y:S01]  /*9860*/  STSM.16.M88.4 [R75], R28 ;  /* 0x0000001c4b007844 */ /* 0x0005e20000000200 */
[----:B------:R-:W-:Y:S01]  /*9870*/  @!PT LDS RZ, [RZ] ;  /* 0x00000000fffff984 */ /* 0x000fe20000000800 */
[----:B------:R-:W-:Y:S01]  /*9880*/  @!PT LDS RZ, [RZ] ;  /* 0x00000000fffff984 */ /* 0x000fe20000000800 */
[----:B------:R-:W-:Y:S01]  /*9890*/  @!PT LDS RZ, [RZ] ;  /* 0x00000000fffff984 */ /* 0x000fe20000000800 */
[----:B------:R3:W-:Y:S06]  /*98a0*/  MEMBAR.ALL.CTA ;  /* 0x0000000000007992 */ /* 0x0007ec0000008000 */
[----:B---3--:R-:W3:Y:S02]  /*98b0*/  FENCE.VIEW.ASYNC.S ;  /* 0x00000000000073c6 */ /* 0x008ee40000000000 */
[----:B---3--:R-:W-:Y:S06]  /*98c0*/  BAR.ARV 0x1, 0x120 ;  /* 0x0044800000007b1d */ /* 0x008fec0000002000 */
        /* <DEDUP_REMOVED lines=24> */
.L_x_1929:
[----:B------:R-:W-:Y:S05]  /*9a50*/  BSYNC B0 ;  /* 0x0000000000007941 */ /* 0x000fea0003800000 */
.L_x_1928:
[----:B------:R-:W-:Y:S05]  /*9a60*/  BRA `(.L_x_1927) ;  /* 0x00000008001c7947 */ /* 0x000fea0003800000 */
.L_x_1926:
        /* <DEDUP_REMOVED lines=31> */
.L_x_1931:
[----:B------:R-:W-:Y:S05]  /*9c60*/  BSYNC B0 ;  /* 0x0000000000007941 */ /* 0x000fea0003800000 */
.L_x_1930:
[----:B------:R-:W-:Y:S01]  /*9c70*/  ULDC UR5, c[0x0][0xa88] ;  /* 0x0002a20000057ab9 */ /* 0x000fe20000000800 */
[C---:B--2---:R-:W-:Y:S01]  /*9c80*/  IMAD R0, R8.reuse, UR6, RZ ;  /* 0x0000000608007c24 */ /* 0x044fe2000f8e02ff */
[----:B------:R-:W-:Y:S01]  /*9c90*/  UIADD3 UR42, -UR42, UR5, URZ ;  /* 0x000000052a2a7290 */ /* 0x000fe2000fffe13f */
[----:B------:R-:W-:Y:S01]  /*9ca0*/  IMAD.WIDE.U32 R4, R8, UR43, R18 ;  /* 0x0000002b08047c25 */ /* 0x000fe2000f8e0012 */
[----:B------:R-:W-:Y:S01]  /*9cb0*/  ULOP3.LUT UR46, URZ, UR46, URZ, 0x33, !UPT ;  /* 0x0000002e3f2e7292 */ /* 0x000fe2000f8e333f */
[----:B------:R-:W-:Y:S01]  /*9cc0*/  SHF.R.S32.HI R185, RZ, 0x1f, R184 ;  /* 0x0000001fffb97819 */ /* 0x000fe200000114b8 */
[----:B------:R-:W-:Y:S01]  /*9cd0*/  BSSY B0, `(.L_x_1932) ;  /* 0x0000021000007945 */ /* 0x000fe20003800000 */
[----:B----4-:R-:W-:Y:S01]  /*9ce0*/  IMAD R3, R9, UR43, R0 ;  /* 0x0000002b09037c24 */ /* 0x010fe2000f8e0200 */
        /* <DEDUP_REMOVED lines=31> */
.L_x_1933:
[----:B------:R-:W-:Y:S05]  /*9ee0*/  BSYNC B0 ;  /* 0x0000000000007941 */ /* 0x000fea0003800000 */
.L_x_1932:
        /* <DEDUP_REMOVED lines=15> */
[----:B-1----:R-:W-:Y:S01]  /*9fe0*/  LEA R12, P2, R4, UR6, 0x1 ;  /* 0x00000006040c7c11 */ /* 0x002fe2000f8408ff */
[----:B------:R-:W-:-:S05]  /*9ff0*/  IMAD.IADD R3, R5, 0x1, R3 ;  /* 0x0000000105037824 */ /* 0x000fca00078e0203 */
[----:B------:R-:W-:-:S05]  /*a000*/  LEA.HI.X R13, R4, UR7, R3, 0x1, P2 ;  /* 0x00000007040d7c11 */ /* 0x000fca00090f0c03 */
[----:B------:R2:W-:Y:S04]  /*a010*/  @!P3 STG.E.128 desc[UR52][R12.64], RZ ;  /* 0x000000ff0c00b986 */ /* 0x0005e8000c101d34 */
[----:B------:R2:W-:Y:S02]  /*a020*/  @!P4 STG.E.128 desc[UR52][R12.64+0x80], RZ ;  /* 0x000080ff0c00c986 */ /* 0x0005e4000c101d34 */
.L_x_1935:
[----:B------:R-:W-:Y:S05]  /*a030*/  BSYNC B0 ;  /* 0x0000000000007941 */ /* 0x000fea0003800000 */
.L_x_1934:
        /* <DEDUP_REMOVED lines=15> */
[----:B-12---:R-:W-:Y:S01]  /*a130*/  LEA R12, P0, R4, UR6, 0x1 ;  /* 0x00000006040c7c11 */ /* 0x006fe2000f8008ff */
[----:B------:R-:W-:-:S05]  /*a140*/  IMAD.IADD R3, R5, 0x1, R3 ;  /* 0x0000000105037824 */ /* 0x000fca00078e0203 */
[----:B------:R-:W-:-:S05]  /*a150*/  LEA.HI.X R13, R4, UR7, R3, 0x1, P0 ;  /* 0x00000007040d7c11 */ /* 0x000fca00080f0c03 */
[----:B------:R3:W-:Y:S04]  /*a160*/  @!P2 STG.E.128 desc[UR52][R12.64], RZ ;  /* 0x000000ff0c00a986 */ /* 0x0007e8000c101d34 */
[----:B------:R3:W-:Y:S02]  /*a170*/  @!P3 STG.E.128 desc[UR52][R12.64+0x80], RZ ;  /* 0x000080ff0c00b986 */ /* 0x0007e4000c101d34 */
.L_x_1937:
[----:B------:R-:W-:Y:S05]  /*a180*/  BSYNC B0 ;  /* 0x0000000000007941 */ /* 0x000fea0003800000 */
.L_x_1936:
        /* <DEDUP_REMOVED lines=20> */
.L_x_1938:
[----:B------:R-:W-:Y:S05]  /*a2d0*/  BSYNC B0 ;  /* 0x0000000000007941 */ /* 0x000fea0003800000 */
.L_x_1927:
[----:B------:R-:W5:Y:S02]  /*a2e0*/  LDC R0, c[0x0][0xda8] ;  /* 0x00036a00ff007b82 */ /* 0x000f640000000800 */
[----:B-----5:R-:W-:-:S13]  /*a2f0*/  ISETP.LE.AND P0, PT, R0, UR4, PT ;  /* 0x0000000400007c0c */ /* 0x020fda000bf03270 */
[----:B------:R-:W-:Y:S05]  /*a300*/  @!P0 BRA `(.L_x_1939) ;  /* 0xffffff6800ac8947 */ /* 0x000fea000383ffff */
[----:B------:R-:W-:Y:S05]  /*a310*/  EXIT ;  /* 0x000000000000794d */ /* 0x000fea0003800000 */
.L_x_1891:
        /* <DEDUP_REMOVED lines=8> */
[----:B------:R-:W-:Y:S02]  /*a3a0*/  IMAD.MOV.U32 R17, RZ, RZ, 0x1 ;  /* 0x00000001ff117424 */ /* 0x000fe400078e00ff */
[----:B------:R-:W-:-:S04]  /*a3b0*/  IMAD.MOV.U32 R16, RZ, RZ, RZ ;  /* 0x000000ffff107224 */ /* 0x000fc800078e00ff */
[----:B------:R-:W1:Y:S02]  /*a3c0*/  LDC R0, c[0x0][0xda8] ;  /* 0x00036a00ff007b82 */ /* 0x000e640000000800 */
[----:B-1----:R-:W-:-:S13]  /*a3d0*/  ISETP.LE.AND P0, PT, R0, UR4, PT ;  /* 0x0000000400007c0c */ /* 0x002fda000bf03270 */
[----:B------:R-:W-:Y:S05]  /*a3e0*/  @P0 BRA `(.L_x_1940) ;  /* 0x00000028004c0947 */ /* 0x000fea0003800000 */
[----:B------:R-:W1:Y:S01]  /*a3f0*/  S2R R2, SR_TID.X ;  /* 0x0000000000027919 */ /* 0x000e620000002100 */
[----:B------:R-:W-:Y:S01]  /*a400*/  IMAD.U32 R18, RZ, RZ, UR4 ;  /* 0x00000004ff127e24 */ /* 0x000fe2000f8e00ff */
[----:B------:R-:W-:Y:S01]  /*a410*/  ULDC UR48, c[0x0][0xc] ;  /* 0x0000030000307ab9 */ /* 0x000fe20000000800 */
[----:B------:R-:W-:Y:S01]  /*a420*/  IMAD.MOV.U32 R16, RZ, RZ, RZ ;  /* 0x000000ffff107224 */ /* 0x000fe200078e00ff */
[----:B------:R-:W-:Y:S01]  /*a430*/  ULDC.64 UR44, c[0x0][0x198] ;  /* 0x00006600002c7ab9 */ /* 0x000fe20000000a00 */
[----:B------:R-:W-:Y:S01]  /*a440*/  IMAD.MOV.U32 R17, RZ, RZ, 0x1 ;  /* 0x00000001ff117424 */ /* 0x000fe200078e00ff */
[----:B------:R-:W-:Y:S01]  /*a450*/  UMOV UR47, URZ ;  /* 0x0000003f002f7c82 */ /* 0x000fe20008000000 */
[----:B-1----:R-:W-:-:S07]  /*a460*/  LOP3.LUT R19, R2, 0x1f, RZ, 0xc0, !PT ;  /* 0x0000001f02137812 */ /* 0x002fce00078ec0ff */
.L_x_1988:
        /* <DEDUP_REMOVED lines=21> */
.L_x_1941:
[----:B------:R-:W-:Y:S01]  /*a5c0*/  ULDC UR9, c[0x0][0xdc4] ;  /* 0x0003710000097ab9 */ /* 0x000fe20000000800 */
[----:B------:R-:W-:Y:S01]  /*a5d0*/  UMOV UR7, UR8 ;  /* 0x0000000800077c82 */ /* 0x000fe20008000000 */
[----:B------:R-:W-:-:S11]  /*a5e0*/  UISETP.NE.AND UP0, UPT, UR9, 0x1, UPT ;  /* 0x000000010900788c */ /* 0x000fd6000bf05270 */
[----:B------:R-:W-:Y:S02]  /*a5f0*/  @UP0 ULDC.64 UR10, c[0x0][0xdc8] ;  /* 0x00037200000a0ab9 */ /* 0x000fe40000000a00 */
[----:B------:R-:W-:-:S04]  /*a600*/  UIMAD.WIDE.U32 UR4, UR8, UR10, URZ ;  /* 0x0000000a080472a5 */ /* 0x000fc8000f8e003f */
[----:B------:R-:W-:-:S04]  /*a610*/  @UP0 USHF.R.U32.HI UR7, URZ, UR11, UR5 ;  /* 0x0000000b3f070299 */ /* 0x000fc80008011605 */
[----:B------:R-:W-:-:S12]  /*a620*/  UIMAD UR4, UR7, UR9, URZ ;  /* 0x00000009070472a4 */ /* 0x000fd8000f8e023f */
.L_x_1942:
[----:B------:R-:W-:Y:S01]  /*a630*/  ULOP3.LUT UR5, URZ, UR7, URZ, 0x33, !UPT ;  /* 0x000000073f057292 */ /* 0x000fe2000f8e333f */
[----:B------:R-:W-:Y:S01]  /*a640*/  BSSY B6, `(.L_x_1943) ;  /* 0x000025e000067945 */ /* 0x000fe20003800000 */
[----:B------:R-:W-:Y:S01]  /*a650*/  ULDC.64 UR10, c[0x0][0x3f8] ;  /* 0x0000fe00000a7ab9 */ /* 0x000fe20000000a00 */
[----:B------:R-:W-:Y:S01]  /*a660*/  ULDC UR7, c[0x0][0xdac] ;  /* 0x00036b0000077ab9 */ /* 0x000fe20000000800 */
[----:B------:R-:W-:Y:S02]  /*a670*/  UISETP.NE.U32.AND UP0, UPT, UR10, URZ, UPT ;  /* 0x0000003f0a00728c */ /* 0x000fe4000bf05070 */
[----:B------:R-:W-:Y:S02]  /*a680*/  UIADD3 UR5, UR5, UR7, URZ ;  /* 0x0000000705057290 */ /* 0x000fe4000fffe03f */
[----:B------:R-:W-:Y:S02]  /*a690*/  UISETP.NE.AND.EX UP0, UPT, UR11, URZ, UPT, UP0 ;  /* 0x0000003f0b00728c */ /* 0x000fe4000bf05300 */
[----:B------:R-:W-:Y:S01]  /*a6a0*/  USHF.L.U32 UR41, UR5, 0x7, URZ ;  /* 0x0000000705297899 */ /* 0x000fe2000800063f */
[----:B------:R-:W-:Y:S01]  /*a6b0*/  ULDC UR7, c[0x0][0x404] ;  /* 0x0001010000077ab9 */ /* 0x000fe20000000800 */
[----:B------:R-:W-:Y:S01]  /*a6c0*/  ULDC UR10, c[0x0][0x288] ;  /* 0x0000a200000a7ab9 */ /* 0x000fe20000000800 */
[----:B------:R-:W-:-:S02]  /*a6d0*/  USEL UR7, UR7, 0x1, UP0 ;  /* 0x0000000107077887 */ /* 0x000fc40008000000 */
[----:B------:R-:W-:Y:S01]  /*a6e0*/  UIADD3 UR5, UR41, 0xff, -UR10 ;  /* 0x000000ff29057890 */ /* 0x000fe2000fffe80a */
[----:B------:R-:W-:Y:S02]  /*a6f0*/  ULDC UR9, c[0x0][0xdb8] ;  /* 0x00036e0000097ab9 */ /* 0x000fe40000000800 */
[----:B------:R-:W-:Y:S01]  /*a700*/  ULDC UR10, c[0x0][0x2e0] ;  /* 0x0000b800000a7ab9 */ /* 0x000fe20000000800 */
[----:B------:R-:W-:Y:S02]  /*a710*/  UISETP.NE.AND UP1, UPT, UR9, 0x1, UPT ;  /* 0x000000010900788c */ /* 0x000fe4000bf25270 */
[----:B------:R-:W-:Y:S02]  /*a720*/  UIMAD UR11, UR7, UR10, 0x7f ;  /* 0x0000007f070b74a4 */ /* 0x000fe4000f8e020a */
[----:B------:R-:W-:Y:S02]  /*a730*/  UIMAD UR5, UR7, UR10, UR5 ;  /* 0x0000000a070572a4 */ /* 0x000fe4000f8e0205 */
[----:B------:R-:W-:-:S02]  /*a740*/  USHF.R.S32.HI UR10, URZ, 0x1f, UR11 ;  /* 0x0000001f3f0a7899 */ /* 0x000fc4000801140b */
[----:B------:R-:W-:Y:S02]  /*a750*/  USHF.R.S32.HI UR7, URZ, 0x1f, UR5 ;  /* 0x0000001f3f077899 */ /* 0x000fe40008011405 */
[----:B------:R-:W-:Y:S02]  /*a760*/  ULEA.HI UR10, UR10, UR11, URZ, 0x7 ;  /* 0x0000000b0a0a7291 */ /* 0x000fe4000f8f383f */
[----:B------:R-:W-:Y:S02]  /*a770*/  ULEA.HI UR7, UR7, UR5, URZ, 0x7 ;  /* 0x0000000507077291 */ /* 0x000fe4000f8f383f */
[----:B------:R-:W-:Y:S02]  /*a780*/  USHF.R.S32.HI UR10, URZ, 0x7, UR10 ;  /* 0x000000073f0a7899 */ /* 0x000fe4000801140a */
[----:B------:R-:W-:Y:S02]  /*a790*/  USHF.R.S32.HI UR7, URZ, 0x7, UR7 ;  /* 0x000000073f077899 */ /* 0x000fe40008011407 */
[----:B------:R-:W-:-:S02]  /*a7a0*/  UIADD3 UR4, UR8, -UR4, URZ ;  /* 0x8000000408047290 */ /* 0x000fc4000fffe03f */
[----:B------:R-:W-:Y:S01]  /*a7b0*/  UISETP.LT.AND UP0, UPT, UR10, UR7, UPT ;  /* 0x000000070a00728c */ /* 0x000fe2000bf01270 */
[----:B------:R-:W-:-:S03]  /*a7c0*/  ULDC UR8, c[0x0][0xdc4] ;  /* 0x0003710000087ab9 */ /* 0x000fc60000000800 */
[----:B------:R-:W-:Y:S02]  /*a7d0*/  USEL UR39, UR10, UR7, UP0 ;  /* 0x000000070a277287 */ /* 0x000fe40008000000 */
[----:B------:R-:W-:-:S03]  /*a7e0*/  UIMAD UR6, UR6, UR8, UR4 ;  /* 0x00000008060672a4 */ /* 0x000fc6000f8e0204 */
[----:B------:R-:W-:Y:S01]  /*a7f0*/  @UP1 ULDC UR4, c[0x0][0xdbc] ;  /* 0x00036f0000041ab9 */ /* 0x000fe20000000800 */
[----:B------:R-:W-:Y:S01]  /*a800*/  ISETP.LT.AND P0, PT, RZ, UR39, PT ;  /* 0x00000027ff007c0c */ /* 0x000fe2000bf01270 */
[----:B------:R-:W-:Y:S01]  /*a810*/  UIMAD.WIDE.U32 UR4, UR6, UR4, URZ ;  /* 0x00000004060472a5 */ /* 0x000fe2000f8e003f */
[----:B------:R-:W-:Y:S01]  /*a820*/  @UP1 ULDC UR8, c[0x0][0xdc0] ;  /* 0x0003700000081ab9 */ /* 0x000fe20000000800 */
[----:B------:R-:W-:Y:S02]  /*a830*/  UMOV UR43, UR6 ;  /* 0x00000006002b7c82 */ /* 0x000fe40008000000 */
[----:B------:R-:W-:-:S04]  /*a840*/  @UP1 USHF.R.U32.HI UR43, URZ, UR8, UR5 ;  /* 0x000000083f2b1299 */ /* 0x000fc80008011605 */
[----:B------:R-:W-:-:S04]  /*a850*/  UIADD3 UR42, -UR43, URZ, URZ ;  /* 0x0000003f2b2a7290 */ /* 0x000fc8000fffe13f */
[----:B------:R-:W-:Y:S01]  /*a860*/  UIMAD UR42, UR9, UR42, UR6 ;  /* 0x0000002a092a72a4 */ /* 0x000fe2000f8e0206 */
[----:B------:R-:W-:Y:S11]  /*a870*/  @P0 BRA `(.L_x_1944) ;  /* 0x0000000000400947 */ /* 0x000ff60003800000 */
[----:B------:R-:W-:Y:S01]  /*a880*/  ISETP.NE.AND P0, PT, R19, RZ, PT ;  /* 0x000000ff1300720c */ /* 0x000fe20003f05270 */
[----:B------:R-:W-:-:S12]  /*a890*/  IMAD.MOV.U32 R13, RZ, RZ, R18 ;  /* 0x000000ffff0d7224 */ /* 0x000fd800078e0012 */
        /* <DEDUP_REMOVED lines=14> */
.L_x_1944:
        /* <DEDUP_REMOVED lines=23> */
.L_x_1946:
        /* <DEDUP_REMOVED lines=20> */
.L_x_1948:
        /* <DEDUP_REMOVED lines=16> */
.L_x_1947:
[----:B------:R-:W-:Y:S01]  /*ad30*/  ULDC.64 UR4, c[0x0][0x9f8] ;  /* 0x00027e0000047ab9 */ /* 0x000fe20000000a00 */
[----:B------:R-:W-:Y:S01]  /*ad40*/  IMAD.U32 R5, RZ, RZ, UR43 ;  /* 0x0000002bff057e24 */ /* 0x000fe2000f8e00ff */
[----:B------:R-:W-:Y:S01]  /*ad50*/  ISETP.NE.U32.AND P0, PT, RZ, UR4, PT ;  /* 0x00000004ff007c0c */ /* 0x000fe2000bf05070 */
[----:B------:R-:W-:Y:S01]  /*ad60*/  IMAD.U32 R0, RZ, RZ, UR43 ;  /* 0x0000002bff007e24 */ /* 0x000fe2000f8e00ff */
[----:B------:R-:W1:Y:S02]  /*ad70*/  LDC R4, c[0x0][0x428] ;  /* 0x00010a00ff047b82 */ /* 0x000e640000000800 */
[----:B------:R-:W-:-:S13]  /*ad80*/  ISETP.NE.AND.EX P0, PT, RZ, UR5, PT, P0 ;  /* 0x00000005ff007c0c */ /* 0x000fda000bf05300 */
[----:B------:R-:W2:Y:S02]  /*ad90*/  @P0 LDC.64 R2, c[0x0][0x9f8] ;  /* 0x00027e00ff020b82 */ /* 0x000ea40000000a00 */
[----:B--2---:R-:W-:-:S05]  /*ada0*/  @P0 IMAD.WIDE R2, R5, 0x4, R2 ;  /* 0x0000000405020825 */ /* 0x004fca00078e0202 */
[----:B------:R2:W3:Y:S01]  /*adb0*/  @P0 LDG.E R0, desc[UR52][R2.64] ;  /* 0x0000003402000981 */ /* 0x0004e2000c1e1900 */
[----:B-1----:R-:W-:Y:S01]  /*adc0*/  ISETP.NE.AND P0, PT, R4, 0x1, PT ;  /* 0x000000010400780c */ /* 0x002fe20003f05270 */
[----:B------:R-:W-:Y:S01]  /*add0*/  IMAD.U32 R4, RZ, RZ, UR42 ;  /* 0x0000002aff047e24 */ /* 0x000fe2000f8e00ff */
[----:B------:R-:W-:Y:S01]  /*ade0*/  ISETP.NE.AND P1, PT, R19, RZ, PT ;  /* 0x000000ff1300720c */ /* 0x000fe20003f25270 */
[----:B------:R-:W-:Y:S01]  /*adf0*/  UMOV UR40, URZ ;  /* 0x0000003f00287c82 */ /* 0x000fe20008000000 */
[----:B------:R-:W-:Y:S01]  /*ae00*/  UMOV UR8, 0x40 ;  /* 0x0000004000087882 */ /* 0x000fe20000000000 */
[----:B------:R-:W-:Y:S01]  /*ae10*/  UMOV UR9, UR41 ;  /* 0x0000002900097c82 */ /* 0x000fe20008000000 */
[----:B------:R-:W-:Y:S01]  /*ae20*/  UMOV UR10, UR42 ;  /* 0x0000002a000a7c82 */ /* 0x000fe20008000000 */
[----:B------:R-:W-:Y:S01]  /*ae30*/  UMOV UR11, UR43 ;  /* 0x0000002b000b7c82 */ /* 0x000fe20008000000 */
[----:B------:R-:W-:Y:S01]  /*ae40*/  UMOV UR6, 0xffffffff ;  /* 0xffffffff00067882 */ /* 0x000fe20000000000 */
[----:B--2---:R-:W1:Y:S06]  /*ae50*/  LDC.64 R2, c[0x0][0x3f8] ;  /* 0x0000fe00ff027b82 */ /* 0x004e6c0000000a00 */
[----:B------:R-:W-:-:S02]  /*ae60*/  VOTEU.ALL UP1, P1 ;  /* 0x00000000003f7886 */ /* 0x000fc40000820000 */
[----:B------:R-:W2:Y:S03]  /*ae70*/  @P0 LDC R5, c[0x0][0x42c] ;  /* 0x00010b00ff050b82 */ /* 0x000ea60000000800 */
[----:B------:R-:W-:-:S04]  /*ae80*/  @!UP1 UIADD3 UR4, UP0, UR44, 0x270, URZ ;  /* 0x000002702c049890 */ /* 0x000fc8000ff1e03f */
[----:B------:R-:W-:Y:S01]  /*ae90*/  @!UP1 UIADD3.X UR5, URZ, UR45, URZ, UP0, !UPT ;  /* 0x0000002d3f059290 */ /* 0x000fe200087fe43f */
[----:B------:R-:W4:Y:S08]  /*aea0*/  @P0 LDC R6, c[0x0][0x430] ;  /* 0x00010c00ff060b82 */ /* 0x000f300000000800 */
[----:B------:R1:W-:Y:S01]  /*aeb0*/  @!UP1 UTMAPF.L2.4D [UR40], [UR4] ;  /* 0x00000028040095b8 */ /* 0x0003e20008018000 */
[----:B--2---:R-:W-:Y:S01]  /*aec0*/  @P0 IMAD.HI.U32 R5, R5, UR42, RZ ;  /* 0x0000002a05050c27 */ /* 0x004fe2000f8e00ff */
[----:B------:R2:W-:Y:S04]  /*aed0*/  @!UP1 UTMAPF.L2.4D [UR8], [UR4] ;  /* 0x00000008040095b8 */ /* 0x0005e80008018000 */
[----:B----4-:R-:W-:Y:S01]  /*aee0*/  @P0 SHF.R.U32.HI R4, RZ, R6, R5 ;  /* 0x00000006ff040219 */ /* 0x010fe20000011605 */
[----:B------:R-:W-:Y:S01]  /*aef0*/  IMAD.U32 R5, RZ, RZ, UR39 ;  /* 0x00000027ff057e24 */ /* 0x000fe2000f8e00ff */
[----:B-1----:R-:W-:-:S03]  /*af00*/  ISETP.NE.U32.AND P0, PT, R2, RZ, PT ;  /* 0x000000ff0200720c */ /* 0x002fc60003f05070 */
[----:B------:R-:W-:Y:S01]  /*af10*/  VIADD R5, R5, 0xffffffff ;  /* 0xffffffff05057836 */ /* 0x000fe20000000000 */
[----:B------:R-:W-:-:S04]  /*af20*/  ISETP.NE.AND.EX P0, PT, R3, RZ, PT, P0 ;  /* 0x000000ff0300720c */ /* 0x000fc80003f05300 */
[----:B---3--:R-:W-:Y:S01]  /*af30*/  SEL R6, R0, RZ, !P0 ;  /* 0x000000ff00067207 */ /* 0x008fe20004000000 */
[----:B--2---:R-:W-:Y:S08]  /*af40*/  BRA.DIV UR6, `(.L_x_1949) ;  /* 0x0000002206e87947 */ /* 0x004ff0000b800000 */
.L_x_2000:
[----:B------:R-:W-:Y:S01]  /*af50*/  UMOV UR4, 0xffffffff ;  /* 0xffffffff00047882 */ /* 0x000fe20000000000 */
[----:B------:R-:W-:Y:S02]  /*af60*/  SHF.R.S32.HI R12, RZ, 0x1f, R0 ;  /* 0x0000001fff0c7819 */ /* 0x000fe40000011400 */
[----:B------:R-:W-:Y:S05]  /*af70*/  BRA.DIV UR4, `(.L_x_1950) ;  /* 0x0000002604087947 */ /* 0x000fea000b800000 */
[----:B------:R-:W-:-:S13]  /*af80*/  ELECT P6, URZ, PT ;  /* 0x00000000003f782f */ /* 0x000fda00038c0000 */
.L_x_2003:
        /* <DEDUP_REMOVED lines=21> */
.L_x_1952:
[----:B------:R-:W2:Y:S01]  /*b0e0*/  S2R R7, SR_TID.X ;  /* 0x0000000000077919 */ /* 0x000ea20000002100 */
[----:B-1----:R-:W-:Y:S02]  /*b0f0*/  LEA R8, R16, UR38, 0x3 ;  /* 0x0000002610087c11 */ /* 0x002fe4000f8e18ff */
[----:B--2---:R-:W-:Y:S02]  /*b100*/  LOP3.LUT R9, R7, 0x7f, RZ, 0xc0, !PT ;  /* 0x0000007f07097812 */ /* 0x004fe400078ec0ff */
[----:B------:R-:W-:Y:S02]  /*b110*/  SHF.L.U32 R7, R17, 0x1f, RZ ;  /* 0x0000001f11077819 */ /* 0x000fe400000006ff */
[----:B------:R-:W-:Y:S02]  /*b120*/  ISETP.NE.AND P3, PT, R9, RZ, PT ;  /* 0x000000ff0900720c */ /* 0x000fe40003f65270 */
[----:B------:R-:W1:Y:S02]  /*b130*/  SYNCS.PHASECHK.TRANS64.TRYWAIT P2, [R8+URZ+0x28840], R7 ;  /* 0x02884007080075a7 */ /* 0x000e64000804017f */
[----:B-1----:R-:W-:Y:S09]  /*b140*/  @!P2 BRA `(.L_x_1953) ;  /* 0x0000002000b4a947 */ /* 0x002ff20003800000 */
.L_x_2004:
[----:B------:R-:W-:Y:S05]  /*b150*/  @P3 BRA `(.L_x_1954) ;  /* 0x0000000000143947 */ /* 0x000fea0003800000 */
[----:B------:R-:W-:Y:S01]  /*b160*/  ISETP.NE.AND P2, PT, R19, RZ, PT ;  /* 0x000000ff1300720c */ /* 0x000fe20003f45270 */
[----:B-1----:R-:W-:-:S04]  /*b170*/  IMAD.MOV.U32 R7, RZ, RZ, 0x8000 ;  /* 0x00008000ff077424 */ /* 0x002fc800078e00ff */
[----:B------:R2:W-:Y:S08]  /*b180*/  SYNCS.ARRIVE.TRANS64 RZ, [R8+URZ+0x28830], R7 ;  /* 0x0288300708ff79a7 */ /* 0x0005f0000800003f */
[----:B------:R-:W-:Y:S05]  /*b190*/  @!P2 BRA `(.L_x_1954) ;  /* 0x000000000004a947 */ /* 0x000fea0003800000 */
[----:B------:R-:W-:Y:S01]  /*b1a0*/  BPT.TRAP 0x1 ;  /* 0x000000040000795c */ /* 0x000fe20000300000 */
.L_x_1954:
        /* <DEDUP_REMOVED lines=17> */
[----:B---3--:R-:W-:Y:S01]  /*b2c0*/  UMOV UR8, UR14 ;  /* 0x0000000e00087c82 */ /* 0x008fe20008000000 */
[----:B------:R-:W-:Y:S02]  /*b2d0*/  UMOV UR10, UR15 ;  /* 0x0000000f000a7c82 */ /* 0x000fe40008000000 */
[----:B------:R3:W-:Y:S02]  /*b2e0*/  UTMALDG.4D [UR8], [UR4], desc[UR6] ;  /* 0x00000608040075b4 */ /* 0x0007e40008019000 */
[----:B---3--:R-:W-:Y:S01]  /*b2f0*/  NOP ;  /* 0x0000000000007918 */ /* 0x008fe20000000000 */
.L_x_1951:
        /* <DEDUP_REMOVED lines=9> */
[----:B-12---:R-:W-:Y:S01]  /*b390*/  @P2 IMAD.MOV.U32 R7, RZ, RZ, 0x8000 ;  /* 0x00008000ff072424 */ /* 0x006fe200078e00ff */
        /* <DEDUP_REMOVED lines=21> */
.L_x_2005:
[----:B------:R-:W-:-:S06]  /*b4f0*/  UISETP.GE.AND UP0, UPT, UR39, 0x2, UPT ;  /* 0x000000022700788c */ /* 0x000fcc000bf06270 */
[----:B------:R-:W-:-:S13]  /*b500*/  PLOP3.LUT P2, PT, PT, PT, UP0, 0x80, 0x0 ;  /* 0x000000000000781c */ /* 0x000fda0003f4f008 */
[----:B------:R-:W-:Y:S05]  /*b510*/  @!P2 BRA `(.L_x_1956) ;  /* 0x0000001000d8a947 */ /* 0x000fea0003800000 */
[----:B------:R-:W-:Y:S02]  /*b520*/  ULOP3.LUT UR4, UR39, 0x1, URZ, 0xc0, !UPT ;  /* 0x0000000127047892 */ /* 0x000fe4000f8ec03f */
[----:B------:R-:W-:Y:S02]  /*b530*/  UIADD3 UR46, UR39, -0x2, URZ ;  /* 0xfffffffe272e7890 */ /* 0x000fe4000fffe03f */
[----:B------:R-:W-:Y:S01]  /*b540*/  UISETP.NE.U32.AND UP0, UPT, UR4, 0x1, UPT ;  /* 0x000000010400788c */ /* 0x000fe2000bf05070 */
[----:B------:R-:W-:-:S03]  /*b550*/  ULDC.64 UR36, c[0x0][0x408] ;  /* 0x0001020000247ab9 */ /* 0x000fc60000000a00 */
[----:B-1----:R-:W-:Y:S02]  /*b560*/  IMAD.U32 R7, RZ, RZ, UR46 ;  /* 0x0000002eff077e24 */ /* 0x002fe4000f8e00ff */
[----:B------:R-:W-:-:S13]  /*b570*/  PLOP3.LUT P2, PT, PT, PT, UP0, 0x80, 0x0 ;  /* 0x000000000000781c */ /* 0x000fda0003f4f008 */
[----:B------:R-:W-:Y:S05]  /*b580*/  @!P2 BRA `(.L_x_1957) ;  /* 0x0000000400a0a947 */ /* 0x000fea0003800000 */
[----:B------:R-:W-:Y:S01]  /*b590*/  VIADD R10, R16, 0x1 ;  /* 0x00000001100a7836 */ /* 0x000fe20000000000 */
[----:B------:R-:W-:Y:S04]  /*b5a0*/  BSSY B0, `(.L_x_1958) ;  /* 0x0000062000007945 */ /* 0x000fe80003800000 */
[----:B------:R-:W-:-:S04]  /*b5b0*/  ISETP.NE.AND P2, PT, R10, 0x2, PT ;  /* 0x000000020a00780c */ /* 0x000fc80003f45270 */
[----:B------:R-:W-:Y:S02]  /*b5c0*/  SEL R8, RZ, 0x1, P2 ;  /* 0x00000001ff087807 */ /* 0x000fe40001000000 */
[----:B------:R-:W-:Y:S02]  /*b5d0*/  SEL R10, R10, RZ, P2 ;  /* 0x000000ff0a0a7207 */ /* 0x000fe40001000000 */
[----:B------:R-:W-:Y:S01]  /*b5e0*/  LOP3.LUT R7, R17, R8, RZ, 0x3c, !PT ;  /* 0x0000000811077212 */ /* 0x000fe200078e3cff */
[----:B------:R-:W-:Y:S06]  /*b5f0*/  @!P6 BRA `(.L_x_1959) ;  /* 0x000000040070e947 */ /* 0x000fec0003800000 */
[----:B------:R-:W-:Y:S02]  /*b600*/  IMAD.MOV.U32 R8, RZ, RZ, R6 ;  /* 0x000000ffff087224 */ /* 0x000fe400078e0006 */
[----:B------:R-:W-:Y:S01]  /*b610*/  IMAD.U32 R9, RZ, RZ, UR46 ;  /* 0x0000002eff097e24 */ /* 0x000fe2000f8e00ff */
[----:B------:R-:W-:Y:S06]  /*b620*/  @!P0 BRA `(.L_x_1960) ;  /* 0x0000000000508947 */ /* 0x000fec0003800000 */
[----:B------:R-:W-:Y:S01]  /*b630*/  ULDC UR7, c[0x0][0x41c] ;  /* 0x0001070000077ab9 */ /* 0x000fe20000000800 */
[----:B------:R-:W-:Y:S01]  /*b640*/  UMOV UR6, UR46 ;  /* 0x0000002e00067c82 */ /* 0x000fe20008000000 */
[----:B------:R-:W-:-:S11]  /*b650*/  UISETP.NE.AND UP0, UPT, UR7, 0x1, UPT ;  /* 0x000000010700788c */ /* 0x000fd6000bf05270 */
[----:B------:R-:W-:Y:S02]  /*b660*/  @UP0 ULDC.64 UR8, c[0x0][0x420] ;  /* 0x0001080000080ab9 */ /* 0x000fe40000000a00 */
[----:B------:R-:W-:-:S04]  /*b670*/  UIMAD.WIDE.U32 UR4, UR46, UR8, URZ ;  /* 0x000000082e0472a5 */ /* 0x000fc8000f8e003f */
[----:B------:R-:W-:-:S03]  /*b680*/  @UP0 USHF.R.U32.HI UR6, URZ, UR9, UR5 ;  /* 0x000000093f060299 */ /* 0x000fc60008011605 */
[----:B------:R-:W-:Y:S01]  /*b690*/  ULDC.64 UR8, c[0x0][0x408] ;  /* 0x0001020000087ab9 */ /* 0x000fe20000000a00 */
[----:B------:R-:W-:Y:S01]  /*b6a0*/  USHF.R.S32.HI UR4, URZ, 0x1f, UR6 ;  /* 0x0000001f3f047899 */ /* 0x000fe20008011406 */
[----:B------:R-:W-:Y:S02]  /*b6b0*/  IMAD R11, R12, UR8, RZ ;  /* 0x000000080c0b7c24 */ /* 0x000fe4000f8e02ff */
[----:B------:R-:W-:Y:S02]  /*b6c0*/  IMAD.U32 R8, RZ, RZ, UR6 ;  /* 0x00000006ff087e24 */ /* 0x000fe4000f8e00ff */
[C---:B------:R-:W-:Y:S02]  /*b6d0*/  IMAD R11, R0.reuse, UR9, R11 ;  /* 0x00000009000b7c24 */ /* 0x040fe4000f8e020b */
[----:B------:R-:W-:Y:S02]  /*b6e0*/  IMAD.U32 R9, RZ, RZ, UR4 ;  /* 0x00000004ff097e24 */ /* 0x000fe4000f8e00ff */
[----:B------:R-:W-:-:S04]  /*b6f0*/  IMAD.WIDE.U32 R8, R0, UR8, R8 ;  /* 0x0000000800087c25 */ /* 0x000fc8000f8e0008 */
[----:B------:R-:W-:Y:S01]  /*b700*/  IMAD.IADD R9, R11, 0x1, R9 ;  /* 0x000000010b097824 */ /* 0x000fe200078e0209 */
[----:B------:R-:W-:-:S04]  /*b710*/  LEA R2, P2, R8, R2, 0x2 ;  /* 0x0000000208027211 */ /* 0x000fc800078410ff */
[----:B------:R-:W-:-:S05]  /*b720*/  LEA.HI.X R3, R8, R3, R9, 0x2, P2 ;  /* 0x0000000308037211 */ /* 0x000fca00010f1409 */
[----:B------:R1:W5:Y:S01]  /*b730*/  LDG.E R8, desc[UR52][R2.64] ;  /* 0x0000003402087981 */ /* 0x000362000c1e1900 */
[----:B------:R-:W-:-:S04]  /*b740*/  UIADD3 UR4, -UR6, URZ, URZ ;  /* 0x0000003f06047290 */ /* 0x000fc8000fffe13f */
[----:B------:R-:W-:-:S06]  /*b750*/  UIMAD UR4, UR7, UR4, UR46 ;  /* 0x00000004070472a4 */ /* 0x000fcc000f8e022e */
[----:B-1----:R-:W-:-:S07]  /*b760*/  IMAD.U32 R9, RZ, RZ, UR4 ;  /* 0x00000004ff097e24 */ /* 0x002fce000f8e00ff */
.L_x_1960:
[----:B------:R-:W1:Y:S01]  /*b770*/  S2R R2, SR_TID.X ;  /* 0x0000000000027919 */ /* 0x000e620000002100 */
[----:B------:R-:W-:Y:S02]  /*b780*/  LEA R3, R10, UR38, 0x3 ;  /* 0x000000260a037c11 */ /* 0x000fe4000f8e18ff */
[----:B-1----:R-:W-:Y:S02]  /*b790*/  LOP3.LUT R11, R2, 0x7f, RZ, 0xc0, !PT ;  /* 0x0000007f020b7812 */ /* 0x002fe400078ec0ff */
[----:B------:R-:W-:Y:S02]  /*b7a0*/  SHF.L.U32 R2, R7, 0x1f, RZ ;  /* 0x0000001f07027819 */ /* 0x000fe400000006ff */
[----:B------:R-:W-:Y:S02]  /*b7b0*/  ISETP.NE.AND P2, PT, R11, RZ, PT ;  /* 0x000000ff0b00720c */ /* 0x000fe40003f45270 */
[----:B------:R-:W1:Y:S02]  /*b7c0*/  SYNCS.PHASECHK.TRANS64.TRYWAIT P3, [R3+URZ+0x28840], R2 ;  /* 0x02884002030075a7 */ /* 0x000e64000806017f */
[----:B-1----:R-:W-:Y:S09]  /*b7d0*/  @!P3 BRA `(.L_x_1961) ;  /* 0x0000001c003cb947 */ /* 0x002ff20003800000 */
.L_x_2006:
[----:B------:R-:W-:Y:S05]  /*b7e0*/  @P2 BRA `(.L_x_1962) ;  /* 0x0000000000142947 */ /* 0x000fea0003800000 */
[----:B------:R-:W-:Y:S01]  /*b7f0*/  ISETP.NE.AND P3, PT, R19, RZ, PT ;  /* 0x000000ff1300720c */ /* 0x000fe20003f65270 */
[----:B-1----:R-:W-:-:S04]  /*b800*/  IMAD.MOV.U32 R2, RZ, RZ, 0x8000 ;  /* 0x00008000ff027424 */ /* 0x002fc800078e00ff */
[----:B------:R2:W-:Y:S08]  /*b810*/  SYNCS.ARRIVE.TRANS64 RZ, [R3+URZ+0x28830], R2 ;  /* 0x0288300203ff79a7 */ /* 0x0005f0000800003f */
[----:B------:R-:W-:Y:S05]  /*b820*/  @!P3 BRA `(.L_x_1962) ;  /* 0x000000000004b947 */ /* 0x000fea0003800000 */
[----:B------:R-:W-:Y:S01]  /*b830*/  BPT.TRAP 0x1 ;  /* 0x000000040000795c */ /* 0x000fe20000300000 */
.L_x_1962:
        /* <DEDUP_REMOVED lines=12> */
[----:B-12---:R-:W-:Y:S01]  /*b900*/  SHF.L.U32 R3, R17, 0x1f, RZ ;  /* 0x0000001f11037819 */ /* 0x006fe200000006ff */
        /* <DEDUP_REMOVED lines=13> */
.L_x_2007:
[----:B------:R-:W-:Y:S05]  /*b9e0*/  @P2 BRA `(.L_x_1964) ;  /* 0x0000000000182947 */ /* 0x000fea0003800000 */
[----:B------:R-:W-:Y:S01]  /*b9f0*/  ISETP.NE.AND P2, PT, R19, RZ, PT ;  /* 0x000000ff1300720c */ /* 0x000fe20003f45270 */
[----:B-1----:R-:W-:Y:S01]  /*ba00*/  IMAD.MOV.U32 R3, RZ, RZ, 0x8000 ;  /* 0x00008000ff037424 */ /* 0x002fe200078e00ff */
[----:B------:R-:W-:-:S04]  /*ba10*/  LEA R2, R16, UR38, 0x3 ;  /* 0x0000002610027c11 */ /* 0x000fc8000f8e18ff */
[----:B------:R2:W-:Y:S07]  /*ba20*/  SYNCS.ARRIVE.TRANS64 RZ, [R2+URZ+0x28850], R3 ;  /* 0x0288500302ff79a7 */ /* 0x0005ee000800003f */
[----:B------:R-:W-:Y:S05]  /*ba30*/  @!P2 BRA `(.L_x_1964) ;  /* 0x000000000004a947 */ /* 0x000fea0003800000 */
[----:B------:R-:W-:Y:S01]  /*ba40*/  BPT.TRAP 0x1 ;  /* 0x000000040000795c */ /* 0x000fe20000300000 */
.L_x_1964:
        /* <DEDUP_REMOVED lines=23> */
.L_x_1959:
[----:B------:R-:W-:Y:S05]  /*bbc0*/  BSYNC B0 ;  /* 0x0000000000007941 */ /* 0x000fea0003800000 */
.L_x_1958:
[----:B------:R-:W-:Y:S01]  /*bbd0*/  UIADD3 UR4, UR39, -0x3, URZ ;  /* 0xfffffffd27047890 */ /* 0x000fe2000fffe03f */
[----:B------:R-:W-:Y:S02]  /*bbe0*/  IMAD.MOV.U32 R17, RZ, RZ, R7 ;  /* 0x000000ffff117224 */ /* 0x000fe400078e0007 */
[----:B------:R-:W-:-:S03]  /*bbf0*/  IMAD.MOV.U32 R16, RZ, RZ, R10 ;  /* 0x000000ffff107224 */ /* 0x000fc600078e000a */
[----:B------:R-:W-:-:S07]  /*bc00*/  IMAD.U32 R7, RZ, RZ, UR4 ;  /* 0x00000004ff077e24 */ /* 0x000fce000f8e00ff */
.L_x_1957:
[----:B------:R-:W-:Y:S01]  /*bc10*/  ISETP.NE.AND P2, PT, RZ, UR46, PT ;  /* 0x0000002eff007c0c */ /* 0x000fe2000bf45270 */
[----:B------:R-:W-:-:S12]  /*bc20*/  BSSY B0, `(.L_x_1956) ;  /* 0x00000c5000007945 */ /* 0x000fd80003800000 */
[----:B------:R-:W-:Y:S05]  /*bc30*/  @!P2 BRA `(.L_x_1965) ;  /* 0x0000000c000ca947 */ /* 0x000fea0003800000 */
[----:B------:R-:W-:-:S07]  /*bc40*/  IMAD.MOV.U32 R8, RZ, RZ, R6 ;  /* 0x000000ffff087224 */ /* 0x000fce00078e0006 */
.L_x_1980:
[----:B------:R-:W-:Y:S01]  /*bc50*/  VIADD R10, R16, 0x1 ;  /* 0x00000001100a7836 */ /* 0x000fe20000000000 */
[----:B------:R-:W-:Y:S05]  /*bc60*/  YIELD ;  /* 0x0000000000007946 */ /* 0x000fea0003800000 */
[----:B------:R-:W-:Y:S01]  /*bc70*/  ISETP.NE.AND P2, PT, R10, 0x2, PT ;  /* 0x000000020a00780c */ /* 0x000fe20003f45270 */
[----:B------:R-:W-:Y:S03]  /*bc80*/  BSSY B1, `(.L_x_1966) ;  /* 0x000005c000017945 */ /* 0x000fe60003800000 */
[----:B-12---:R-:W-:-:S02]  /*bc90*/  SEL R2, RZ, 0x1, P2 ;  /* 0x00000001ff027807 */ /* 0x006fc40001000000 */
        /* <DEDUP_REMOVED lines=22> */
.L_x_1968:
[----:B------:R-:W1:Y:S01]  /*be00*/  S2R R2, SR_TID.X ;  /* 0x0000000000027919 */ /* 0x000e620000002100 */
[----:B------:R-:W-:Y:S02]  /*be10*/  LEA R3, R10, UR38, 0x3 ;  /* 0x000000260a037c11 */ /* 0x000fe4000f8e18ff */
[----:B-1----:R-:W-:Y:S02]  /*be20*/  LOP3.LUT R9, R2, 0x7f, RZ, 0xc0, !PT ;  /* 0x0000007f02097812 */ /* 0x002fe400078ec0ff */
[----:B------:R-:W-:Y:S02]  /*be30*/  SHF.L.U32 R2, R11, 0x1f, RZ ;  /* 0x0000001f0b027819 */ /* 0x000fe400000006ff */
[----:B------:R-:W-:Y:S02]  /*be40*/  ISETP.NE.AND P2, PT, R9, RZ, PT ;  /* 0x000000ff0900720c */ /* 0x000fe40003f45270 */
[----:B------:R-:W1:Y:S02]  /*be50*/  SYNCS.PHASECHK.TRANS64.TRYWAIT P3, [R3+URZ+0x28840], R2 ;  /* 0x02884002030075a7 */ /* 0x000e64000806017f */
[----:B-1----:R-:W-:Y:S09]  /*be60*/  @!P3 BRA `(.L_x_1969) ;  /* 0x0000001400c0b947 */ /* 0x002ff20003800000 */
.L_x_2008:
[----:B------:R-:W-:Y:S05]  /*be70*/  @P2 BRA `(.L_x_1970) ;  /* 0x0000000000142947 */ /* 0x000fea0003800000 */
[----:B------:R-:W-:Y:S01]  /*be80*/  ISETP.NE.AND P3, PT, R19, RZ, PT ;  /* 0x000000ff1300720c */ /* 0x000fe20003f65270 */
[----:B-1----:R-:W-:-:S04]  /*be90*/  IMAD.MOV.U32 R2, RZ, RZ, 0x8000 ;  /* 0x00008000ff027424 */ /* 0x002fc800078e00ff */
[----:B------:R2:W-:Y:S08]  /*bea0*/  SYNCS.ARRIVE.TRANS64 RZ, [R3+URZ+0x28830], R2 ;  /* 0x0288300203ff79a7 */ /* 0x0005f0000800003f */
[----:B------:R-:W-:Y:S05]  /*beb0*/  @!P3 BRA `(.L_x_1970) ;  /* 0x000000000004b947 */ /* 0x000fea0003800000 */
[----:B------:R-:W-:Y:S01]  /*bec0*/  BPT.TRAP 0x1 ;  /* 0x000000040000795c */ /* 0x000fe20000300000 */
.L_x_1970:
        /* <DEDUP_REMOVED lines=14> */
[----:B-12---:R-:W-:Y:S01]  /*bfb0*/  LEA R2, R16, UR17, 0x3 ;  /* 0x0000001110027c11 */ /* 0x006fe2000f8e18ff */
        /* <DEDUP_REMOVED lines=11> */
.L_x_2009:
[----:B------:R-:W-:Y:S05]  /*c070*/  @P2 BRA `(.L_x_1972) ;  /* 0x0000000000142947 */ /* 0x000fea0003800000 */
[----:B------:R-:W-:Y:S01]  /*c080*/  ISETP.NE.AND P2, PT, R19, RZ, PT ;  /* 0x000000ff1300720c */ /* 0x000fe20003f45270 */
[----:B------:R-:W-:-:S04]  /*c090*/  IMAD.MOV.U32 R3, RZ, RZ, 0x8000 ;  /* 0x00008000ff037424 */ /* 0x000fc800078e00ff */
[----:B------:R2:W-:Y:S08]  /*c0a0*/  SYNCS.ARRIVE.TRANS64 RZ, [R2+URZ+0x50], R3 ;  /* 0x0000500302ff79a7 */ /* 0x0005f0000800003f */
[----:B------:R-:W-:Y:S05]  /*c0b0*/  @!P2 BRA `(.L_x_1972) ;  /* 0x000000000004a947 */ /* 0x000fea0003800000 */
[----:B------:R-:W-:Y:S01]  /*c0c0*/  BPT.TRAP 0x1 ;  /* 0x000000040000795c */ /* 0x000fe20000300000 */
.L_x_1972:
        /* <DEDUP_REMOVED lines=23> */
.L_x_1967:
[----:B------:R-:W-:Y:S05]  /*c240*/  BSYNC B1 ;  /* 0x0000000000017941 */ /* 0x000fea0003800000 */
.L_x_1966:
[----:B------:R-:W-:Y:S01]  /*c250*/  VIADD R16, R10, 0x1 ;  /* 0x000000010a107836 */ /* 0x000fe20000000000 */
[----:B------:R-:W-:Y:S04]  /*c260*/  BSSY B1, `(.L_x_1973) ;  /* 0x000005d000017945 */ /* 0x000fe80003800000 */
[----:B------:R-:W-:-:S04]  /*c270*/  ISETP.NE.AND P2, PT, R16, 0x2, PT ;  /* 0x000000021000780c */ /* 0x000fc80003f45270 */
[----:B-12---:R-:W-:Y:S02]  /*c280*/  SEL R2, RZ, 0x1, P2 ;  /* 0x00000001ff027807 */ /* 0x006fe40001000000 */
[----:B------:R-:W-:Y:S02]  /*c290*/  SEL R16, R16, RZ, P2 ;  /* 0x000000ff10107207 */ /* 0x000fe40001000000 */
[----:B------:R-:W-:Y:S01]  /*c2a0*/  LOP3.LUT R17, R11, R2, RZ, 0x3c, !PT ;  /* 0x000000020b117212 */ /* 0x000fe200078e3cff */
[----:B------:R-:W-:Y:S06]  /*c2b0*/  @!P6 BRA `(.L_x_1974) ;  /* 0x00000004005ce947 */ /* 0x000fec0003800000 */
[----:B------:R-:W-:Y:S01]  /*c2c0*/  VIADD R13, R7, 0xffffffff ;  /* 0xffffffff070d7836 */ /* 0x000fe20000000000 */
        /* <DEDUP_REMOVED lines=18> */
.L_x_1975:
[----:B------:R-:W1:Y:S01]  /*c3f0*/  S2R R2, SR_TID.X ;  /* 0x0000000000027919 */ /* 0x000e620000002100 */
[----:B------:R-:W-:Y:S02]  /*c400*/  SHF.L.U32 R3, R17, 0x1f, RZ ;  /* 0x0000001f11037819 */ /* 0x000fe400000006ff */
[----:B-1----:R-:W-:Y:S02]  /*c410*/  LOP3.LUT R9, R2, 0x7f, RZ, 0xc0, !PT ;  /* 0x0000007f02097812 */ /* 0x002fe400078ec0ff */
[----:B------:R-:W-:Y:S02]  /*c420*/  LEA R2, R16, UR38, 0x3 ;  /* 0x0000002610027c11 */ /* 0x000fe4000f8e18ff */
[----:B------:R-:W-:Y:S02]  /*c430*/  ISETP.NE.AND P2, PT, R9, RZ, PT ;  /* 0x000000ff0900720c */ /* 0x000fe40003f45270 */
[----:B------:R-:W1:Y:S02]  /*c440*/  SYNCS.PHASECHK.TRANS64.TRYWAIT P3, [R2+URZ+0x28840], R3 ;  /* 0x02884003020075a7 */ /* 0x000e64000806017f */
[----:B-1----:R-:W-:Y:S09]  /*c450*/  @!P3 BRA `(.L_x_1976) ;  /* 0x00000010006cb947 */ /* 0x002ff20003800000 */
.L_x_2010:
[----:B------:R-:W-:Y:S05]  /*c460*/  @P2 BRA `(.L_x_1977) ;  /* 0x0000000000142947 */ /* 0x000fea0003800000 */
[----:B------:R-:W-:Y:S01]  /*c470*/  ISETP.NE.AND P3, PT, R19, RZ, PT ;  /* 0x000000ff1300720c */ /* 0x000fe20003f65270 */
[----:B-1----:R-:W-:-:S04]  /*c480*/  IMAD.MOV.U32 R3, RZ, RZ, 0x8000 ;  /* 0x00008000ff037424 */ /* 0x002fc800078e00ff */
[----:B------:R2:W-:Y:S08]  /*c490*/  SYNCS.ARRIVE.TRANS64 RZ, [R2+URZ+0x28830], R3 ;  /* 0x0288300302ff79a7 */ /* 0x0005f0000800003f */
[----:B------:R-:W-:Y:S05]  /*c4a0*/  @!P3 BRA `(.L_x_1977) ;  /* 0x000000000004b947 */ /* 0x000fea0003800000 */
[----:B------:R-:W-:Y:S01]  /*c4b0*/  BPT.TRAP 0x1 ;  /* 0x000000040000795c */ /* 0x000fe20000300000 */
.L_x_1977:
        /* <DEDUP_REMOVED lines=12> */
[----:B-12---:R-:W-:Y:S01]  /*c580*/  LEA R2, R10, UR17, 0x3 ;  /* 0x000000110a027c11 */ /* 0x006fe2000f8e18ff */
        /* <DEDUP_REMOVED lines=13> */
.L_x_2011:
[----:B------:R-:W-:Y:S05]  /*c660*/  @P2 BRA `(.L_x_1979) ;  /* 0x0000000000142947 */ /* 0x000fea0003800000 */
[----:B------:R-:W-:Y:S01]  /*c670*/  ISETP.NE.AND P2, PT, R19, RZ, PT ;  /* 0x000000ff1300720c */ /* 0x000fe20003f45270 */
[----:B------:R-:W-:-:S04]  /*c680*/  IMAD.MOV.U32 R3, RZ, RZ, 0x8000 ;  /* 0x00008000ff037424 */ /* 0x000fc800078e00ff */
[----:B------:R2:W-:Y:S08]  /*c690*/  SYNCS.ARRIVE.TRANS64 RZ, [R2+URZ+0x50], R3 ;  /* 0x0000500302ff79a7 */ /* 0x0005f0000800003f */
[----:B------:R-:W-:Y:S05]  /*c6a0*/  @!P2 BRA `(.L_x_1979) ;  /* 0x000000000004a947 */ /* 0x000fea0003800000 */
[----:B------:R-:W-:Y:S01]  /*c6b0*/  BPT.TRAP 0x1 ;  /* 0x000000040000795c */ /* 0x000fe20000300000 */
.L_x_1979:
        /* <DEDUP_REMOVED lines=23> */
.L_x_1974:
[----:B------:R-:W-:Y:S05]  /*c830*/  BSYNC B1 ;  /* 0x0000000000017941 */ /* 0x000fea0003800000 */
.L_x_1973:
[C---:B------:R-:W-:Y:S01]  /*c840*/  ISETP.GT.AND P2, PT, R7.reuse, 0x1, PT ;  /* 0x000000010700780c */ /* 0x040fe20003f44270 */
[----:B------:R-:W-:-:S12]  /*c850*/  VIADD R7, R7, 0xfffffffe ;  /* 0xfffffffe07077836 */ /* 0x000fd80000000000 */
[----:B------:R-:W-:Y:S05]  /*c860*/  @P2 BRA `(.L_x_1980) ;  /* 0xfffffff000f82947 */ /* 0x000fea000383ffff */
.L_x_1965:
[----:B------:R-:W-:Y:S05]  /*c870*/  BSYNC B0 ;  /* 0x0000000000007941 */ /* 0x000fea0003800000 */
.L_x_1956:
[----:B------:R-:W-:Y:S04]  /*c880*/  BSSY B0, `(.L_x_1981) ;  /* 0x000000e000007945 */ /* 0x000fe80003800000 */
[----:B------:R-:W-:Y:S05]  /*c890*/  @P1 BRA `(.L_x_1982) ;  /* 0x0000000000301947 */ /* 0x000fea0003800000 */
[----:B-1----:R-:W1:Y:S01]  /*c8a0*/  S2R R7, SR_LANEID ;  /* 0x0000000000077919 */ /* 0x002e620000000000 */
[----:B------:R-:W-:Y:S01]  /*c8b0*/  VOTEU.ANY UR4, UPT, PT ;  /* 0x0000000000047886 */ /* 0x000fe200038e0100 */
[----:B--2---:R-:W2:Y:S01]  /*c8c0*/  LDC.64 R2, c[0x0][0xdf0] ;  /* 0x00037c00ff027b82 */ /* 0x004ea20000000a00 */
        /* <DEDUP_REMOVED lines=9> */
.L_x_1982:
[----:B------:R-:W-:Y:S05]  /*c960*/  BSYNC B0 ;  /* 0x0000000000007941 */ /* 0x000fea0003800000 */
.L_x_1981:
[----:B------:R-:W-:Y:S04]  /*c970*/  BSSY B0, `(.L_x_1983) ;  /* 0x0000024000007945 */ /* 0x000fe80003800000 */
[----:B------:R-:W-:Y:S05]  /*c980*/  @!P6 BRA `(.L_x_1984) ;  /* 0x000000000088e947 */ /* 0x000fea0003800000 */
[----:B------:R-:W3:Y:S01]  /*c990*/  S2R R0, SR_TID.X ;  /* 0x0000000000007919 */ /* 0x000ee20000002100 */
[----:B-12---:R-:W-:Y:S02]  /*c9a0*/  LEA R3, R16, UR38, 0x3 ;  /* 0x0000002610037c11 */ /* 0x006fe4000f8e18ff */
[----:B---3--:R-:W-:Y:S02]  /*c9b0*/  LOP3.LUT R2, R0, 0x7f, RZ, 0xc0, !PT ;  /* 0x0000007f00027812 */ /* 0x008fe400078ec0ff */
[----:B------:R-:W-:Y:S02]  /*c9c0*/  SHF.L.U32 R0, R17, 0x1f, RZ ;  /* 0x0000001f11007819 */ /* 0x000fe400000006ff */
[----:B------:R-:W-:Y:S02]  /*c9d0*/  ISETP.NE.AND P1, PT, R2, RZ, PT ;  /* 0x000000ff0200720c */ /* 0x000fe40003f25270 */
[----:B------:R-:W1:Y:S02]  /*c9e0*/  SYNCS.PHASECHK.TRANS64.TRYWAIT P0, [R3+URZ+0x28860], R0 ;  /* 0x02886000030075a7 */ /* 0x000e64000800017f */
[----:B-1----:R-:W-:Y:S09]  /*c9f0*/  @!P0 BRA `(.L_x_1985) ;  /* 0x0000000c002c8947 */ /* 0x002ff20003800000 */
.L_x_2012:
[----:B------:R-:W-:Y:S05]  /*ca00*/  @P1 BRA `(.L_x_1986) ;  /* 0x0000000000141947 */ /* 0x000fea0003800000 */
[----:B------:R-:W-:Y:S01]  /*ca10*/  ISETP.NE.AND P0, PT, R19, RZ, PT ;  /* 0x000000ff1300720c */ /* 0x000fe20003f05270 */
[----:B-1----:R-:W-:-:S04]  /*ca20*/  IMAD.MOV.U32 R0, RZ, RZ, 0x8000 ;  /* 0x00008000ff007424 */ /* 0x002fc800078e00ff */
[----:B------:R2:W-:Y:S08]  /*ca30*/  SYNCS.ARRIVE.TRANS64 RZ, [R3+URZ+0x28850], R0 ;  /* 0x0288500003ff79a7 */ /* 0x0005f0000800003f */
[----:B------:R-:W-:Y:S05]  /*ca40*/  @!P0 BRA `(.L_x_1986) ;  /* 0x0000000000048947 */ /* 0x000fea0003800000 */
[----:B------:R-:W-:Y:S01]  /*ca50*/  BPT.TRAP 0x1 ;  /* 0x000000040000795c */ /* 0x000fe20000300000 */
.L_x_1986:
        /* <DEDUP_REMOVED lines=21> */
.L_x_1984:
[----:B------:R-:W-:Y:S05]  /*cbb0*/  BSYNC B0 ;  /* 0x0000000000007941 */ /* 0x000fea0003800000 */
.L_x_1983:
[----:B------:R-:W-:Y:S02]  /*cbc0*/  VIADD R16, R16, 0x1 ;  /* 0x0000000110107836 */ /* 0x000fe40000000000 */
[----:B------:R-:W-:-:S03]  /*cbd0*/  IMAD.MOV.U32 R13, RZ, RZ, R18 ;  /* 0x000000ffff0d7224 */ /* 0x000fc600078e0012 */
[----:B------:R-:W-:-:S04]  /*cbe0*/  ISETP.NE.AND P0, PT, R16, 0x2, PT ;  /* 0x000000021000780c */ /* 0x000fc80003f05270 */
[----:B-12---:R-:W-:Y:S02]  /*cbf0*/  SEL R0, RZ, 0x1, P0 ;  /* 0x00000001ff007807 */ /* 0x006fe40000000000 */
[----:B------:R-:W-:Y:S02]  /*cc00*/  SEL R16, R16, RZ, P0 ;  /* 0x000000ff10107207 */ /* 0x000fe40000000000 */
[----:B------:R-:W-:-:S07]  /*cc10*/  LOP3.LUT R17, R17, R0, RZ, 0x3c, !PT ;  /* 0x0000000011117212 */ /* 0x000fce00078e3cff */
.L_x_1945:
[----:B------:R-:W-:Y:S05]  /*cc20*/  BSYNC B6 ;  /* 0x0000000000067941 */ /* 0x000fea0003800000 */
.L_x_1943:
[----:B------:R-:W-:-:S03]  /*cc30*/  UMOV UR4, 0xffffffff ;  /* 0xffffffff00047882 */ /* 0x000fc60000000000 */
[----:B------:R-:W-:Y:S05]  /*cc40*/  BRA.DIV UR4, `(.L_x_1987) ;  /* 0x0000000a04ac7947 */ /* 0x000fea000b800000 */
[----:B------:R1:W2:Y:S02]  /*cc50*/  SHFL.IDX PT, R14, R13, RZ, 0x1f ;  /* 0x00001fff0d0e7589 */ /* 0x0002a400000e0000 */
.L_x_2015:
[----:B------:R-:W-:Y:S01]  /*cc60*/  ISETP.NE.AND P0, PT, R19, RZ, PT ;  /* 0x000000ff1300720c */ /* 0x000fe20003f05270 */
[----:B------:R-:W-:Y:S05]  /*cc70*/  WARPSYNC.ALL ;  /* 0x0000000000007948 */ /* 0x000fea0003800000 */
[----:B------:R-:W-:Y:S01]  /*cc80*/  BAR.SYNC.DEFER_BLOCKING 0x4, 0x120 ;  /* 0x0104800000007b1d */ /* 0x000fe20000010000 */
[----:B--2---:R-:W-:-:S05]  /*cc90*/  IMAD.MOV.U32 R18, RZ, RZ, R14 ;  /* 0x000000ffff127224 */ /* 0x004fca00078e000e */
[----:B------:R-:W-:Y:S01]  /*cca0*/  ULDC UR4, c[0x0][0xda8] ;  /* 0x00036a0000047ab9 */ /* 0x000fe20000000800 */
[----:B------:R-:W-:Y:S01]  /*ccb0*/  @!P0 MOV R0, 0x400 ;  /* 0x0000040000008802 */ /* 0x000fe20000000f00 */
[----:B------:R-:W2:Y:S03]  /*ccc0*/  @!P0 S2R R3, SR_CgaCtaId ;  /* 0x0000000000038919 */ /* 0x000ea60000008800 */
[----:B--2---:R-:W-:-:S05]  /*ccd0*/  @!P0 LEA R0, R3, R0, 0x18 ;  /* 0x0000000003008211 */ /* 0x004fca00078ec0ff */
[----:B------:R2:W-:Y:S01]  /*cce0*/  @!P0 STS [R0+0x288d0], R13 ;  /* 0x0288d00d00008388 */ /* 0x0005e20000000800 */
[----:B------:R-:W-:Y:S06]  /*ccf0*/  BAR.ARV 0x5, 0x120 ;  /* 0x0144800000007b1d */ /* 0x000fec0000002000 */
[----:B------:R-:W-:-:S13]  /*cd00*/  ISETP.GE.AND P0, PT, R18, UR4, PT ;  /* 0x0000000412007c0c */ /* 0x000fda000bf06270 */
[----:B--2---:R-:W-:Y:S05]  /*cd10*/  @!P0 BRA `(.L_x_1988) ;  /* 0xffffffd400d48947 */ /* 0x004fea000383ffff */
.L_x_1940:
        /* <DEDUP_REMOVED lines=11> */
.L_x_2016:
        /* <DEDUP_REMOVED lines=14> */
.L_x_1992:
        /* <DEDUP_REMOVED lines=12> */
.L_x_2017:
[----:B------:R-:W3:Y:S02]  /*cf70*/  SYNCS.PHASECHK.TRANS64.TRYWAIT P0, [R3+URZ], R0 ;  /* 0x00000000030075a7 */ /* 0x000ee4000800017f */
[----:B---3--:R-:W-:Y:S05]  /*cf80*/  @!P0 BRA `(.L_x_1994) ;  /* 0x0000000800288947 */ /* 0x008fea0003800000 */
.L_x_2018:
[----:B------:R-:W-:Y:S05]  /*cf90*/  @!P2 BRA `(.L_x_1995) ;  /* 0x000000000004a947 */ /* 0x000fea0003800000 */
[----:B------:R-:W-:Y:S01]  /*cfa0*/  BPT.TRAP 0x1 ;  /* 0x000000040000795c */ /* 0x000fe20000300000 */
.L_x_1995:
[----:B---3--:R-:W-:-:S04]  /*cfb0*/  VIADD R3, R7, 0x28860 ;  /* 0x0002886007037836 */ /* 0x008fc80000000000 */
[----:B--2---:R-:W-:-:S04]  /*cfc0*/  IMAD R5, R16, 0x8, R3 ;  /* 0x0000000810057824 */ /* 0x004fc800078e0203 */
[----:B------:R-:W2:Y:S02]  /*cfd0*/  SYNCS.PHASECHK.TRANS64.TRYWAIT P0, [R5+URZ], R4 ;  /* 0x00000004050075a7 */ /* 0x000ea4000800017f */
[----:B--2---:R-:W-:Y:S05]  /*cfe0*/  @!P0 BRA `(.L_x_1996) ;  /* 0x0000000800248947 */ /* 0x004fea0003800000 */
.L_x_2019:
[----:B------:R-:W-:-:S07]  /*cff0*/  IMAD R3, R2, 0x8, R3 ;  /* 0x0000000802037824 */ /* 0x000fce00078e0203 */
.L_x_1997:
[----:B---3--:R3:W4:Y:S02]  /*d000*/  SYNCS.PHASECHK.TRANS64.TRYWAIT P0, [R3+URZ], R0 ;  /* 0x00000000030075a7 */ /* 0x008724000800017f */
[----:B----4-:R-:W-:Y:S05]  /*d010*/  @!P0 NANOSLEEP.SYNCS 0x989680 ;  /* 0x009896800000895d */ /* 0x010fea0003900000 */
[----:B------:R-:W4:Y:S02]  /*d020*/  @!P0 SYNCS.PHASECHK.TRANS64 P0, [R3+URZ], R0 ;  /* 0x00000000030085a7 */ /* 0x000f24000800007f */
[----:B----4-:R-:W-:Y:S05]  /*d030*/  @!P0 BRA `(.L_x_1997) ;  /* 0xfffffffc00f08947 */ /* 0x010fea000383ffff */
.L_x_1991:
[----:B------:R-:W-:Y:S05]  /*d040*/  BSYNC B0 ;  /* 0x0000000000007941 */ /* 0x000fea0003800000 */
.L_x_1990:
[----:B------:R-:W-:Y:S05]  /*d050*/  EXIT ;  /* 0x000000000000794d */ /* 0x000fea0003800000 */
.L_x_1897:
[----:B-1----:R-:W-:-:S04]  /*d060*/  IMAD.U32 R3, RZ, RZ, UR38 ;  /* 0x00000026ff037e24 */ /* 0x002fc8000f8e00ff */
[----:B------:R1:W2:Y:S03]  /*d070*/  SYNCS.PHASECHK.TRANS64.TRYWAIT P1, [R3+URZ+0x28800], R0 ;  /* 0x02880000030075a7 */ /* 0x0002a6000802017f */
[----:B--2---:R-:W-:Y:S05]  /*d080*/  @!P1 NANOSLEEP.SYNCS 0x989680 ;  /* 0x009896800000995d */ /* 0x004fea0003900000 */
[----:B------:R-:W2:Y:S02]  /*d090*/  @!P1 SYNCS.PHASECHK.TRANS64 P1, [R3+URZ+0x28800], R0 ;  /* 0x02880000030095a7 */ /* 0x000ea4000802007f */
[----:B--2---:R-:W-:Y:S05]  /*d0a0*/  @!P1 BRA `(.L_x_1897) ;  /* 0xfffffffc00ec9947 */ /* 0x004fea000383ffff */
[----:B------:R-:W-:Y:S05]  /*d0b0*/  BRA `(.L_x_1998) ;  /* 0xffffff4400687947 */ /* 0x000fea000383ffff */
.L_x_1901:
[----:B--2---:R2:W3:Y:S02]  /*d0c0*/  SYNCS.PHASECHK.TRANS64.TRYWAIT P2, [R3+URZ+0x28830], R0 ;  /* 0x02883000030075a7 */ /* 0x0044e4000804017f */
[----:B---3--:R-:W-:Y:S05]  /*d0d0*/  @!P2 NANOSLEEP.SYNCS 0x989680 ;  /* 0x009896800000a95d */ /* 0x008fea0003900000 */
[----:B------:R-:W3:Y:S02]  /*d0e0*/  @!P2 SYNCS.PHASECHK.TRANS64 P2, [R3+URZ+0x28830], R0 ;  /* 0x028830000300a5a7 */ /* 0x000ee4000804007f */
[----:B---3--:R-:W-:Y:S05]  /*d0f0*/  @!P2 BRA `(.L_x_1901) ;  /* 0xfffffffc00f0a947 */ /* 0x008fea000383ffff */
[----:B------:R-:W-:Y:S05]  /*d100*/  BRA `(.L_x_1900) ;  /* 0xffffff4400907947 */ /* 0x000fea000383ffff */
.L_x_1906:
[----:B--2---:R-:W-:-:S04]  /*d110*/  IMAD.U32 R5, RZ, RZ, UR10 ;  /* 0x0000000aff057e24 */ /* 0x004fc8000f8e00ff */
[----:B------:R2:W3:Y:S03]  /*d120*/  SYNCS.PHASECHK.TRANS64.TRYWAIT P2, [R5+URZ+0x28830], R0 ;  /* 0x02883000050075a7 */ /* 0x0004e6000804017f */
[----:B---3--:R-:W-:Y:S05]  /*d130*/  @!P2 NANOSLEEP.SYNCS 0x989680 ;  /* 0x009896800000a95d */ /* 0x008fea0003900000 */
[----:B------:R-:W3:Y:S02]  /*d140*/  @!P2 SYNCS.PHASECHK.TRANS64 P2, [R5+URZ+0x28830], R0 ;  /* 0x028830000500a5a7 */ /* 0x000ee4000804007f */
[----:B---3--:R-:W-:Y:S05]  /*d150*/  @!P2 BRA `(.L_x_1906) ;  /* 0xfffffffc00eca947 */ /* 0x008fea000383ffff */
[----:B------:R-:W-:Y:S05]  /*d160*/  BRA `(.L_x_1903) ;  /* 0xffffff6c00707947 */ /* 0x000fea000383ffff */
.L_x_1910:
[----:B--2---:R-:W-:-:S04]  /*d170*/  IMAD.U32 R5, RZ, RZ, UR10 ;  /* 0x0000000aff057e24 */ /* 0x004fc8000f8e00ff */
[----:B------:R2:W3:Y:S03]  /*d180*/  SYNCS.PHASECHK.TRANS64.TRYWAIT P2, [R5+URZ+0x28850], R0 ;  /* 0x02885000050075a7 */ /* 0x0004e6000804017f */
[----:B---3--:R-:W-:Y:S05]  /*d190*/  @!P2 NANOSLEEP.SYNCS 0x989680 ;  /* 0x009896800000a95d */ /* 0x008fea0003900000 */
[----:B------:R-:W3:Y:S02]  /*d1a0*/  @!P2 SYNCS.PHASECHK.TRANS64 P2, [R5+URZ+0x28850], R0 ;  /* 0x028850000500a5a7 */ /* 0x000ee4000804007f */
[----:B---3--:R-:W-:Y:S05]  /*d1b0*/  @!P2 BRA `(.L_x_1910) ;  /* 0xfffffffc00eca947 */ /* 0x008fea000383ffff */
[----:B------:R-:W-:Y:S05]  /*d1c0*/  BRA `(.L_x_1907) ;  /* 0xffffff7000347947 */ /* 0x000fea000383ffff */
.L_x_1916:
[----:B--2---:R-:W-:-:S04]  /*d1d0*/  IMAD.U32 R5, RZ, RZ, UR10 ;  /* 0x0000000aff057e24 */ /* 0x004fc8000f8e00ff */
[----:B------:R2:W3:Y:S03]  /*d1e0*/  SYNCS.PHASECHK.TRANS64.TRYWAIT P2, [R5+URZ+0x28830], R0 ;  /* 0x02883000050075a7 */ /* 0x0004e6000804017f */
[----:B---3--:R-:W-:Y:S05]  /*d1f0*/  @!P2 NANOSLEEP.SYNCS 0x989680 ;  /* 0x009896800000a95d */ /* 0x008fea0003900000 */
[----:B------:R-:W3:Y:S02]  /*d200*/  @!P2 SYNCS.PHASECHK.TRANS64 P2, [R5+URZ+0x28830], R0 ;  /* 0x028830000500a5a7 */ /* 0x000ee4000804007f */
[----:B---3--:R-:W-:Y:S05]  /*d210*/  @!P2 BRA `(.L_x_1916) ;  /* 0xfffffffc00eca947 */ /* 0x008fea000383ffff */
[----:B------:R-:W-:Y:S05]  /*d220*/  BRA `(.L_x_1913) ;  /* 0xffffff94008c7947 */ /* 0x000fea000383ffff */
.L_x_1920:
[----:B--2---:R-:W-:-:S04]  /*d230*/  IMAD.U32 R5, RZ, RZ, UR10 ;  /* 0x0000000aff057e24 */ /* 0x004fc8000f8e00ff */
[----:B------:R2:W3:Y:S03]  /*d240*/  SYNCS.PHASECHK.TRANS64.TRYWAIT P2, [R5+URZ+0x28850], R0 ;  /* 0x02885000050075a7 */ /* 0x0004e6000804017f */
[----:B---3--:R-:W-:Y:S05]  /*d250*/  @!P2 NANOSLEEP.SYNCS 0x989680 ;  /* 0x009896800000a95d */ /* 0x008fea0003900000 */
[----:B------:R-:W3:Y:S02]  /*d260*/  @!P2 SYNCS.PHASECHK.TRANS64 P2, [R5+URZ+0x28850], R0 ;  /* 0x028850000500a5a7 */ /* 0x000ee4000804007f */
[----:B---3--:R-:W-:Y:S05]  /*d270*/  @!P2 BRA `(.L_x_1920) ;  /* 0xfffffffc00eca947 */ /* 0x008fea000383ffff */
[----:B------:R-:W-:Y:S05]  /*d280*/  BRA `(.L_x_1917) ;  /* 0xffffff9800507947 */ /* 0x000fea000383ffff */
.L_x_1925:
[----:B--2---:R-:W-:-:S04]  /*d290*/  IMAD.U32 R7, RZ, RZ, UR5 ;  /* 0x00000005ff077e24 */ /* 0x004fc8000f8e00ff */
[----:B------:R2:W3:Y:S03]  /*d2a0*/  SYNCS.PHASECHK.TRANS64.TRYWAIT P0, [R7+URZ+0x28850], R6 ;  /* 0x02885006070075a7 */ /* 0x0004e6000800017f */
[----:B---3--:R-:W-:Y:S05]  /*d2b0*/  @!P0 NANOSLEEP.SYNCS 0x989680 ;  /* 0x009896800000895d */ /* 0x008fea0003900000 */
[----:B------:R-:W3:Y:S02]  /*d2c0*/  @!P0 SYNCS.PHASECHK.TRANS64 P0, [R7+URZ+0x28850], R6 ;  /* 0x02885006070085a7 */ /* 0x000ee4000800007f */
[----:B---3--:R-:W-:Y:S05]  /*d2d0*/  @!P0 BRA `(.L_x_1925) ;  /* 0xfffffffc00ec8947 */ /* 0x008fea000383ffff */
[----:B------:R-:W-:Y:S05]  /*d2e0*/  BRA `(.L_x_1924) ;  /* 0xffffffb400307947 */ /* 0x000fea000383ffff */
.L_x_1949:
        /* <DEDUP_REMOVED lines=10> */
.L_x_1999:
[----:B------:R-:W-:Y:S05]  /*d390*/  BRA `(.L_x_2000) ;  /* 0xffffffd800ec7947 */ /* 0x000fea000383ffff */
.L_x_1950:
[----:B------:R-:W-:Y:S01]  /*d3a0*/  BSSY B0, `(.L_x_2001) ;  /* 0x0000006000007945 */ /* 0x000fe20003800000 */
[----:B------:R-:W-:-:S07]  /*d3b0*/  IMAD.MOV.U32 R15, RZ, RZ, -0x1 ;  /* 0xffffffffff0f7424 */ /* 0x000fce00078e00ff */
[----:B------:R-:W-:Y:S05]  /*d3c0*/  WARPSYNC.COLLECTIVE R15, `(.L_x_2002) ;  /* 0x000000000f0c7348 */ /* 0x000fea0003c00000 */
[----:B------:R-:W-:Y:S02]  /*d3d0*/  ELECT P6, UR62, PT ;  /* 0x00000000003e782f */ /* 0x000fe400038c0000 */
[----:B------:R-:W-:Y:S01]  /*d3e0*/  MOV R14, UR62 ;  /* 0x0000003e000e7c02 */ /* 0x000fe20008000f00 */
[----:B------:R-:W-:Y:S10]  /*d3f0*/  ENDCOLLECTIVE ;  /* 0x000000000000791b */ /* 0x000ff40003800000 */
.L_x_2002:
[----:B------:R-:W-:Y:S05]  /*d400*/  BSYNC B0 ;  /* 0x0000000000007941 */ /* 0x000fea0003800000 */
.L_x_2001:
[----:B------:R-:W-:Y:S05]  /*d410*/  BRA `(.L_x_2003) ;  /* 0xffffffd800dc7947 */ /* 0x000fea000383ffff */
.L_x_1953:
[----:B-1----:R1:W2:Y:S02]  /*d420*/  SYNCS.PHASECHK.TRANS64.TRYWAIT P2, [R8+URZ+0x28840], R7 ;  /* 0x02884007080075a7 */ /* 0x0022a4000804017f */
[----:B--2---:R-:W-:Y:S05]  /*d430*/  @!P2 NANOSLEEP.SYNCS 0x989680 ;  /* 0x009896800000a95d */ /* 0x004fea0003900000 */
[----:B------:R-:W2:Y:S02]  /*d440*/  @!P2 SYNCS.PHASECHK.TRANS64 P2, [R8+URZ+0x28840], R7 ;  /* 0x028840070800a5a7 */ /* 0x000ea4000804007f */
[----:B--2---:R-:W-:Y:S05]  /*d450*/  @!P2 BRA `(.L_x_1953) ;  /* 0xfffffffc00f0a947 */ /* 0x004fea000383ffff */
[----:B------:R-:W-:Y:S05]  /*d460*/  BRA `(.L_x_2004) ;  /* 0xffffffdc00387947 */ /* 0x000fea000383ffff */
.L_x_1955:
[----:B-1----:R-:W-:-:S04]  /*d470*/  IMAD.U32 R8, RZ, RZ, UR38 ;  /* 0x00000026ff087e24 */ /* 0x002fc8000f8e00ff */
[----:B------:R1:W2:Y:S03]  /*d480*/  SYNCS.PHASECHK.TRANS64.TRYWAIT P2, [R8+URZ+0x28820], R7 ;  /* 0x02882007080075a7 */ /* 0x0002a6000804017f */
[----:B--2---:R-:W-:Y:S05]  /*d490*/  @!P2 NANOSLEEP.SYNCS 0x989680 ;  /* 0x009896800000a95d */ /* 0x004fea0003900000 */
[----:B------:R-:W2:Y:S02]  /*d4a0*/  @!P2 SYNCS.PHASECHK.TRANS64 P2, [R8+URZ+0x28820], R7 ;  /* 0x028820070800a5a7 */ /* 0x000ea4000804007f */
[----:B--2---:R-:W-:Y:S05]  /*d4b0*/  @!P2 BRA `(.L_x_1955) ;  /* 0xfffffffc00eca947 */ /* 0x004fea000383ffff */
[----:B------:R-:W-:Y:S05]  /*d4c0*/  BRA `(.L_x_2005) ;  /* 0xffffffe000087947 */ /* 0x000fea000383ffff */
.L_x_1961:
[----:B-1----:R1:W2:Y:S02]  /*d4d0*/  SYNCS.PHASECHK.TRANS64.TRYWAIT P3, [R3+URZ+0x28840], R2 ;  /* 0x02884002030075a7 */ /* 0x0022a4000806017f */
[----:B--2---:R-:W-:Y:S05]  /*d4e0*/  @!P3 NANOSLEEP.SYNCS 0x989680 ;  /* 0x009896800000b95d */ /* 0x004fea0003900000 */
[----:B------:R-:W2:Y:S02]  /*d4f0*/  @!P3 SYNCS.PHASECHK.TRANS64 P3, [R3+URZ+0x28840], R2 ;  /* 0x028840020300b5a7 */ /* 0x000ea4000806007f */
[----:B--2---:R-:W-:Y:S05]  /*d500*/  @!P3 BRA `(.L_x_1961) ;  /* 0xfffffffc00f0b947 */ /* 0x004fea000383ffff */
[----:B------:R-:W-:Y:S05]  /*d510*/  BRA `(.L_x_2006) ;  /* 0xffffffe000b07947 */ /* 0x000fea000383ffff */
.L_x_1963:
[----:B-1----:R1:W2:Y:S02]  /*d520*/  SYNCS.PHASECHK.TRANS64.TRYWAIT P3, [R2+URZ+0x60], R3 ;  /* 0x00006003020075a7 */ /* 0x0022a4000806017f */
[----:B--2---:R-:W-:Y:S05]  /*d530*/  @!P3 NANOSLEEP.SYNCS 0x989680 ;  /* 0x009896800000b95d */ /* 0x004fea0003900000 */
[----:B------:R-:W2:Y:S02]  /*d540*/  @!P3 SYNCS.PHASECHK.TRANS64 P3, [R2+URZ+0x60], R3 ;  /* 0x000060030200b5a7 */ /* 0x000ea4000806007f */
[----:B--2---:R-:W-:Y:S05]  /*d550*/  @!P3 BRA `(.L_x_1963) ;  /* 0xfffffffc00f0b947 */ /* 0x004fea000383ffff */
[----:B------:R-:W-:Y:S05]  /*d560*/  BRA `(.L_x_2007) ;  /* 0xffffffe4001c7947 */ /* 0x000fea000383ffff */
.L_x_1969:
[----:B-1----:R1:W2:Y:S02]  /*d570*/  SYNCS.PHASECHK.TRANS64.TRYWAIT P3, [R3+URZ+0x28840], R2 ;  /* 0x02884002030075a7 */ /* 0x0022a4000806017f */
[----:B--2---:R-:W-:Y:S05]  /*d580*/  @!P3 NANOSLEEP.SYNCS 0x989680 ;  /* 0x009896800000b95d */ /* 0x004fea0003900000 */
[----:B------:R-:W2:Y:S02]  /*d590*/  @!P3 SYNCS.PHASECHK.TRANS64 P3, [R3+URZ+0x28840], R2 ;  /* 0x028840020300b5a7 */ /* 0x000ea4000806007f */
[----:B--2---:R-:W-:Y:S05]  /*d5a0*/  @!P3 BRA `(.L_x_1969) ;  /* 0xfffffffc00f0b947 */ /* 0x004fea000383ffff */
[----:B------:R-:W-:Y:S05]  /*d5b0*/  BRA `(.L_x_2008) ;  /* 0xffffffe8002c7947 */ /* 0x000fea000383ffff */
.L_x_1971:
[----:B-1----:R1:W2:Y:S02]  /*d5c0*/  SYNCS.PHASECHK.TRANS64.TRYWAIT P3, [R2+URZ+0x60], R17 ;  /* 0x00006011020075a7 */ /* 0x0022a4000806017f */
[----:B--2---:R-:W-:Y:S05]  /*d5d0*/  @!P3 NANOSLEEP.SYNCS 0x989680 ;  /* 0x009896800000b95d */ /* 0x004fea0003900000 */
[----:B------:R-:W2:Y:S02]  /*d5e0*/  @!P3 SYNCS.PHASECHK.TRANS64 P3, [R2+URZ+0x60], R17 ;  /* 0x000060110200b5a7 */ /* 0x000ea4000806007f */
[----:B--2---:R-:W-:Y:S05]  /*d5f0*/  @!P3 BRA `(.L_x_1971) ;  /* 0xfffffffc00f0b947 */ /* 0x004fea000383ffff */
[----:B------:R-:W-:Y:S05]  /*d600*/  BRA `(.L_x_2009) ;  /* 0xffffffe800987947 */ /* 0x000fea000383ffff */
.L_x_1976:
[----:B-1----:R1:W2:Y:S02]  /*d610*/  SYNCS.PHASECHK.TRANS64.TRYWAIT P3, [R2+URZ+0x28840], R3 ;  /* 0x02884003020075a7 */ /* 0x0022a4000806017f */
[----:B--2---:R-:W-:Y:S05]  /*d620*/  @!P3 NANOSLEEP.SYNCS 0x989680 ;  /* 0x009896800000b95d */ /* 0x004fea0003900000 */
[----:B------:R-:W2:Y:S02]  /*d630*/  @!P3 SYNCS.PHASECHK.TRANS64 P3, [R2+URZ+0x28840], R3 ;  /* 0x028840030200b5a7 */ /* 0x000ea4000806007f */
[----:B--2---:R-:W-:Y:S05]  /*d640*/  @!P3 BRA `(.L_x_1976) ;  /* 0xfffffffc00f0b947 */ /* 0x004fea000383ffff */
[----:B------:R-:W-:Y:S05]  /*d650*/  BRA `(.L_x_2010) ;  /* 0xffffffec00807947 */ /* 0x000fea000383ffff */
.L_x_1978:
[----:B-1----:R1:W2:Y:S02]  /*d660*/  SYNCS.PHASECHK.TRANS64.TRYWAIT P3, [R2+URZ+0x60], R11 ;  /* 0x0000600b020075a7 */ /* 0x0022a4000806017f */
[----:B--2---:R-:W-:Y:S05]  /*d670*/  @!P3 NANOSLEEP.SYNCS 0x989680 ;  /* 0x009896800000b95d */ /* 0x004fea0003900000 */
[----:B------:R-:W2:Y:S02]  /*d680*/  @!P3 SYNCS.PHASECHK.TRANS64 P3, [R2+URZ+0x60], R11 ;  /* 0x0000600b0200b5a7 */ /* 0x000ea4000806007f */
[----:B--2---:R-:W-:Y:S05]  /*d690*/  @!P3 BRA `(.L_x_1978) ;  /* 0xfffffffc00f0b947 */ /* 0x004fea000383ffff */
[----:B------:R-:W-:Y:S05]  /*d6a0*/  BRA `(.L_x_2011) ;  /* 0xffffffec00ec7947 */ /* 0x000fea000383ffff */
.L_x_1985:
[----:B-1----:R1:W2:Y:S02]  /*d6b0*/  SYNCS.PHASECHK.TRANS64.TRYWAIT P0, [R3+URZ+0x28860], R0 ;  /* 0x02886000030075a7 */ /* 0x0022a4000800017f */
[----:B--2---:R-:W-:Y:S05]  /*d6c0*/  @!P0 NANOSLEEP.SYNCS 0x989680 ;  /* 0x009896800000895d */ /* 0x004fea0003900000 */
[----:B------:R-:W2:Y:S02]  /*d6d0*/  @!P0 SYNCS.PHASECHK.TRANS64 P0, [R3+URZ+0x28860], R0 ;  /* 0x02886000030085a7 */ /* 0x000ea4000800007f */
[----:B--2---:R-:W-:Y:S05]  /*d6e0*/  @!P0 BRA `(.L_x_1985) ;  /* 0xfffffffc00f08947 */ /* 0x004fea000383ffff */
[----:B------:R-:W-:Y:S05]  /*d6f0*/  BRA `(.L_x_2012) ;  /* 0xfffffff000c07947 */ /* 0x000fea000383ffff */
.L_x_1987:
[----:B------:R-:W-:Y:S01]  /*d700*/  BSSY B0, `(.L_x_2013) ;  /* 0x0000007000007945 */ /* 0x000fe20003800000 */
[----:B------:R-:W-:Y:S02]  /*d710*/  IMAD.MOV.U32 R12, RZ, RZ, RZ ;  /* 0x000000ffff0c7224 */ /* 0x000fe400078e00ff */
[----:B------:R-:W-:Y:S02]  /*d720*/  IMAD.MOV.U32 R11, RZ, RZ, 0x1f ;  /* 0x0000001fff0b7424 */ /* 0x000fe400078e00ff */
[----:B------:R-:W-:-:S07]  /*d730*/  IMAD.MOV.U32 R15, RZ, RZ, -0x1 ;  /* 0xffffffffff0f7424 */ /* 0x000fce00078e00ff */
[----:B------:R-:W-:Y:S05]  /*d740*/  WARPSYNC.COLLECTIVE R15, `(.L_x_2014) ;  /* 0x000000000f087348 */ /* 0x000fea0003c00000 */
[----:B------:R1:W2:Y:S02]  /*d750*/  SHFL.IDX P6, R14, R13, R12, R11 ;  /* 0x0000000c0d0e7389 */ /* 0x0002a400000c000b */
[----:B-12---:R-:W-:Y:S01]  /*d760*/  ENDCOLLECTIVE ;  /* 0x000000000000791b */ /* 0x006fe20003800000 */
.L_x_2014:
[----:B------:R-:W-:Y:S05]  /*d770*/  BSYNC B0 ;  /* 0x0000000000007941 */ /* 0x000fea0003800000 */
.L_x_2013:
[----:B------:R-:W-:Y:S05]  /*d780*/  BRA `(.L_x_2015) ;  /* 0xfffffff400347947 */ /* 0x000fea000383ffff */
.L_x_1989:
[----:B--2---:R2:W3:Y:S02]  /*d790*/  SYNCS.PHASECHK.TRANS64.TRYWAIT P0, [R7+URZ+0x28820], R0 ;  /* 0x02882000070075a7 */ /* 0x0044e4000800017f */
[----:B---3--:R-:W-:Y:S05]  /*d7a0*/  @!P0 NANOSLEEP.SYNCS 0x989680 ;  /* 0x009896800000895d */ /* 0x008fea0003900000 */
[----:B------:R-:W3:Y:S02]  /*d7b0*/  @!P0 SYNCS.PHASECHK.TRANS64 P0, [R7+URZ+0x28820], R0 ;  /* 0x02882000070085a7 */ /* 0x000ee4000800007f */
[----:B---3--:R-:W-:Y:S05]  /*d7c0*/  @!P0 BRA `(.L_x_1989) ;  /* 0xfffffffc00f08947 */ /* 0x008fea000383ffff */
[----:B------:R-:W-:Y:S05]  /*d7d0*/  BRA `(.L_x_2016) ;  /* 0xfffffff4007c7947 */ /* 0x000fea000383ffff */
.L_x_1993:
[----:B--2---:R2:W3:Y:S02]  /*d7e0*/  SYNCS.PHASECHK.TRANS64.TRYWAIT P0, [R5+URZ], R4 ;  /* 0x00000004050075a7 */ /* 0x0044e4000800017f */
[----:B---3--:R-:W-:Y:S05]  /*d7f0*/  @!P0 NANOSLEEP.SYNCS 0x989680 ;  /* 0x009896800000895d */ /* 0x008fea0003900000 */
[----:B------:R-:W3:Y:S02]  /*d800*/  @!P0 SYNCS.PHASECHK.TRANS64 P0, [R5+URZ], R4 ;  /* 0x00000004050085a7 */ /* 0x000ee4000800007f */
[----:B---3--:R-:W-:Y:S05]  /*d810*/  @!P0 BRA `(.L_x_1993) ;  /* 0xfffffffc00f08947 */ /* 0x008fea000383ffff */
[----:B------:R-:W-:Y:S05]  /*d820*/  BRA `(.L_x_2017) ;  /* 0xfffffff400d07947 */ /* 0x000fea000383ffff */
.L_x_1994:
[----:B---3--:R3:W4:Y:S02]  /*d830*/  SYNCS.PHASECHK.TRANS64.TRYWAIT P0, [R3+URZ], R0 ;  /* 0x00000000030075a7 */ /* 0x008724000800017f */
[----:B----4-:R-:W-:Y:S05]  /*d840*/  @!P0 NANOSLEEP.SYNCS 0x989680 ;  /* 0x009896800000895d */ /* 0x010fea0003900000 */
[----:B------:R-:W4:Y:S02]  /*d850*/  @!P0 SYNCS.PHASECHK.TRANS64 P0, [R3+URZ], R0 ;  /* 0x00000000030085a7 */ /* 0x000f24000800007f */
[----:B----4-:R-:W-:Y:S05]  /*d860*/  @!P0 BRA `(.L_x_1994) ;  /* 0xfffffffc00f08947 */ /* 0x010fea000383ffff */
[----:B------:R-:W-:Y:S05]  /*d870*/  BRA `(.L_x_2018) ;  /* 0xfffffff400c47947 */ /* 0x000fea000383ffff */
.L_x_1996:
[----:B--2---:R2:W3:Y:S02]  /*d880*/  SYNCS.PHASECHK.TRANS64.TRYWAIT P0, [R5+URZ], R4 ;  /* 0x00000004050075a7 */ /* 0x0044e4000800017f */
[----:B---3--:R-:W-:Y:S05]  /*d890*/  @!P0 NANOSLEEP.SYNCS 0x989680 ;  /* 0x009896800000895d */ /* 0x008fea0003900000 */
[----:B------:R-:W3:Y:S02]  /*d8a0*/  @!P0 SYNCS.PHASECHK.TRANS64 P0, [R5+URZ], R4 ;  /* 0x00000004050085a7 */ /* 0x000ee4000800007f */
[----:B---3--:R-:W-:Y:S05]  /*d8b0*/  @!P0 BRA `(.L_x_1996) ;  /* 0xfffffffc00f08947 */ /* 0x008fea000383ffff */
[----:B------:R-:W-:Y:S05]  /*d8c0*/  BRA `(.L_x_2019) ;  /* 0xfffffff400c87947 */ /* 0x000fea000383ffff */
.L_x_2020:
        /* <DEDUP_REMOVED lines=11> */
.L_x_2733:


//--------------------- .text._ZN7cutlass13device_kernelIN5flash11enable_sm90INS1_16FlashAttnFwdSm90INS1_25CollectiveMainloopFwdSm90ILi2EN4cute5tupleIJNS5_1CILi1EEES8_S8_EEENS6_IJNS7_ILi128EEESA_SA_EEELi128ENS_10bfloat16_tEfNS_4arch4Sm90ELb1ELb0ELb0ELb1ELb0ELb0ELb0ELb1ELb1ELb0ELb0ELb0EEENS1_21CollectiveEpilogueFwdISB_S9_SC_SE_Li256ELb1ELb0ELb0ELb0EEENS1_36VarlenDynamicPersistentTileSchedulerILi128ELi128ELi256ELi32ELb0ELb0ELb1ELb1ELb1ELb1EEEEEEEEEvNT_6ParamsE --------------------------
	.section	.text._ZN7cutlass13device_kernelIN5flash11enable_sm90INS1_16FlashAttnFwdSm90INS1_25CollectiveMainloopFwdSm90ILi2EN4cute5tupleIJNS5_1CILi1EEES8_S8_EEENS6_IJNS7_ILi128EEESA_SA_EEELi128ENS_10bfloat16_tEfNS_4arch4Sm90ELb1ELb0ELb0ELb1ELb0ELb0ELb0ELb1ELb1ELb0ELb0ELb0EEENS1_21CollectiveEpilogueFwdISB_S9_SC_SE_Li256ELb1ELb0ELb0ELb0EEENS1_36VarlenDynamicPersistentTileSchedulerILi128ELi128ELi256ELi32ELb0ELb0ELb1ELb1ELb1ELb1EEEEEEEEEvNT_6ParamsE,"ax",@progbits
	.align	128
.text._ZN7cutlass13device_kernelIN5flash11enable_sm90INS1_16FlashAttnFwdSm90INS1_25CollectiveMainloopFwdSm90ILi2EN4cute5tupleIJNS5_1CILi1EEES8_S8_EEENS6_IJNS7_ILi128EEESA_SA_EEELi128ENS_10bfloat16_tEfNS_4arch4Sm90ELb1ELb0ELb0ELb1ELb0ELb0ELb0ELb1ELb1ELb0ELb0ELb0EEENS1_21CollectiveEpilogueFwdISB_S9_SC_SE_Li256ELb1ELb0ELb0ELb0EEENS1_36VarlenDynamicPersistentTileSchedulerILi128ELi128ELi256ELi32ELb0ELb0ELb1ELb1ELb1ELb1EEEEEEEEEvNT_6ParamsE:
        .type           _ZN7cutlass13device_kernelIN5flash11enable_sm90INS1_16FlashAttnFwdSm90INS1_25CollectiveMainloopFwdSm90ILi2EN4cute5tupleIJNS5_1CILi1EEES8_S8_EEENS6_IJNS7_ILi128EEESA_SA_EEELi128ENS_10bfloat16_tEfNS_4arch4Sm90ELb1ELb0ELb0ELb1ELb0ELb0ELb0ELb1ELb1ELb0ELb0ELb0EEENS1_21CollectiveEpilogueFwdISB_S9_SC_SE_Li256ELb1ELb0ELb0ELb0EEENS1_36VarlenDynamicPersistentTileSchedulerILi128ELi128ELi256ELi32ELb0ELb0ELb1ELb1ELb1ELb1EEEEEEEEEvNT_6ParamsE,@function
        .size           _ZN7cutlass13device_kernelIN5flash11enable_sm90INS1_16FlashAttnFwdSm90INS1_25CollectiveMainloopFwdSm90ILi2EN4cute5tupleIJNS5_1CILi1EEES8_S8_EEENS6_IJNS7_ILi128EEESA_SA_EEELi128ENS_10bfloat16_tEfNS_4arch4Sm90ELb1ELb0ELb0ELb1ELb0ELb0ELb0ELb1ELb1ELb0ELb0ELb0EEENS1_21CollectiveEpilogueFwdISB_S9_SC_SE_Li256ELb1ELb0ELb0ELb0EEENS1_36VarlenDynamicPersistentTileSchedulerILi128ELi128ELi256ELi32ELb0ELb0ELb1ELb1ELb1ELb1EEEEEEEEEvNT_6ParamsE,(.L_x_2734 - _ZN7cutlass13device_kernelIN5flash11enable_sm90INS1_16FlashAttnFwdSm90INS1_25CollectiveMainloopFwdSm90ILi2EN4cute5tupleIJNS5_1CILi1EEES8_S8_EEENS6_IJNS7_ILi128EEESA_SA_EEELi128ENS_10bfloat16_tEfNS_4arch4Sm90ELb1ELb0ELb0ELb1ELb0ELb0ELb0ELb1ELb1ELb0ELb0ELb0EEENS1_21CollectiveEpilogueFwdISB_S9_SC_SE_Li256ELb1ELb0ELb0ELb0EEENS1_36VarlenDynamicPersistentTileSchedulerILi128ELi128ELi256ELi32ELb0ELb0ELb1ELb1ELb1ELb1EEEEEEEEEvNT_6ParamsE)
        .other          _ZN7cutlass13device_kernelIN5flash11enable_sm90INS1_16FlashAttnFwdSm90INS1_25CollectiveMainloopFwdSm90ILi2EN4cute5tupleIJNS5_1CILi1EEES8_S8_EEENS6_IJNS7_ILi128EEESA_SA_EEELi128ENS_10bfloat16_tEfNS_4arch4Sm90ELb1ELb0ELb0ELb1ELb0ELb0ELb0ELb1ELb1ELb0ELb0ELb0EEENS1_21CollectiveEpilogueFwdISB_S9_SC_SE_Li256ELb1ELb0ELb0ELb0EEENS1_36VarlenDynamicPersistentTileSchedulerILi128ELi128ELi256ELi32ELb0ELb0ELb1ELb1ELb1ELb1EEEEEEEEEvNT_6ParamsE,@"STO_CUDA_ENTRY STV_DEFAULT"
_ZN7cutlass13device_kernelIN5flash11enable_sm90INS1_16FlashAttnFwdSm90INS1_25CollectiveMainloopFwdSm90ILi2EN4cute5tupleIJNS5_1CILi1EEES8_S8_EEENS6_IJNS7_ILi128EEESA_SA_EEELi128ENS_10bfloat16_tEfNS_4arch4Sm90ELb1ELb0ELb0ELb1ELb0ELb0ELb0ELb1ELb1ELb0ELb0ELb0EEENS1_21CollectiveEpilogueFwdISB_S9_SC_SE_Li256ELb1ELb0ELb0ELb0EEENS1_36VarlenDynamicPersistentTileSchedulerILi128ELi128ELi256ELi32ELb0ELb0ELb1ELb1ELb1ELb1EEEEEEEEEvNT_6ParamsE:
        /* <DEDUP_REMOVED lines=21> */
.L_x_2022:
[----:B------:R-:W-:Y:S05]  /*0150*/  BSYNC B0 ;  /* 0x0000000000007941 */ /* 0x000fea0003800000 */
.L_x_2021:
        /* <DEDUP_REMOVED lines=41> */
.L_x_2023:
        /* <DEDUP_REMOVED lines=22> */
.L_x_2024:
        /* <DEDUP_REMOVED lines=18> */
.L_x_2025:
        /* <DEDUP_REMOVED lines=22> */
.L_x_2026:
        /* <DEDUP_REMOVED lines=22> */
.L_x_2027:
[----:B------:R-:W-:Y:S01]  /*0930*/  PLOP3.LUT P0, PT, PT, PT, UP0, 0x80, 0x0 ;  /* 0x000000000000781c */ /* 0x000fe20003f0f008 */
[----:B------:R-:W-:Y:S01]  /*0940*/  UMOV UR36, 0x1 ;  /* 0x0000000100247882 */ /* 0x000fe20000000000 */
[----:B------:R-:W-:Y:S01]  /*0950*/  NOP ;  /* 0x0000000000007918 */ /* 0x000fe20000000000 */
[----:B------:R-:W-:Y:S01]  /*0960*/  USEL UR36, UR36, 0x2, !UP0 ;  /* 0x0000000224247887 */ /* 0x000fe2000c000000 */
[----:B------:R-:W-:Y:S01]  /*0970*/  ULDC.64 UR48, c[0x0][0x208] ;  /* 0x0000820000307ab9 */ /* 0x000fe20000000a00 */
[----:B012-4-:R-:W-:Y:S08]  /*0980*/  BAR.SYNC.DEFER_BLOCKING 0x0 ;  /* 0x0000000000007b1d */ /* 0x017ff00000010000 */
[----:B------:R-:W-:Y:S05]  /*0990*/  @!P0 BRA `(.L_x_2028) ;  /* 0x000000a400f88947 */ /* 0x000fea0003800000 */
.L_x_2029:
        /* <DEDUP_REMOVED lines=28> */
[C---:B------:R-:W-:Y:S02]  /*0b60*/  LOP3.LUT R23, R5.reuse, 0xffffff80, RZ, 0xc0, !PT ;  /* 0xffffff8005177812 */ /* 0x040fe400078ec0ff */
        /* <DEDUP_REMOVED lines=14> */
[----:B------:R-:W-:Y:S02]  /*0c50*/  LOP3.LUT R18, R6, 0x7ffffffc, RZ, 0xc0, !PT ;  /* 0x7ffffffc06127812 */ /* 0x000fe400078ec0ff */
[----:B------:R-:W-:Y:S02]  /*0c60*/  LOP3.LUT R8, R0, 0xfffffff8, RZ, 0xc0, !PT ;  /* 0xfffffff800087812 */ /* 0x000fe400078ec0ff */
[-C--:B------:R-:W-:Y:S01]  /*0c70*/  LEA.HI R0, R3, R186.reuse, RZ, 0x4 ;  /* 0x000000ba03007211 */ /* 0x080fe200078f20ff */
[----:B------:R-:W-:Y:S01]  /*0c80*/  IMAD.IADD R18, R23, 0x1, -R18 ;  /* 0x0000000117127824 */ /* 0x000fe200078e0a12 */
[----:B------:R-:W-:Y:S01]  /*0c90*/  LEA.HI R3, R3, R186, RZ, 0x3 ;  /* 0x000000ba03037211 */ /* 0x000fe200078f18ff */
[----:B------:R-:W-:Y:S01]  /*0ca0*/  IMAD.IADD R11, R7, 0x1, -R8 ;  /* 0x00000001070b7824 */ /* 0x000fe200078e0a08 */
[----:B------:R-:W-:-:S02]  /*0cb0*/  SHF.R.S32.HI R9, RZ, 0x4, R0 ;  /* 0x00000004ff097819 */ /* 0x000fc40000011400 */
[----:B------:R-:W-:Y:S01]  /*0cc0*/  LOP3.LUT R7, R0, 0x3fffff0, RZ, 0xc0, !PT ;  /* 0x03fffff000077812 */ /* 0x000fe200078ec0ff */
[----:B------:R-:W-:Y:S01]  /*0cd0*/  IMAD R4, R4, 0x10, R11 ;  /* 0x0000001004047824 */ /* 0x000fe200078e020b */
[----:B------:R-:W-:Y:S02]  /*0ce0*/  LEA.HI R0, R0, R9, RZ, 0x1 ;  /* 0x0000000900007211 */ /* 0x000fe400078f08ff */
[----:B------:R-:W-:Y:S01]  /*0cf0*/  LOP3.LUT R5, R3, 0x1ffffff8, RZ, 0xc0, !PT ;  /* 0x1ffffff803057812 */ /* 0x000fe200078ec0ff */
[----:B------:R-:W-:Y:S01]  /*0d00*/  IMAD.IADD R7, R186, 0x1, -R7 ;  /* 0x00000001ba077824 */ /* 0x000fe200078e0a07 */
[----:B------:R-:W-:Y:S01]  /*0d10*/  LOP3.LUT R0, R0, 0x1ffffffe, RZ, 0xc0, !PT ;  /* 0x1ffffffe00007812 */ /* 0x000fe200078ec0ff */
[----:B------:R-:W-:Y:S01]  /*0d20*/  IMAD R19, R19, 0x40, R4 ;  /* 0x0000004013137824 */ /* 0x000fe200078e0204 */
[----:B------:R-:W-:Y:S01]  /*0d30*/  SHF.R.S32.HI R16, RZ, 0x3, R3 ;  /* 0x00000003ff107819 */ /* 0x000fe20000011403 */
[----:B------:R-:W-:Y:S02]  /*0d40*/  IMAD R7, R7, 0x40, R2 ;  /* 0x0000004007077824 */ /* 0x000fe400078e0202 */
[----:B------:R-:W-:-:S02]  /*0d50*/  IMAD.IADD R0, R9, 0x1, -R0 ;  /* 0x0000000109007824 */ /* 0x000fc400078e0a00 */
[----:B------:R-:W-:Y:S02]  /*0d60*/  IMAD.IADD R2, R186, 0x1, -R5 ;  /* 0x00000001ba027824 */ /* 0x000fe400078e0a05 */
[----:B------:R-:W-:Y:S02]  /*0d70*/  IMAD R185, R0, 0x8, R7 ;  /* 0x0000000800b97824 */ /* 0x000fe400078e0207 */
[----:B------:R-:W-:-:S07]  /*0d80*/  IMAD.SHL.U32 R2, R2, 0x8, RZ ;  /* 0x0000000802027824 */ /* 0x000fce00078e00ff */
.L_x_2083:
[----:B0--3-5:R-:W0:Y:S01]  /*0d90*/  LDC.64 R4, c[0x0][0xc60] ;  /* 0x00031800ff047b82 */ /* 0x029e220000000a00 */
[----:B------:R-:W-:Y:S01]  /*0da0*/  ULDC.64 UR6, c[0x0][0xa28] ;  /* 0x00028a0000067ab9 */ /* 0x000fe20000000a00 */
[----:B------:R-:W-:Y:S01]  /*0db0*/  ULDC.64 UR8, c[0x0][0xa18] ;  /* 0x0002860000087ab9 */ /* 0x000fe20000000a00 */
[----:B------:R-:W-:Y:S01]  /*0dc0*/  ULDC UR4, c[0x0][0x404] ;  /* 0x0001010000047ab9 */ /* 0x000fe20000000800 */
[----:B0-----:R-:W-:-:S06]  /*0dd0*/  IMAD.WIDE R4, R51, 0x4, R4 ;  /* 0x0000000433047825 */ /* 0x001fcc00078e0204 */
[----:B--2---:R-:W2:Y:S01]  /*0de0*/  LDG.E R4, desc[UR48][R4.64] ;  /* 0x0000003004047981 */ /* 0x004ea2000c1e1900 */
[----:B------:R-:W-:Y:S02]  /*0df0*/  UISETP.NE.U32.AND UP0, UPT, UR6, URZ, UPT ;  /* 0x0000003f0600728c */ /* 0x000fe4000bf05070 */
[----:B------:R-:W-:Y:S02]  /*0e00*/  UISETP.NE.U32.AND UP1, UPT, UR8, URZ, UPT ;  /* 0x0000003f0800728c */ /* 0x000fe4000bf25070 */
[----:B------:R-:W-:Y:S02]  /*0e10*/  UISETP.NE.AND.EX UP0, UPT, UR7, URZ, UPT, UP0 ;  /* 0x0000003f0700728c */ /* 0x000fe4000bf05300 */
[----:B------:R-:W-:-:S04]  /*0e20*/  UISETP.NE.AND.EX UP1, UPT, UR9, URZ, UPT, UP1 ;  /* 0x0000003f0900728c */ /* 0x000fc8000bf25310 */
[----:B------:R-:W-:Y:S02]  /*0e30*/  PLOP3.LUT P0, PT, PT, PT, UP0, 0x80, 0x0 ;  /* 0x000000000000781c */ /* 0x000fe40003f0f008 */
[----:B------:R-:W-:Y:S02]  /*0e40*/  PLOP3.LUT P2, PT, PT, PT, UP1, 0x80, 0x0 ;  /* 0x000000000000781c */ /* 0x000fe40003f4f018 */
[----:B--2---:R-:W-:-:S13]  /*0e50*/  R2UR UR37, R4 ;  /* 0x00000000042572ca */ /* 0x004fda00000e0000 */
[----:B------:R-:W-:Y:S02]  /*0e60*/  USHF.R.S32.HI UR38, URZ, 0x1f, UR37 ;  /* 0x0000001f3f267899 */ /* 0x000fe40008011425 */
[----:B------:R-:W-:-:S04]  /*0e70*/  @UP0 ULEA UR6, UP2, UR37, UR6, 0x2 ;  /* 0x0000000625060291 */ /* 0x000fc8000f84103f */
[----:B------:R-:W-:Y:S02]  /*0e80*/  @UP0 ULEA.HI.X UR7, UR37, UR7, UR38, 0x2, UP2 ;  /* 0x0000000725070291 */ /* 0x000fe400090f1426 */
[----:B------:R-:W-:Y:S01]  /*0e90*/  @UP1 ULEA UR8, UP0, UR37, UR8, 0x2 ;  /* 0x0000000825081291 */ /* 0x000fe2000f80103f */
[----:B------:R-:W-:-:S03]  /*0ea0*/  IMAD.U32 R4, RZ, RZ, UR6 ;  /* 0x00000006ff047e24 */ /* 0x000fc6000f8e00ff */
[----:B------:R-:W-:Y:S01]  /*0eb0*/  @UP1 ULEA.HI.X UR9, UR37, UR9, UR38, 0x2, UP0 ;  /* 0x0000000925091291 */ /* 0x000fe200080f1426 */
[----:B------:R-:W-:Y:S01]  /*0ec0*/  IMAD.U32 R5, RZ, RZ, UR7 ;  /* 0x00000007ff057e24 */ /* 0x000fe2000f8e00ff */
[----:B------:R-:W-:Y:S01]  /*0ed0*/  ULDC.64 UR6, c[0x0][0x3f8] ;  /* 0x0000fe0000067ab9 */ /* 0x000fe20000000a00 */
[----:B------:R-:W-:-:S03]  /*0ee0*/  IMAD.U32 R6, RZ, RZ, UR8 ;  /* 0x00000008ff067e24 */ /* 0x000fc6000f8e00ff */
[----:B------:R-:W-:Y:S01]  /*0ef0*/  IMAD.U32 R7, RZ, RZ, UR9 ;  /* 0x00000009ff077e24 */ /* 0x000fe2000f8e00ff */
[----:B------:R-:W2:Y:S01]  /*0f00*/  @P0 LDG.E R4, desc[UR48][R4.64] ;  /* 0x0000003004040981 */ /* 0x000ea2000c1e1900 */
[----:B------:R-:W-:Y:S01]  /*0f10*/  UISETP.NE.U32.AND UP0, UPT, UR6, URZ, UPT ;  /* 0x0000003f0600728c */ /* 0x000fe2000bf05070 */
[----:B------:R-:W-:Y:S02]  /*0f20*/  ULDC.64 UR8, c[0x0][0xa20] ;  /* 0x0002880000087ab9 */ /* 0x000fe40000000a00 */
[----:B------:R-:W3:Y:S01]  /*0f30*/  @P2 LDG.E R6, desc[UR48][R6.64] ;  /* 0x0000003006062981 */ /* 0x000ee2000c1e1900 */
[----:B------:R-:W-:Y:S01]  /*0f40*/  UISETP.NE.AND.EX UP0, UPT, UR7, URZ, UPT, UP0 ;  /* 0x0000003f0700728c */ /* 0x000fe2000bf05300 */
[----:B------:R-:W-:Y:S01]  /*0f50*/  ISETP.NE.U32.AND P1, PT, RZ, UR8, PT ;  /* 0x00000008ff007c0c */ /* 0x000fe2000bf25070 */
[----:B------:R-:W-:Y:S01]  /*0f60*/  ULDC UR6, c[0x0][0x2e0] ;  /* 0x0000b80000067ab9 */ /* 0x000fe20000000800 */
[----:B------:R-:W-:Y:S01]  /*0f70*/  UMOV UR47, URZ ;  /* 0x0000003f002f7c82 */ /* 0x000fe20008000000 */
[----:B------:R-:W-:Y:S01]  /*0f80*/  USEL UR4, UR4, 0x1, UP0 ;  /* 0x0000000104047887 */ /* 0x000fe20008000000 */
[----:B------:R-:W-:Y:S01]  /*0f90*/  ISETP.NE.AND.EX P1, PT, RZ, UR9, PT, P1 ;  /* 0x00000009ff007c0c */ /* 0x000fe2000bf25310 */
[----:B------:R-:W-:Y:S01]  /*0fa0*/  ULDC UR51, c[0x0][0x288] ;  /* 0x0000a20000337ab9 */ /* 0x000fe20000000800 */
[----:B------:R-:W-:Y:S01]  /*0fb0*/  UMOV UR39, UR5 ;  /* 0x0000000500277c82 */ /* 0x000fe20008000000 */
[----:B------:R-:W-:Y:S01]  /*0fc0*/  UIMAD UR6, UR4, UR6, URZ ;  /* 0x00000006040672a4 */ /* 0x000fe2000f8e023f */
[----:B--2---:R-:W-:-:S02]  /*0fd0*/  @P0 R2UR UR47, R4 ;  /* 0x00000000042f02ca */ /* 0x004fc400000e0000 */
[----:B---3--:R-:W-:Y:S01]  /*0fe0*/  @P2 R2UR UR51, R6 ;  /* 0x00000000063322ca */ /* 0x008fe200000e0000 */
[----:B-1--4-:R-:W-:-:S14]  /*0ff0*/  @P2 BRA `(.L_x_2030) ;  /* 0x0000000000342947 */ /* 0x012fdc0003800000 */
        /* <DEDUP_REMOVED lines=9> */
[----:B------:R-:W3:Y:S01]  /*1090*/  LDG.E R0, desc[UR48][R4.64+0x4] ;  /* 0x0000043004007981 */ /* 0x000ee2000c1e1900 */
[----:B--2---:R-:W-:Y:S02]  /*10a0*/  R2UR UR51, R3 ;  /* 0x00000000033372ca */ /* 0x004fe400000e0000 */
[----:B---3--:R-:W-:-:S13]  /*10b0*/  R2UR UR4, R0 ;  /* 0x00000000000472ca */ /* 0x008fda00000e0000 */
[----:B------:R-:W-:-:S12]  /*10c0*/  UIADD3 UR51, -UR51, UR4, URZ ;  /* 0x0000000433337290 */ /* 0x000fd8000fffe13f */
.L_x_2030:
[----:B------:R-:W-:Y:S01]  /*10d0*/  UMOV UR40, UR52 ;  /* 0x0000003400287c82 */ /* 0x000fe20008000000 */
[----:B------:R-:W-:Y:S05]  /*10e0*/  @!P1 BRA `(.L_x_2031) ;  /* 0x00000000001c9947 */ /* 0x000fea0003800000 */
[----:B------:R-:W-:-:S04]  /*10f0*/  ULEA UR4, UP0, UR37, UR8, 0x2 ;  /* 0x0000000825047291 */ /* 0x000fc8000f80103f */
[----:B------:R-:W-:Y:S02]  /*1100*/  ULEA.HI.X UR5, UR37, UR9, UR38, 0x2, UP0 ;  /* 0x0000000925057291 */ /* 0x000fe400080f1426 */
[----:B------:R-:W-:-:S04]  /*1110*/  IMAD.U32 R4, RZ, RZ, UR4 ;  /* 0x00000004ff047e24 */ /* 0x000fc8000f8e00ff */
[----:B------:R-:W-:-:S05]  /*1120*/  IMAD.U32 R5, RZ, RZ, UR5 ;  /* 0x00000005ff057e24 */ /* 0x000fca000f8e00ff */
[----:B------:R-:W2:Y:S02]  /*1130*/  LDG.E R4, desc[UR48][R4.64] ;  /* 0x0000003004047981 */ /* 0x000ea4000c1e1900 */
[----:B--2---:R-:W-:Y:S01]  /*1140*/  R2UR UR6, R4 ;  /* 0x00000000040672ca */ /* 0x004fe200000e0000 */
[----:B------:R-:W-:-:S14]  /*1150*/  BRA `(.L_x_2032) ;  /* 0x0000000000347947 */ /* 0x000fdc0003800000 */
.L_x_2031:
        /* <DEDUP_REMOVED lines=13> */
.L_x_2032:
[----:B------:R-:W-:Y:S01]  /*1230*/  UIADD3 UR47, -UR47, UR6, URZ ;  /* 0x000000062f2f7290 */ /* 0x000fe2000fffe13f */
[----:B------:R-:W-:Y:S01]  /*1240*/  PLOP3.LUT P0, PT, PT, PT, PT, 0x80, 0x0 ;  /* 0x000000000000781c */ /* 0x000fe20003f0f070 */
[----:B------:R-:W-:Y:S01]  /*1250*/  ULEA UR5, UR52, 0xff, 0x7 ;  /* 0x000000ff34057891 */ /* 0x000fe2000f8e383f */
[----:B------:R-:W-:Y:S01]  /*1260*/  IMAD.MOV.U32 R3, RZ, RZ, RZ ;  /* 0x000000ffff037224 */ /* 0x000fe200078e00ff */
[----:B------:R-:W-:Y:S01]  /*1270*/  UIADD3 UR4, UR47, 0x7f, URZ ;  /* 0x0000007f2f047890 */ /* 0x000fe2000fffe03f */
[----:B------:R-:W-:Y:S01]  /*1280*/  CS2R R12, SRZ ;  /* 0x00000000000c7805 */ /* 0x000fe2000001ff00 */
[----:B------:R-:W-:Y:S01]  /*1290*/  UIADD3 UR6, UR47, UR5, -UR51 ;  /* 0x000000052f067290 */ /* 0x000fe2000fffe833 */
[----:B------:R-:W-:Y:S01]  /*12a0*/  IMAD.MOV.U32 R151, RZ, RZ, RZ ;  /* 0x000000ffff977224 */ /* 0x000fe200078e00ff */
        /* <DEDUP_REMOVED lines=26> */
[----:B------:R-:W-:-:S02]  /*1450*/  CS2R R70, SRZ ;  /* 0x0000000000467805 */ /* 0x000fc4000001ff00 */
[----:B------:R-:W-:Y:S02]  /*1460*/  CS2R R72, SRZ ;  /* 0x0000000000487805 */ /* 0x000fe4000001ff00 */
[----:B------:R-:W-:Y:S02]  /*1470*/  PLOP3.LUT P1, PT, PT, PT, UP0, 0x80, 0x0 ;  /* 0x000000000000781c */ /* 0x000fe40003f2f008 */
        /* <DEDUP_REMOVED lines=46> */
.L_x_2034:
        /* <DEDUP_REMOVED lines=9> */
.L_x_2170:
[----:B------:R-:W-:Y:S05]  /*17f0*/  @!P0 BRA `(.L_x_2036) ;  /* 0x0000000000048947 */ /* 0x000fea0003800000 */
[----:B------:R-:W-:Y:S01]  /*1800*/  BPT.TRAP 0x1 ;  /* 0x000000040000795c */ /* 0x000fe20000300000 */
.L_x_2036:
[----:B0-----:R-:W-:Y:S02]  /*1810*/  IMAD.U32 R3, RZ, RZ, UR43 ;  /* 0x0000002bff037e24 */ /* 0x001fe4000f8e00ff */
[----:B------:R-:W-:-:S03]  /*1820*/  IMAD.U32 R0, RZ, RZ, UR44 ;  /* 0x0000002cff007e24 */ /* 0x000fc6000f8e00ff */
[----:B------:R-:W-:Y:S02]  /*1830*/  LEA R3, R3, UR41, 0x3 ;  /* 0x0000002903037c11 */ /* 0x000fe4000f8e18ff */
[----:B------:R-:W-:-:S04]  /*1840*/  SHF.L.U32 R0, R0, 0x1f, RZ ;  /* 0x0000001f00007819 */ /* 0x000fc800000006ff */
[----:B------:R0:W1:Y:S01]  /*1850*/  SYNCS.PHASECHK.TRANS64.TRYWAIT P2, [R3+URZ+0x28830], R0 ;  /* 0x02883000030075a7 */ /* 0x000062000804017f */
[----:B------:R-:W-:Y:S05]  /*1860*/  @!P0 BRA `(.L_x_2037) ;  /* 0x0000000000048947 */ /* 0x000fea0003800000 */
[----:B------:R-:W-:Y:S01]  /*1870*/  BPT.TRAP 0x1 ;  /* 0x000000040000795c */ /* 0x000fe20000300000 */
.L_x_2037:
[----:B------:R-:W2:Y:S01]  /*1880*/  S2R R4, SR_TID.X ;  /* 0x0000000000047919 */ /* 0x000ea20000002100 */
[----:B------:R-:W-:Y:S01]  /*1890*/  IMAD.MOV.U32 R151, RZ, RZ, RZ ;  /* 0x000000ffff977224 */ /* 0x000fe200078e00ff */
[----:B--2---:R-:W-:Y:S01]  /*18a0*/  LOP3.LUT P1, RZ, R4, 0x7f, RZ, 0xc0, !PT ;  /* 0x0000007f04ff7812 */ /* 0x004fe2000782c0ff */
[----:B-1----:R-:W-:-:S12]  /*18b0*/  @P2 BRA `(.L_x_2038) ;  /* 0x0000000000082947 */ /* 0x002fd80003800000 */
[----:B------:R-:W1:Y:S02]  /*18c0*/  SYNCS.PHASECHK.TRANS64.TRYWAIT P2, [R3+URZ+0x28830], R0 ;  /* 0x02883000030075a7 */ /* 0x000e64000804017f */
[----:B-1----:R-:W-:Y:S05]  /*18d0*/  @!P2 BRA `(.L_x_2039) ;  /* 0x000000e400f0a947 */ /* 0x002fea0003800000 */
.L_x_2038:
[----:B------:R-:W-:Y:S05]  /*18e0*/  WARPSYNC.ALL ;  /* 0x0000000000007948 */ /* 0x000fea0003800000 */
[----:B------:R-:W-:Y:S01]  /*18f0*/  UIADD3 UR4, UR41, 0x18400, URZ ;  /* 0x0001840029047890 */ /* 0x000fe2000fffe03f */
[----:B------:R-:W-:Y:S01]  /*1900*/  WARPGROUP.ARRIVE ;  /* 0x00000000000079c5 */ /* 0x000fe20000000000 */
[----:B------:R-:W-:Y:S01]  /*1910*/  ULOP3.LUT UR32, UR53, 0x10000, URZ, 0xfc, !UPT ;  /* 0x0001000035207892 */ /* 0x000fe2000f8efc3f */
[----:B------:R-:W-:Y:S01]  /*1920*/  IMAD.U32 R6, RZ, RZ, UR52 ;  /* 0x00000034ff067e24 */ /* 0x000fe2000f8e00ff */
[----:B------:R-:W-:Y:S01]  /*1930*/  USHF.R.U32.HI UR4, URZ, 0x4, UR4 ;  /* 0x000000043f047899 */ /* 0x000fe20008011604 */
[----:B01----:R-:W-:Y:S01]  /*1940*/  @!P1 VIADD R3, R3, 0x28840 ;  /* 0x0002884003039836 */ /* 0x003fe20000000000 */
[----:B------:R-:W-:Y:S01]  /*1950*/  UMOV UR33, 0x40000040 ;  /* 0x4000004000217882 */ /* 0x000fe20000000000 */
[----:B------:R-:W-:Y:S01]  /*1960*/  UMOV UR35, 0x40000040 ;  /* 0x4000004000237882 */ /* 0x000fe20000000000 */
[----:B------:R-:W-:Y:S01]  /*1970*/  ULOP3.LUT UR4, UR4, 0x3fff, URZ, 0xc0, !UPT ;  /* 0x00003fff04047892 */ /* 0x000fe2000f8ec03f */
[----:B------:R-:W-:Y:S01]  /*1980*/  IMAD R6, R6, 0x80, R19 ;  /* 0x0000008006067824 */ /* 0x000fe200078e0213 */
[----:B------:R-:W-:Y:S01]  /*1990*/  UMOV UR5, 0x40000040 ;  /* 0x4000004000057882 */ /* 0x000fe20000000000 */
[----:B------:R-:W-:Y:S01]  /*19a0*/  UMOV UR7, 0x40000040 ;  /* 0x4000004000077882 */ /* 0x000fe20000000000 */
[----:B------:R-:W-:Y:S01]  /*19b0*/  ULOP3.LUT UR50, UR4, 0x10000, URZ, 0xfc, !UPT ;  /* 0x0001000004327892 */ /* 0x000fe2000f8efc3f */
[----:B------:R-:W-:Y:S01]  /*19c0*/  @!P1 PRMT R3, RZ, 0x654, R3 ;  /* 0x00000654ff039816 */ /* 0x000fe20000000003 */
[----:B------:R-:W-:Y:S01]  /*19d0*/  UIADD3 UR4, UR32, 0x2, URZ ;  /* 0x0000000220047890 */ /* 0x000fe2000fffe03f */
[--C-:B------:R-:W-:Y:S01]  /*19e0*/  IMAD.MOV.U32 R150, RZ, RZ, R151.reuse ;  /* 0x000000ffff967224 */ /* 0x100fe200078e0097 */
        /* <DEDUP_REMOVED lines=70> */
[----:B------:R-:W-:Y:S01]  /*1e50*/  IMAD.MOV.U32 R88, RZ, RZ, R151 ;  /* 0x000000ffff587224 */ /* 0x000fe200078e0097 */
[----:B------:R-:W-:Y:S02]  /*1e60*/  WARPGROUP.DEPBAR.LE gsb0, 0x0 ;  /* 0x00008000000079c5 */ /* 0x000fe40000010000 */
[----:B------:R-:W-:-:S06]  /*1e70*/  WARPGROUP.ARRIVE ;  /* 0x00000000000079c5 */ /* 0x000fcc0000000000 */
[----:B------:R-:W-:Y:S01]  /*1e80*/  HGMMA.64x128x16.F32.BF16 R24, gdesc[UR4], R24, gsb0 ;  /* 0x01e00000041879f0 */ /* 0x000fe20008001818 */
[----:B------:R-:W-:Y:S02]  /*1e90*/  UMOV UR6, 0xffffff80 ;  /* 0xffffff8000067882 */ /* 0x000fe40000000000 */
[----:B------:R-:W-:Y:S02]  /*1ea0*/  UIMAD UR6, UR55, UR6, 0x80 ;  /* 0x00000080370674a4 */ /* 0x000fe4000f8e0206 */
[----:B------:R-:W-:Y:S02]  /*1eb0*/  UIADD3 UR55, UR55, -0x2, URZ ;  /* 0xfffffffe37377890 */ /* 0x000fe4000fffe03f */
[----:B------:R-:W-:-:S04]  /*1ec0*/  UIADD3 UR6, UR47, UR6, URZ ;  /* 0x000000062f067290 */ /* 0x000fc8000fffe03f */
[----:B------:R-:W-:Y:S02]  /*1ed0*/  UIADD3 UR7, -UR51, 0x1, UR6 ;  /* 0x0000000133077890 */ /* 0x000fe4000fffe106 */
[----:B------:R-:W-:Y:S01]  /*1ee0*/  IMAD.U32 R7, RZ, RZ, UR6 ;  /* 0x00000006ff077e24 */ /* 0x000fe2000f8e00ff */
[----:B------:R-:W-:-:S03]  /*1ef0*/  ULDC UR6, c[0x0][0x988] ;  /* 0x0002620000067ab9 */ /* 0x000fc60000000800 */
[----:B------:R-:W-:Y:S02]  /*1f00*/  IMAD.U32 R5, RZ, RZ, UR7 ;  /* 0x00000007ff057e24 */ /* 0x000fe4000f8e00ff */
[C---:B------:R-:W-:Y:S02]  /*1f10*/  IMAD R4, R18.reuse, -0x2, R7 ;  /* 0xfffffffe12047824 */ /* 0x040fe400078e0207 */
        /* <DEDUP_REMOVED lines=122> */
[----:B------:R-:W1:Y:S01]  /*26c0*/  SHFL.BFLY PT, R0, R7, 0x2, 0x1f ;  /* 0x0c401f0007007f89 */ /* 0x000e6200000e0000 */
[----:B------:R-:W-:Y:S02]  /*26d0*/  ISETP.GT.AND P3, PT, R5, 0x10, PT ;  /* 0x000000100500780c */ /* 0x000fe40003f64270 */
[----:B-1----:R-:W-:Y:S01]  /*26e0*/  FMNMX.FTZ R8, R7, R0, !PT ;  /* 0x0000000007087209 */ /* 0x002fe20007810000 */
[----:B------:R-:W-:Y:S01]  /*26f0*/  IMAD.U32 R0, RZ, RZ, UR6 ;  /* 0x00000006ff007e24 */ /* 0x000fe2000f8e00ff */
[----:B------:R-:W-:-:S03]  /*2700*/  UIADD3 UR6, UR47, -UR51, URZ ;  /* 0x800000332f067290 */ /* 0x000fc6000fffe03f */
[----:B------:R-:W1:Y:S01]  /*2710*/  SHFL.BFLY PT, R9, R8, 0x1, 0x1f ;  /* 0x0c201f0008097f89 */ /* 0x000e6200000e0000 */
[----:B------:R-:W-:-:S04]  /*2720*/  ULEA UR6, UR52, UR6, 0x7 ;  /* 0x0000000634067291 */ /* 0x000fc8000f8e383f */
[----:B------:R-:W-:-:S04]  /*2730*/  USHF.R.S32.HI UR7, URZ, 0x1f, UR6 ;  /* 0x0000001f3f077899 */ /* 0x000fc80008011406 */
[----:B------:R-:W-:-:S04]  /*2740*/  ULEA.HI UR7, UR7, UR6, URZ, 0x7 ;  /* 0x0000000607077291 */ /* 0x000fc8000f8f383f */
[----:B------:R-:W-:-:S04]  /*2750*/  USHF.R.S32.HI UR7, URZ, 0x7, UR7 ;  /* 0x000000073f077899 */ /* 0x000fc80008011407 */
[----:B------:R-:W-:-:S04]  /*2760*/  UISETP.LT.AND UP0, UPT, URZ, UR7, UPT ;  /* 0x000000073f00728c */ /* 0x000fc8000bf01270 */
[----:B------:R-:W-:Y:S01]  /*2770*/  USEL UR53, URZ, UR7, !UP0 ;  /* 0x000000073f357287 */ /* 0x000fe2000c000000 */
[----:B-1----:R-:W-:-:S03]  /*2780*/  FMNMX.FTZ R9, R8, R9, !PT ;  /* 0x0000000908097209 */ /* 0x002fc60007810000 */
[----:B------:R-:W-:Y:S01]  /*2790*/  UISETP.GE.AND UP0, UPT, UR55, UR53, UPT ;  /* 0x000000353700728c */ /* 0x000fe2000bf06270 */
        /* <DEDUP_REMOVED lines=24> */
[----:B------:R-:W2:Y:S01]  /*2920*/  MUFU.EX2 R181, R181 ;  /* 0x000000b500b57308 */ /* 0x000ea20000000800 */
        /* <DEDUP_REMOVED lines=30> */
[----:B-1----:R-:W-:Y:S01]  /*2b10*/  FSEL R27, R44, -INF , P3 ;  /* 0xff8000002c1b7808 */ /* 0x002fe20001800000 */
[----:B------:R-:W-:Y:S01]  /*2b20*/  MUFU.EX2 R177, R177 ;  /* 0x000000b100b17308 */ /* 0x000fe20000000800 */
[----:B------:R-:W-:Y:S01]  /*2b30*/  FMNMX.FTZ R12, R41, R10, !PT ;  /* 0x0000000a290c7209 */ /* 0x000fe20007810000 */
[----:B--2---:R-:W-:Y:S01]  /*2b40*/  FADD.FTZ R44, R181, R4 ;  /* 0x00000004b52c7221 */ /* 0x004fe20000010000 */
        /* <DEDUP_REMOVED lines=20> */
[----:B---3--:R-:W-:Y:S01]  /*2c90*/  FSEL R35, R52, -INF , P3 ;  /* 0xff80000034237808 */ /* 0x008fe20001800000 */
        /* <DEDUP_REMOVED lines=11> */
[----:B-1----:R-:W-:Y:S01]  /*2d50*/  FSEL R39, R56, -INF , P3 ;  /* 0xff80000038277808 */ /* 0x002fe20001800000 */
        /* <DEDUP_REMOVED lines=11> */
[----:B--2---:R-:W-:Y:S01]  /*2e10*/  FSEL R43, R60, -INF , P3 ;  /* 0xff8000003c2b7808 */ /* 0x004fe20001800000 */
        /* <DEDUP_REMOVED lines=16> */
[----:B-1----:R-:W-:-:S02]  /*2f20*/  FMNMX.FTZ R24, R65, R20, !PT ;  /* 0x0000001441187209 */ /* 0x002fc40007810000 */
        /* <DEDUP_REMOVED lines=10> */
[--C-:B-1----:R-:W-:Y:S01]  /*2fd0*/  IMAD.MOV.U32 R97, RZ, RZ, R151.reuse ;  /* 0x000000ffff617224 */ /* 0x102fe200078e0097 */
[----:B------:R-:W-:Y:S02]  /*2fe0*/  FMNMX.FTZ R24, R55, R24, !PT ;  /* 0x0000001837187209 */ /* 0x000fe40007810000 */
[----:B------:R-:W-:Y:S02]  /*2ff0*/  ISETP.GT.AND P2, PT, R5, 0x69, PT ;  /* 0x000000690500780c */ /* 0x000fe40003f44270 */
[----:B------:R-:W-:Y:S01]  /*3000*/  FSEL R59, R76, -INF , P3 ;  /* 0xff8000004c3b7808 */ /* 0x000fe20001800000 */
[----:B------:R-:W-:Y:S01]  /*3010*/  MUFU.EX2 R107, R107 ;  /* 0x0000006b006b7308 */ /* 0x000fe20000000800 */
[----:B------:R-:W-:Y:S01]  /*3020*/  FMNMX.FTZ R26, R73, R24, !PT ;  /* 0x00000018491a7209 */ /* 0x000fe20007810000 */
[----:B--2---:R-:W-:Y:S01]  /*3030*/  IMAD.MOV.U32 R105, RZ, RZ, R151 ;  /* 0x000000ffff697224 */ /* 0x004fe200078e0097 */
        /* <DEDUP_REMOVED lines=8> */
[----:B------:R2:W3:Y:S01]  /*30c0*/  MUFU.EX2 R34, R109 ;  /* 0x0000006d00227308 */ /* 0x0004e20000000800 */
[----:B------:R-:W-:Y:S01]  /*30d0*/  FSEL R81, R81, -INF , P2 ;  /* 0xff80000051517808 */ /* 0x000fe20001000000 */
[----:B-1----:R-:W-:Y:S01]  /*30e0*/  IMAD.MOV.U32 R101, RZ, RZ, R151 ;  /* 0x000000ffff657224 */ /* 0x002fe200078e0097 */
[----:B------:R-:W-:-:S02]  /*30f0*/  FMNMX.FTZ R26, R63, R26, !PT ;  /* 0x0000001a3f1a7209 */ /* 0x000fc40007810000 */
[----:B------:R-:W-:Y:S02]  /*3100*/  ISETP.GT.AND P2, PT, R5, 0x79, PT ;  /* 0x000000790500780c */ /* 0x000fe40003f44270 */
[----:B------:R-:W-:Y:S01]  /*3110*/  FSEL R67, R84, -INF , P3 ;  /* 0xff80000054437808 */ /* 0x000fe20001800000 */
[----:B------:R-:W-:Y:S01]  /*3120*/  MUFU.EX2 R111, R111 ;  /* 0x0000006f006f7308 */ /* 0x000fe20000000800 */
[----:B------:R-:W-:Y:S01]  /*3130*/  FMNMX.FTZ R26, R81, R26, !PT ;  /* 0x0000001a511a7209 */ /* 0x000fe20007810000 */
[----:B--2---:R-:W-:Y:S01]  /*3140*/  IMAD.MOV.U32 R109, RZ, RZ, R151 ;  /* 0x000000ffff6d7224 */ /* 0x004fe200078e0097 */
[----:B------:R-:W-:Y:S02]  /*3150*/  FSEL R85, R85, -INF , P2 ;  /* 0xff80000055557808 */ /* 0x000fe40001000000 */
[----:B------:R-:W-:Y:S02]  /*3160*/  FMNMX.FTZ R26, R67, R26, !PT ;  /* 0x0000001a431a7209 */ /* 0x000fe40007810000 */
[----:B------:R-:W-:Y:S01]  /*3170*/  F2FP.BF16.F32.PACK_AB R181, R4, R181 ;  /* 0x000000b504b5723e */ /* 0x000fe200000010ff */
[----:B------:R1:W2:Y:S01]  /*3180*/  MUFU.EX2 R36, R113 ;  /* 0x0000007100247308 */ /* 0x0002a20000000800 */
[----:B------:R-:W-:-:S02]  /*3190*/  FMNMX.FTZ R26, R85, R26, !PT ;  /* 0x0000001a551a7209 */ /* 0x000fc40007810000 */
[----:B---3--:R-:W-:-:S03]  /*31a0*/  F2FP.BF16.F32.PACK_AB R155, R34, R107 ;  /* 0x0000006b229b723e */ /* 0x008fc600000010ff */
[----:B------:R-:W3:Y:S02]  /*31b0*/  SHFL.BFLY PT, R5, R26, 0x2, 0x1f ;  /* 0x0c401f001a057f89 */ /* 0x000ee400000e0000 */
[----:B------:R-:W-:Y:S01]  /*31c0*/  MUFU.EX2 R115, R115 ;  /* 0x0000007300737308 */ /* 0x000fe20000000800 */
[----:B-1----:R-:W-:-:S07]  /*31d0*/  IMAD.MOV.U32 R113, RZ, RZ, R151 ;  /* 0x000000ffff717224 */ /* 0x002fce00078e0097 */
[----:B------:R-:W1:Y:S01]  /*31e0*/  MUFU.EX2 R38, R71 ;  /* 0x0000004700267308 */ /* 0x000e620000000800 */
[----:B--2---:R-:W-:-:S07]  /*31f0*/  F2FP.BF16.F32.PACK_AB R157, R36, R111 ;  /* 0x0000006f249d723e */ /* 0x004fce00000010ff */
[----:B------:R-:W-:Y:S01]  /*3200*/  MUFU.EX2 R117, R117 ;  /* 0x0000007500757308 */ /* 0x000fe20000000800 */
[----:B---3--:R-:W-:-:S07]  /*3210*/  FMNMX.FTZ R28, R26, R5, !PT ;  /* 0x000000051a1c7209 */ /* 0x008fce0007810000 */
[----:B------:R-:W2:Y:S01]  /*3220*/  MUFU.EX2 R40, R75 ;  /* 0x0000004b00287308 */ /* 0x000ea20000000800 */
[----:B-1----:R-:W-:Y:S01]  /*3230*/  F2FP.BF16.F32.PACK_AB R159, R38, R115 ;  /* 0x00000073269f723e */ /* 0x002fe200000010ff */
[----:B------:R-:W1:Y:S06]  /*3240*/  SHFL.BFLY PT, R5, R28, 0x1, 0x1f ;  /* 0x0c201f001c057f89 */ /* 0x000e6c00000e0000 */
[----:B------:R-:W-:Y:S08]  /*3250*/  MUFU.EX2 R119, R119 ;  /* 0x0000007700777308 */ /* 0x000ff00000000800 */
[----:B------:R-:W3:Y:S01]  /*3260*/  MUFU.EX2 R42, R79 ;  /* 0x0000004f002a7308 */ /* 0x000ee20000000800 */
[----:B--2---:R-:W-:-:S07]  /*3270*/  F2FP.BF16.F32.PACK_AB R161, R40, R117 ;  /* 0x0000007528a1723e */ /* 0x004fce00000010ff */
[----:B------:R-:W-:Y:S01]  /*3280*/  MUFU.EX2 R121, R121 ;  /* 0x0000007900797308 */ /* 0x000fe20000000800 */
[----:B-1----:R-:W-:-:S04]  /*3290*/  FMNMX.FTZ R5, R28, R5, !PT ;  /* 0x000000051c057209 */ /* 0x002fc80007810000 */
[C---:B------:R-:W-:Y:S01]  /*32a0*/  FSETP.NEU.FTZ.AND P2, PT, R5.reuse, -INF , PT ;  /* 0xff8000000500780b */ /* 0x040fe20003f5d000 */
[----:B------:R-:W-:Y:S02]  /*32b0*/  FMUL.FTZ R26, R5, R0 ;  /* 0x00000000051a7220 */ /* 0x000fe40000410000 */
[----:B------:R-:W-:Y:S01]  /*32c0*/  MUFU.EX2 R28, R83 ;  /* 0x00000053001c7308 */ /* 0x000fe20000000800 */
[----:B---3--:R-:W-:Y:S02]  /*32d0*/  F2FP.BF16.F32.PACK_AB R163, R42, R119 ;  /* 0x000000772aa3723e */ /* 0x008fe400000010ff */
        /* <DEDUP_REMOVED lines=18> */
[----:B------:R-:W2:Y:S01]  /*3400*/  MUFU.EX2 R7, R7 ;  /* 0x0000000700077308 */ /* 0x000ea20000000800 */
[----:B-1----:R-:W-:Y:S01]  /*3410*/  FADD.FTZ R25, R183, R44 ;  /* 0x0000002cb7197221 */ /* 0x002fe20000010000 */
        /* <DEDUP_REMOVED lines=14> */
[----:B------:R3:W4:Y:S01]  /*3500*/  MUFU.EX2 R182, R29 ;  /* 0x0000001d00b67308 */ /* 0x0007220000000800 */
[----:B------:R-:W-:Y:S01]  /*3510*/  FADD.FTZ R25, R179, R44 ;  /* 0x0000002cb3197221 */ /* 0x000fe20000010000 */
[----:B--2---:R-:W-:Y:S01]  /*3520*/  FADD.FTZ R44, R7, R180 ;  /* 0x000000b4072c7221 */ /* 0x004fe20000010000 */
[-CC-:B------:R-:W-:Y:S01]  /*3530*/  FFMA.FTZ R55, R55, R0.reuse, -R26.reuse ;  /* 0x0000000037377223 */ /* 0x180fe2000001081a */
[-CC-:B------:R-:W-:Y:S01]  /*3540*/  FFMA.FTZ R73, R73, R0.reuse, -R26.reuse ;  /* 0x0000000049497223 */ /* 0x180fe2000001081a */
[----:B------:R-:W-:Y:S01]  /*3550*/  FADD.FTZ R46, R10, R25 ;  /* 0x000000190a2e7221 */ /* 0x000fe20000010000 */
[-CC-:B------:R-:W-:Y:S01]  /*3560*/  FFMA.FTZ R59, R59, R0.reuse, -R26.reuse ;  /* 0x000000003b3b7223 */ /* 0x180fe2000001081a */
[-C--:B------:R-:W-:Y:S01]  /*3570*/  FFMA.FTZ R77, R77, R0.reuse, -R26 ;  /* 0x000000004d4d7223 */ /* 0x080fe2000001081a */
[----:B------:R-:W2:Y:S01]  /*3580*/  MUFU.EX2 R13, R13 ;  /* 0x0000000d000d7308 */ /* 0x000ea20000000800 */
[----:B-1----:R-:W-:Y:S01]  /*3590*/  FADD.FTZ R25, R11, R44 ;  /* 0x0000002c0b197221 */ /* 0x002fe20000010000 */
[----:B---3--:R-:W-:Y:S01]  /*35a0*/  FADD.FTZ R29, R173, R46 ;  /* 0x0000002ead1d7221 */ /* 0x008fe20000010000 */
[-CC-:B------:R-:W-:Y:S01]  /*35b0*/  FFMA.FTZ R63, R63, R0.reuse, -R26.reuse ;  /* 0x000000003f3f7223 */ /* 0x180fe2000001081a */
[----:B------:R-:W-:Y:S01]  /*35c0*/  F2FP.BF16.F32.PACK_AB R183, R6, R183 ;  /* 0x000000b706b7723e */ /* 0x000fe200000010ff */
[-CC-:B------:R-:W-:Y:S01]  /*35d0*/  FFMA.FTZ R81, R81, R0.reuse, -R26.reuse ;  /* 0x0000000051517223 */ /* 0x180fe2000001081a */
[----:B------:R-:W-:Y:S01]  /*35e0*/  FADD.FTZ R46, R12, R29 ;  /* 0x0000001d0c2e7221 */ /* 0x000fe20000010000 */
[-C--:B------:R-:W-:Y:S01]  /*35f0*/  FFMA.FTZ R67, R67, R0.reuse, -R26 ;  /* 0x0000000043437223 */ /* 0x080fe2000001081a */
[----:B------:R-:W1:Y:S01]  /*3600*/  MUFU.EX2 R176, R33 ;  /* 0x0000002100b07308 */ /* 0x000e620000000800 */
[----:B----4-:R-:W-:Y:S01]  /*3610*/  FADD.FTZ R44, R182, R25 ;  /* 0x00000019b62c7221 */ /* 0x010fe20000010000 */
[----:B------:R-:W-:Y:S01]  /*3620*/  FADD.FTZ R29, R175, R46 ;  /* 0x0000002eaf1d7221 */ /* 0x000fe20000010000 */
[----:B------:R-:W-:Y:S01]  /*3630*/  FFMA.FTZ R26, R85, R0, -R26 ;  /* 0x00000000551a7223 */ /* 0x000fe2000001081a */
[----:B------:R-:W-:-:S02]  /*3640*/  F2FP.BF16.F32.PACK_AB R180, R180, R7 ;  /* 0x00000007b4b4723e */ /* 0x000fc400000010ff */
[----:B------:R-:W-:Y:S01]  /*3650*/  FADD.FTZ R46, R14, R29 ;  /* 0x0000001d0e2e7221 */ /* 0x000fe20000010000 */
[----:B------:R-:W-:Y:S01]  /*3660*/  F2FP.BF16.F32.PACK_AB R165, R28, R121 ;  /* 0x000000791ca5723e */ /* 0x000fe200000010ff */
[----:B------:R-:W3:Y:S01]  /*3670*/  MUFU.EX2 R15, R15 ;  /* 0x0000000f000f7308 */ /* 0x000ee20000000800 */
[----:B--2---:R-:W-:Y:S01]  /*3680*/  FADD.FTZ R25, R13, R44 ;  /* 0x0000002c0d197221 */ /* 0x004fe20000010000 */
[----:B------:R-:W-:Y:S01]  /*3690*/  FADD.FTZ R29, R169, R46 ;  /* 0x0000002ea91d7221 */ /* 0x000fe20000010000 */
[----:B------:R-:W-:Y:S02]  /*36a0*/  F2FP.BF16.F32.PACK_AB R177, R8, R177 ;  /* 0x000000b108b1723e */ /* 0x000fe400000010ff */
[----:B------:R-:W-:Y:S01]  /*36b0*/  F2FP.BF16.F32.PACK_AB R179, R10, R179 ;  /* 0x000000b30ab3723e */ /* 0x000fe200000010ff */
[----:B------:R-:W-:Y:S01]  /*36c0*/  FADD.FTZ R46, R20, R29 ;  /* 0x0000001d142e7221 */ /* 0x000fe20000010000 */
[----:B------:R-:W-:Y:S01]  /*36d0*/  F2FP.BF16.F32.PACK_AB R173, R12, R173 ;  /* 0x000000ad0cad723e */ /* 0x000fe200000010ff */
[----:B------:R-:W2:Y:S01]  /*36e0*/  MUFU.EX2 R178, R37 ;  /* 0x0000002500b27308 */ /* 0x000ea20000000800 */
[----:B-1----:R-:W-:Y:S01]  /*36f0*/  FADD.FTZ R44, R176, R25 ;  /* 0x00000019b02c7221 */ /* 0x002fe20000010000 */
[----:B------:R-:W-:Y:S01]  /*3700*/  FADD.FTZ R29, R171, R46 ;  /* 0x0000002eab1d7221 */ /* 0x000fe20000010000 */
[----:B------:R-:W-:-:S02]  /*3710*/  F2FP.BF16.F32.PACK_AB R175, R14, R175 ;  /* 0x000000af0eaf723e */ /* 0x000fc400000010ff */
[----:B------:R-:W-:Y:S01]  /*3720*/  F2FP.BF16.F32.PACK_AB R169, R20, R169 ;  /* 0x000000a914a9723e */ /* 0x000fe200000010ff */
[C---:B------:R-:W-:Y:S01]  /*3730*/  FADD.FTZ R46, R24.reuse, R29 ;  /* 0x0000001d182e7221 */ /* 0x040fe20000010000 */
[----:B------:R-:W-:Y:S01]  /*3740*/  F2FP.BF16.F32.PACK_AB R171, R24, R171 ;  /* 0x000000ab18ab723e */ /* 0x000fe200000010ff */
[----:B------:R-:W1:Y:S01]  /*3750*/  MUFU.EX2 R21, R21 ;  /* 0x0000001500157308 */ /* 0x000e620000000800 */
[----:B---3--:R-:W-:Y:S01]  /*3760*/  FADD.FTZ R25, R15, R44 ;  /* 0x0000002c0f197221 */ /* 0x008fe20000010000 */
[----:B------:R-:W-:Y:S02]  /*3770*/  F2FP.BF16.F32.PACK_AB R182, R182, R11 ;  /* 0x0000000bb6b6723e */ /* 0x000fe400000010ff */
[----:B------:R-:W-:-:S04]  /*3780*/  F2FP.BF16.F32.PACK_AB R176, R176, R13 ;  /* 0x0000000db0b0723e */ /* 0x000fc800000010ff */
[----:B------:R-:W3:Y:S01]  /*3790*/  MUFU.EX2 R172, R41 ;  /* 0x0000002900ac7308 */ /* 0x000ee20000000800 */
[C---:B--2---:R-:W-:Y:S01]  /*37a0*/  FADD.FTZ R44, R178.reuse, R25 ;  /* 0x00000019b22c7221 */ /* 0x044fe20000010000 */
[----:B------:R-:W-:-:S06]  /*37b0*/  F2FP.BF16.F32.PACK_AB R178, R178, R15 ;  /* 0x0000000fb2b2723e */ /* 0x000fcc00000010ff */
[----:B------:R-:W0:Y:S01]  /*37c0*/  MUFU.EX2 R27, R27 ;  /* 0x0000001b001b7308 */ /* 0x000e220000000800 */
[----:B-1----:R-:W-:-:S07]  /*37d0*/  FADD.FTZ R25, R21, R44 ;  /* 0x0000002c15197221 */ /* 0x002fce0000010000 */
[----:B------:R-:W1:Y:S01]  /*37e0*/  MUFU.EX2 R174, R45 ;  /* 0x0000002d00ae7308 */ /* 0x000e620000000800 */
[----:B---3--:R-:W-:Y:S01]  /*37f0*/  FADD.FTZ R44, R172, R25 ;  /* 0x00000019ac2c7221 */ /* 0x008fe20000010000 */
[----:B------:R-:W-:Y:S01]  /*3800*/  FADD.FTZ R25, R153, R46 ;  /* 0x0000002e99197221 */ /* 0x000fe20000010000 */
[----:B------:R-:W-:Y:S02]  /*3810*/  F2FP.BF16.F32.PACK_AB R153, R32, R153 ;  /* 0x000000992099723e */ /* 0x000fe400000010ff */
[----:B------:R-:W-:Y:S01]  /*3820*/  F2FP.BF16.F32.PACK_AB R172, R172, R21 ;  /* 0x00000015acac723e */ /* 0x000fe200000010ff */
[----:B------:R-:W-:Y:S02]  /*3830*/  FADD.FTZ R46, R32, R25 ;  /* 0x00000019202e7221 */ /* 0x000fe40000010000 */
[----:B------:R-:W2:Y:S01]  /*3840*/  MUFU.EX2 R31, R31 ;  /* 0x0000001f001f7308 */ /* 0x000ea20000000800 */
[----:B0-----:R-:W-:Y:S01]  /*3850*/  FADD.FTZ R3, R27, R44 ;  /* 0x0000002c1b037221 */ /* 0x001fe20000010000 */
[----:B------:R-:W-:Y:S01]  /*3860*/  FADD.FTZ R25, R107, R46 ;  /* 0x0000002e6b197221 */ /* 0x000fe20000010000 */
[----:B------:R-:W-:-:S03]  /*3870*/  IMAD.MOV.U32 R107, RZ, RZ, R151 ;  /* 0x000000ffff6b7224 */ /* 0x000fc600078e0097 */
[----:B------:R-:W-:Y:S02]  /*3880*/  FADD.FTZ R46, R34, R25 ;  /* 0x00000019222e7221 */ /* 0x000fe40000010000 */
[----:B------:R-:W0:Y:S01]  /*3890*/  MUFU.EX2 R168, R49 ;  /* 0x0000003100a87308 */ /* 0x000e220000000800 */
        /* <DEDUP_REMOVED lines=11> */
[C---:B0-----:R-:W-:Y:S01]  /*3950*/  FADD.FTZ R44, R168.reuse, R3 ;  /* 0x00000003a82c7221 */ /* 0x041fe20000010000 */
[----:B------:R-:W-:Y:S01]  /*3960*/  FADD.FTZ R25, R117, R6 ;  /* 0x0000000675197221 */ /* 0x000fe20000010000 */
[----:B------:R-:W-:Y:S01]  /*3970*/  F2FP.BF16.F32.PACK_AB R168, R168, R31 ;  /* 0x0000001fa8a8723e */ /* 0x000fe200000010ff */
[----:B------:R-:W-:Y:S02]  /*3980*/  IMAD.MOV.U32 R117, RZ, RZ, R151 ;  /* 0x000000ffff757224 */ /* 0x000fe400078e0097 */
[----:B------:R-:W-:Y:S02]  /*3990*/  FADD.FTZ R6, R40, R25 ;  /* 0x0000001928067221 */ /* 0x000fe40000010000 */
[----:B------:R-:W0:Y:S01]  /*39a0*/  MUFU.EX2 R39, R39 ;  /* 0x0000002700277308 */ /* 0x000e220000000800 */
        /* <DEDUP_REMOVED lines=11> */
[----:B0-----:R-:W-:Y:S01]  /*3a60*/  FADD.FTZ R3, R39, R44 ;  /* 0x0000002c27037221 */ /* 0x001fe20000010000 */
[----:B------:R-:W-:-:S06]  /*3a70*/  FADD.FTZ R25, R123, R6 ;  /* 0x000000067b197221 */ /* 0x000fcc0000010000 */
        /* <DEDUP_REMOVED lines=34> */
[----:B--2---:R-:W-:Y:S01]  /*3ca0*/  FADD.FTZ R7, R67, R4 ;  /* 0x0000000443077221 */ /* 0x004fe20000010000 */
[C---:B0-----:R-:W-:Y:S01]  /*3cb0*/  F2FP.BF16.F32.PACK_AB R167, R30.reuse, R123 ;  /* 0x0000007b1ea7723e */ /* 0x041fe200000010ff */
[----:B------:R-:W-:Y:S01]  /*3cc0*/  FADD.FTZ R3, R30, R25 ;  /* 0x000000191e037221 */ /* 0x000fe20000010000 */
[----:B------:R-:W-:Y:S02]  /*3cd0*/  IMAD.MOV.U32 R123, RZ, RZ, R151 ;  /* 0x000000ffff7b7224 */ /* 0x000fe400078e0097 */
[C---:B-1----:R-:W-:Y:S01]  /*3ce0*/  FADD.FTZ R4, R26.reuse, R7 ;  /* 0x000000071a047221 */ /* 0x042fe20000010000 */
        /* <DEDUP_REMOVED lines=37> */
[----:B------:R-:W-:-:S05]  /*3f40*/  UMOV UR54, UR43 ;  /* 0x0000002b00367c82 */ /* 0x000fca0008000000 */
.L_x_2049:
        /* <DEDUP_REMOVED lines=9> */
.L_x_2042:
[----:B------:R-:W-:Y:S01]  /*3fe0*/  ULEA UR6, UR43, UR41, 0x3 ;  /* 0x000000292b067291 */ /* 0x000fe2000f8e183f */
[----:B------:R-:W-:-:S05]  /*3ff0*/  IMAD.U32 R0, RZ, RZ, UR44 ;  /* 0x0000002cff007e24 */ /* 0x000fca000f8e00ff */
[----:B------:R-:W-:-:S04]  /*4000*/  SHF.L.U32 R0, R0, 0x1f, RZ ;  /* 0x0000001f00007819 */ /* 0x000fc800000006ff */
[----:B------:R0:W1:Y:S01]  /*4010*/  SYNCS.PHASECHK.TRANS64.TRYWAIT P2, [UR6+0x28830], R0 ;  /* 0x02883000ff0075a7 */ /* 0x0000620008040146 */
[----:B------:R-:W-:Y:S05]  /*4020*/  @!P0 BRA `(.L_x_2043) ;  /* 0x0000000000048947 */ /* 0x000fea0003800000 */
[----:B------:R-:W-:Y:S01]  /*4030*/  BPT.TRAP 0x1 ;  /* 0x000000040000795c */ /* 0x000fe20000300000 */
.L_x_2043:
[----:B-1----:R-:W-:Y:S05]  /*4040*/  @P2 BRA `(.L_x_2041) ;  /* 0x0000000000082947 */ /* 0x002fea0003800000 */
[----:B------:R-:W1:Y:S02]  /*4050*/  SYNCS.PHASECHK.TRANS64.TRYWAIT P2, [UR6+0x28830], R0 ;  /* 0x02883000ff0075a7 */ /* 0x000e640008040146 */
[----:B-1----:R-:W-:Y:S05]  /*4060*/  @!P2 BRA `(.L_x_2044) ;  /* 0x000000c00020a947 */ /* 0x002fea0003800000 */
.L_x_2041:
[----:B01----:R-:W-:Y:S01]  /*4070*/  VIADD R0, R22, 0x8 ;  /* 0x0000000816007836 */ /* 0x003fe20000000000 */
        /* <DEDUP_REMOVED lines=44> */
.L_x_2046:
[----:B------:R-:W-:Y:S01]  /*4340*/  ULEA UR6, UR54, UR41, 0x3 ;  /* 0x0000002936067291 */ /* 0x000fe2000f8e183f */
[----:B------:R-:W-:-:S05]  /*4350*/  IMAD.U32 R0, RZ, RZ, UR56 ;  /* 0x00000038ff007e24 */ /* 0x000fca000f8e00ff */
[----:B------:R-:W-:-:S04]  /*4360*/  SHF.L.U32 R0, R0, 0x1f, RZ ;  /* 0x0000001f00007819 */ /* 0x000fc800000006ff */
[----:B------:R0:W1:Y:S01]  /*4370*/  SYNCS.PHASECHK.TRANS64.TRYWAIT P2, [UR6+0x28850], R0 ;  /* 0x02885000ff0075a7 */ /* 0x0000620008040146 */
[----:B------:R-:W-:Y:S05]  /*4380*/  @!P0 BRA `(.L_x_2047) ;  /* 0x0000000000048947 */ /* 0x000fea0003800000 */
[----:B------:R-:W-:Y:S01]  /*4390*/  BPT.TRAP 0x1 ;  /* 0x000000040000795c */ /* 0x000fe20000300000 */
.L_x_2047:
[----:B-1----:R-:W-:Y:S05]  /*43a0*/  @P2 BRA `(.L_x_2045) ;  /* 0x0000000000082947 */ /* 0x002fea0003800000 */
[----:B------:R-:W1:Y:S02]  /*43b0*/  SYNCS.PHASECHK.TRANS64.TRYWAIT P2, [UR6+0x28850], R0 ;  /* 0x02885000ff0075a7 */ /* 0x000e640008040146 */
[----:B-1----:R-:W-:Y:S05]  /*43c0*/  @!P2 BRA `(.L_x_2048) ;  /* 0x000000bc0060a947 */ /* 0x002fea0003800000 */
.L_x_2045:
[----:B------:R-:W-:Y:S01]  /*43d0*/  UIADD3 UR6, UR41, 0x400, URZ ;  /* 0x0000040029067890 */ /* 0x000fe2000fffe03f */
[----:B------:R-:W-:Y:S01]  /*43e0*/  WARPGROUP.ARRIVE ;  /* 0x00000000000079c5 */ /* 0x000fe20000000000 */
[----:B------:R-:W-:Y:S01]  /*43f0*/  UMOV UR7, 0x40000040 ;  /* 0x4000004000077882 */ /* 0x000fe20000000000 */
[----:B------:R-:W-:Y:S02]  /*4400*/  UISETP.GT.AND UP0, UPT, UR55, UR53, UPT ;  /* 0x000000353700728c */ /* 0x000fe4000bf04270 */
[----:B------:R-:W-:Y:S01]  /*4410*/  USHF.R.U32.HI UR6, URZ, 0x4, UR6 ;  /* 0x000000043f067899 */ /* 0x000fe20008011606 */
[----:B------:R-:W-:-:S03]  /*4420*/  UMOV UR56, UR44 ;  /* 0x0000002c00387c82 */ /* 0x000fc60008000000 */
        /* <DEDUP_REMOVED lines=11> */
[----:B------:R-:W-:Y:S01]  /*44e0*/  UMOV UR7, 0x40000040 ;  /* 0x4000004000077882 */ /* 0x000fe20000000000 */
[----:B------:R-:W-:Y:S02]  /*44f0*/  UIMAD UR6, UR55, UR6, 0x1 ;  /* 0x00000001370674a4 */ /* 0x000fe4000f8e0206 */
[----:B------:R-:W-:Y:S02]  /*4500*/  UIADD3 UR55, UR55, -0x1, URZ ;  /* 0xffffffff37377890 */ /* 0x000fe4000fffe03f */
[----:B------:R-:W-:-:S04]  /*4510*/  ULEA UR6, UR52, UR6, 0x7 ;  /* 0x0000000634067291 */ /* 0x000fc8000f8e383f */
[----:B------:R-:W-:-:S06]  /*4520*/  UIADD3 UR6, -UR51, UR6, UR47 ;  /* 0x0000000633067290 */ /* 0x000fcc000fffe12f */
[----:B-1----:R-:W-:Y:S01]  /*4530*/  IMAD.U32 R5, RZ, RZ, UR6 ;  /* 0x00000006ff057e24 */ /* 0x002fe2000f8e00ff */
        /* <DEDUP_REMOVED lines=8> */
[----:B0-----:R-:W-:-:S02]  /*45c0*/  FMNMX.FTZ R0, R11, R6, !PT ;  /* 0x000000060b007209 */ /* 0x001fc40007810000 */
        /* <DEDUP_REMOVED lines=102> */
[----:B------:R-:W0:Y:S01]  /*4c30*/  LDC R0, c[0x0][0x988] ;  /* 0x00026200ff007b82 */ /* 0x000e220000000800 */
[----:B------:R-:W-:Y:S02]  /*4c40*/  ISETP.GT.AND P5, PT, R10, 0x1, PT ;  /* 0x000000010a00780c */ /* 0x000fe40003fa4270 */
[----:B------:R-:W1:Y:S01]  /*4c50*/  SHFL.BFLY PT, R5, R12, 0x2, 0x1f ;  /* 0x0c401f000c057f89 */ /* 0x000e6200000e0000 */
[----:B------:R-:W-:-:S02]  /*4c60*/  FSEL R26, R26, -INF , P4 ;  /* 0xff8000001a1a7808 */ /* 0x000fc40002000000 */
[C---:B------:R-:W-:Y:S02]  /*4c70*/  ISETP.GT.AND P3, PT, R10.reuse, 0x8, PT ;  /* 0x000000080a00780c */ /* 0x040fe40003f64270 */
[C---:B------:R-:W-:Y:S02]  /*4c80*/  ISETP.GT.AND P6, PT, R10.reuse, 0x9, PT ;  /* 0x000000090a00780c */ /* 0x040fe40003fc4270 */
[C---:B------:R-:W-:Y:S02]  /*4c90*/  ISETP.GT.AND P4, PT, R10.reuse, 0x10, PT ;  /* 0x000000100a00780c */ /* 0x040fe40003f84270 */
[----:B------:R-:W-:Y:S02]  /*4ca0*/  FSEL R31, R31, -INF , P6 ;  /* 0xff8000001f1f7808 */ /* 0x000fe40003000000 */
[----:B------:R-:W-:Y:S02]  /*4cb0*/  ISETP.GT.AND P6, PT, R10, 0x19, PT ;  /* 0x000000190a00780c */ /* 0x000fe40003fc4270 */
[----:B-1----:R-:W-:-:S02]  /*4cc0*/  FMNMX.FTZ R14, R12, R5, !PT ;  /* 0x000000050c0e7209 */ /* 0x002fc40007810000 */
[----:B------:R-:W-:-:S03]  /*4cd0*/  FMNMX.FTZ R12, R26, R7, !PT ;  /* 0x000000071a0c7209 */ /* 0x000fc60007810000 */
[----:B------:R-:W1:Y:S01]  /*4ce0*/  SHFL.BFLY PT, R5, R14, 0x1, 0x1f ;  /* 0x0c201f000e057f89 */ /* 0x000e6200000e0000 */
[----:B------:R-:W-:Y:S02]  /*4cf0*/  WARPGROUP.DEPBAR.LE gsb0, 0x0 ;  /* 0x00008000000079c5 */ /* 0x000fe40000010000 */
[----:B------:R-:W-:Y:S01]  /*4d00*/  WARPGROUP.ARRIVE ;  /* 0x00000000000079c5 */ /* 0x000fe20000000000 */
[----:B------:R-:W-:Y:S02]  /*4d10*/  FSEL R169, R34, -INF , P4 ;  /* 0xff80000022a97808 */ /* 0x000fe40002000000 */
[----:B------:R-:W-:-:S03]  /*4d20*/  ISETP.GT.AND P4, PT, R10, 0x20, PT ;  /* 0x000000200a00780c */ /* 0x000fc60003f84270 */
[----:B------:R-:W-:Y:S01]  /*4d30*/  HGMMA.64x128x16.F32.BF16 R88, R152, gdesc[UR4].tnspB, R88, gsb0 ;  /* 0x41e0000498587df0 */ /* 0x000fe20008001858 */
[----:B------:R-:W-:Y:S01]  /*4d40*/  UIADD3 UR6, UR10, 0x280, URZ ;  /* 0x000002800a067890 */ /* 0x000fe2000fffe03f */
[----:B------:R-:W-:Y:S01]  /*4d50*/  UMOV UR7, 0x40000040 ;  /* 0x4000004000077882 */ /* 0x000fe20000000000 */
[----:B-1----:R-:W-:-:S04]  /*4d60*/  FMNMX.FTZ R5, R14, R5, !PT ;  /* 0x000000050e057209 */ /* 0x002fc80007810000 */
[C---:B------:R-:W-:Y:S01]  /*4d70*/  FSETP.NEU.FTZ.AND P2, PT, R5.reuse, -INF , PT ;  /* 0xff8000000500780b */ /* 0x040fe20003f5d000 */
[----:B0-----:R-:W-:-:S05]  /*4d80*/  FMUL.FTZ R8, R5, R0 ;  /* 0x0000000005087220 */ /* 0x001fca0000410000 */
        /* <DEDUP_REMOVED lines=146> */
[----:B------:R-:W0:Y:S03]  /*56b0*/  SHFL.BFLY PT, R61, R12, 0x2, 0x1f ;  /* 0x0c401f000c3d7f89 */ /* 0x000e2600000e0000 */
        /* <DEDUP_REMOVED lines=11> */
[----:B0-----:R-:W-:Y:S01]  /*5770*/  FMNMX.FTZ R20, R12, R61, !PT ;  /* 0x0000003d0c147209 */ /* 0x001fe20007810000 */
[-CC-:B------:R-:W-:Y:S01]  /*5780*/  FFMA.FTZ R12, R25, R0.reuse, -R8.reuse ;  /* 0x00000000190c7223 */ /* 0x180fe20000010808 */
[-CC-:B------:R-:W-:Y:S01]  /*5790*/  FFMA.FTZ R25, R77, R0.reuse, -R8.reuse ;  /* 0x000000004d197223 */ /* 0x180fe20000010808 */
[----:B------:R-:W-:-:S03]  /*57a0*/  FFMA.FTZ R61, R81, R0, -R8 ;  /* 0x00000000513d7223 */ /* 0x000fc60000010808 */
[----:B------:R-:W-:Y:S01]  /*57b0*/  MUFU.EX2 R37, R37 ;  /* 0x0000002500257308 */ /* 0x000fe20000000800 */
[----:B------:R-:W0:Y:S07]  /*57c0*/  SHFL.BFLY PT, R65, R20, 0x1, 0x1f ;  /* 0x0c201f0014417f89 */ /* 0x000e2e00000e0000 */
[----:B------:R-:W-:Y:S08]  /*57d0*/  MUFU.EX2 R158, R158 ;  /* 0x0000009e009e7308 */ /* 0x000ff00000000800 */
[----:B------:R-:W-:Y:S08]  /*57e0*/  MUFU.EX2 R29, R29 ;  /* 0x0000001d001d7308 */ /* 0x000ff00000000800 */
[----:B------:R-:W-:Y:S01]  /*57f0*/  MUFU.EX2 R12, R12 ;  /* 0x0000000c000c7308 */ /* 0x000fe20000000800 */
[----:B0-----:R-:W-:Y:S01]  /*5800*/  FMNMX.FTZ R9, R20, R65, !PT ;  /* 0x0000004114097209 */ /* 0x001fe20007810000 */
[----:B------:R-:W-:-:S03]  /*5810*/  FADD.FTZ R65, -R45, R6 ;  /* 0x000000062d417221 */ /* 0x000fc60000010100 */
[----:B------:R-:W-:Y:S01]  /*5820*/  FSETP.NEU.FTZ.AND P2, PT, R9, -INF , PT ;  /* 0xff8000000900780b */ /* 0x000fe20003f5d000 */
[-C--:B------:R-:W-:Y:S01]  /*5830*/  FMUL.FTZ R6, R65, R0.reuse ;  /* 0x0000000041067220 */ /* 0x080fe20000410000 */
[----:B------:R-:W-:Y:S01]  /*5840*/  FMUL.FTZ R34, R9, R0 ;  /* 0x0000000009227220 */ /* 0x000fe20000410000 */
[----:B------:R0:W-:Y:S04]  /*5850*/  MUFU.EX2 R20, R24 ;  /* 0x0000001800147308 */ /* 0x0001e80000000800 */
[----:B------:R-:W-:-:S04]  /*5860*/  FSEL R34, R34, RZ, P2 ;  /* 0x000000ff22227208 */ /* 0x000fc80001000000 */
[----:B------:R-:W1:Y:S01]  /*5870*/  MUFU.EX2 R6, R6 ;  /* 0x0000000600067308 */ /* 0x000e620000000800 */
[-CC-:B------:R-:W-:Y:S01]  /*5880*/  FFMA.FTZ R38, R55, R0.reuse, -R34.reuse ;  /* 0x0000000037267223 */ /* 0x180fe20000010822 */
[-CC-:B------:R-:W-:Y:S01]  /*5890*/  FFMA.FTZ R8, R26, R0.reuse, -R34.reuse ;  /* 0x000000001a087223 */ /* 0x180fe20000010822 */
[-CC-:B------:R-:W-:Y:S01]  /*58a0*/  FFMA.FTZ R65, R155, R0.reuse, -R34.reuse ;  /* 0x000000009b417223 */ /* 0x180fe20000010822 */
[-CC-:B0-----:R-:W-:Y:S01]  /*58b0*/  FFMA.FTZ R24, R153, R0.reuse, -R34.reuse ;  /* 0x0000000099187223 */ /* 0x181fe20000010822 */
        /* <DEDUP_REMOVED lines=27> */
[----:B------:R-:W1:Y:S01]  /*5a70*/  MUFU.EX2 R31, R31 ;  /* 0x0000001f001f7308 */ /* 0x000e620000000800 */
        /* <DEDUP_REMOVED lines=14> */
[----:B------:R-:W2:Y:S01]  /*5b60*/  MUFU.EX2 R35, R35 ;  /* 0x0000002300237308 */ /* 0x000ea20000000800 */
        /* <DEDUP_REMOVED lines=20> */
[----:B0-----:R-:W-:Y:S01]  /*5cb0*/  F2FP.BF16.F32.PACK_AB R181, R65, R8 ;  /* 0x0000000841b5723e */ /* 0x001fe200000010ff */
[----:B------:R-:W0:Y:S01]  /*5cc0*/  MUFU.EX2 R69, R69 ;  /* 0x0000004500457308 */ /* 0x000e220000000800 */
[----:B-1----:R-:W-:-:S02]  /*5cd0*/  F2FP.BF16.F32.PACK_AB R183, R31, R24 ;  /* 0x000000181fb7723e */ /* 0x002fc400000010ff */
[----:B------:R-:W-:Y:S02]  /*5ce0*/  @!P1 PRMT R48, RZ, 0x654, R48 ;  /* 0x00000654ff309816 */ /* 0x000fe40000000030 */
[----:B--2---:R-:W-:-:S03]  /*5cf0*/  F2FP.BF16.F32.PACK_AB R177, R35, R26 ;  /* 0x0000001a23b1723e */ /* 0x004fc600000010ff */
[----:B------:R-:W-:Y:S01]  /*5d00*/  MUFU.EX2 R30, R30 ;  /* 0x0000001e001e7308 */ /* 0x000fe20000000800 */
[----:B------:R-:W-:Y:S02]  /*5d10*/  WARPGROUP.DEPBAR.LE gsb0, 0x0 ;  /* 0x00008000000079c5 */ /* 0x000fe40000010000 */
[----:B------:R-:W-:-:S05]  /*5d20*/  WARPGROUP.ARRIVE ;  /* 0x00000000000079c5 */ /* 0x000fca0000000000 */
[----:B------:R-:W-:Y:S01]  /*5d30*/  MUFU.EX2 R43, R43 ;  /* 0x0000002b002b7308 */ /* 0x000fe20000000800 */
[----:B------:R-:W-:Y:S02]  /*5d40*/  F2FP.BF16.F32.PACK_AB R160, R33, R10 ;  /* 0x0000000a21a0723e */ /* 0x000fe400000010ff */
[----:B0-----:R-:W-:Y:S01]  /*5d50*/  F2FP.BF16.F32.PACK_AB R179, R69, R28 ;  /* 0x0000001c45b3723e */ /* 0x001fe200000010ff */
[----:B------:R-:W-:Y:S04]  /*5d60*/  HGMMA.64x128x16.F32.BF16 R88, R164, gdesc[UR4].tnspB, R88, gsb0 ;  /* 0x41e00004a4587df0 */ /* 0x000fe80008001858 */
[----:B------:R-:W-:Y:S08]  /*5d70*/  MUFU.EX2 R32, R32 ;  /* 0x0000002000207308 */ /* 0x000ff00000000800 */
[----:B------:R-:W0:Y:S08]  /*5d80*/  MUFU.EX2 R25, R25 ;  /* 0x0000001900197308 */ /* 0x000e300000000800 */
[----:B------:R-:W1:Y:S08]  /*5d90*/  MUFU.EX2 R47, R47 ;  /* 0x0000002f002f7308 */ /* 0x000e700000000800 */
[----:B------:R-:W2:Y:S01]  /*5da0*/  MUFU.EX2 R169, R169 ;  /* 0x000000a900a97308 */ /* 0x000ea20000000800 */
[----:B0-----:R-:W-:-:S07]  /*5db0*/  F2FP.BF16.F32.PACK_AB R162, R25, R12 ;  /* 0x0000000c19a2723e */ /* 0x001fce00000010ff */
[----:B------:R-:W0:Y:S08]  /*5dc0*/  MUFU.EX2 R61, R61 ;  /* 0x0000003d003d7308 */ /* 0x000e300000000800 */
[----:B------:R-:W3:Y:S08]  /*5dd0*/  MUFU.EX2 R36, R36 ;  /* 0x0000002400247308 */ /* 0x000ef00000000800 */
        /* <DEDUP_REMOVED lines=16> */
[----:B-1----:R-:W-:Y:S01]  /*5ee0*/  FADD.FTZ R4, R170, R55 ;  /* 0x00000037aa047221 */ /* 0x002fe20000010000 */
[-C--:B------:R-:W-:Y:S01]  /*5ef0*/  FMUL.FTZ R88, R88, R6.reuse ;  /* 0x0000000658587220 */ /* 0x080fe20000410000 */
[-C--:B------:R-:W-:Y:S01]  /*5f00*/  FMUL.FTZ R89, R89, R6.reuse ;  /* 0x0000000659597220 */ /* 0x080fe20000410000 */
[-C--:B------:R-:W-:Y:S01]  /*5f10*/  FMUL.FTZ R92, R92, R6.reuse ;  /* 0x000000065c5c7220 */ /* 0x080fe20000410000 */
[----:B------:R-:W-:Y:S01]  /*5f20*/  FADD.FTZ R55, R53, R4 ;  /* 0x0000000435377221 */ /* 0x000fe20000010000 */
[----:B------:R-:W-:Y:S01]  /*5f30*/  FFMA.FTZ R4, R7, R3, R8 ;  /* 0x0000000307047223 */ /* 0x000fe20000010008 */
[----:B------:R1:W-:Y:S01]  /*5f40*/  @!P1 SYNCS.ARRIVE.TRANS64.RED.A1T0 RZ, [R48+URZ], RZ ;  /* 0x000000ff30ff99a7 */ /* 0x0003e2000810043f */
[----:B------:R-:W1:Y:S01]  /*5f50*/  MUFU.EX2 R163, R175 ;  /* 0x000000af00a37308 */ /* 0x000e620000000800 */
[----:B--2---:R-:W-:Y:S01]  /*5f60*/  FADD.FTZ R46, R152, R55 ;  /* 0x00000037982e7221 */ /* 0x004fe20000010000 */
[----:B------:R-:W-:Y:S01]  /*5f70*/  FADD.FTZ R3, R65, R4 ;  /* 0x0000000441037221 */ /* 0x000fe20000010000 */
[-C--:B------:R-:W-:Y:S01]  /*5f80*/  FMUL.FTZ R93, R93, R6.reuse ;  /* 0x000000065d5d7220 */ /* 0x080fe20000410000 */
[-C--:B------:R-:W-:Y:S01]  /*5f90*/  FMUL.FTZ R96, R96, R6.reuse ;  /* 0x0000000660607220 */ /* 0x080fe20000410000 */
[----:B------:R-:W-:Y:S01]  /*5fa0*/  FADD.FTZ R55, R49, R46 ;  /* 0x0000002e31377221 */ /* 0x000fe20000010000 */
[----:B------:R-:W-:Y:S01]  /*5fb0*/  FADD.FTZ R4, R24, R3 ;  /* 0x0000000318047221 */ /* 0x000fe20000010000 */
[-C--:B------:R-:W-:Y:S01]  /*5fc0*/  FMUL.FTZ R97, R97, R6.reuse ;  /* 0x0000000661617220 */ /* 0x080fe20000410000 */
        /* <DEDUP_REMOVED lines=45> */
[----:B0-----:R-:W-:Y:S01]  /*62a0*/  FADD.FTZ R11, R61, R46 ;  /* 0x0000002e3d0b7221 */ /* 0x001fe20000010000 */
[----:B---3--:R-:W-:Y:S01]  /*62b0*/  FADD.FTZ R4, R36, R3 ;  /* 0x0000000324047221 */ /* 0x008fe20000010000 */
[-C--:B------:R-:W-:Y:S01]  /*62c0*/  FMUL.FTZ R137, R137, R6.reuse ;  /* 0x0000000689897220 */ /* 0x080fe20000410000 */
[-C--:B------:R-:W-:Y:S01]  /*62d0*/  FMUL.FTZ R140, R140, R6.reuse ;  /* 0x000000068c8c7220 */ /* 0x080fe20000410000 */
[----:B------:R-:W-:Y:S01]  /*62e0*/  FADD.FTZ R10, R20, R11 ;  /* 0x0000000b140a7221 */ /* 0x000fe20000010000 */
[----:B----4-:R-:W-:Y:S01]  /*62f0*/  FADD.FTZ R3, R171, R4 ;  /* 0x00000004ab037221 */ /* 0x010fe20000010000 */
[-C--:B------:R-:W-:Y:S01]  /*6300*/  FMUL.FTZ R141, R141, R6.reuse ;  /* 0x000000068d8d7220 */ /* 0x080fe20000410000 */
[-C--:B------:R-:W-:Y:S01]  /*6310*/  FMUL.FTZ R144, R144, R6.reuse ;  /* 0x0000000690907220 */ /* 0x080fe20000410000 */
[----:B-----5:R-:W-:Y:S01]  /*6320*/  FADD.FTZ R4, R45, R10 ;  /* 0x0000000a2d047221 */ /* 0x020fe20000010000 */
        /* <DEDUP_REMOVED lines=44> */
[----:B-1----:R-:W-:Y:S01]  /*65f0*/  FADD.FTZ R10, R163, R10 ;  /* 0x0000000aa30a7221 */ /* 0x002fe20000010000 */
[-C--:B------:R-:W-:Y:S01]  /*6600*/  FMUL.FTZ R150, R150, R7.reuse ;  /* 0x0000000796967220 */ /* 0x080fe20000410000 */
[----:B------:R-:W-:Y:S01]  /*6610*/  FMUL.FTZ R151, R151, R7 ;  /* 0x0000000797977220 */ /* 0x000fe20000410000 */
[----:B------:R-:W-:Y:S01]  /*6620*/  F2FP.BF16.F32.PACK_AB R170, R53, R170 ;  /* 0x000000aa35aa723e */ /* 0x000fe200000010ff */
[----:B--2---:R-:W-:Y:S01]  /*6630*/  FADD.FTZ R10, R79, R10 ;  /* 0x0000000a4f0a7221 */ /* 0x004fe20000010000 */
        /* <DEDUP_REMOVED lines=25> */
.L_x_2040:
[----:B------:R-:W-:-:S13]  /*67d0*/  ISETP.LE.AND P2, PT, RZ, UR55, PT ;  /* 0x00000037ff007c0c */ /* 0x000fda000bf43270 */
[----:B------:R-:W-:Y:S05]  /*67e0*/  @!P2 BRA `(.L_x_2050) ;  /* 0x0000001c00f8a947 */ /* 0x000fea0003800000 */
[----:B------:R-:W-:Y:S01]  /*67f0*/  IMAD.MOV.U32 R6, RZ, RZ, R9 ;  /* 0x000000ffff067224 */ /* 0x000fe200078e0009 */
[----:B------:R-:W-:Y:S01]  /*6800*/  UMOV UR51, UR44 ;  /* 0x0000002c00337c82 */ /* 0x000fe20008000000 */
[----:B------:R-:W-:Y:S01]  /*6810*/  IMAD.MOV.U32 R7, RZ, RZ, R5 ;  /* 0x000000ffff077224 */ /* 0x000fe200078e0005 */
[----:B------:R-:W-:-:S06]  /*6820*/  UMOV UR47, UR43 ;  /* 0x0000002b002f7c82 */ /* 0x000fcc0008000000 */
.L_x_2059:
        /* <DEDUP_REMOVED lines=9> */
.L_x_2052:
[----:B------:R-:W-:Y:S01]  /*68c0*/  ULEA UR6, UR43, UR41, 0x3 ;  /* 0x000000292b067291 */ /* 0x000fe2000f8e183f */
[----:B------:R-:W-:-:S05]  /*68d0*/  IMAD.U32 R0, RZ, RZ, UR44 ;  /* 0x0000002cff007e24 */ /* 0x000fca000f8e00ff */
[----:B------:R-:W-:-:S04]  /*68e0*/  SHF.L.U32 R0, R0, 0x1f, RZ ;  /* 0x0000001f00007819 */ /* 0x000fc800000006ff */
[----:B------:R0:W1:Y:S01]  /*68f0*/  SYNCS.PHASECHK.TRANS64.TRYWAIT P2, [UR6+0x28830], R0 ;  /* 0x02883000ff0075a7 */ /* 0x0000620008040146 */
[----:B------:R-:W-:Y:S05]  /*6900*/  @!P0 BRA `(.L_x_2053) ;  /* 0x0000000000048947 */ /* 0x000fea0003800000 */
[----:B------:R-:W-:Y:S01]  /*6910*/  BPT.TRAP 0x1 ;  /* 0x000000040000795c */ /* 0x000fe20000300000 */
.L_x_2053:
[----:B-1----:R-:W-:Y:S05]  /*6920*/  @P2 BRA `(.L_x_2051) ;  /* 0x0000000000082947 */ /* 0x002fea0003800000 */
[----:B------:R-:W1:Y:S02]  /*6930*/  SYNCS.PHASECHK.TRANS64.TRYWAIT P2, [UR6+0x28830], R0 ;  /* 0x02883000ff0075a7 */ /* 0x000e640008040146 */
[----:B-1----:R-:W-:Y:S05]  /*6940*/  @!P2 BRA `(.L_x_2054) ;  /* 0x000000980018a947 */ /* 0x002fea0003800000 */
.L_x_2051:
        /* <DEDUP_REMOVED lines=45> */
.L_x_2056:
[----:B------:R-:W-:Y:S01]  /*6c20*/  ULEA UR6, UR47, UR41, 0x3 ;  /* 0x000000292f067291 */ /* 0x000fe2000f8e183f */
[----:B------:R-:W-:-:S05]  /*6c30*/  IMAD.U32 R0, RZ, RZ, UR51 ;  /* 0x00000033ff007e24 */ /* 0x000fca000f8e00ff */
[----:B------:R-:W-:-:S04]  /*6c40*/  SHF.L.U32 R0, R0, 0x1f, RZ ;  /* 0x0000001f00007819 */ /* 0x000fc800000006ff */
[----:B------:R0:W1:Y:S01]  /*6c50*/  SYNCS.PHASECHK.TRANS64.TRYWAIT P2, [UR6+0x28850], R0 ;  /* 0x02885000ff0075a7 */ /* 0x0000620008040146 */
[----:B------:R-:W-:Y:S05]  /*6c60*/  @!P0 BRA `(.L_x_2057) ;  /* 0x0000000000048947 */ /* 0x000fea0003800000 */
[----:B------:R-:W-:Y:S01]  /*6c70*/  BPT.TRAP 0x1 ;  /* 0x000000040000795c */ /* 0x000fe20000300000 */
.L_x_2057:
[----:B-1----:R-:W-:Y:S05]  /*6c80*/  @P2 BRA `(.L_x_2055) ;  /* 0x0000000000082947 */ /* 0x002fea0003800000 */
[----:B------:R-:W1:Y:S02]  /*6c90*/  SYNCS.PHASECHK.TRANS64.TRYWAIT P2, [UR6+0x28850], R0 ;  /* 0x02885000ff0075a7 */ /* 0x000e640008040146 */
[----:B-1----:R-:W-:Y:S05]  /*6ca0*/  @!P2 BRA `(.L_x_2058) ;  /* 0x000000940058a947 */ /* 0x002fea0003800000 */
.L_x_2055:
[----:B------:R-:W-:Y:S01]  /*6cb0*/  UIADD3 UR6, UR41, 0x400, URZ ;  /* 0x0000040029067890 */ /* 0x000fe2000fffe03f */
[----:B------:R-:W-:Y:S01]  /*6cc0*/  WARPGROUP.ARRIVE ;  /* 0x00000000000079c5 */ /* 0x000fe20000000000 */
[----:B------:R-:W-:Y:S01]  /*6cd0*/  UMOV UR7, 0x40000040 ;  /* 0x4000004000077882 */ /* 0x000fe20000000000 */
[----:B01----:R-:W-:Y:S01]  /*6ce0*/  FMNMX.FTZ R0, R24, R7, !PT ;  /* 0x0000000718007209 */ /* 0x003fe20007810000 */
[----:B------:R-:W-:Y:S01]  /*6cf0*/  USHF.R.U32.HI UR6, URZ, 0x4, UR6 ;  /* 0x000000043f067899 */ /* 0x000fe20008011606 */
[----:B------:R-:W-:Y:S01]  /*6d00*/  ISETP.LT.AND P2, PT, RZ, UR55, PT ;  /* 0x00000037ff007c0c */ /* 0x000fe2000bf41270 */
[----:B------:R-:W-:Y:S01]  /*6d10*/  UMOV UR51, UR44 ;  /* 0x0000002c00337c82 */ /* 0x000fe20008000000 */
        /* <DEDUP_REMOVED lines=40> */
[----:B-1----:R-:W-:Y:S02]  /*6fa0*/  FMNMX.FTZ R9, R8, R5, !PT ;  /* 0x0000000508097209 */ /* 0x002fe40007810000 */
[----:B------:R-:W-:-:S03]  /*6fb0*/  FMNMX.FTZ R8, R26, R6, !PT ;  /* 0x000000061a087209 */ /* 0x000fc60007810000 */
[----:B------:R-:W1:Y:S01]  /*6fc0*/  SHFL.BFLY PT, R10, R9, 0x1, 0x1f ;  /* 0x0c201f00090a7f89 */ /* 0x000e6200000e0000 */
[----:B------:R-:W-:Y:S02]  /*6fd0*/  WARPGROUP.DEPBAR.LE gsb0, 0x0 ;  /* 0x00008000000079c5 */ /* 0x000fe40000010000 */
[----:B------:R-:W-:-:S06]  /*6fe0*/  WARPGROUP.ARRIVE ;  /* 0x00000000000079c5 */ /* 0x000fcc0000000000 */
[----:B------:R-:W-:Y:S01]  /*6ff0*/  HGMMA.64x128x16.F32.BF16 R88, R176, gdesc[UR4].tnspB, R88, gsb0 ;  /* 0x41e00004b0587df0 */ /* 0x000fe20008001858 */
[----:B------:R-:W-:Y:S01]  /*7000*/  UIADD3 UR6, UR10, 0x100, URZ ;  /* 0x000001000a067890 */ /* 0x000fe2000fffe03f */
[----:B------:R-:W-:Y:S01]  /*7010*/  UMOV UR7, 0x40000040 ;  /* 0x4000004000077882 */ /* 0x000fe20000000000 */
[----:B-1----:R-:W-:Y:S02]  /*7020*/  FMNMX.FTZ R5, R9, R10, !PT ;  /* 0x0000000a09057209 */ /* 0x002fe40007810000 */
[----:B------:R-:W-:-:S03]  /*7030*/  FMNMX.FTZ R9, R27, R8, !PT ;  /* 0x000000081b097209 */ /* 0x000fc60007810000 */
[----:B------:R-:W-:Y:S01]  /*7040*/  FADD.FTZ R7, -R5, R7 ;  /* 0x0000000705077221 */ /* 0x000fe20000010100 */
[----:B------:R-:W-:-:S03]  /*7050*/  FMNMX.FTZ R8, R30, R9, !PT ;  /* 0x000000091e087209 */ /* 0x000fc60007810000 */
[----:B0-----:R-:W-:Y:S01]  /*7060*/  FMUL.FTZ R7, R7, R0 ;  /* 0x0000000007077220 */ /* 0x001fe20000410000 */
        /* <DEDUP_REMOVED lines=32> */
[----:B------:R-:W-:-:S06]  /*7270*/  WARPGROUP.ARRIVE ;  /* 0x00000000000079c5 */ /* 0x000fcc0000000000 */
[----:B------:R-:W-:Y:S01]  /*7280*/  HGMMA.64x128x16.F32.BF16 R88, R172, gdesc[UR4].tnspB, R88, gsb0 ;  /* 0x41e00004ac587df0 */ /* 0x000fe20008001858 */
[----:B------:R-:W-:Y:S01]  /*7290*/  UIADD3 UR6, UR10, 0x180, URZ ;  /* 0x000001800a067890 */ /* 0x000fe2000fffe03f */
[----:B------:R-:W-:Y:S01]  /*72a0*/  UMOV UR7, 0x40000040 ;  /* 0x4000004000077882 */ /* 0x000fe20000000000 */
[----:B0-----:R-:W-:-:S05]  /*72b0*/  FMNMX.FTZ R14, R9, R10, !PT ;  /* 0x0000000a090e7209 */ /* 0x001fca0007810000 */
[----:B------:R-:W0:Y:S02]  /*72c0*/  SHFL.BFLY PT, R9, R14, 0x1, 0x1f ;  /* 0x0c201f000e097f89 */ /* 0x000e2400000e0000 */
[----:B0-----:R-:W-:Y:S01]  /*72d0*/  FMNMX.FTZ R9, R14, R9, !PT ;  /* 0x000000090e097209 */ /* 0x001fe20007810000 */
        /* <DEDUP_REMOVED lines=26> */
[----:B------:R-:W0:Y:S01]  /*7480*/  MUFU.EX2 R180, R180 ;  /* 0x000000b400b47308 */ /* 0x000e220000000800 */
[----:B------:R-:W-:-:S02]  /*7490*/  IMAD.U32 R27, RZ, RZ, UR43 ;  /* 0x0000002bff1b7e24 */ /* 0x000fc4000f8e00ff */
[-CC-:B------:R-:W-:Y:S01]  /*74a0*/  FFMA.FTZ R183, R30, R0.reuse, -R73.reuse ;  /* 0x000000001eb77223 */ /* 0x180fe20000010849 */
[-CC-:B------:R-:W-:Y:S01]  /*74b0*/  FFMA.FTZ R36, R31, R0.reuse, -R73.reuse ;  /* 0x000000001f247223 */ /* 0x180fe20000010849 */
[-C--:B------:R-:W-:Y:S01]  /*74c0*/  FFMA.FTZ R177, R34, R0.reuse, -R73 ;  /* 0x0000000022b17223 */ /* 0x080fe20000010849 */
[-C--:B------:R-:W-:Y:S01]  /*74d0*/  FFMA.FTZ R15, R33, R0.reuse, -R169 ;  /* 0x00000000210f7223 */ /* 0x080fe200000108a9 */
[----:B------:R-:W-:Y:S01]  /*74e0*/  @!P1 LEA R27, R27, UR41, 0x3 ;  /* 0x000000291b1b9c11 */ /* 0x000fe2000f8e18ff */
[-CC-:B------:R-:W-:Y:S01]  /*74f0*/  FFMA.FTZ R34, R35, R0.reuse, -R73.reuse ;  /* 0x0000000023227223 */ /* 0x180fe20000010849 */
[----:B------:R-:W-:Y:S01]  /*7500*/  MUFU.EX2 R6, R6 ;  /* 0x0000000600067308 */ /* 0x000fe20000000800 */
[----:B------:R-:W-:Y:S01]  /*7510*/  IADD3 R31, -R22, 0xb, RZ ;  /* 0x0000000b161f7810 */ /* 0x000fe20007ffe1ff */
[-C--:B------:R-:W-:Y:S01]  /*7520*/  FFMA.FTZ R179, R38, R0.reuse, -R73 ;  /* 0x0000000026b37223 */ /* 0x080fe20000010849 */
[----:B------:R-:W-:Y:S02]  /*7530*/  @!P1 VIADD R27, R27, 0x28840 ;  /* 0x000288401b1b9836 */ /* 0x000fe40000000000 */
[-C--:B------:R-:W-:Y:S01]  /*7540*/  FFMA.FTZ R21, R37, R0.reuse, -R169 ;  /* 0x0000000025157223 */ /* 0x080fe200000108a9 */
[-C--:B------:R-:W-:Y:S01]  /*7550*/  FFMA.FTZ R38, R39, R0.reuse, -R73 ;  /* 0x0000000027267223 */ /* 0x080fe20000010849 */
[-C--:B------:R-:W-:Y:S01]  /*7560*/  FFMA.FTZ R172, R40, R0.reuse, -R169 ;  /* 0x0000000028ac7223 */ /* 0x080fe200000108a9 */
[----:B------:R-:W-:Y:S01]  /*7570*/  FFMA.FTZ R173, R42, R0, -R73 ;  /* 0x000000002aad7223 */ /* 0x000fe20000010849 */
[----:B------:R-:W1:Y:S01]  /*7580*/  MUFU.EX2 R181, R181 ;  /* 0x000000b500b57308 */ /* 0x000e620000000800 */
[----:B------:R-:W-:Y:S01]  /*7590*/  @!P1 PRMT R27, RZ, 0x654, R27 ;  /* 0x00000654ff1b9816 */ /* 0x000fe2000000001b */
[----:B0-----:R-:W-:Y:S01]  /*75a0*/  FFMA.FTZ R4, R7, R4, R180 ;  /* 0x0000000407047223 */ /* 0x001fe200000100b4 */
[-C--:B------:R-:W-:Y:S01]  /*75b0*/  FFMA.FTZ R30, R43, R0.reuse, -R73 ;  /* 0x000000002b1e7223 */ /* 0x080fe20000010849 */
[-C--:B------:R-:W-:Y:S01]  /*75c0*/  FFMA.FTZ R174, R44, R0.reuse, -R169 ;  /* 0x000000002cae7223 */ /* 0x080fe200000108a9 */
[-C--:B------:R-:W-:Y:S01]  /*75d0*/  FFMA.FTZ R175, R46, R0.reuse, -R73 ;  /* 0x000000002eaf7223 */ /* 0x080fe20000010849 */
[-C--:B------:R-:W-:Y:S01]  /*75e0*/  FFMA.FTZ R29, R45, R0.reuse, -R169 ;  /* 0x000000002d1d7223 */ /* 0x080fe200000108a9 */
[-C--:B------:R-:W-:Y:S01]  /*75f0*/  FFMA.FTZ R26, R47, R0.reuse, -R73 ;  /* 0x000000002f1a7223 */ /* 0x080fe20000010849 */
[----:B------:R-:W0:Y:S01]  /*7600*/  MUFU.EX2 R20, R20 ;  /* 0x0000001400147308 */ /* 0x000e220000000800 */
        /* <DEDUP_REMOVED lines=26> */
[----:B0-----:R-:W-:Y:S01]  /*77b0*/  F2FP.BF16.F32.PACK_AB R181, R20, R181 ;  /* 0x000000b514b5723e */ /* 0x001fe200000010ff */
        /* <DEDUP_REMOVED lines=11> */
[----:B------:R-:W-:Y:S01]  /*7870*/  UMOV UR47, UR43 ;  /* 0x0000002b002f7c82 */ /* 0x000fe20008000000 */
[----:B------:R-:W-:Y:S03]  /*7880*/  MUFU.EX2 R176, R176 ;  /* 0x000000b000b07308 */ /* 0x000fe60000000800 */
[----:B------:R-:W-:-:S05]  /*7890*/  @!P1 LEA R35, R35, UR41, 0x3 ;  /* 0x0000002923239c11 */ /* 0x000fca000f8e18ff */
        /* <DEDUP_REMOVED lines=58> */
[----:B------:R-:W0:Y:S08]  /*7c40*/  MUFU.EX2 R57, R57 ;  /* 0x0000003900397308 */ /* 0x000e300000000800 */
[----:B------:R-:W-:Y:S08]  /*7c50*/  MUFU.EX2 R75, R75 ;  /* 0x0000004b004b7308 */ /* 0x000ff00000000800 */
[----:B------:R-:W-:Y:S08]  /*7c60*/  MUFU.EX2 R10, R10 ;  /* 0x0000000a000a7308 */ /* 0x000ff00000000800 */
[----:B------:R-:W1:Y:S01]  /*7c70*/  MUFU.EX2 R61, R61 ;  /* 0x0000003d003d7308 */ /* 0x000e620000000800 */
[----:B------:R-:W-:-:S02]  /*7c80*/  WARPGROUP.DEPBAR.LE gsb0, 0x0 ;  /* 0x00008000000079c5 */ /* 0x000fc40000010000 */
[----:B------:R-:W-:-:S05]  /*7c90*/  WARPGROUP.ARRIVE ;  /* 0x00000000000079c5 */ /* 0x000fca0000000000 */
[----:B------:R-:W2:Y:S01]  /*7ca0*/  MUFU.EX2 R161, R74 ;  /* 0x0000004a00a17308 */ /* 0x000ea20000000800 */
[----:B0-----:R-:W-:Y:S01]  /*7cb0*/  F2FP.BF16.F32.PACK_AB R160, R57, R8 ;  /* 0x0000000839a0723e */ /* 0x001fe200000010ff */
[----:B------:R-:W-:Y:S01]  /*7cc0*/  HGMMA.64x128x16.F32.BF16 R88, R164, gdesc[UR4].tnspB, R88, gsb0 ;  /* 0x41e00004a4587df0 */ /* 0x000fe20008001858 */
[----:B------:R-:W-:Y:S01]  /*7cd0*/  UIADD3 UR6, UR55, -0x1, URZ ;  /* 0xffffffff37067890 */ /* 0x000fe2000fffe03f */
[----:B-1----:R-:W-:-:S04]  /*7ce0*/  F2FP.BF16.F32.PACK_AB R162, R61, R10 ;  /* 0x0000000a3da2723e */ /* 0x002fc800000010ff */
[----:B------:R-:W0:Y:S02]  /*7cf0*/  MUFU.EX2 R163, R78 ;  /* 0x0000004e00a37308 */ /* 0x000e240000000800 */
[----:B------:R-:W-:-:S06]  /*7d00*/  UMOV UR55, UR6 ;  /* 0x0000000600377c82 */ /* 0x000fcc0008000000 */
[----:B------:R-:W1:Y:S08]  /*7d10*/  MUFU.EX2 R79, R79 ;  /* 0x0000004f004f7308 */ /* 0x000e700000000800 */
[----:B------:R-:W3:Y:S08]  /*7d20*/  MUFU.EX2 R12, R12 ;  /* 0x0000000c000c7308 */ /* 0x000ef00000000800 */
[----:B------:R-:W-:Y:S08]  /*7d30*/  MUFU.EX2 R65, R65 ;  /* 0x0000004100417308 */ /* 0x000ff00000000800 */
[----:B------:R-:W-:Y:S08]  /*7d40*/  MUFU.EX2 R83, R83 ;  /* 0x0000005300537308 */ /* 0x000ff00000000800 */
[----:B------:R-:W-:Y:S08]  /*7d50*/  MUFU.EX2 R14, R84 ;  /* 0x00000054000e7308 */ /* 0x000ff00000000800 */
[----:B------:R-:W-:Y:S01]  /*7d60*/  MUFU.EX2 R69, R69 ;  /* 0x0000004500457308 */ /* 0x000fe20000000800 */
[----:B------:R-:W-:-:S02]  /*7d70*/  WARPGROUP.DEPBAR.LE gsb0, 0x0 ;  /* 0x00008000000079c5 */ /* 0x000fc40000010000 */
[----:B------:R4:W-:Y:S06]  /*7d80*/  BAR.ARV R31, 0x100 ;  /* 0x0004001f0000751d */ /* 0x0009ec0000002000 */
[----:B------:R5:W-:Y:S01]  /*7d90*/  @!P1 SYNCS.ARRIVE.TRANS64.RED.A1T0 RZ, [R27+URZ], RZ ;  /* 0x000000ff1bff99a7 */ /* 0x000be2000810043f */
[----:B------:R-:W3:Y:S01]  /*7da0*/  MUFU.EX2 R165, R82 ;  /* 0x0000005200a57308 */ /* 0x000ee20000000800 */
[----:B----4-:R-:W-:Y:S02]  /*7db0*/  @!P1 VIADD R31, R35, 0x28860 ;  /* 0x00028860231f9836 */ /* 0x010fe40000000000 */
[-C--:B------:R-:W-:Y:S01]  /*7dc0*/  FMUL.FTZ R88, R88, R7.reuse ;  /* 0x0000000758587220 */ /* 0x080fe20000410000 */
[-C--:B------:R-:W-:Y:S01]  /*7dd0*/  FMUL.FTZ R89, R89, R7.reuse ;  /* 0x0000000759597220 */ /* 0x080fe20000410000 */
[-C--:B------:R-:W-:Y:S01]  /*7de0*/  FMUL.FTZ R92, R92, R7.reuse ;  /* 0x000000075c5c7220 */ /* 0x080fe20000410000 */
[-C--:B------:R-:W-:Y:S01]  /*7df0*/  FMUL.FTZ R93, R93, R7.reuse ;  /* 0x000000075d5d7220 */ /* 0x080fe20000410000 */
[----:B------:R-:W-:Y:S01]  /*7e00*/  @!P1 PRMT R31, RZ, 0x654, R31 ;  /* 0x00000654ff1f9816 */ /* 0x000fe2000000001f */
[----:B-----5:R-:W-:Y:S01]  /*7e10*/  FADD.FTZ R27, R11, R4 ;  /* 0x000000040b1b7221 */ /* 0x020fe20000010000 */
[----:B------:R-:W-:Y:S01]  /*7e20*/  FADD.FTZ R4, R20, R3 ;  /* 0x0000000314047221 */ /* 0x000fe20000010000 */
[----:B------:R-:W4:Y:S01]  /*7e30*/  MUFU.EX2 R167, R86 ;  /* 0x0000005600a77308 */ /* 0x000f220000000800 */
        /* <DEDUP_REMOVED lines=102> */
[----:B-1----:R-:W-:Y:S01]  /*84a0*/  FADD.FTZ R4, R79, R4 ;  /* 0x000000044f047221 */ /* 0x002fe20000010000 */
[-C--:B------:R-:W-:Y:S01]  /*84b0*/  FMUL.FTZ R130, R130, R6.reuse ;  /* 0x0000000682827220 */ /* 0x080fe20000410000 */
[-C--:B------:R-:W-:Y:S01]  /*84c0*/  FMUL.FTZ R131, R131, R6.reuse ;  /* 0x0000000683837220 */ /* 0x080fe20000410000 */
[----:B---3--:R-:W-:Y:S01]  /*84d0*/  FADD.FTZ R20, R12, R3 ;  /* 0x000000030c147221 */ /* 0x008fe20000010000 */
        /* <DEDUP_REMOVED lines=8> */
[----:B----4-:R-:W-:Y:S01]  /*8560*/  FADD.FTZ R3, R167, R4 ;  /* 0x00000004a7037221 */ /* 0x010fe20000010000 */
        /* <DEDUP_REMOVED lines=38> */
.L_x_2050:
[----:B------:R-:W-:Y:S06]  /*87d0*/  BAR.ARV 0x8, 0x120 ;  /* 0x0204800000007b1d */ /* 0x000fec0000002000 */
[----:B------:R-:W-:Y:S05]  /*87e0*/  @!P0 BRA `(.L_x_2060) ;  /* 0x0000000000048947 */ /* 0x000fea0003800000 */
[----:B------:R-:W-:Y:S01]  /*87f0*/  BPT.TRAP 0x1 ;  /* 0x000000040000795c */ /* 0x000fe20000300000 */
.L_x_2060:
[----:B------:R-:W-:Y:S01]  /*8800*/  ULEA UR5, UR43, UR41, 0x3 ;  /* 0x000000292b057291 */ /* 0x000fe2000f8e183f */
[----:B------:R-:W-:-:S05]  /*8810*/  IMAD.U32 R6, RZ, RZ, UR44 ;  /* 0x0000002cff067e24 */ /* 0x000fca000f8e00ff */
[----:B------:R-:W-:-:S04]  /*8820*/  SHF.L.U32 R6, R6, 0x1f, RZ ;  /* 0x0000001f06067819 */ /* 0x000fc800000006ff */
[----:B------:R0:W1:Y:S01]  /*8830*/  SYNCS.PHASECHK.TRANS64.TRYWAIT P2, [UR5+0x28850], R6 ;  /* 0x02885006ff0075a7 */ /* 0x0000620008040145 */
[----:B------:R-:W-:Y:S05]  /*8840*/  @!P0 BRA `(.L_x_2061) ;  /* 0x0000000000048947 */ /* 0x000fea0003800000 */
[----:B------:R-:W-:Y:S01]  /*8850*/  BPT.TRAP 0x1 ;  /* 0x000000040000795c */ /* 0x000fe20000300000 */
.L_x_2061:
[----:B-1----:R-:W-:Y:S05]  /*8860*/  @P2 BRA `(.L_x_2062) ;  /* 0x0000000000082947 */ /* 0x002fea0003800000 */
[----:B------:R-:W1:Y:S02]  /*8870*/  SYNCS.PHASECHK.TRANS64.TRYWAIT P0, [UR5+0x28850], R6 ;  /* 0x02885006ff0075a7 */ /* 0x000e640008000145 */
[----:B-1----:R-:W-:Y:S05]  /*8880*/  @!P0 BRA `(.L_x_2063) ;  /* 0x0000007800788947 */ /* 0x002fea0003800000 */
.L_x_2062:
[----:B------:R-:W-:Y:S01]  /*8890*/  UIADD3 UR41, UR41, 0x400, URZ ;  /* 0x0000040029297890 */ /* 0x000fe2000fffe03f */
[----:B------:R-:W-:Y:S01]  /*88a0*/  WARPGROUP.ARRIVE ;  /* 0x00000000000079c5 */ /* 0x000fe20000000000 */
[----:B------:R-:W-:Y:S01]  /*88b0*/  UMOV UR7, 0x40000040 ;  /* 0x4000004000077882 */ /* 0x000fe20000000000 */
[----:B-1----:R-:W1:Y:S01]  /*88c0*/  SHFL.BFLY PT, R7, R4, 0x2, 0x1f ;  /* 0x0c401f0004077f89 */ /* 0x002e6200000e0000 */
[----:B------:R-:W-:Y:S01]  /*88d0*/  USHF.R.U32.HI UR41, URZ, 0x4, UR41 ;  /* 0x000000043f297899 */ /* 0x000fe20008011629 */
[----:B------:R-:W-:Y:S01]  /*88e0*/  IMAD.MOV.U32 R13, RZ, RZ, RZ ;  /* 0x000000ffff0d7224 */ /* 0x000fe200078e00ff */
[----:B------:R-:W-:Y:S01]  /*88f0*/  UIADD3 UR45, UR45, 0x1, URZ ;  /* 0x000000012d2d7890 */ /* 0x000fe2000fffe03f */
[----:B0-----:R-:W0:Y:S01]  /*8900*/  SHFL.BFLY PT, R6, R3, 0x2, 0x1f ;  /* 0x0c401f0003067f89 */ /* 0x001e2200000e0000 */
        /* <DEDUP_REMOVED lines=12> */
[----:B------:R-:W-:Y:S01]  /*89d0*/  USEL UR43, UR43, URZ, UP0 ;  /* 0x0000003f2b2b7287 */ /* 0x000fe20008000000 */
[----:B0-----:R-:W-:Y:S01]  /*89e0*/  FADD.FTZ R8, R6, R3 ;  /* 0x0000000306087221 */ /* 0x001fe20000010000 */
[----:B------:R-:W-:Y:S01]  /*89f0*/  IMAD.MOV.U32 R3, RZ, RZ, -0x800000 ;  /* 0xff800000ff037424 */ /* 0x000fe200078e00ff */
[----:B------:R-:W0:Y:S04]  /*8a00*/  SHFL.BFLY PT, R6, R7, 0x1, 0x1f ;  /* 0x0c201f0007067f89 */ /* 0x000e2800000e0000 */
[----:B------:R-:W1:Y:S01]  /*8a10*/  SHFL.BFLY PT, R11, R8, 0x1, 0x1f ;  /* 0x0c201f00080b7f89 */ /* 0x000e6200000e0000 */
[----:B0-----:R-:W-:Y:S01]  /*8a20*/  FADD.FTZ R14, R7, R6 ;  /* 0x00000006070e7221 */ /* 0x001fe20000010000 */
[----:B-1----:R-:W-:-:S04]  /*8a30*/  FADD.FTZ R15, R8, R11 ;  /* 0x0000000b080f7221 */ /* 0x002fc80000010000 */
[----:B------:R-:W-:Y:S01]  /*8a40*/  FSETP.NE.FTZ.AND P0, PT, R14, RZ, PT ;  /* 0x000000ff0e00720b */ /* 0x000fe20003f15000 */
[----:B------:R-:W-:Y:S01]  /*8a50*/  IMAD.U32 R8, RZ, RZ, UR5 ;  /* 0x00000005ff087e24 */ /* 0x000fe2000f8e00ff */
[----:B------:R-:W-:-:S11]  /*8a60*/  FSETP.NE.FTZ.AND P2, PT, R15, RZ, PT ;  /* 0x000000ff0f00720b */ /* 0x000fd60003f55000 */
[----:B------:R-:W0:Y:S01]  /*8a70*/  @P0 MUFU.LG2 R6, R14 ;  /* 0x0000000e00060308 */ /* 0x000e220000000c00 */
[C---:B------:R-:W-:Y:S01]  /*8a80*/  @P0 FMUL.FTZ R4, R0.reuse, 0.69314718246459960938 ;  /* 0x3f31721800040820 */ /* 0x040fe20000410000 */
[----:B------:R-:W-:-:S06]  /*8a90*/  @P2 FMUL.FTZ R21, R0, 0.69314718246459960938 ;  /* 0x3f31721800152820 */ /* 0x000fcc0000410000 */
[----:B------:R-:W1:Y:S08]  /*8aa0*/  @P2 MUFU.LG2 R11, R15 ;  /* 0x0000000f000b2308 */ /* 0x000e700000000c00 */
[----:B------:R-:W2:Y:S01]  /*8ab0*/  @P0 MUFU.RCP R13, R14 ;  /* 0x0000000e000d0308 */ /* 0x000ea20000001000 */
[----:B0-----:R-:W-:Y:S01]  /*8ac0*/  @P0 FMUL.FTZ R7, R6, 0.69314718246459960938 ;  /* 0x3f31721806070820 */ /* 0x001fe20000410000 */
[----:B------:R-:W-:-:S03]  /*8ad0*/  @!P1 VIADD R6, R8, 0x28860 ;  /* 0x0002886008069836 */ /* 0x000fc60000000000 */
[----:B------:R-:W-:Y:S01]  /*8ae0*/  @P0 FFMA.FTZ R12, R4, R5, R7 ;  /* 0x00000005040c0223 */ /* 0x000fe20000010007 */
[----:B------:R-:W-:Y:S02]  /*8af0*/  PLOP3.LUT P0, PT, PT, PT, PT, 0x8, 0x0 ;  /* 0x000000000000781c */ /* 0x000fe40003f0e170 */
[----:B------:R-:W0:Y:S01]  /*8b00*/  @P2 MUFU.RCP R10, R15 ;  /* 0x0000000f000a2308 */ /* 0x000e220000001000 */
[----:B-1----:R-:W-:-:S04]  /*8b10*/  @P2 FMUL.FTZ R0, R11, 0.69314718246459960938 ;  /* 0x3f3172180b002820 */ /* 0x002fc80000410000 */
[----:B------:R-:W-:Y:S01]  /*8b20*/  @P2 FFMA.FTZ R3, R21, R9, R0 ;  /* 0x0000000915032223 */ /* 0x000fe20000010000 */
[----:B------:R-:W-:Y:S01]  /*8b30*/  @!P1 PRMT R0, RZ, 0x654, R6 ;  /* 0x00000654ff009816 */ /* 0x000fe20000000006 */
        /* <DEDUP_REMOVED lines=102> */
.L_x_2033:
        /* <DEDUP_REMOVED lines=15> */
[----:B------:R-:W-:Y:S01]  /*9290*/  F2FP.BF16.F32.PACK_AB R148, R35, R38 ;  /* 0x000000262394723e */ /* 0x000fe200000010ff */
[----:B------:R-:W-:Y:S01]  /*92a0*/  ULDC.64 UR6, c[0x0][0xbd8] ;  /* 0x0002f60000067ab9 */ /* 0x000fe20000000a00 */
[----:B------:R-:W-:Y:S01]  /*92b0*/  F2FP.BF16.F32.PACK_AB R149, R33, R36 ;  /* 0x000000242195723e */ /* 0x000fe200000010ff */
[----:B------:R-:W-:Y:S01]  /*92c0*/  UISETP.NE.AND.EX UP0, UPT, UR9, URZ, UPT, UP0 ;  /* 0x0000003f0900728c */ /* 0x000fe2000bf05300 */
[----:B------:R-:W-:Y:S01]  /*92d0*/  F2FP.BF16.F32.PACK_AB R150, R13, R34 ;  /* 0x000000220d96723e */ /* 0x000fe200000010ff */
[----:B------:R-:W-:Y:S01]  /*92e0*/  UISETP.NE.U32.AND UP1, UPT, UR6, URZ, UPT ;  /* 0x0000003f0600728c */ /* 0x000fe2000bf25070 */
[----:B------:R-:W-:Y:S01]  /*92f0*/  F2FP.BF16.F32.PACK_AB R151, R151, R32 ;  /* 0x000000209797723e */ /* 0x000fe200000010ff */
[----:B------:R-:W-:-:S02]  /*9300*/  USHF.L.U32 UR10, UR37, 0x2, URZ ;  /* 0x00000002250a7899 */ /* 0x000fc4000800063f */
[----:B------:R-:W-:Y:S02]  /*9310*/  UISETP.NE.AND.EX UP1, UPT, UR7, URZ, UPT, UP1 ;  /* 0x0000003f0700728c */ /* 0x000fe4000bf25310 */
[----:B------:R-:W-:Y:S02]  /*9320*/  USHF.L.U64.HI UR11, UR37, 0x2, UR38 ;  /* 0x00000002250b7899 */ /* 0x000fe40008010226 */
[----:B------:R-:W-:Y:S02]  /*9330*/  UIADD3 UR4, UP2, UR10, UR6, URZ ;  /* 0x000000060a047290 */ /* 0x000fe4000ff5e03f */
[----:B------:R-:W-:Y:S02]  /*9340*/  @UP0 UIADD3 UR6, UP3, UR10, UR8, URZ ;  /* 0x000000080a060290 */ /* 0x000fe4000ff7e03f */
[----:B------:R-:W-:Y:S02]  /*9350*/  UIADD3.X UR8, UR11, UR7, URZ, UP2, !UPT ;  /* 0x000000070b087290 */ /* 0x000fe400097fe43f */
[----:B------:R-:W-:Y:S01]  /*9360*/  @UP0 UIADD3.X UR7, UR11, UR9, URZ, UP3, !UPT ;  /* 0x000000090b070290 */ /* 0x000fe20009ffe43f */
[----:B------:R-:W-:-:S02]  /*9370*/  MOV R14, R0 ;  /* 0x00000000000e7202 */ /* 0x000fc40000000f00 */
[----:B0-----:R-:W-:-:S03]  /*9380*/  MOV R15, R5 ;  /* 0x00000005000f7202 */ /* 0x001fc60000000f00 */
[----:B------:R-:W-:-:S03]  /*9390*/  IMAD.WIDE R4, R185, 0x2, R14 ;  /* 0x00000002b9047825 */ /* 0x000fc600078e020e */
[C---:B------:R-:W-:Y:S02]  /*93a0*/  IADD3 R91, P5, R4.reuse, 0x40, RZ ;  /* 0x00000040045b7810 */ /* 0x040fe40007fbe0ff */
[C---:B------:R-:W-:Y:S02]  /*93b0*/  LOP3.LUT R9, R4.reuse, 0x380, RZ, 0xc0, !PT ;  /* 0x0000038004097812 */ /* 0x040fe400078ec0ff */
[----:B------:R-:W-:Y:S01]  /*93c0*/  LOP3.LUT R26, R91, 0x380, RZ, 0xc0, !PT ;  /* 0x000003805b1a7812 */ /* 0x000fe200078ec0ff */
[----:B------:R-:W-:Y:S01]  /*93d0*/  IMAD.X R29, RZ, RZ, R5, P5 ;  /* 0x000000ffff1d7224 */ /* 0x000fe200028e0605 */
[----:B------:R-:W-:Y:S02]  /*93e0*/  SHF.R.U64 R9, R9, 0x3, RZ ;  /* 0x0000000309097819 */ /* 0x000fe400000012ff */
[C---:B------:R-:W-:Y:S02]  /*93f0*/  IADD3 R49, P6, R4.reuse, 0x20, RZ ;  /* 0x0000002004317810 */ /* 0x040fe40007fde0ff */
[----:B------:R-:W-:-:S02]  /*9400*/  IADD3 R95, P4, R4, 0x60, RZ ;  /* 0x00000060045f7810 */ /* 0x000fc40007f9e0ff */
[C---:B------:R-:W-:Y:S01]  /*9410*/  IADD3 R97, P3, R4.reuse, 0x4000, RZ ;  /* 0x0000400004617810 */ /* 0x040fe20007f7e0ff */
[--C-:B------:R-:W-:Y:S01]  /*9420*/  IMAD.X R31, RZ, RZ, R5.reuse, P6 ;  /* 0x000000ffff1f7224 */ /* 0x100fe200030e0605 */
[C---:B------:R-:W-:Y:S01]  /*9430*/  IADD3 R99, P2, R4.reuse, 0x4020, RZ ;  /* 0x0000402004637810 */ /* 0x040fe20007f5e0ff */
[--C-:B------:R-:W-:Y:S01]  /*9440*/  IMAD.X R27, RZ, RZ, R5.reuse, P4 ;  /* 0x000000ffff1b7224 */ /* 0x100fe200020e0605 */
[C---:B------:R-:W-:Y:S01]  /*9450*/  IADD3 R101, P1, R4.reuse, 0x4040, RZ ;  /* 0x0000404004657810 */ /* 0x040fe20007f3e0ff */
[--C-:B------:R-:W-:Y:S01]  /*9460*/  IMAD.X R11, RZ, RZ, R5.reuse, P3 ;  /* 0x000000ffff0b7224 */ /* 0x100fe200018e0605 */
[----:B------:R-:W-:Y:S01]  /*9470*/  BAR.SYNC.DEFER_BLOCKING 0x1, 0x100 ;  /* 0x0044000000007b1d */ /* 0x000fe20000010000 */
[----:B------:R-:W-:Y:S02]  /*9480*/  IADD3 R103, P0, R4, 0x4060, RZ ;  /* 0x0000406004677810 */ /* 0x000fe40007f1e0ff */
[----:B------:R-:W-:Y:S01]  /*9490*/  SHF.R.U64 R26, R26, 0x3, RZ ;  /* 0x000000031a1a7819 */ /* 0x000fe200000012ff */
[--C-:B------:R-:W-:Y:S01]  /*94a0*/  IMAD.X R25, RZ, RZ, R5.reuse, P1 ;  /* 0x000000ffff197224 */ /* 0x100fe200008e0605 */
[----:B------:R-:W-:Y:S01]  /*94b0*/  LOP3.LUT R4, R9, R4, RZ, 0x3c, !PT ;  /* 0x0000000409047212 */ /* 0x000fe200078e3cff */
[--C-:B------:R-:W-:Y:S01]  /*94c0*/  IMAD.X R9, RZ, RZ, R5.reuse, P2 ;  /* 0x000000ffff097224 */ /* 0x100fe200010e0605 */
[----:B------:R-:W-:Y:S01]  /*94d0*/  LOP3.LUT R28, R26, R91, RZ, 0x3c, !PT ;  /* 0x0000005b1a1c7212 */ /* 0x000fe200078e3cff */
[----:B------:R-:W-:Y:S01]  /*94e0*/  IMAD.X R21, RZ, RZ, R5, P0 ;  /* 0x000000ffff157224 */ /* 0x000fe200000e0605 */
[----:B------:R-:W-:-:S02]  /*94f0*/  MOV R91, R4 ;  /* 0x00000004005b7202 */ /* 0x000fc40000000f00 */
[----:B------:R-:W-:Y:S02]  /*9500*/  LOP3.LUT R10, R49, 0x380, RZ, 0xc0, !PT ;  /* 0x00000380310a7812 */ /* 0x000fe400078ec0ff */
[----:B------:R-:W-:Y:S02]  /*9510*/  LOP3.LUT R48, R95, 0x380, RZ, 0xc0, !PT ;  /* 0x000003805f307812 */ /* 0x000fe400078ec0ff */
[----:B------:R-:W-:Y:S02]  /*9520*/  F2FP.BF16.F32.PACK_AB R5, R20, R93 ;  /* 0x0000005d1405723e */ /* 0x000fe400000010ff */
[----:B------:R-:W-:Y:S02]  /*9530*/  LOP3.LUT R50, R97, 0x380, RZ, 0xc0, !PT ;  /* 0x0000038061327812 */ /* 0x000fe400078ec0ff */
[----:B------:R-:W-:Y:S02]  /*9540*/  LOP3.LUT R20, R99, 0x380, RZ, 0xc0, !PT ;  /* 0x0000038063147812 */ /* 0x000fe400078ec0ff */
[----:B------:R-:W-:-:S02]  /*9550*/  SHF.R.U64 R10, R10, 0x3, RZ ;  /* 0x000000030a0a7819 */ /* 0x000fc400000012ff */
[----:B------:R-:W-:Y:S02]  /*9560*/  SHF.R.U64 R48, R48, 0x3, RZ ;  /* 0x0000000330307819 */ /* 0x000fe400000012ff */
[----:B------:R-:W-:Y:S02]  /*9570*/  SHF.R.U64 R50, R50, 0x3, RZ ;  /* 0x0000000332327819 */ /* 0x000fe400000012ff */
[----:B------:R-:W-:Y:S02]  /*9580*/  F2FP.BF16.F32.PACK_AB R4, R24, R153 ;  /* 0x000000991804723e */ /* 0x000fe400000010ff */
[----:B------:R-:W-:Y:S02]  /*9590*/  SHF.R.U64 R20, R20, 0x3, RZ ;  /* 0x0000000314147819 */ /* 0x000fe400000012ff */
[----:B------:R-:W-:Y:S01]  /*95a0*/  LOP3.LUT R24, R101, 0x380, RZ, 0xc0, !PT ;  /* 0x0000038065187812 */ /* 0x000fe200078ec0ff */
[----:B------:R0:W-:Y:S01]  /*95b0*/  STSM.16.M88.4 [R91], R4 ;  /* 0x000000045b007844 */ /* 0x0001e20000000200 */
[----:B------:R-:W-:-:S02]  /*95c0*/  LOP3.LUT R30, R10, R49, RZ, 0x3c, !PT ;  /* 0x000000310a1e7212 */ /* 0x000fc400078e3cff */
[----:B------:R-:W-:Y:S02]  /*95d0*/  LOP3.LUT R26, R48, R95, RZ, 0x3c, !PT ;  /* 0x0000005f301a7212 */ /* 0x000fe400078e3cff */
[----:B------:R-:W-:Y:S02]  /*95e0*/  LOP3.LUT R10, R50, R97, RZ, 0x3c, !PT ;  /* 0x00000061320a7212 */ /* 0x000fe400078e3cff */
[----:B------:R-:W-:Y:S02]  /*95f0*/  LOP3.LUT R48, R103, 0x380, RZ, 0xc0, !PT ;  /* 0x0000038067307812 */ /* 0x000fe400078ec0ff */
[----:B------:R-:W-:Y:S02]  /*9600*/  LOP3.LUT R8, R20, R99, RZ, 0x3c, !PT ;  /* 0x0000006314087212 */ /* 0x000fe400078e3cff */
[----:B------:R-:W-:Y:S02]  /*9610*/  SHF.R.U64 R24, R24, 0x3, RZ ;  /* 0x0000000318187819 */ /* 0x000fe400000012ff */
[----:B------:R-:W-:-:S02]  /*9620*/  SHF.R.U64 R48, R48, 0x3, RZ ;  /* 0x0000000330307819 */ /* 0x000fc400000012ff */
[----:B------:R-:W-:Y:S02]  /*9630*/  MOV R50, R10 ;  /* 0x0000000a00327202 */ /* 0x000fe40000000f00 */
[----:B------:R-:W-:Y:S02]  /*9640*/  MOV R49, R8 ;  /* 0x0000000800317202 */ /* 0x000fe40000000f00 */
[----:B------:R-:W-:Y:S02]  /*9650*/  LOP3.LUT R24, R24, R101, RZ, 0x3c, !PT ;  /* 0x0000006518187212 */ /* 0x000fe400078e3cff */
[----:B------:R-:W-:Y:S02]  /*9660*/  MOV R30, R30 ;  /* 0x0000001e001e7202 */ /* 0x000fe40000000f00 */
[----:B------:R-:W-:Y:S02]  /*9670*/  F2FP.BF16.F32.PACK_AB R8, R87, R92 ;  /* 0x0000005c5708723e */ /* 0x000fe400000010ff */
[----:B------:R-:W-:-:S02]  /*9680*/  F2FP.BF16.F32.PACK_AB R9, R85, R88 ;  /* 0x000000585509723e */ /* 0x000fc400000010ff */
[----:B------:R-:W-:Y:S02]  /*9690*/  F2FP.BF16.F32.PACK_AB R10, R83, R86 ;  /* 0x00000056530a723e */ /* 0x000fe400000010ff */
[----:B------:R-:W-:Y:S02]  /*96a0*/  F2FP.BF16.F32.PACK_AB R11, R81, R84 ;  /* 0x00000054510b723e */ /* 0x000fe400000010ff */
[----:B------:R-:W-:Y:S02]  /*96b0*/  LOP3.LUT R20, R48, R103, RZ, 0x3c, !PT ;  /* 0x0000006730147212 */ /* 0x000fe400078e3cff */
[----:B------:R-:W-:Y:S01]  /*96c0*/  MOV R90, R28 ;  /* 0x0000001c005a7202 */ /* 0x000fe20000000f00 */
[----:B------:R1:W-:Y:S01]  /*96d0*/  STSM.16.M88.4 [R30], R8 ;  /* 0x000000081e007844 */ /* 0x0003e20000000200 */
[----:B------:R-:W-:Y:S02]  /*96e0*/  MOV R89, R26 ;  /* 0x0000001a00597202 */ /* 0x000fe40000000f00 */
[----:B------:R-:W-:-:S02]  /*96f0*/  MOV R48, R24 ;  /* 0x0000001800307202 */ /* 0x000fc40000000f00 */
[----:B0-----:R-:W-:Y:S02]  /*9700*/  F2FP.BF16.F32.PACK_AB R4, R79, R82 ;  /* 0x000000524f04723e */ /* 0x001fe400000010ff */
        /* <DEDUP_REMOVED lines=8> */
[----:B-1----:R-:W-:Y:S02]  /*9790*/  F2FP.BF16.F32.PACK_AB R8, R63, R66 ;  /* 0x000000423f08723e */ /* 0x002fe400000010ff */
[----:B------:R-:W-:Y:S01]  /*97a0*/  F2FP.BF16.F32.PACK_AB R9, R61, R64 ;  /* 0x000000403d09723e */ /* 0x000fe200000010ff */
[----:B------:R-:W-:Y:S01]  /*97b0*/  STSM.16.M88.4 [R89], R24 ;  /* 0x0000001859007844 */ /* 0x000fe20000000200 */
[----:B------:R-:W-:Y:S02]  /*97c0*/  F2FP.BF16.F32.PACK_AB R10, R59, R62 ;  /* 0x0000003e3b0a723e */ /* 0x000fe400000010ff */
[----:B------:R-:W-:Y:S02]  /*97d0*/  F2FP.BF16.F32.PACK_AB R11, R57, R60 ;  /* 0x0000003c390b723e */ /* 0x000fe400000010ff */
[----:B------:R-:W-:-:S02]  /*97e0*/  F2FP.BF16.F32.PACK_AB R28, R55, R58 ;  /* 0x0000003a371c723e */ /* 0x000fc400000010ff */
[----:B------:R-:W-:Y:S01]  /*97f0*/  F2FP.BF16.F32.PACK_AB R29, R53, R56 ;  /* 0x00000038351d723e */ /* 0x000fe200000010ff */
[----:B------:R1:W-:Y:S01]  /*9800*/  STSM.16.M88.4 [R50], R8 ;  /* 0x0000000832007844 */ /* 0x0003e20000000200 */
[----:B------:R-:W-:Y:S01]  /*9810*/  F2FP.BF16.F32.PACK_AB R30, R47, R54 ;  /* 0x000000362f1e723e */ /* 0x000fe200000010ff */
[----:B0-----:R-:W-:Y:S01]  /*9820*/  IMAD.U32 R4, RZ, RZ, UR4 ;  /* 0x00000004ff047e24 */ /* 0x001fe2000f8e00ff */
[----:B------:R-:W-:Y:S01]  /*9830*/  F2FP.BF16.F32.PACK_AB R31, R45, R52 ;  /* 0x000000342d1f723e */ /* 0x000fe200000010ff */
[----:B------:R-:W-:Y:S01]  /*9840*/  IMAD.U32 R5, RZ, RZ, UR8 ;  /* 0x00000008ff057e24 */ /* 0x000fe2000f8e00ff */
[----:B------:R-:W-:Y:S02]  /*9850*/  F2FP.BF16.F32.PACK_AB R52, R43, R46 ;  /* 0x0000002e2b34723e */ /* 0x000fe400000010ff */
[----:B------:R-:W-:Y:S01]  /*9860*/  F2FP.BF16.F32.PACK_AB R53, R41, R44 ;  /* 0x0000002c2935723e */ /* 0x000fe200000010ff */
[----:B------:R0:W-:Y:S01]  /*9870*/  STSM.16.M88.4 [R49], R28 ;  /* 0x0000001c31007844 */ /* 0x0001e20000000200 */
[----:B------:R-:W-:-:S02]  /*9880*/  F2FP.BF16.F32.PACK_AB R54, R39, R42 ;  /* 0x0000002a2736723e */ /* 0x000fc400000010ff */
[----:B------:R-:W-:Y:S02]  /*9890*/  F2FP.BF16.F32.PACK_AB R55, R37, R40 ;  /* 0x000000282537723e */ /* 0x000fe400000010ff */
[----:B------:R-:W-:Y:S02]  /*98a0*/  MOV R20, R20 ;  /* 0x0000001400147202 */ /* 0x000fe40000000f00 */
[----:B------:R-:W-:Y:S01]  /*98b0*/  PLOP3.LUT P0, PT, PT, PT, UP1, 0x80, 0x0 ;  /* 0x000000000000781c */ /* 0x000fe20003f0f018 */
[----:B------:R0:W-:Y:S01]  /*98c0*/  STSM.16.M88.4 [R48], R52 ;  /* 0x0000003430007844 */ /* 0x0001e20000000200 */
[----:B------:R-:W-:-:S03]  /*98d0*/  PLOP3.LUT P2, PT, PT, PT, UP0, 0x80, 0x0 ;  /* 0x000000000000781c */ /* 0x000fc60003f4f008 */
[----:B------:R0:W-:Y:S01]  /*98e0*/  STSM.16.M88.4 [R20], R148 ;  /* 0x0000009414007844 */ /* 0x0001e20000000200 */
[----:B------:R-:W-:Y:S01]  /*98f0*/  BAR.SYNC.DEFER_BLOCKING 0x1, 0x100 ;  /* 0x0044000000007b1d */ /* 0x000fe20000010000 */
[----:B------:R-:W-:Y:S02]  /*9900*/  IMAD.U32 R6, RZ, RZ, UR6 ;  /* 0x00000006ff067e24 */ /* 0x000fe4000f8e00ff */
[----:B------:R-:W-:-:S04]  /*9910*/  IMAD.U32 R7, RZ, RZ, UR7 ;  /* 0x00000007ff077e24 */ /* 0x000fc8000f8e00ff */
[----:B-1----:R-:W2:Y:S04]  /*9920*/  @P0 LDG.E R8, desc[UR48][R4.64] ;  /* 0x0000003004080981 */ /* 0x002ea8000c1e1900 */
[----:B------:R-:W3:Y:S01]  /*9930*/  @P2 LDG.E R6, desc[UR48][R6.64] ;  /* 0x0000003006062981 */ /* 0x000ee2000c1e1900 */
[----:B------:R-:W-:Y:S01]  /*9940*/  IMAD R9, R16, 0x40, R2 ;  /* 0x0000004010097824 */ /* 0x000fe200078e0202 */
[----:B------:R-:W-:Y:S01]  /*9950*/  UMOV UR4, URZ ;  /* 0x0000003f00047c82 */ /* 0x000fe20008000000 */
[----:B------:R-:W-:Y:S02]  /*9960*/  ULDC UR10, c[0x0][0xa88] ;  /* 0x0002a200000a7ab9 */ /* 0x000fe40000000800 */
[----:B------:R-:W-:-:S03]  /*9970*/  IMAD.WIDE R14, R9, 0x2, R14 ;  /* 0x00000002090e7825 */ /* 0x000fc600078e020e */
[----:B------:R-:W-:Y:S02]  /*9980*/  IADD3 R33, P1, R14, 0x1000, RZ ;  /* 0x000010000e217810 */ /* 0x000fe40007f3e0ff */
[----:B--2---:R-:W-:Y:S02]  /*9990*/  @P0 R2UR UR4, R8 ;  /* 0x00000000080402ca */ /* 0x004fe400000e0000 */
[----:B---3--:R-:W-:Y:S01]  /*99a0*/  @P2 R2UR UR10, R6 ;  /* 0x00000000060a22ca */ /* 0x008fe200000e0000 */
[----:B0-----:R-:W-:-:S14]  /*99b0*/  @P2 BRA `(.L_x_2066) ;  /* 0x0000000000182947 */ /* 0x001fdc0003800000 */
[----:B------:R-:W-:Y:S05]  /*99c0*/  @!P0 BRA `(.L_x_2066) ;  /* 0x0000000000148947 */ /* 0x000fea0003800000 */
[----:B------:R-:W2:Y:S04]  /*99d0*/  LDG.E R7, desc[UR48][R4.64] ;  /* 0x0000003004077981 */ /* 0x000ea8000c1e1900 */
[----:B------:R-:W3:Y:S01]  /*99e0*/  LDG.E R6, desc[UR48][R4.64+0x4] ;  /* 0x0000043004067981 */ /* 0x000ee2000c1e1900 */
[----:B--2---:R-:W-:Y:S02]  /*99f0*/  R2UR UR6, R7 ;  /* 0x00000000070672ca */ /* 0x004fe400000e0000 */
[----:B---3--:R-:W-:-:S13]  /*9a00*/  R2UR UR10, R6 ;  /* 0x00000000060a72ca */ /* 0x008fda00000e0000 */
[----:B------:R-:W-:-:S12]  /*9a10*/  UIADD3 UR10, -UR6, UR10, URZ ;  /* 0x0000000a060a7290 */ /* 0x000fd8000fffe13f */
.L_x_2066:
[----:B------:R-:W-:Y:S01]  /*9a20*/  USHF.R.S32.HI UR14, URZ, 0x1f, UR39 ;  /* 0x0000001f3f0e7899 */ /* 0x000fe20008011427 */
[----:B------:R-:W-:Y:S01]  /*9a30*/  IMAD.U32 R8, RZ, RZ, UR40 ;  /* 0x00000028ff087e24 */ /* 0x000fe2000f8e00ff */
[----:B------:R-:W-:Y:S01]  /*9a40*/  ULDC.64 UR12, c[0x0][0xb70] ;  /* 0x0002dc00000c7ab9 */ /* 0x000fe20000000a00 */
[----:B------:R-:W-:Y:S01]  /*9a50*/  USHF.R.S32.HI UR9, URZ, 0x1f, UR4 ;  /* 0x0000001f3f097899 */ /* 0x000fe20008011404 */
[----:B------:R-:W-:Y:S01]  /*9a60*/  IADD3 R25, P2, R14, 0x2000, RZ ;  /* 0x000020000e197810 */ /* 0x000fe20007f5e0ff */
[----:B------:R-:W-:Y:S01]  /*9a70*/  UIMAD UR11, UR14, UR12, URZ ;  /* 0x0000000c0e0b72a4 */ /* 0x000fe2000f8e023f */
[----:B------:R-:W-:Y:S01]  /*9a80*/  IMAD R8, R8, 0x80, R19 ;  /* 0x0000008008087824 */ /* 0x000fe200078e0213 */
[----:B------:R-:W-:Y:S01]  /*9a90*/  UMOV UR8, UR4 ;  /* 0x0000000400087c82 */ /* 0x000fe20008000000 */
[----:B------:R-:W-:Y:S01]  /*9aa0*/  USEL UR38, UR38, URZ, !UP1 ;  /* 0x0000003f26267287 */ /* 0x000fe2000c800000 */
[----:B------:R-:W-:Y:S01]  /*9ab0*/  IADD3 R7, P6, R14, 0x3000, RZ ;  /* 0x000030000e077810 */ /* 0x000fe20007fde0ff */
[----:B------:R-:W-:Y:S01]  /*9ac0*/  UIMAD.WIDE.U32 UR6, UR39, UR12, UR8 ;  /* 0x0000000c270672a5 */ /* 0x000fe2000f8e0008 */
[----:B------:R-:W-:Y:S01]  /*9ad0*/  SHF.R.S32.HI R5, RZ, 0x1f, R8 ;  /* 0x0000001fff057819 */ /* 0x000fe20000011408 */
[----:B------:R-:W-:Y:S01]  /*9ae0*/  UIMAD UR11, UR39, UR13, UR11 ;  /* 0x0000000d270b72a4 */ /* 0x000fe2000f8e020b */
[----:B------:R-:W-:Y:S01]  /*9af0*/  LOP3.LUT R32, R33, 0x380, RZ, 0xc0, !PT ;  /* 0x0000038021207812 */ /* 0x000fe200078ec0ff */
[----:B------:R-:W-:Y:S01]  /*9b00*/  USEL UR37, UR37, URZ, !UP1 ;  /* 0x0000003f25257287 */ /* 0x000fe2000c800000 */
[----:B------:R-:W-:Y:S01]  /*9b10*/  LOP3.LUT R24, R25, 0x380, RZ, 0xc0, !PT ;  /* 0x0000038019187812 */ /* 0x000fe200078ec0ff */
[----:B------:R-:W-:Y:S01]  /*9b20*/  ULDC.64 UR12, c[0x0][0xb78] ;  /* 0x0002de00000c7ab9 */ /* 0x000fe20000000a00 */
[----:B------:R-:W-:Y:S01]  /*9b30*/  UIADD3 UR7, UR7, UR11, URZ ;  /* 0x0000000b07077290 */ /* 0x000fe2000fffe03f */
[----:B------:R-:W-:Y:S01]  /*9b40*/  LOP3.LUT R4, R7, 0x380, RZ, 0xc0, !PT ;  /* 0x0000038007047812 */ /* 0x000fe200078ec0ff */
[----:B------:R-:W-:Y:S01]  /*9b50*/  UIMAD UR8, UR38, UR12, URZ ;  /* 0x0000000c260872a4 */ /* 0x000fe2000f8e023f */
[----:B------:R-:W-:Y:S01]  /*9b60*/  SHF.R.U64 R32, R32, 0x3, RZ ;  /* 0x0000000320207819 */ /* 0x000fe200000012ff */
[----:B------:R-:W-:Y:S01]  /*9b70*/  UIMAD.WIDE.U32 UR6, UR37, UR12, UR6 ;  /* 0x0000000c250672a5 */ /* 0x000fe2000f8e0006 */
[----:B------:R-:W-:Y:S01]  /*9b80*/  SHF.R.U64 R24, R24, 0x3, RZ ;  /* 0x0000000318187819 */ /* 0x000fe200000012ff */
[----:B------:R-:W-:Y:S01]  /*9b90*/  UIMAD UR8, UR37, UR13, UR8 ;  /* 0x0000000d250872a4 */ /* 0x000fe2000f8e0208 */
[----:B------:R-:W-:-:S02]  /*9ba0*/  SHF.R.U64 R4, R4, 0x3, RZ ;  /* 0x0000000304047819 */ /* 0x000fc400000012ff */
[----:B------:R-:W-:Y:S01]  /*9bb0*/  LOP3.LUT R32, R32, R33, RZ, 0x3c, !PT ;  /* 0x0000002120207212 */ /* 0x000fe200078e3cff */
[--C-:B------:R-:W-:Y:S01]  /*9bc0*/  IMAD.X R33, RZ, RZ, R15.reuse, P1 ;  /* 0x000000ffff217224 */ /* 0x100fe200008e060f */
[----:B------:R-:W-:Y:S01]  /*9bd0*/  IADD3 R6, P0, R8, UR6, RZ ;  /* 0x0000000608067c10 */ /* 0x000fe2000ff1e0ff */
[----:B------:R-:W-:Y:S01]  /*9be0*/  IMAD.U32 R10, RZ, RZ, UR8 ;  /* 0x00000008ff0a7e24 */ /* 0x000fe2000f8e00ff */
[----:B------:R-:W-:Y:S01]  /*9bf0*/  LOP3.LUT R24, R24, R25, RZ, 0x3c, !PT ;  /* 0x0000001918187212 */ /* 0x000fe200078e3cff */
[----:B------:R-:W-:Y:S01]  /*9c00*/  IMAD.X R25, RZ, RZ, R15, P2 ;  /* 0x000000ffff197224 */ /* 0x000fe200010e060f */
[----:B------:R-:W-:Y:S01]  /*9c10*/  IADD3 R41, P5, R14, 0x4000, RZ ;  /* 0x000040000e297810 */ /* 0x000fe20007fbe0ff */
[----:B------:R-:W-:Y:S01]  /*9c20*/  ULDC.64 UR12, c[0x0][0xaa0] ;  /* 0x0002a800000c7ab9 */ /* 0x000fe20000000a00 */
[----:B------:R-:W-:Y:S01]  /*9c30*/  IADD3.X R5, R5, UR7, R10, P0, !PT ;  /* 0x0000000705057c10 */ /* 0x000fe200087fe40a */
[----:B------:R-:W-:Y:S01]  /*9c40*/  ULDC.64 UR6, c[0x0][0xb40] ;  /* 0x0002d00000067ab9 */ /* 0x000fe20000000a00 */
[----:B------:R-:W-:-:S02]  /*9c50*/  LOP3.LUT R4, R4, R7, RZ, 0x3c, !PT ;  /* 0x0000000704047212 */ /* 0x000fc400078e3cff */
[----:B------:R-:W-:Y:S02]  /*9c60*/  LEA R20, P0, R6, UR6, 0x2 ;  /* 0x0000000606147c11 */ /* 0x000fe4000f8010ff */
[----:B------:R-:W-:Y:S02]  /*9c70*/  IADD3 R45, P4, R14, 0x5000, RZ ;  /* 0x000050000e2d7810 */ /* 0x000fe40007f9e0ff */
[----:B------:R-:W-:Y:S01]  /*9c80*/  LEA.HI.X R21, R6, UR7, R5, 0x2, P0 ;  /* 0x0000000706157c11 */ /* 0x000fe200080f1405 */
[----:B------:R-:W-:Y:S01]  /*9c90*/  VIADD R5, R8, 0x8 ;  /* 0x0000000808057836 */ /* 0x000fe20000000000 */
[----:B------:R-:W-:Y:S02]  /*9ca0*/  LOP3.LUT P0, RZ, R23, 0x3, RZ, 0xc0, !PT ;  /* 0x0000000317ff7812 */ /* 0x000fe4000780c0ff */
[----:B------:R-:W-:Y:S02]  /*9cb0*/  IADD3 R29, P3, R14, 0x6000, RZ ;  /* 0x000060000e1d7810 */ /* 0x000fe40007f7e0ff */
[----:B------:R-:W-:-:S02]  /*9cc0*/  ISETP.GE.OR P1, PT, R8, UR10, P0 ;  /* 0x0000000a08007c0c */ /* 0x000fc40008726670 */
[C---:B------:R-:W-:Y:S02]  /*9cd0*/  IADD3 R7, P2, R14.reuse, 0x7000, RZ ;  /* 0x000070000e077810 */ /* 0x040fe40007f5e0ff */
[----:B------:R-:W-:Y:S01]  /*9ce0*/  ISETP.GE.OR P0, PT, R5, UR10, P0 ;  /* 0x0000000a05007c0c */ /* 0x000fe20008706670 */
[----:B------:R-:W-:Y:S01]  /*9cf0*/  IMAD.X R5, RZ, RZ, R15, P6 ;  /* 0x000000ffff057224 */ /* 0x000fe200030e060f */
[----:B------:R-:W-:Y:S02]  /*9d00*/  LOP3.LUT R40, R41, 0x380, RZ, 0xc0, !PT ;  /* 0x0000038029287812 */ /* 0x000fe400078ec0ff */
[----:B------:R-:W-:Y:S02]  /*9d10*/  LOP3.LUT R44, R45, 0x380, RZ, 0xc0, !PT ;  /* 0x000003802d2c7812 */ /* 0x000fe400078ec0ff */
[----:B------:R-:W-:Y:S02]  /*9d20*/  LOP3.LUT R28, R29, 0x380, RZ, 0xc0, !PT ;  /* 0x000003801d1c7812 */ /* 0x000fe400078ec0ff */
[----:B------:R-:W-:Y:S01]  /*9d30*/  LOP3.LUT R9, R14, 0x380, RZ, 0xc0, !PT ;  /* 0x000003800e097812 */ /* 0x000fe200078ec0ff */
[----:B------:R-:W-:Y:S01]  /*9d40*/  UIMAD UR6, UR9, UR12, URZ ;  /* 0x0000000c090672a4 */ /* 0x000fe2000f8e023f */
[----:B------:R-:W-:Y:S01]  /*9d50*/  LOP3.LUT R6, R7, 0x380, RZ, 0xc0, !PT ;  /* 0x0000038007067812 */ /* 0x000fe200078ec0ff */
[----:B------:R-:W-:Y:S01]  /*9d60*/  IMAD.U32 R13, RZ, RZ, UR12 ;  /* 0x0000000cff0d7e24 */ /* 0x000fe2000f8e00ff */
[----:B------:R-:W-:Y:S01]  /*9d70*/  SHF.R.U64 R40, R40, 0x3, RZ ;  /* 0x0000000328287819 */ /* 0x000fe200000012ff */
[----:B------:R0:W-:Y:S01]  /*9d80*/  @!P0 STG.E desc[UR48][R20.64+0x20], R3 ;  /* 0x0000200314008986 */ /* 0x0001e2000c101930 */
[----:B------:R-:W-:Y:S01]  /*9d90*/  SHF.R.U64 R44, R44, 0x3, RZ ;  /* 0x000000032c2c7819 */ /* 0x000fe200000012ff */
[----:B------:R-:W-:Y:S01]  /*9da0*/  ULDC.64 UR8, c[0x0][0xae0] ;  /* 0x0002b80000087ab9 */ /* 0x000fe20000000a00 */
        /* <DEDUP_REMOVED lines=15> */
[----:B0-----:R-:W-:Y:S01]  /*9ea0*/  SHF.R.S32.HI R3, RZ, 0x1f, R2 ;  /* 0x0000001fff037819 */ /* 0x001fe20000011402 */
[----:B------:R-:W-:-:S02]  /*9eb0*/  UIMAD UR6, UR4, UR13, UR6 ;  /* 0x0000000d040672a4 */ /* 0x000fc4000f8e0206 */
[----:B------:R0:W5:Y:S01]  /*9ec0*/  LD.E.128 R36, desc[UR48][R14.64] ;  /* 0x000000300e247980 */ /* 0x000162000c101d00 */
[----:B-1----:R-:W-:-:S03]  /*9ed0*/  IMAD.WIDE.U32 R12, R13, UR4, R2 ;  /* 0x000000040d0c7c25 */ /* 0x002fc6000f8e0002 */
[----:B------:R-:W5:Y:S04]  /*9ee0*/  LD.E.128 R4, desc[UR48][R4.64] ;  /* 0x0000003004047980 */ /* 0x000f68000c101d00 */
[----:B------:R-:W5:Y:S04]  /*9ef0*/  LD.E.128 R40, desc[UR48][R40.64] ;  /* 0x0000003028287980 */ /* 0x000f68000c101d00 */
[----:B------:R-:W5:Y:S04]  /*9f00*/  LD.E.128 R44, desc[UR48][R44.64] ;  /* 0x000000302c2c7980 */ /* 0x000f68000c101d00 */
[----:B------:R-:W5:Y:S04]  /*9f10*/  LD.E.128 R28, desc[UR48][R28.64] ;  /* 0x000000301c1c7980 */ /* 0x000f68000c101d00 */
[----:B------:R-:W5:Y:S01]  /*9f20*/  LD.E.128 R8, desc[UR48][R8.64] ;  /* 0x0000003008087980 */ /* 0x000f62000c101d00 */
[----:B------:R-:W-:Y:S01]  /*9f30*/  UIMAD UR4, UR14, UR8, URZ ;  /* 0x000000080e0472a4 */ /* 0x000fe2000f8e023f */
[----:B------:R-:W-:Y:S01]  /*9f40*/  @!PT LDS RZ, [RZ] ;  /* 0x00000000fffff984 */ /* 0x000fe20000000800 */
[----:B------:R-:W-:Y:S01]  /*9f50*/  @!PT LDS RZ, [RZ] ;  /* 0x00000000fffff984 */ /* 0x000fe20000000800 */
[----:B------:R-:W-:Y:S01]  /*9f60*/  @!PT LDS RZ, [RZ] ;  /* 0x00000000fffff984 */ /* 0x000fe20000000800 */
[----:B------:R-:W-:Y:S01]  /*9f70*/  @!PT LDS RZ, [RZ] ;  /* 0x00000000fffff984 */ /* 0x000fe20000000800 */
[----:B------:R1:W-:Y:S06]  /*9f80*/  MEMBAR.ALL.CTA ;  /* 0x0000000000007992 */ /* 0x0003ec0000008000 */
[----:B-1----:R-:W1:Y:S01]  /*9f90*/  FENCE.VIEW.ASYNC.S ;  /* 0x00000000000073c6 */ /* 0x002e620000000000 */
[----:B------:R-:W-:Y:S01]  /*9fa0*/  VIADD R13, R13, UR6 ;  /* 0x000000060d0d7c36 */ /* 0x000fe20008000000 */
[----:B------:R-:W-:Y:S01]  /*9fb0*/  UIMAD UR10, UR40, -0x80, UR10 ;  /* 0xffffff80280a78a4 */ /* 0x000fe2000f8e020a */
[----:B------:R-:W-:Y:S01]  /*9fc0*/  IMAD.U32 R3, RZ, RZ, UR8 ;  /* 0x00000008ff037e24 */ /* 0x000fe2000f8e00ff */
[----:B------:R-:W-:Y:S01]  /*9fd0*/  UIMAD UR4, UR39, UR9, UR4 ;  /* 0x00000009270472a4 */ /* 0x000fe2000f8e0204 */
[----:B------:R-:W-:-:S02]  /*9fe0*/  ULDC.64 UR6, c[0x0][0xae8] ;  /* 0x0002ba0000067ab9 */ /* 0x000fc40000000a00 */
[----:B------:R-:W-:Y:S01]  /*9ff0*/  IMAD.WIDE.U32 R12, R3, UR39, R12 ;  /* 0x00000027030c7c25 */ /* 0x000fe2000f8e000c */
[----:B------:R-:W-:-:S03]  /*a000*/  ISETP.GE.AND P2, PT, R16, UR10, PT ;  /* 0x0000000a10007c0c */ /* 0x000fc6000bf46270 */
[----:B------:R-:W-:Y:S01]  /*a010*/  VIADD R13, R13, UR4 ;  /* 0x000000040d0d7c36 */ /* 0x000fe20008000000 */
[----:B------:R-:W-:Y:S01]  /*a020*/  UIMAD UR4, UR38, UR6, URZ ;  /* 0x00000006260472a4 */ /* 0x000fe2000f8e023f */
[----:B------:R-:W-:Y:S02]  /*a030*/  VIADD R0, R0, 0x28820 ;  /* 0x0002882000007836 */ /* 0x000fe40000000000 */
[----:B------:R-:W-:Y:S01]  /*a040*/  IMAD.U32 R21, RZ, RZ, UR6 ;  /* 0x00000006ff157e24 */ /* 0x000fe2000f8e00ff */
[----:B------:R-:W-:Y:S01]  /*a050*/  UIMAD UR4, UR37, UR7, UR4 ;  /* 0x00000007250472a4 */ /* 0x000fe2000f8e0204 */
[C---:B0-----:R-:W-:Y:S01]  /*a060*/  VIADD R15, R16.reuse, 0x60 ;  /* 0x00000060100f7836 */ /* 0x041fe20000000000 */
[----:B------:R-:W-:Y:S01]  /*a070*/  PRMT R0, RZ, 0x654, R0 ;  /* 0x00000654ff007816 */ /* 0x000fe20000000000 */
[----:B------:R-:W-:Y:S01]  /*a080*/  IMAD.WIDE.U32 R20, R21, UR37, R12 ;  /* 0x0000002515147c25 */ /* 0x000fe2000f8e000c */
[----:B------:R-:W-:Y:S02]  /*a090*/  SHF.R.S32.HI R17, RZ, 0x1f, R16 ;  /* 0x0000001fff117819 */ /* 0x000fe40000011410 */
[----:B------:R-:W-:Y:S01]  /*a0a0*/  ISETP.GE.AND P1, PT, R15, UR10, PT ;  /* 0x0000000a0f007c0c */ /* 0x000fe2000bf26270 */
[C---:B------:R-:W-:Y:S01]  /*a0b0*/  VIADD R14, R16.reuse, 0x40 ;  /* 0x00000040100e7836 */ /* 0x040fe20000000000 */
[----:B-1----:R0:W-:Y:S01]  /*a0c0*/  SYNCS.ARRIVE.TRANS64.RED.A1T0 RZ, [R0+URZ], RZ ;  /* 0x000000ff00ff79a7 */ /* 0x0021e2000810043f */
[----:B------:R-:W-:Y:S01]  /*a0d0*/  VIADD R3, R16, 0x20 ;  /* 0x0000002010037836 */ /* 0x000fe20000000000 */
[----:B------:R-:W-:Y:S01]  /*a0e0*/  BSSY B1, `(.L_x_2067) ;  /* 0x0000017000017945 */ /* 0x000fe20003800000 */
[----:B------:R-:W-:-:S02]  /*a0f0*/  IMAD.U32 R15, RZ, RZ, UR40 ;  /* 0x00000028ff0f7e24 */ /* 0x000fc4000f8e00ff */
[----:B------:R-:W-:Y:S01]  /*a100*/  VIADD R53, R21, UR4 ;  /* 0x0000000415357c36 */ /* 0x000fe20008000000 */
[----:B------:R-:W-:Y:S01]  /*a110*/  ISETP.GE.AND P0, PT, R14, UR10, PT ;  /* 0x0000000a0e007c0c */ /* 0x000fe2000bf06270 */
[----:B------:R-:W-:Y:S01]  /*a120*/  IMAD.WIDE R14, R15, 0x80, R16 ;  /* 0x000000800f0e7825 */ /* 0x000fe200078e0210 */
[----:B------:R-:W-:Y:S01]  /*a130*/  ISETP.GE.AND P4, PT, R3, UR10, PT ;  /* 0x0000000a03007c0c */ /* 0x000fe2000bf86270 */
[----:B0-----:R-:W-:-:S12]  /*a140*/  @P2 BRA `(.L_x_2068) ;  /* 0x0000000000402947 */ /* 0x001fd80003800000 */
        /* <DEDUP_REMOVED lines=16> */
.L_x_2068:
[----:B------:R-:W-:Y:S05]  /*a250*/  BSYNC B1 ;  /* 0x0000000000017941 */ /* 0x000fea0003800000 */
.L_x_2067:
        /* <DEDUP_REMOVED lines=9> */
[----:B0----5:R-:W-:Y:S02]  /*a2f0*/  VIADD R36, R2, 0x40 ;  /* 0x0000004002247836 */ /* 0x021fe40000000000 */
        /* <DEDUP_REMOVED lines=8> */
[----:B------:R1:W-:Y:S04]  /*a380*/  @!P3 STG.E.128 desc[UR48][R36.64], R32 ;  /* 0x000000202400b986 */ /* 0x0003e8000c101d30 */
[----:B------:R1:W-:Y:S02]  /*a390*/  @!P4 STG.E.128 desc[UR48][R36.64+0x80], R44 ;  /* 0x0000802c2400c986 */ /* 0x0003e4000c101d30 */
.L_x_2070:
[----:B------:R-:W-:Y:S05]  /*a3a0*/  BSYNC B1 ;  /* 0x0000000000017941 */ /* 0x000fea0003800000 */
.L_x_2069:
        /* <DEDUP_REMOVED lines=9> */
[----:B-1---5:R-:W-:Y:S02]  /*a440*/  VIADD R32, R2, 0x40 ;  /* 0x0000004002207836 */ /* 0x022fe40000000000 */
        /* <DEDUP_REMOVED lines=10> */
.L_x_2072:
[----:B------:R-:W-:Y:S05]  /*a4f0*/  BSYNC B1 ;  /* 0x0000000000017941 */ /* 0x000fea0003800000 */
.L_x_2071:
[----:B------:R-:W-:Y:S05]  /*a500*/  @P1 BRA `(.L_x_2073) ;  /* 0x0000000c00081947 */ /* 0x000fea0003800000 */
[----:B------:R-:W-:Y:S01]  /*a510*/  IADD3 R3, P0, R14, 0x60, RZ ;  /* 0x000000600e037810 */ /* 0x000fe20007f1e0ff */
        /* <DEDUP_REMOVED lines=15> */
[----:B-----5:R3:W-:Y:S10]  /*a610*/  @!P1 STG.E.128 desc[UR48][R14.64], R4 ;  /* 0x000000040e009986 */ /* 0x0207f4000c101d30 */
[----:B------:R-:W-:Y:S05]  /*a620*/  @P0 BRA `(.L_x_2073) ;  /* 0x0000000800c00947 */ /* 0x000fea0003800000 */
[----:B------:R4:W-:Y:S01]  /*a630*/  STG.E.128 desc[UR48][R14.64+0x80], R8 ;  /* 0x000080080e007986 */ /* 0x0009e2000c101d30 */
[----:B------:R-:W-:Y:S05]  /*a640*/  BRA `(.L_x_2073) ;  /* 0x0000000800b87947 */ /* 0x000fea0003800000 */
.L_x_2065:
[----:B------:R-:W-:Y:S01]  /*a650*/  ULDC.64 UR6, c[0x0][0xbe0] ;  /* 0x0002f80000067ab9 */ /* 0x000fe20000000a00 */
[----:B------:R-:W-:Y:S02]  /*a660*/  USHF.L.U32 UR4, UR37, 0x2, URZ ;  /* 0x0000000225047899 */ /* 0x000fe4000800063f */
[----:B------:R-:W-:Y:S01]  /*a670*/  UISETP.NE.U32.AND UP0, UPT, UR6, URZ, UPT ;  /* 0x0000003f0600728c */ /* 0x000fe2000bf05070 */
[----:B------:R-:W-:Y:S01]  /*a680*/  ULDC.64 UR8, c[0x0][0xbd8] ;  /* 0x0002f60000087ab9 */ /* 0x000fe20000000a00 */
[----:B------:R-:W-:Y:S02]  /*a690*/  USHF.L.U64.HI UR10, UR37, 0x2, UR38 ;  /* 0x00000002250a7899 */ /* 0x000fe40008010226 */
[----:B------:R-:W-:Y:S02]  /*a6a0*/  UISETP.NE.AND.EX UP1, UPT, UR7, URZ, UPT, UP0 ;  /* 0x0000003f0700728c */ /* 0x000fe4000bf25300 */
[----:B------:R-:W-:-:S04]  /*a6b0*/  UISETP.NE.U32.AND UP0, UPT, UR8, URZ, UPT ;  /* 0x0000003f0800728c */ /* 0x000fc8000bf05070 */
[----:B------:R-:W-:Y:S01]  /*a6c0*/  PLOP3.LUT P2, PT, PT, PT, UP1, 0x80, 0x0 ;  /* 0x000000000000781c */ /* 0x000fe20003f4f018 */
[----:B------:R-:W-:-:S04]  /*a6d0*/  UISETP.NE.AND.EX UP0, UPT, UR9, URZ, UPT, UP0 ;  /* 0x0000003f0900728c */ /* 0x000fc8000bf05300 */
[----:B------:R-:W-:Y:S02]  /*a6e0*/  @UP1 UIADD3 UR6, UP2, UR4, UR6, URZ ;  /* 0x0000000604061290 */ /* 0x000fe4000ff5e03f */
[----:B------:R-:W-:Y:S02]  /*a6f0*/  PLOP3.LUT P1, PT, PT, PT, UP0, 0x80, 0x0 ;  /* 0x000000000000781c */ /* 0x000fe40003f2f008 */
[----:B------:R-:W-:Y:S02]  /*a700*/  @UP1 UIADD3.X UR7, UR10, UR7, URZ, UP2, !UPT ;  /* 0x000000070a071290 */ /* 0x000fe400097fe43f */
[----:B------:R-:W-:Y:S01]  /*a710*/  UIADD3 UR4, UP1, UR4, UR8, URZ ;  /* 0x0000000804047290 */ /* 0x000fe2000ff3e03f */
[----:B------:R-:W-:-:S03]  /*a720*/  IMAD.U32 R6, RZ, RZ, UR6 ;  /* 0x00000006ff067e24 */ /* 0x000fc6000f8e00ff */
[----:B------:R-:W-:Y:S01]  /*a730*/  IMAD.U32 R7, RZ, RZ, UR7 ;  /* 0x00000007ff077e24 */ /* 0x000fe2000f8e00ff */
[----:B------:R-:W-:Y:S01]  /*a740*/  UIADD3.X UR6, UR10, UR9, URZ, UP1, !UPT ;  /* 0x000000090a067290 */ /* 0x000fe20008ffe43f */
[----:B------:R-:W-:-:S03]  /*a750*/  IMAD.MOV.U32 R9, RZ, RZ, RZ ;  /* 0x000000ffff097224 */ /* 0x000fc600078e00ff */
[----:B------:R-:W2:Y:S01]  /*a760*/  @P2 LDG.E R6, desc[UR48][R6.64] ;  /* 0x0000003006062981 */ /* 0x000ea2000c1e1900 */
[----:B------:R-:W-:Y:S02]  /*a770*/  IMAD.U32 R4, RZ, RZ, UR4 ;  /* 0x00000004ff047e24 */ /* 0x000fe4000f8e00ff */
[----:B------:R-:W-:-:S05]  /*a780*/  IMAD.U32 R5, RZ, RZ, UR6 ;  /* 0x00000006ff057e24 */ /* 0x000fca000f8e00ff */
[----:B------:R0:W5:Y:S01]  /*a790*/  @P1 LDG.E R9, desc[UR48][R4.64] ;  /* 0x0000003004091981 */ /* 0x000162000c1e1900 */
[----:B------:R-:W-:Y:S01]  /*a7a0*/  ULDC UR4, c[0x0][0xa88] ;  /* 0x0002a20000047ab9 */ /* 0x000fe20000000800 */
[----:B------:R-:W-:Y:S02]  /*a7b0*/  ISETP.GT.AND P0, PT, R186, 0x7f, PT ;  /* 0x0000007fba00780c */ /* 0x000fe40003f04270 */
[----:B--2---:R-:W-:Y:S01]  /*a7c0*/  @P2 R2UR UR4, R6 ;  /* 0x00000000060422ca */ /* 0x004fe200000e0000 */
[----:B0-----:R-:W-:-:S14]  /*a7d0*/  @P2 BRA `(.L_x_2074) ;  /* 0x0000000000182947 */ /* 0x001fdc0003800000 */
[----:B------:R-:W-:Y:S05]  /*a7e0*/  @!P1 BRA `(.L_x_2074) ;  /* 0x0000000000149947 */ /* 0x000fea0003800000 */
[----:B------:R-:W2:Y:S04]  /*a7f0*/  LDG.E R3, desc[UR48][R4.64] ;  /* 0x0000003004037981 */ /* 0x000ea8000c1e1900 */
[----:B------:R-:W3:Y:S01]  /*a800*/  LDG.E R0, desc[UR48][R4.64+0x4] ;  /* 0x0000043004007981 */ /* 0x000ee2000c1e1900 */
[----:B--2---:R-:W-:Y:S02]  /*a810*/  R2UR UR6, R3 ;  /* 0x00000000030672ca */ /* 0x004fe400000e0000 */
[----:B---3--:R-:W-:-:S13]  /*a820*/  R2UR UR4, R0 ;  /* 0x00000000000472ca */ /* 0x008fda00000e0000 */
[----:B------:R-:W-:-:S12]  /*a830*/  UIADD3 UR4, -UR6, UR4, URZ ;  /* 0x0000000406047290 */ /* 0x000fd8000fffe13f */
.L_x_2074:
[----:B------:R-:W-:Y:S01]  /*a840*/  USHF.R.S32.HI UR8, URZ, 0x1f, UR39 ;  /* 0x0000001f3f087899 */ /* 0x000fe20008011427 */
[----:B------:R-:W-:Y:S01]  /*a850*/  BSSY B1, `(.L_x_2075) ;  /* 0x000001f000017945 */ /* 0x000fe20003800000 */
[----:B------:R-:W-:Y:S01]  /*a860*/  USEL UR37, UR37, URZ, !UP0 ;  /* 0x0000003f25257287 */ /* 0x000fe2000c000000 */
[----:B------:R-:W-:Y:S01]  /*a870*/  SHF.R.S32.HI R11, RZ, 0x1f, R2 ;  /* 0x0000001fff0b7819 */ /* 0x000fe20000011402 */
[----:B------:R-:W-:Y:S01]  /*a880*/  USEL UR38, UR38, URZ, !UP0 ;  /* 0x0000003f26267287 */ /* 0x000fe2000c000000 */
[----:B-----5:R-:W-:Y:S01]  /*a890*/  SHF.R.S32.HI R8, RZ, 0x1f, R9 ;  /* 0x0000001fff087819 */ /* 0x020fe20000011409 */
[----:B------:R-:W-:Y:S10]  /*a8a0*/  @P0 BRA `(.L_x_2076) ;  /* 0x0000000000640947 */ /* 0x000ff40003800000 */
[----:B------:R-:W0:Y:S01]  /*a8b0*/  S2R R3, SR_TID.X ;  /* 0x0000000000037919 */ /* 0x000e220000002100 */
[----:B------:R-:W-:-:S04]  /*a8c0*/  IMAD.U32 R0, RZ, RZ, UR40 ;  /* 0x00000028ff007e24 */ /* 0x000fc8000f8e00ff */
[----:B0-----:R-:W-:-:S04]  /*a8d0*/  IMAD R0, R0, 0x80, R3 ;  /* 0x0000008000007824 */ /* 0x001fc800078e0203 */
[----:B------:R-:W-:-:S05]  /*a8e0*/  VIADD R0, R0, 0xffffff80 ;  /* 0xffffff8000007836 */ /* 0x000fca0000000000 */
[----:B------:R-:W-:-:S13]  /*a8f0*/  ISETP.GE.AND P0, PT, R0, UR4, PT ;  /* 0x0000000400007c0c */ /* 0x000fda000bf06270 */
[----:B------:R-:W-:Y:S05]  /*a900*/  @P0 BRA `(.L_x_2076) ;  /* 0x00000000004c0947 */ /* 0x000fea0003800000 */
[C---:B------:R-:W-:Y:S01]  /*a910*/  IADD3 R4, P0, R0.reuse, R9, RZ ;  /* 0x0000000900047210 */ /* 0x040fe20007f1e0ff */
        /* <DEDUP_REMOVED lines=18> */
.L_x_2076:
[----:B------:R-:W-:Y:S05]  /*aa40*/  BSYNC B1 ;  /* 0x0000000000017941 */ /* 0x000fea0003800000 */
.L_x_2075:
[----:B------:R-:W-:Y:S01]  /*aa50*/  ULDC.64 UR6, c[0x0][0xaa0] ;  /* 0x0002a80000067ab9 */ /* 0x000fe20000000a00 */
[----:B0-----:R-:W-:Y:S01]  /*aa60*/  IMAD.MOV.U32 R3, RZ, RZ, R11 ;  /* 0x000000ffff037224 */ /* 0x001fe200078e000b */
[----:B------:R-:W-:Y:S01]  /*aa70*/  ULDC.64 UR10, c[0x0][0xae0] ;  /* 0x0002b800000a7ab9 */ /* 0x000fe20000000a00 */
[----:B------:R-:W-:Y:S01]  /*aa80*/  IMAD R0, R8, UR6, RZ ;  /* 0x0000000608007c24 */ /* 0x000fe2000f8e02ff */
[----:B------:R-:W-:Y:S01]  /*aa90*/  BSSY B1, `(.L_x_2077) ;  /* 0x000002c000017945 */ /* 0x000fe20003800000 */
[----:B------:R-:W-:Y:S01]  /*aaa0*/  IMAD.WIDE.U32 R4, R9, UR6, R2 ;  /* 0x0000000609047c25 */ /* 0x000fe2000f8e0002 */
[----:B------:R-:W-:-:S03]  /*aab0*/  UIMAD UR6, UR8, UR10, URZ ;  /* 0x0000000a080672a4 */ /* 0x000fc6000f8e023f */
[----:B------:R-:W-:Y:S01]  /*aac0*/  IMAD R9, R9, UR7, R0 ;  /* 0x0000000709097c24 */ /* 0x000fe2000f8e0200 */
[----:B------:R-:W-:Y:S01]  /*aad0*/  UIMAD UR7, UR40, -0x80, UR4 ;  /* 0xffffff80280778a4 */ /* 0x000fe2000f8e0204 */
[----:B------:R-:W-:Y:S01]  /*aae0*/  IMAD.U32 R3, RZ, RZ, UR10 ;  /* 0x0000000aff037e24 */ /* 0x000fe2000f8e00ff */
[----:B------:R-:W-:Y:S01]  /*aaf0*/  UIMAD UR6, UR39, UR11, UR6 ;  /* 0x0000000b270672a4 */ /* 0x000fe2000f8e0206 */
[----:B------:R-:W-:Y:S01]  /*ab00*/  IMAD.IADD R5, R5, 0x1, R9 ;  /* 0x0000000105057824 */ /* 0x000fe200078e0209 */
[----:B------:R-:W-:Y:S01]  /*ab10*/  ULDC.64 UR8, c[0x0][0xae8] ;  /* 0x0002ba0000087ab9 */ /* 0x000fe20000000a00 */
[C---:B------:R-:W-:Y:S01]  /*ab20*/  VIADD R0, R16.reuse, 0x20 ;  /* 0x0000002010007836 */ /* 0x040fe20000000000 */
[----:B------:R-:W-:Y:S01]  /*ab30*/  ISETP.GE.AND P2, PT, R16, UR7, PT ;  /* 0x0000000710007c0c */ /* 0x000fe2000bf46270 */
[----:B------:R-:W-:Y:S01]  /*ab40*/  IMAD.WIDE.U32 R4, R3, UR39, R4 ;  /* 0x0000002703047c25 */ /* 0x000fe2000f8e0004 */
[----:B------:R-:W-:Y:S01]  /*ab50*/  UIMAD UR4, UR38, UR8, URZ ;  /* 0x00000008260472a4 */ /* 0x000fe2000f8e023f */
[----:B------:R-:W-:-:S02]  /*ab60*/  SHF.R.S32.HI R9, RZ, 0x1f, R16 ;  /* 0x0000001fff097819 */ /* 0x000fc40000011410 */
[----:B------:R-:W-:Y:S01]  /*ab70*/  VIADD R5, R5, UR6 ;  /* 0x0000000605057c36 */ /* 0x000fe20008000000 */
[----:B------:R-:W-:Y:S01]  /*ab80*/  UIMAD UR4, UR37, UR9, UR4 ;  /* 0x00000009250472a4 */ /* 0x000fe2000f8e0204 */
[----:B------:R-:W-:Y:S01]  /*ab90*/  IMAD.U32 R7, RZ, RZ, UR8 ;  /* 0x00000008ff077e24 */ /* 0x000fe2000f8e00ff */
[----:B------:R-:W-:Y:S01]  /*aba0*/  ISETP.GE.AND P3, PT, R0, UR7, PT ;  /* 0x0000000700007c0c */ /* 0x000fe2000bf66270 */
[----:B------:R-:W-:Y:S02]  /*abb0*/  VIADD R3, R16, 0x60 ;  /* 0x0000006010037836 */ /* 0x000fe40000000000 */
[----:B------:R-:W-:-:S03]  /*abc0*/  IMAD.WIDE.U32 R6, R7, UR37, R4 ;  /* 0x0000002507067c25 */ /* 0x000fc6000f8e0004 */
[----:B------:R-:W-:Y:S01]  /*abd0*/  ISETP.GE.AND P0, PT, R3, UR7, PT ;  /* 0x0000000703007c0c */ /* 0x000fe2000bf06270 */
[----:B------:R-:W-:Y:S02]  /*abe0*/  VIADD R0, R16, 0x40 ;  /* 0x0000004010007836 */ /* 0x000fe40000000000 */
[----:B------:R-:W-:Y:S02]  /*abf0*/  IMAD.U32 R3, RZ, RZ, UR40 ;  /* 0x00000028ff037e24 */ /* 0x000fe4000f8e00ff */
[----:B------:R-:W-:Y:S01]  /*ac00*/  IMAD.MOV.U32 R8, RZ, RZ, R16 ;  /* 0x000000ffff087224 */ /* 0x000fe200078e0010 */
[----:B------:R-:W-:Y:S01]  /*ac10*/  ISETP.GE.AND P1, PT, R0, UR7, PT ;  /* 0x0000000700007c0c */ /* 0x000fe2000bf26270 */
[----:B------:R-:W-:Y:S02]  /*ac20*/  VIADD R11, R7, UR4 ;  /* 0x00000004070b7c36 */ /* 0x000fe40008000000 */
[----:B------:R-:W-:Y:S01]  /*ac30*/  IMAD.WIDE R8, R3, 0x80, R8 ;  /* 0x0000008003087825 */ /* 0x000fe200078e0208 */
[----:B------:R-:W-:Y:S09]  /*ac40*/  @P2 BRA `(.L_x_2078) ;  /* 0x0000000000402947 */ /* 0x000ff20003800000 */
        /* <DEDUP_REMOVED lines=16> */
.L_x_2078:
[----:B------:R-:W-:Y:S05]  /*ad50*/  BSYNC B1 ;  /* 0x0000000000017941 */ /* 0x000fea0003800000 */
.L_x_2077:
        /* <DEDUP_REMOVED lines=15> */
[----:B0-----:R-:W-:Y:S01]  /*ae50*/  LEA R12, P2, R4, UR8, 0x1 ;  /* 0x00000008040c7c11 */ /* 0x001fe2000f8408ff */
[----:B------:R-:W-:-:S05]  /*ae60*/  IMAD.IADD R3, R5, 0x1, R3 ;  /* 0x0000000105037824 */ /* 0x000fca00078e0203 */
[----:B------:R-:W-:-:S05]  /*ae70*/  LEA.HI.X R13, R4, UR9, R3, 0x1, P2 ;  /* 0x00000009040d7c11 */ /* 0x000fca00090f0c03 */
[----:B------:R1:W-:Y:S04]  /*ae80*/  @!P3 STG.E.128 desc[UR48][R12.64], RZ ;  /* 0x000000ff0c00b986 */ /* 0x0003e8000c101d30 */
[----:B------:R1:W-:Y:S02]  /*ae90*/  @!P4 STG.E.128 desc[UR48][R12.64+0x80], RZ ;  /* 0x000080ff0c00c986 */ /* 0x0003e4000c101d30 */
.L_x_2080:
[----:B------:R-:W-:Y:S05]  /*aea0*/  BSYNC B1 ;  /* 0x0000000000017941 */ /* 0x000fea0003800000 */
.L_x_2079:
        /* <DEDUP_REMOVED lines=15> */
[----:B01----:R-:W-:Y:S01]  /*afa0*/  LEA R12, P1, R4, UR8, 0x1 ;  /* 0x00000008040c7c11 */ /* 0x003fe2000f8208ff */
[----:B------:R-:W-:-:S05]  /*afb0*/  IMAD.IADD R3, R5, 0x1, R3 ;  /* 0x0000000105037824 */ /* 0x000fca00078e0203 */
[----:B------:R-:W-:-:S05]  /*afc0*/  LEA.HI.X R13, R4, UR9, R3, 0x1, P1 ;  /* 0x00000009040d7c11 */ /* 0x000fca00088f0c03 */
[----:B------:R2:W-:Y:S04]  /*afd0*/  @!P2 STG.E.128 desc[UR48][R12.64], RZ ;  /* 0x000000ff0c00a986 */ /* 0x0005e8000c101d30 */
[----:B------:R2:W-:Y:S02]  /*afe0*/  @!P3 STG.E.128 desc[UR48][R12.64+0x80], RZ ;  /* 0x000080ff0c00b986 */ /* 0x0005e4000c101d30 */
.L_x_2082:
[----:B------:R-:W-:Y:S05]  /*aff0*/  BSYNC B1 ;  /* 0x0000000000017941 */ /* 0x000fea0003800000 */
.L_x_2081:
        /* <DEDUP_REMOVED lines=19> */
.L_x_2073:
[----:B------:R-:W-:Y:S05]  /*b130*/  BSYNC B0 ;  /* 0x0000000000007941 */ /* 0x000fea0003800000 */
.L_x_2064:
[----:B------:R-:W-:Y:S02]  /*b140*/  ULDC UR4, c[0x0][0xc14] ;  /* 0x0003050000047ab9 */ /* 0x000fe40000000800 */
[----:B------:R-:W-:-:S13]  /*b150*/  ISETP.GE.AND P0, PT, R51, UR4, PT ;  /* 0x0000000433007c0c */ /* 0x000fda000bf06270 */
[----:B------:R-:W-:Y:S05]  /*b160*/  @!P0 BRA `(.L_x_2083) ;  /* 0xffffff5c00088947 */ /* 0x000fea000383ffff */
[----:B------:R-:W-:Y:S05]  /*b170*/  EXIT ;  /* 0x000000000000794d */ /* 0x000fea0003800000 */
.L_x_2028:
        /* <DEDUP_REMOVED lines=61> */
.L_x_2088:
        /* <DEDUP_REMOVED lines=15> */
.L_x_2087:
[----:B------:R-:W-:Y:S05]  /*b640*/  BSYNC B0 ;  /* 0x0000000000007941 */ /* 0x000fea0003800000 */
.L_x_2086:
        /* <DEDUP_REMOVED lines=25> */
.L_x_2084:
        /* <DEDUP_REMOVED lines=20> */
.L_x_2089:
        /* <DEDUP_REMOVED lines=56> */
.L_x_2085:
[----:B------:R-:W-:Y:S02]  /*bca0*/  IMAD.MOV.U32 R17, RZ, RZ, RZ ;  /* 0x000000ffff117224 */ /* 0x000fe400078e00ff */
[----:B------:R-:W-:Y:S02]  /*bcb0*/  IMAD.U32 R16, RZ, RZ, UR6 ;  /* 0x00000006ff107e24 */ /* 0x000fe4000f8e00ff */
[----:B------:R-:W-:-:S07]  /*bcc0*/  IMAD.MOV.U32 R18, RZ, RZ, RZ ;  /* 0x000000ffff127224 */ /* 0x000fce00078e00ff */
.L_x_2090:
[----:B------:R-:W1:Y:S01]  /*bcd0*/  S2R R2, SR_TID.X ;  /* 0x0000000000027919 */ /* 0x000e620000002100 */
[----:B------:R-:W-:Y:S01]  /*bce0*/  STL [R1+0x20], RZ ;  /* 0x000020ff01007387 */ /* 0x000fe20000100800 */
        /* <DEDUP_REMOVED lines=10> */
[----:B------:R1:W-:Y:S03]  /*bd90*/  STL [R1], RZ ;  /* 0x000000ff01007387 */ /* 0x0003e60000100800 */
[----:B------:R-:W-:Y:S05]  /*bda0*/  @P0 BRA `(.L_x_2091) ;  /* 0x0000003c00b00947 */ /* 0x000fea0003800000 */
[----:B-1----:R-:W-:Y:S01]  /*bdb0*/  IMAD.MOV.U32 R0, RZ, RZ, 0x1 ;  /* 0x00000001ff007424 */ /* 0x002fe200078e00ff */
[----:B------:R1:W-:Y:S01]  /*bdc0*/  STL [R1], RZ ;  /* 0x000000ff01007387 */ /* 0x0003e20000100800 */
[----:B------:R-:W-:Y:S01]  /*bdd0*/  ULDC UR37, c[0x0][0xc] ;  /* 0x0000030000257ab9 */ /* 0x000fe20000000800 */
[----:B------:R-:W-:Y:S02]  /*bde0*/  ULDC.64 UR38, c[0x0][0x198] ;  /* 0x0000660000267ab9 */ /* 0x000fe40000000a00 */
[----:B------:R1:W-:Y:S04]  /*bdf0*/  STL [R1+0x8], R0 ;  /* 0x0000080001007387 */ /* 0x0003e80000100800 */
[----:B------:R1:W-:Y:S02]  /*be00*/  STL [R1+0x20], RZ ;  /* 0x000020ff01007387 */ /* 0x0003e40000100800 */
.L_x_2157:
[----:B--2---:R-:W2:Y:S02]  /*be10*/  LDC.64 R2, c[0x0][0xc60] ;  /* 0x00031800ff027b82 */ /* 0x004ea40000000a00 */
[----:B--2---:R-:W-:-:S05]  /*be20*/  IMAD.WIDE R2, R19, 0x4, R2 ;  /* 0x0000000413027825 */ /* 0x004fca00078e0202 */
[----:B------:R-:W2:Y:S01]  /*be30*/  LDG.E R5, desc[UR48][R2.64] ;  /* 0x0000003002057981 */ /* 0x000ea2000c1e1900 */
[----:B------:R-:W-:Y:S05]  /*be40*/  YIELD ;  /* 0x0000000000007946 */ /* 0x000fea0003800000 */
[----:B------:R-:W-:Y:S01]  /*be50*/  ULDC.64 UR4, c[0x0][0xa28] ;  /* 0x00028a0000047ab9 */ /* 0x000fe20000000a00 */
[----:B-1----:R-:W-:Y:S01]  /*be60*/  IMAD.MOV.U32 R0, RZ, RZ, RZ ;  /* 0x000000ffff007224 */ /* 0x002fe200078e00ff */
[----:B------:R-:W-:Y:S01]  /*be70*/  ISETP.NE.U32.AND P0, PT, RZ, UR4, PT ;  /* 0x00000004ff007c0c */ /* 0x000fe2000bf05070 */
[----:B------:R-:W-:Y:S01]  /*be80*/  IMAD.MOV.U32 R6, RZ, RZ, RZ ;  /* 0x000000ffff067224 */ /* 0x000fe200078e00ff */
[----:B------:R-:W-:-:S02]  /*be90*/  ULDC.64 UR6, c[0x0][0xa08] ;  /* 0x0002820000067ab9 */ /* 0x000fc40000000a00 */
[----:B------:R-:W-:Y:S02]  /*bea0*/  ISETP.NE.AND.EX P0, PT, RZ, UR5, PT, P0 ;  /* 0x00000005ff007c0c */ /* 0x000fe4000bf05300 */
[----:B--2---:R-:W-:Y:S01]  /*beb0*/  SHF.R.S32.HI R4, RZ, 0x1f, R5 ;  /* 0x0000001fff047819 */ /* 0x004fe20000011405 */
[----:B------:R-:W-:-:S10]  /*bec0*/  IMAD.SHL.U32 R11, R5, 0x4, RZ ;  /* 0x00000004050b7824 */ /* 0x000fd400078e00ff */
[C---:B------:R-:W-:Y:S01]  /*bed0*/  @P0 LEA R2, P1, R5.reuse, UR4, 0x2 ;  /* 0x0000000405020c11 */ /* 0x040fe2000f8210ff */
[----:B------:R1:W-:Y:S03]  /*bee0*/  STL [R1+0x10], R5 ;  /* 0x0000100501007387 */ /* 0x0003e60000100800 */
[C-C-:B------:R-:W-:Y:S01]  /*bef0*/  @P0 LEA.HI.X R3, R5.reuse, UR5, R4.reuse, 0x2, P1 ;  /* 0x0000000505030c11 */ /* 0x140fe200088f1404 */
[----:B------:R-:W-:Y:S02]  /*bf00*/  ULDC.64 UR4, c[0x0][0xa18] ;  /* 0x0002860000047ab9 */ /* 0x000fe40000000a00 */
[----:B------:R-:W-:Y:S02]  /*bf10*/  ISETP.NE.U32.AND P1, PT, RZ, UR4, PT ;  /* 0x00000004ff007c0c */ /* 0x000fe4000bf25070 */
[----:B------:R2:W5:Y:S01]  /*bf20*/  @P0 LDG.E R0, desc[UR48][R2.64] ;  /* 0x0000003002000981 */ /* 0x000562000c1e1900 */
[----:B------:R-:W-:-:S02]  /*bf30*/  SHF.L.U64.HI R10, R5, 0x2, R4 ;  /* 0x00000002050a7819 */ /* 0x000fc40000010204 */
[----:B------:R-:W-:Y:S01]  /*bf40*/  ISETP.NE.AND.EX P1, PT, RZ, UR5, PT, P1 ;  /* 0x00000005ff007c0c */ /* 0x000fe2000bf25310 */
[----:B------:R-:W-:Y:S04]  /*bf50*/  STL [R1+0x18], R11 ;  /* 0x0000180b01007387 */ /* 0x000fe80000100800 */
[----:B------:R-:W-:Y:S08]  /*bf60*/  STL [R1+0x1c], R10 ;  /* 0x00001c0a01007387 */ /* 0x000ff00000100800 */
[----:B------:R-:W-:-:S04]  /*bf70*/  @P1 IADD3 R8, P0, R11, UR4, RZ ;  /* 0x000000040b081c10 */ /* 0x000fc8000ff1e0ff */
[C---:B------:R-:W-:Y:S01]  /*bf80*/  @P1 IADD3.X R9, R10.reuse, UR5, RZ, P0, !PT ;  /* 0x000000050a091c10 */ /* 0x040fe200087fe4ff */
[----:B------:R-:W-:Y:S02]  /*bf90*/  ULDC.64 UR4, c[0x0][0xa00] ;  /* 0x0002800000047ab9 */ /* 0x000fe40000000a00 */
[----:B------:R-:W-:Y:S02]  /*bfa0*/  ISETP.NE.U32.AND P2, PT, RZ, UR4, PT ;  /* 0x00000004ff007c0c */ /* 0x000fe4000bf45070 */
[C---:B--2---:R-:W-:Y:S02]  /*bfb0*/  IADD3 R2, P0, R11.reuse, UR4, RZ ;  /* 0x000000040b027c10 */ /* 0x044fe4000ff1e0ff */
[----:B------:R-:W-:Y:S02]  /*bfc0*/  ISETP.NE.AND.EX P2, PT, RZ, UR5, PT, P2 ;  /* 0x00000005ff007c0c */ /* 0x000fe4000bf45320 */
[----:B------:R-:W-:Y:S01]  /*bfd0*/  IADD3.X R3, R10, UR5, RZ, P0, !PT ;  /* 0x000000050a037c10 */ /* 0x000fe200087fe4ff */
[----:B------:R-:W-:Y:S01]  /*bfe0*/  ULDC UR4, c[0x0][0x288] ;  /* 0x0000a20000047ab9 */ /* 0x000fe20000000800 */
[----:B------:R-:W-:-:S04]  /*bff0*/  IADD3 R4, P0, R11, UR6, RZ ;  /* 0x000000060b047c10 */ /* 0x000fc8000ff1e0ff */
[----:B-1----:R-:W-:-:S05]  /*c000*/  IADD3.X R5, R10, UR7, RZ, P0, !PT ;  /* 0x000000070a057c10 */ /* 0x002fca00087fe4ff */
[----:B------:R-:W2:Y:S01]  /*c010*/  @P2 LDG.E R6, desc[UR48][R2.64] ;  /* 0x0000003002062981 */ /* 0x000ea2000c1e1900 */
[----:B------:R-:W-:-:S03]  /*c020*/  ISETP.NE.U32.AND P0, PT, RZ, UR6, PT ;  /* 0x00000006ff007c0c */ /* 0x000fc6000bf05070 */
[----:B--2---:R1:W-:Y:S02]  /*c030*/  STL [R1+0x24], R6 ;  /* 0x0000240601007387 */ /* 0x0043e40000100800 */
[----:B-1----:R-:W-:Y:S01]  /*c040*/  IMAD.U32 R6, RZ, RZ, UR4 ;  /* 0x00000004ff067e24 */ /* 0x002fe2000f8e00ff */
[----:B------:R-:W-:-:S05]  /*c050*/  ULDC.64 UR4, c[0x0][0x3f8] ;  /* 0x0000fe0000047ab9 */ /* 0x000fca0000000a00 */
[----:B------:R1:W5:Y:S01]  /*c060*/  @P1 LDG.E R6, desc[UR48][R8.64] ;  /* 0x0000003008061981 */ /* 0x000362000c1e1900 */
[----:B------:R-:W-:Y:S01]  /*c070*/  UISETP.NE.U32.AND UP0, UPT, UR4, URZ, UPT ;  /* 0x0000003f0400728c */ /* 0x000fe2000bf05070 */
[----:B------:R-:W-:Y:S02]  /*c080*/  ISETP.NE.AND.EX P0, PT, RZ, UR7, PT, P0 ;  /* 0x00000007ff007c0c */ /* 0x000fe4000bf05300 */
[----:B------:R-:W-:Y:S01]  /*c090*/  ULDC UR4, c[0x0][0x404] ;  /* 0x0001010000047ab9 */ /* 0x000fe20000000800 */
[----:B------:R-:W-:-:S03]  /*c0a0*/  UISETP.NE.AND.EX UP0, UPT, UR5, URZ, UPT, UP0 ;  /* 0x0000003f0500728c */ /* 0x000fc6000bf05300 */
[----:B------:R-:W-:Y:S01]  /*c0b0*/  ULDC UR5, c[0x0][0x2e0] ;  /* 0x0000b80000057ab9 */ /* 0x000fe20000000800 */
[----:B------:R-:W-:-:S04]  /*c0c0*/  USEL UR4, UR4, 0x1, UP0 ;  /* 0x0000000104047887 */ /* 0x000fc80008000000 */
[----:B------:R-:W-:-:S06]  /*c0d0*/  UIMAD UR4, UR4, UR5, URZ ;  /* 0x00000005040472a4 */ /* 0x000fcc000f8e023f */
[----:B------:R-:W-:Y:S01]  /*c0e0*/  IMAD.U32 R7, RZ, RZ, UR4 ;  /* 0x00000004ff077e24 */ /* 0x000fe2000f8e00ff */
[----:B-1----:R-:W-:Y:S06]  /*c0f0*/  @P1 BRA `(.L_x_2092) ;  /* 0x0000000000101947 */ /* 0x002fec0003800000 */
[----:B------:R-:W-:Y:S05]  /*c100*/  @!P2 BRA `(.L_x_2092) ;  /* 0x00000000000ca947 */ /* 0x000fea0003800000 */
[----:B-----5:R-:W2:Y:S04]  /*c110*/  LDG.E R6, desc[UR48][R2.64] ;  /* 0x0000003002067981 */ /* 0x020ea8000c1e1900 */
[----:B------:R-:W2:Y:S02]  /*c120*/  LDG.E R9, desc[UR48][R2.64+0x4] ;  /* 0x0000043002097981 */ /* 0x000ea4000c1e1900 */
[----:B--2---:R-:W-:-:S07]  /*c130*/  IMAD.IADD R6, R9, 0x1, -R6 ;  /* 0x0000000109067824 */ /* 0x004fce00078e0a06 */
.L_x_2092:
[----:B------:R-:W-:Y:S01]  /*c140*/  IMAD.MOV.U32 R3, RZ, RZ, RZ ;  /* 0x000000ffff037224 */ /* 0x000fe200078e00ff */
[----:B------:R-:W-:-:S05]  /*c150*/  ULDC.64 UR4, c[0x0][0xa20] ;  /* 0x0002880000047ab9 */ /* 0x000fca0000000a00 */
[----:B------:R-:W2:Y:S01]  /*c160*/  @P0 LDG.E R3, desc[UR48][R4.64] ;  /* 0x0000003004030981 */ /* 0x000ea2000c1e1900 */
[----:B------:R-:W-:-:S04]  /*c170*/  ISETP.NE.U32.AND P1, PT, RZ, UR4, PT ;  /* 0x00000004ff007c0c */ /* 0x000fc8000bf25070 */
[----:B------:R-:W-:Y:S01]  /*c180*/  ISETP.NE.AND.EX P1, PT, RZ, UR5, PT, P1 ;  /* 0x00000005ff007c0c */ /* 0x000fe2000bf25310 */
[----:B--2--5:R-:W-:-:S05]  /*c190*/  IMAD.IADD R2, R3, 0x1, R0 ;  /* 0x0000000103027824 */ /* 0x024fca00078e0200 */
[----:B------:R1:W-:Y:S07]  /*c1a0*/  STL [R1+0x4], R2 ;  /* 0x0000040201007387 */ /* 0x0003ee0000100800 */
[----:B------:R-:W-:Y:S05]  /*c1b0*/  @!P1 BRA `(.L_x_2093) ;  /* 0x0000000000109947 */ /* 0x000fea0003800000 */
[----:B-1----:R-:W-:-:S04]  /*c1c0*/  IADD3 R2, P0, R11, UR4, RZ ;  /* 0x000000040b027c10 */ /* 0x002fc8000ff1e0ff */
[----:B------:R-:W-:-:S05]  /*c1d0*/  IADD3.X R3, R10, UR5, RZ, P0, !PT ;  /* 0x000000050a037c10 */ /* 0x000fca00087fe4ff */
[----:B------:R1:W5:Y:S01]  /*c1e0*/  LDG.E R7, desc[UR48][R2.64] ;  /* 0x0000003002077981 */ /* 0x000362000c1e1900 */
[----:B------:R-:W-:Y:S05]  /*c1f0*/  BRA `(.L_x_2094) ;  /* 0x0000000000107947 */ /* 0x000fea0003800000 */
.L_x_2093:
[----:B------:R-:W-:Y:S05]  /*c200*/  @!P0 BRA `(.L_x_2094) ;  /* 0x00000000000c8947 */ /* 0x000fea0003800000 */
[----:B-1----:R-:W2:Y:S04]  /*c210*/  LDG.E R2, desc[UR48][R4.64] ;  /* 0x0000003004027981 */ /* 0x002ea8000c1e1900 */
[----:B------:R-:W2:Y:S02]  /*c220*/  LDG.E R7, desc[UR48][R4.64+0x4] ;  /* 0x0000043004077981 */ /* 0x000ea4000c1e1900 */
[----:B--2---:R-:W-:-:S07]  /*c230*/  IMAD.IADD R7, R7, 0x1, -R2 ;  /* 0x0000000107077824 */ /* 0x004fce00078e0a02 */
.L_x_2094:
[----:B-----5:R-:W-:Y:S01]  /*c240*/  IMAD.IADD R7, R7, 0x1, -R0 ;  /* 0x0000000107077824 */ /* 0x020fe200078e0a00 */
[----:B------:R-:W-:Y:S01]  /*c250*/  LEA R0, R17, 0xff, 0x7 ;  /* 0x000000ff11007811 */ /* 0x000fe200078e38ff */
[----:B------:R-:W-:Y:S03]  /*c260*/  BSSY B6, `(.L_x_2095) ;  /* 0x00002df000067945 */ /* 0x000fe60003800000 */
[C---:B------:R-:W-:Y:S01]  /*c270*/  IADD3 R6, R7.reuse, R0, -R6 ;  /* 0x0000000007067210 */ /* 0x040fe20007ffe806 */
[----:B------:R-:W-:-:S03]  /*c280*/  VIADD R7, R7, 0x7f ;  /* 0x0000007f07077836 */ /* 0x000fc60000000000 */
[----:B-1----:R-:W-:Y:S02]  /*c290*/  SHF.R.S32.HI R3, RZ, 0x1f, R6 ;  /* 0x0000001fff037819 */ /* 0x002fe40000011406 */
[----:B------:R-:W-:Y:S02]  /*c2a0*/  SHF.R.S32.HI R0, RZ, 0x1f, R7 ;  /* 0x0000001fff007819 */ /* 0x000fe40000011407 */
[----:B------:R-:W-:Y:S02]  /*c2b0*/  LEA.HI R3, R3, R6, RZ, 0x7 ;  /* 0x0000000603037211 */ /* 0x000fe400078f38ff */
[----:B------:R-:W-:Y:S02]  /*c2c0*/  LEA.HI R0, R0, R7, RZ, 0x7 ;  /* 0x0000000700007211 */ /* 0x000fe400078f38ff */
[----:B------:R-:W-:Y:S02]  /*c2d0*/  SHF.R.S32.HI R3, RZ, 0x7, R3 ;  /* 0x00000007ff037819 */ /* 0x000fe40000011403 */
[----:B------:R-:W-:-:S04]  /*c2e0*/  SHF.R.S32.HI R0, RZ, 0x7, R0 ;  /* 0x00000007ff007819 */ /* 0x000fc80000011400 */
[----:B------:R-:W-:-:S04]  /*c2f0*/  VIMNMX R2, R0, R3, PT ;  /* 0x0000000300027248 */ /* 0x000fc80003fe0100 */
[----:B------:R-:W-:Y:S01]  /*c300*/  ISETP.GT.AND P0, PT, R2, RZ, PT ;  /* 0x000000ff0200720c */ /* 0x000fe20003f04270 */
[----:B------:R1:W-:-:S12]  /*c310*/  STL [R1+0x14], R2 ;  /* 0x0000140201007387 */ /* 0x0003d80000100800 */
[----:B-1----:R-:W-:Y:S05]  /*c320*/  @P0 BRA `(.L_x_2096) ;  /* 0x0000000000440947 */ /* 0x002fea0003800000 */
[----:B------:R-:W1:Y:S02]  /*c330*/  S2R R2, SR_TID.X ;  /* 0x0000000000027919 */ /* 0x000e640000002100 */
        /* <DEDUP_REMOVED lines=14> */
[----:B-1----:R-:W-:Y:S01]  /*c420*/  IADD3 R16, R0, UR37, R7 ;  /* 0x0000002500107c10 */ /* 0x002fe2000fffe007 */
[----:B------:R-:W-:Y:S06]  /*c430*/  BRA `(.L_x_2097) ;  /* 0x0000002c00047947 */ /* 0x000fec0003800000 */
.L_x_2096:
        /* <DEDUP_REMOVED lines=23> */
.L_x_2098:
        /* <DEDUP_REMOVED lines=17> */
[----:B01----:R-:W-:-:S07]  /*c6c0*/  IMAD.MOV.U32 R13, RZ, RZ, RZ ;  /* 0x000000ffff0d7224 */ /* 0x003fce00078e00ff */
[----:B------:R-:W-:-:S07]  /*c6d0*/  LEPC R20, `(.L_x_2100) ;  /* 0x000000001014794e */ /* 0x000fce0000000000 */
[----:B--2---:R-:W-:Y:S05]  /*c6e0*/  CALL.ABS.NOINC R2 ;  /* 0x0000000002007343 */ /* 0x004fea0003c00000 */
.L_x_2100:
        /* <DEDUP_REMOVED lines=16> */
.L_x_2099:
[----:B------:R-:W2:Y:S01]  /*c7f0*/  LDL.LU R2, [R1+0x18] ;  /* 0x0000180001027983 */ /* 0x000ea20000300800 */
[----:B------:R-:W-:-:S03]  /*c800*/  ULDC.64 UR4, c[0x0][0x9f8] ;  /* 0x00027e0000047ab9 */ /* 0x000fc60000000a00 */
[----:B------:R-:W3:Y:S04]  /*c810*/  LDL.LU R0, [R1+0x1c] ;  /* 0x00001c0001007983 */ /* 0x000ee80000300800 */
[----:B------:R-:W4:Y:S04]  /*c820*/  LDL.LU R7, [R1+0x10] ;  /* 0x0000100001077983 */ /* 0x000f280000300800 */
[----:B------:R-:W4:Y:S01]  /*c830*/  LDL.LU R8, [R1+0x24] ;  /* 0x0000240001087983 */ /* 0x000f220000300800 */
[----:B------:R-:W-:-:S04]  /*c840*/  ISETP.NE.U32.AND P0, PT, RZ, UR4, PT ;  /* 0x00000004ff007c0c */ /* 0x000fc8000bf05070 */
[----:B------:R-:W-:Y:S01]  /*c850*/  ISETP.NE.AND.EX P0, PT, RZ, UR5, PT, P0 ;  /* 0x00000005ff007c0c */ /* 0x000fe2000bf05300 */
[----:B------:R-:W1:Y:S02]  /*c860*/  S2R R9, SR_TID.X ;  /* 0x0000000000097919 */ /* 0x000e640000002100 */
[----:B-1----:R-:W-:-:S04]  /*c870*/  LOP3.LUT R9, R9, 0x1f, RZ, 0xc0, !PT ;  /* 0x0000001f09097812 */ /* 0x002fc800078ec0ff */
        /* <DEDUP_REMOVED lines=8> */
[----:B------:R-:W1:Y:S01]  /*c900*/  LDC R0, c[0x0][0x428] ;  /* 0x00010a00ff007b82 */ /* 0x000e620000000800 */
[----:B----4-:R-:W-:-:S06]  /*c910*/  IMAD.MOV.U32 R4, RZ, RZ, R7 ;  /* 0x000000ffff047224 */ /* 0x010fcc00078e0007 */
[----:B------:R2:W5:Y:S01]  /*c920*/  @P0 LDG.E R4, desc[UR48][R2.64] ;  /* 0x0000003002040981 */ /* 0x000562000c1e1900 */
[----:B------:R-:W-:Y:S01]  /*c930*/  IMAD R17, R17, 0x80, R8 ;  /* 0x0000008011117824 */ /* 0x000fe200078e0208 */
[----:B------:R-:W-:Y:S02]  /*c940*/  PLOP3.LUT P1, PT, P6, PT, PT, 0x8, 0x0 ;  /* 0x000000000000781c */ /* 0x000fe4000372e170 */
[----:B-1----:R-:W-:Y:S01]  /*c950*/  ISETP.NE.AND P0, PT, R0, 0x1, PT ;  /* 0x000000010000780c */ /* 0x002fe20003f05270 */
[----:B------:R-:W-:-:S12]  /*c960*/  IMAD.MOV.U32 R0, RZ, RZ, R18 ;  /* 0x000000ffff007224 */ /* 0x000fd800078e0012 */
[----:B------:R-:W1:Y:S08]  /*c970*/  @P0 LDC R5, c[0x0][0x42c] ;  /* 0x00010b00ff050b82 */ /* 0x000e700000000800 */
[----:B------:R-:W3:Y:S01]  /*c980*/  @P0 LDC R6, c[0x0][0x430] ;  /* 0x00010c00ff060b82 */ /* 0x000ee20000000800 */
[----:B-1----:R-:W-:-:S05]  /*c990*/  @P0 IMAD.HI.U32 R5, R18, R5, RZ ;  /* 0x0000000512050227 */ /* 0x002fca00078e00ff */
[----:B---3--:R-:W-:Y:S02]  /*c9a0*/  @P0 SHF.R.U32.HI R0, RZ, R6, R5 ;  /* 0x00000006ff000219 */ /* 0x008fe40000011605 */
[----:B------:R-:W-:-:S04]  /*c9b0*/  ISETP.NE.U32.AND P0, PT, RZ, UR4, PT ;  /* 0x00000004ff007c0c */ /* 0x000fc8000bf05070 */
[----:B------:R-:W-:-:S04]  /*c9c0*/  ISETP.NE.AND.EX P0, PT, RZ, UR5, PT, P0 ;  /* 0x00000005ff007c0c */ /* 0x000fc8000bf05300 */
[----:B--2---:R-:W-:-:S09]  /*c9d0*/  SEL R7, R7, RZ, !P0 ;  /* 0x000000ff07077207 */ /* 0x004fd20004000000 */
.L_x_2101:
        /* <DEDUP_REMOVED lines=16> */
.L_x_2102:
        /* <DEDUP_REMOVED lines=18> */
.L_x_2173:
[----:B------:R-:W-:Y:S01]  /*cc00*/  UMOV UR4, 0xffffffff ;  /* 0xffffffff00047882 */ /* 0x000fe20000000000 */
[----:B0-----:R-:W-:Y:S02]  /*cc10*/  SHF.R.S32.HI R13, RZ, 0x1f, R4 ;  /* 0x0000001fff0d7819 */ /* 0x001fe40000011404 */
[----:B------:R-:W-:Y:S05]  /*cc20*/  BRA.DIV UR4, `(.L_x_2104) ;  /* 0x0000003604dc7947 */ /* 0x000fea000b800000 */
[----:B------:R-:W-:-:S13]  /*cc30*/  ELECT P6, URZ, PT ;  /* 0x00000000003f782f */ /* 0x000fda00038c0000 */
.L_x_2176:
[----:B------:R-:W-:Y:S05]  /*cc40*/  @!P6 BRA `(.L_x_2105) ;  /* 0x000000040010e947 */ /* 0x000fea0003800000 */
[----:B------:R-:W-:-:S04]  /*cc50*/  ISETP.NE.U32.AND P0, PT, R2, RZ, PT ;  /* 0x000000ff0200720c */ /* 0x000fc80003f05070 */
[----:B------:R-:W-:-:S13]  /*cc60*/  ISETP.NE.AND.EX P0, PT, R3, RZ, PT, P0 ;  /* 0x000000ff0300720c */ /* 0x000fda0003f05300 */
[----:B------:R-:W-:Y:S05]  /*cc70*/  @!P0 BRA `(.L_x_2106) ;  /* 0x0000000000488947 */ /* 0x000fea0003800000 */
[----:B------:R-:W0:Y:S01]  /*cc80*/  LDC R10, c[0x0][0x41c] ;  /* 0x00010700ff0a7b82 */ /* 0x000e220000000800 */
[----:B------:R-:W-:Y:S01]  /*cc90*/  IMAD.MOV.U32 R6, RZ, RZ, R5 ;  /* 0x000000ffff067224 */ /* 0x000fe200078e0005 */
[----:B------:R-:W-:Y:S01]  /*cca0*/  ULDC.64 UR4, c[0x0][0x408] ;  /* 0x0001020000047ab9 */ /* 0x000fe20000000a00 */
[----:B0-----:R-:W-:-:S13]  /*ccb0*/  ISETP.NE.AND P0, PT, R10, 0x1, PT ;  /* 0x000000010a00780c */ /* 0x001fda0003f05270 */
[----:B------:R-:W0:Y:S02]  /*ccc0*/  @P0 LDC.64 R8, c[0x0][0x420] ;  /* 0x00010800ff080b82 */ /* 0x000e240000000a00 */
[----:B0-----:R-:W-:-:S05]  /*ccd0*/  @P0 IMAD.HI.U32 R8, R5, R8, RZ ;  /* 0x0000000805080227 */ /* 0x001fca00078e00ff */
[----:B------:R-:W-:-:S04]  /*cce0*/  @P0 SHF.R.U32.HI R6, RZ, R9, R8 ;  /* 0x00000009ff060219 */ /* 0x000fc80000011608 */
[--C-:B------:R-:W-:Y:S01]  /*ccf0*/  SHF.R.S32.HI R9, RZ, 0x1f, R6.reuse ;  /* 0x0000001fff097819 */ /* 0x100fe20000011406 */
[----:B------:R-:W-:-:S04]  /*cd00*/  IMAD.MOV R8, RZ, RZ, -R6 ;  /* 0x000000ffff087224 */ /* 0x000fc800078e0a06 */
[----:B------:R-:W-:Y:S02]  /*cd10*/  IMAD R5, R10, R8, R5 ;  /* 0x000000080a057224 */ /* 0x000fe400078e0205 */
[----:B------:R-:W-:-:S04]  /*cd20*/  IMAD R8, R13, UR4, RZ ;  /* 0x000000040d087c24 */ /* 0x000fc8000f8e02ff */
[----:B------:R-:W-:Y:S02]  /*cd30*/  IMAD R10, R4, UR5, R8 ;  /* 0x00000005040a7c24 */ /* 0x000fe4000f8e0208 */
[----:B------:R-:W-:-:S04]  /*cd40*/  IMAD.MOV.U32 R8, RZ, RZ, R6 ;  /* 0x000000ffff087224 */ /* 0x000fc800078e0006 */
[----:B------:R-:W-:-:S04]  /*cd50*/  IMAD.WIDE.U32 R8, R4, UR4, R8 ;  /* 0x0000000404087c25 */ /* 0x000fc8000f8e0008 */
[----:B------:R-:W-:Y:S01]  /*cd60*/  IMAD.IADD R6, R9, 0x1, R10 ;  /* 0x0000000109067824 */ /* 0x000fe200078e020a */
[----:B------:R-:W-:-:S04]  /*cd70*/  LEA R10, P0, R8, R2, 0x2 ;  /* 0x00000002080a7211 */ /* 0x000fc800078010ff */
[----:B------:R-:W-:-:S05]  /*cd80*/  LEA.HI.X R11, R8, R3, R6, 0x2, P0 ;  /* 0x00000003080b7211 */ /* 0x000fca00000f1406 */
[----:B------:R0:W5:Y:S04]  /*cd90*/  LDG.E R6, desc[UR48][R10.64] ;  /* 0x000000300a067981 */ /* 0x000168000c1e1900 */
.L_x_2106:
        /* <DEDUP_REMOVED lines=9> */
.L_x_2177:
        /* <DEDUP_REMOVED lines=11> */
.L_x_2108:
        /* <DEDUP_REMOVED lines=27> */
.L_x_2105:
        /* <DEDUP_REMOVED lines=39> */
.L_x_2178:
[----:B------:R-:W-:Y:S05]  /*d300*/  BSYNC B0 ;  /* 0x0000000000007941 */ /* 0x000fea0003800000 */
.L_x_2109:
[----:B0-----:R-:W2:Y:S01]  /*d310*/  LDL R8, [R1+0x14] ;  /* 0x0000140001087983 */ /* 0x001ea20000100800 */
[----:B------:R-:W-:Y:S01]  /*d320*/  BSSY B0, `(.L_x_2111) ;  /* 0x0000185000007945 */ /* 0x000fe20003800000 */
[----:B--2---:R-:W-:-:S13]  /*d330*/  ISETP.GE.AND P0, PT, R8, 0x2, PT ;  /* 0x000000020800780c */ /* 0x004fda0003f06270 */
[----:B------:R-:W-:Y:S05]  /*d340*/  @!P0 BRA `(.L_x_2112) ;  /* 0x0000001800088947 */ /* 0x000fea0003800000 */
[C---:B------:R-:W-:Y:S01]  /*d350*/  LOP3.LUT R7, R8.reuse, 0x1, RZ, 0xc0, !PT ;  /* 0x0000000108077812 */ /* 0x040fe200078ec0ff */
[----:B------:R-:W-:Y:S01]  /*d360*/  VIADD R10, R8, 0xfffffffe ;  /* 0xfffffffe080a7836 */ /* 0x000fe20000000000 */
[----:B------:R-:W-:Y:S02]  /*d370*/  BSSY B1, `(.L_x_2113) ;  /* 0x0000088000017945 */ /* 0x000fe40003800000 */
[----:B------:R-:W-:Y:S01]  /*d380*/  ISETP.NE.U32.AND P0, PT, R7, 0x1, PT ;  /* 0x000000010700780c */ /* 0x000fe20003f05070 */
[----:B------:R-:W-:-:S12]  /*d390*/  IMAD.MOV.U32 R7, RZ, RZ, R10 ;  /* 0x000000ffff077224 */ /* 0x000fd800078e000a */
[----:B------:R-:W-:Y:S05]  /*d3a0*/  @!P0 BRA `(.L_x_2114) ;  /* 0x0000000800108947 */ /* 0x000fea0003800000 */
        /* <DEDUP_REMOVED lines=10> */
[----:B------:R-:W-:Y:S02]  /*d450*/  IMAD.MOV.U32 R8, RZ, RZ, R6 ;  /* 0x000000ffff087224 */ /* 0x000fe400078e0006 */
[----:B------:R-:W-:Y:S01]  /*d460*/  IMAD.MOV.U32 R7, RZ, RZ, R10 ;  /* 0x000000ffff077224 */ /* 0x000fe200078e000a */
        /* <DEDUP_REMOVED lines=8> */
[----:B------:R-:W-:Y:S01]  /*d4f0*/  @P0 SHF.R.U32.HI R7, RZ, R9, R8 ;  /* 0x00000009ff070219 */ /* 0x000fe20000011608 */
[----:B------:R-:W-:-:S03]  /*d500*/  IMAD R8, R13, UR4, RZ ;  /* 0x000000040d087c24 */ /* 0x000fc6000f8e02ff */
[--C-:B------:R-:W-:Y:S01]  /*d510*/  SHF.R.S32.HI R9, RZ, 0x1f, R7.reuse ;  /* 0x0000001fff097819 */ /* 0x100fe20000011407 */
        /* <DEDUP_REMOVED lines=9> */
.L_x_2117:
[----:B0-----:R-:W0:Y:S01]  /*d5b0*/  S2R R3, SR_CgaCtaId ;  /* 0x0000000000037919 */ /* 0x001e220000008800 */
[----:B------:R-:W-:-:S04]  /*d5c0*/  MOV R2, 0x400 ;  /* 0x0000040000027802 */ /* 0x000fc80000000f00 */
[----:B0-----:R-:W-:Y:S02]  /*d5d0*/  LEA R2, R3, R2, 0x18 ;  /* 0x0000000203027211 */ /* 0x001fe400078ec0ff */
[----:B------:R-:W-:-:S03]  /*d5e0*/  SHF.L.U32 R3, R12, 0x1f, RZ ;  /* 0x0000001f0c037819 */ /* 0x000fc600000006ff */
[----:B------:R-:W-:-:S04]  /*d5f0*/  IMAD R2, R11, 0x8, R2 ;  /* 0x000000080b027824 */ /* 0x000fc800078e0202 */
[----:B------:R-:W0:Y:S02]  /*d600*/  SYNCS.PHASECHK.TRANS64.TRYWAIT P0, [R2+URZ+0x28840], R3 ;  /* 0x02884003020075a7 */ /* 0x000e24000800017f */
[----:B0-----:R-:W-:Y:S05]  /*d610*/  @!P0 BRA `(.L_x_2118) ;  /* 0x0000002c00b48947 */ /* 0x001fea0003800000 */
.L_x_2179:
        /* <DEDUP_REMOVED lines=11> */
.L_x_2119:
[----:B------:R-:W2:Y:S04]  /*d6d0*/  LDL R17, [R1+0x4] ;  /* 0x0000040001117983 */ /* 0x000ea80000100800 */
[----:B0-----:R-:W3:Y:S01]  /*d6e0*/  LDL.LU R3, [R1+0x8] ;  /* 0x0000080001037983 */ /* 0x001ee20000300800 */
        /* <DEDUP_REMOVED lines=31> */
.L_x_2180:
        /* <DEDUP_REMOVED lines=13> */
.L_x_2121:
        /* <DEDUP_REMOVED lines=31> */
.L_x_2116:
[----:B------:R-:W-:Y:S05]  /*dba0*/  BSYNC B2 ;  /* 0x0000000000027941 */ /* 0x000fea0003800000 */
.L_x_2115:
[----:B------:R-:W2:Y:S04]  /*dbb0*/  LDL.LU R2, [R1+0x14] ;  /* 0x0000140001027983 */ /* 0x000ea80000300800 */
[----:B------:R0:W-:Y:S04]  /*dbc0*/  STL [R1], R11 ;  /* 0x0000000b01007387 */ /* 0x0001e80000100800 */
[----:B------:R0:W-:Y:S02]  /*dbd0*/  STL [R1+0x8], R12 ;  /* 0x0000080c01007387 */ /* 0x0001e40000100800 */
[----:B0-2---:R-:W-:-:S07]  /*dbe0*/  VIADD R7, R2, 0xfffffffd ;  /* 0xfffffffd02077836 */ /* 0x005fce0000000000 */
.L_x_2114:
[----:B------:R-:W-:Y:S05]  /*dbf0*/  BSYNC B1 ;  /* 0x0000000000017941 */ /* 0x000fea0003800000 */
.L_x_2113:
[----:B------:R-:W-:-:S13]  /*dc00*/  ISETP.NE.AND P0, PT, R10, RZ, PT ;  /* 0x000000ff0a00720c */ /* 0x000fda0003f05270 */
[----:B------:R-:W-:Y:S05]  /*dc10*/  @!P0 BRA `(.L_x_2112) ;  /* 0x0000000c00d48947 */ /* 0x000fea0003800000 */
[----:B------:R-:W-:-:S07]  /*dc20*/  IMAD.MOV.U32 R10, RZ, RZ, R6 ;  /* 0x000000ffff0a7224 */ /* 0x000fce00078e0006 */
.L_x_2136:
        /* <DEDUP_REMOVED lines=32> */
.L_x_2124:
[----:B------:R-:W1:Y:S01]  /*de30*/  S2R R3, SR_CgaCtaId ;  /* 0x0000000000037919 */ /* 0x000e620000008800 */
[----:B------:R-:W-:-:S04]  /*de40*/  MOV R2, 0x400 ;  /* 0x0000040000027802 */ /* 0x000fc80000000f00 */
[----:B-1----:R-:W-:Y:S02]  /*de50*/  LEA R2, R3, R2, 0x18 ;  /* 0x0000000203027211 */ /* 0x002fe400078ec0ff */
[----:B------:R-:W-:-:S03]  /*de60*/  SHF.L.U32 R3, R9, 0x1f, RZ ;  /* 0x0000001f09037819 */ /* 0x000fc600000006ff */
[----:B------:R-:W-:-:S04]  /*de70*/  IMAD R2, R8, 0x8, R2 ;  /* 0x0000000808027824 */ /* 0x000fc800078e0202 */
[----:B------:R-:W1:Y:S02]  /*de80*/  SYNCS.PHASECHK.TRANS64.TRYWAIT P0, [R2+URZ+0x28840], R3 ;  /* 0x02884003020075a7 */ /* 0x000e64000800017f */
[----:B-1----:R-:W-:Y:S05]  /*de90*/  @!P0 BRA `(.L_x_2125) ;  /* 0x0000002400bc8947 */ /* 0x002fea0003800000 */
.L_x_2181:
        /* <DEDUP_REMOVED lines=11> */
.L_x_2126:
        /* <DEDUP_REMOVED lines=33> */
.L_x_2182:
        /* <DEDUP_REMOVED lines=8> */
.L_x_2128:
        /* <DEDUP_REMOVED lines=29> */
.L_x_2123:
[----:B------:R-:W-:Y:S05]  /*e3b0*/  BSYNC B1 ;  /* 0x0000000000017941 */ /* 0x000fea0003800000 */
.L_x_2122:
        /* <DEDUP_REMOVED lines=31> */
.L_x_2131:
[----:B------:R-:W2:Y:S01]  /*e5b0*/  S2R R3, SR_CgaCtaId ;  /* 0x0000000000037919 */ /* 0x000ea20000008800 */
[----:B------:R-:W-:-:S04]  /*e5c0*/  MOV R2, 0x400 ;  /* 0x0000040000027802 */ /* 0x000fc80000000f00 */
[----:B--2---:R-:W-:Y:S02]  /*e5d0*/  LEA R2, R3, R2, 0x18 ;  /* 0x0000000203027211 */ /* 0x004fe400078ec0ff */
[----:B------:R-:W-:-:S03]  /*e5e0*/  SHF.L.U32 R3, R14, 0x1f, RZ ;  /* 0x0000001f0e037819 */ /* 0x000fc600000006ff */
[----:B------:R-:W-:-:S04]  /*e5f0*/  IMAD R2, R15, 0x8, R2 ;  /* 0x000000080f027824 */ /* 0x000fc800078e0202 */
[----:B------:R-:W2:Y:S02]  /*e600*/  SYNCS.PHASECHK.TRANS64.TRYWAIT P0, [R2+URZ+0x28840], R3 ;  /* 0x02884003020075a7 */ /* 0x000ea4000800017f */
[----:B--2---:R-:W-:Y:S05]  /*e610*/  @!P0 BRA `(.L_x_2132) ;  /* 0x0000002000048947 */ /* 0x004fea0003800000 */
.L_x_2183:
        /* <DEDUP_REMOVED lines=11> */
.L_x_2133:
        /* <DEDUP_REMOVED lines=33> */
.L_x_2184:
        /* <DEDUP_REMOVED lines=8> */
.L_x_2135:
        /* <DEDUP_REMOVED lines=28> */
.L_x_2130:
[----:B------:R-:W-:Y:S05]  /*eb20*/  BSYNC B1 ;  /* 0x0000000000017941 */ /* 0x000fea0003800000 */
.L_x_2129:
[C---:B------:R-:W-:Y:S01]  /*eb30*/  ISETP.GT.AND P0, PT, R7.reuse, 0x1, PT ;  /* 0x000000010700780c */ /* 0x040fe20003f04270 */
[----:B------:R-:W-:-:S04]  /*eb40*/  VIADD R2, R7, 0xfffffffe ;  /* 0xfffffffe07027836 */ /* 0x000fc80000000000 */
[----:B------:R-:W-:-:S08]  /*eb50*/  IMAD.MOV.U32 R7, RZ, RZ, R2 ;  /* 0x000000ffff077224 */ /* 0x000fd000078e0002 */
[----:B------:R-:W-:Y:S05]  /*eb60*/  @P0 BRA `(.L_x_2136) ;  /* 0xfffffff000300947 */ /* 0x000fea000383ffff */
.L_x_2112:
[----:B------:R-:W-:Y:S05]  /*eb70*/  BSYNC B0 ;  /* 0x0000000000007941 */ /* 0x000fea0003800000 */
.L_x_2111:
        /* <DEDUP_REMOVED lines=17> */
.L_x_2138:
[----:B------:R-:W-:Y:S05]  /*ec90*/  BSYNC B0 ;  /* 0x0000000000007941 */ /* 0x000fea0003800000 */
.L_x_2137:
        /* <DEDUP_REMOVED lines=11> */
.L_x_2185:
        /* <DEDUP_REMOVED lines=11> */
.L_x_2142:
        /* <DEDUP_REMOVED lines=27> */
.L_x_2140:
[----:B------:R-:W-:Y:S05]  /*efb0*/  BSYNC B0 ;  /* 0x0000000000007941 */ /* 0x000fea0003800000 */
.L_x_2139:
        /* <DEDUP_REMOVED lines=9> */
.L_x_2097:
[----:B------:R-:W-:Y:S05]  /*f050*/  BSYNC B6 ;  /* 0x0000000000067941 */ /* 0x000fea0003800000 */
.L_x_2095:
[----:B------:R-:W-:-:S03]  /*f060*/  UMOV UR4, 0xffffffff ;  /* 0xffffffff00047882 */ /* 0x000fc60000000000 */
[----:B------:R-:W-:Y:S05]  /*f070*/  BRA.DIV UR4, `(.L_x_2143) ;  /* 0x0000001604a87947 */ /* 0x000fea000b800000 */
[----:B------:R2:W3:Y:S04]  /*f080*/  SHFL.IDX PT, R4, R16, RZ, 0x1f ;  /* 0x00001fff10047589 */ /* 0x0004e800000e0000 */
[----:B------:R2:W4:Y:S02]  /*f090*/  SHFL.IDX PT, R7, R16, 0x1, 0x1f ;  /* 0x00201f0010077f89 */ /* 0x00052400000e0000 */
.L_x_2189:
        /* <DEDUP_REMOVED lines=13> */
.L_x_2145:
[----:B------:R-:W-:Y:S05]  /*f170*/  BSYNC B0 ;  /* 0x0000000000007941 */ /* 0x000fea0003800000 */
.L_x_2144:
        /* <DEDUP_REMOVED lines=23> */
.L_x_2197:
[----:B------:R-:W-:Y:S02]  /*f2f0*/  ULDC UR4, c[0x0][0xc10] ;  /* 0x0003040000047ab9 */ /* 0x000fe40000000800 */
[----:B------:R-:W-:-:S04]  /*f300*/  IMAD.U32 R5, RZ, RZ, UR4 ;  /* 0x00000004ff057e24 */ /* 0x000fc8000f8e00ff */
[----:B-1----:R-:W-:-:S04]  /*f310*/  IMAD R14, R14, R5, RZ ;  /* 0x000000050e0e7224 */ /* 0x002fc800078e02ff */
[----:B----4-:R-:W-:-:S05]  /*f320*/  IMAD.IADD R7, R7, 0x1, R14 ;  /* 0x0000000107077824 */ /* 0x010fca00078e020e */
[----:B---3--:R-:W-:-:S13]  /*f330*/  ISETP.GT.AND P0, PT, R7, R4, PT ;  /* 0x000000040700720c */ /* 0x008fda0003f04270 */
[----:B------:R-:W-:Y:S05]  /*f340*/  @P0 BRA `(.L_x_2147) ;  /* 0x0000000000b40947 */ /* 0x000fea0003800000 */
[----:B------:R-:W1:Y:S02]  /*f350*/  LDC R0, c[0x0][0xc14] ;  /* 0x00030500ff007b82 */ /* 0x000e640000000800 */
.L_x_2152:
        /* <DEDUP_REMOVED lines=14> */
.L_x_2150:
[----:B------:R-:W-:Y:S05]  /*f440*/  BSYNC B0 ;  /* 0x0000000000007941 */ /* 0x000fea0003800000 */
.L_x_2149:
        /* <DEDUP_REMOVED lines=23> */
.L_x_2205:
[----:B------:R-:W-:Y:S02]  /*f5c0*/  ULDC UR4, c[0x0][0xc10] ;  /* 0x0003040000047ab9 */ /* 0x000fe40000000800 */
[----:B------:R-:W-:-:S04]  /*f5d0*/  IMAD.U32 R5, RZ, RZ, UR4 ;  /* 0x00000004ff057e24 */ /* 0x000fc8000f8e00ff */
[----:B-1----:R-:W-:-:S04]  /*f5e0*/  IMAD R14, R14, R5, RZ ;  /* 0x000000050e0e7224 */ /* 0x002fc800078e02ff */
[----:B------:R-:W-:-:S05]  /*f5f0*/  IMAD.IADD R7, R14, 0x1, R7 ;  /* 0x000000010e077824 */ /* 0x000fca00078e0207 */
[----:B------:R-:W-:-:S13]  /*f600*/  ISETP.GT.AND P0, PT, R7, R4, PT ;  /* 0x000000040700720c */ /* 0x000fda0003f04270 */
[----:B------:R-:W-:Y:S05]  /*f610*/  @!P0 BRA `(.L_x_2152) ;  /* 0xfffffffc00508947 */ /* 0x000fea000383ffff */
.L_x_2147:
        /* <DEDUP_REMOVED lines=8> */
.L_x_2209:
[----:B------:R-:W-:Y:S01]  /*f6a0*/  ISETP.NE.AND P0, PT, R3, RZ, PT ;  /* 0x000000ff0300720c */ /* 0x000fe20003f05270 */
[----:B------:R-:W-:-:S12]  /*f6b0*/  IMAD.MOV.U32 R7, RZ, RZ, RZ ;  /* 0x000000ffff077224 */ /* 0x000fd800078e00ff */
[----:B------:R-:W-:Y:S05]  /*f6c0*/  @!P0 BRA `(.L_x_2154) ;  /* 0x0000000000108947 */ /* 0x000fea0003800000 */
[----:B------:R-:W-:Y:S01]  /*f6d0*/  UMOV UR4, 0xffffffff ;  /* 0xffffffff00047882 */ /* 0x000fe20000000000 */
[----:B------:R-:W-:Y:S02]  /*f6e0*/  VIADD R12, R6, 0xffffffff ;  /* 0xffffffff060c7836 */ /* 0x000fe40000000000 */
[----:B------:R-:W-:Y:S05]  /*f6f0*/  BRA.DIV UR4, `(.L_x_2155) ;  /* 0x0000001a043c7947 */ /* 0x000fea000b800000 */
[----:B------:R3:W4:Y:S02]  /*f700*/  SHFL.IDX PT, R7, R2, R12, 0x1f ;  /* 0x00001f0c02077589 */ /* 0x00072400000e0000 */
.L_x_2154:
        /* <DEDUP_REMOVED lines=67> */
.L_x_2148:
[----:B------:R-:W-:Y:S01]  /*fb40*/  UMOV UR4, URZ ;  /* 0x0000003f00047c82 */ /* 0x000fe20008000000 */
[----:B------:R-:W-:Y:S01]  /*fb50*/  UMOV UR5, URZ ;  /* 0x0000003f00057c82 */ /* 0x000fe20008000000 */
[----:B------:R-:W-:Y:S01]  /*fb60*/  ULDC UR6, c[0x0][0xc14] ;  /* 0x0003050000067ab9 */ /* 0x000fe20000000800 */
[----:B--2---:R-:W-:Y:S02]  /*fb70*/  IMAD.MOV.U32 R16, RZ, RZ, R4 ;  /* 0x000000ffff107224 */ /* 0x004fe400078e0004 */
[----:B------:R-:W-:Y:S02]  /*fb80*/  IMAD.U32 R17, RZ, RZ, UR4 ;  /* 0x00000004ff117e24 */ /* 0x000fe4000f8e00ff */
[----:B------:R-:W-:Y:S02]  /*fb90*/  IMAD.U32 R18, RZ, RZ, UR5 ;  /* 0x00000005ff127e24 */ /* 0x000fe4000f8e00ff */
[----:B------:R-:W-:-:S07]  /*fba0*/  IMAD.U32 R19, RZ, RZ, UR6 ;  /* 0x00000006ff137e24 */ /* 0x000fce000f8e00ff */
.L_x_2156:
        /* <DEDUP_REMOVED lines=12> */
.L_x_2091:
        /* <DEDUP_REMOVED lines=12> */
.L_x_2212:
[----:B------:R-:W-:Y:S05]  /*fd30*/  BSYNC B0 ;  /* 0x0000000000007941 */ /* 0x000fea0003800000 */
.L_x_2158:
[----:B------:R-:W-:-:S03]  /*fd40*/  UMOV UR4, 0xffffffff ;  /* 0xffffffff00047882 */ /* 0x000fc60000000000 */
[----:B------:R-:W-:Y:S05]  /*fd50*/  BRA.DIV UR4, `(.L_x_2160) ;  /* 0x0000001204e07947 */ /* 0x000fea000b800000 */
[----:B------:R-:W2:Y:S02]  /*fd60*/  S2R R2, SR_TID.X ;  /* 0x0000000000027919 */ /* 0x000ea40000002100 */
[----:B--2---:R-:W-:-:S04]  /*fd70*/  SHF.R.U32.HI R2, RZ, 0x5, R2 ;  /* 0x00000005ff027819 */ /* 0x004fc80000011602 */
[----:B------:R-:W-:-:S05]  /*fd80*/  LOP3.LUT R2, R2, 0x3, RZ, 0xc0, !PT ;  /* 0x0000000302027812 */ /* 0x000fca00078ec0ff */
[----:B------:R2:W3:Y:S02]  /*fd90*/  SHFL.IDX PT, R14, R2, RZ, 0x1f ;  /* 0x00001fff020e7589 */ /* 0x0004e400000e0000 */
.L_x_2215:
[----:B---3--:R-:W-:Y:S01]  /*fda0*/  ISETP.NE.AND P0, PT, R14, RZ, PT ;  /* 0x000000ff0e00720c */ /* 0x008fe20003f05270 */
[----:B------:R-:W-:-:S12]  /*fdb0*/  BSSY B0, `(.L_x_2161) ;  /* 0x0000027000007945 */ /* 0x000fd80003800000 */
[----:B------:R-:W-:Y:S05]  /*fdc0*/  @P0 BRA `(.L_x_2162) ;  /* 0x0000000000940947 */ /* 0x000fea0003800000 */
[----:B------:R-:W-:-:S03]  /*fdd0*/  UMOV UR4, 0xffffffff ;  /* 0xffffffff00047882 */ /* 0x000fc60000000000 */
[----:B------:R-:W-:Y:S05]  /*fde0*/  BRA.DIV UR4, `(.L_x_2163) ;  /* 0x0000001204f07947 */ /* 0x000fea000b800000 */
[----:B------:R-:W-:-:S13]  /*fdf0*/  ELECT P6, URZ, PT ;  /* 0x00000000003f782f */ /* 0x000fda00038c0000 */
.L_x_2218:
[----:B------:R-:W-:Y:S05]  /*fe00*/  @!P6 BRA `(.L_x_2162) ;  /* 0x000000000084e947 */ /* 0x000fea0003800000 */
[----:B------:R-:W-:-:S06]  /*fe10*/  ULOP3.LUT UR4, UR36, 0x2, URZ, 0xfc, !UPT ;  /* 0x0000000224047892 */ /* 0x000fcc000f8efc3f */
[----:B--2---:R-:W-:-:S05]  /*fe20*/  IMAD.U32 R2, RZ, RZ, UR4 ;  /* 0x00000004ff027e24 */ /* 0x004fca000f8e00ff */
[----:B------:R-:W-:-:S13]  /*fe30*/  ISETP.NE.AND P2, PT, R2, 0x3, PT ;  /* 0x000000030200780c */ /* 0x000fda0003f45270 */
[----:B------:R-:W-:Y:S05]  /*fe40*/  @!P2 BRA `(.L_x_2164) ;  /* 0x000000000004a947 */ /* 0x000fea0003800000 */
[----:B------:R-:W-:Y:S01]  /*fe50*/  BPT.TRAP 0x1 ;  /* 0x000000040000795c */ /* 0x000fe20000300000 */
.L_x_2164:
        /* <DEDUP_REMOVED lines=14> */
.L_x_2219:
[----:B------:R-:W2:Y:S02]  /*ff40*/  SYNCS.PHASECHK.TRANS64.TRYWAIT P0, [R7+URZ], R2 ;  /* 0x00000002070075a7 */ /* 0x000ea4000800017f */
[----:B--2---:R-:W-:Y:S05]  /*ff50*/  @!P0 BRA `(.L_x_2166) ;  /* 0x0000001000c88947 */ /* 0x004fea0003800000 */
.L_x_2220:
[----:B------:R-:W-:Y:S05]  /*ff60*/  @!P2 BRA `(.L_x_2167) ;  /* 0x000000000004a947 */ /* 0x000fea0003800000 */
[----:B------:R-:W-:Y:S01]  /*ff70*/  BPT.TRAP 0x1 ;  /* 0x000000040000795c */ /* 0x000fe20000300000 */
.L_x_2167:
[----:B------:R-:W3:Y:S01]  /*ff80*/  LDL.LU R4, [R1] ;  /* 0x0000000001047983 */ /* 0x000ee20000300800 */
[----:B------:R-:W-:-:S04]  /*ff90*/  VIADD R0, R0, 0x28860 ;  /* 0x0002886000007836 */ /* 0x000fc80000000000 */
[----:B---3--:R-:W-:-:S04]  /*ffa0*/  IMAD R4, R4, 0x8, R0 ;  /* 0x0000000804047824 */ /* 0x008fc800078e0200 */
[----:B------:R-:W3:Y:S02]  /*ffb0*/  SYNCS.PHASECHK.TRANS64.TRYWAIT P0, [R4+URZ], R5 ;  /* 0x00000005040075a7 */ /* 0x000ee4000800017f */
[----:B---3--:R-:W-:Y:S05]  /*ffc0*/  @!P0 BRA `(.L_x_2168) ;  /* 0x0000001000c08947 */ /* 0x008fea0003800000 */
.L_x_2221:
[----:B------:R-:W-:-:S07]  /*ffd0*/  IMAD R3, R3, 0x8, R0 ;  /* 0x0000000803037824 */ /* 0x000fce00078e0200 */
.L_x_2169:
[----:B----4-:R4:W0:Y:S02]  /*ffe0*/  SYNCS.PHASECHK.TRANS64.TRYWAIT P0, [R3+URZ], R2 ;  /* 0x00000002030075a7 */ /* 0x010824000800017f */
[----:B0-----:R-:W-:Y:S05]  /*fff0*/  @!P0 NANOSLEEP.SYNCS 0x989680 ;  /* 0x009896800000895d */ /* 0x001fea0003900000 */
[----:B------:R-:W0:Y:S02]  /*10000*/  @!P0 SYNCS.PHASECHK.TRANS64 P0, [R3+URZ], R2 ;  /* 0x00000002030085a7 */ /* 0x000e24000800007f */
[----:B0-----:R-:W-:Y:S05]  /*10010*/  @!P0 BRA `(.L_x_2169) ;  /* 0xfffffffc00f08947 */ /* 0x001fea000383ffff */
.L_x_2162:
[----:B------:R-:W-:Y:S05]  /*10020*/  BSYNC B0 ;  /* 0x0000000000007941 */ /* 0x000fea0003800000 */
.L_x_2161:
[----:B------:R-:W-:Y:S05]  /*10030*/  EXIT ;  /* 0x000000000000794d */ /* 0x000fea0003800000 */
.L_x_2035:
[----:B0-----:R-:W-:-:S04]  /*10040*/  IMAD.U32 R3, RZ, RZ, UR41 ;  /* 0x00000029ff037e24 */ /* 0x001fc8000f8e00ff */
[----:B------:R0:W1:Y:S03]  /*10050*/  SYNCS.PHASECHK.TRANS64.TRYWAIT P1, [R3+URZ+0x28800], R0 ;  /* 0x02880000030075a7 */ /* 0x000066000802017f */
[----:B-1----:R-:W-:Y:S05]  /*10060*/  @!P1 NANOSLEEP.SYNCS 0x989680 ;  /* 0x009896800000995d */ /* 0x002fea0003900000 */
[----:B------:R-:W1:Y:S02]  /*10070*/  @!P1 SYNCS.PHASECHK.TRANS64 P1, [R3+URZ+0x28800], R0 ;  /* 0x02880000030095a7 */ /* 0x000e64000802007f */
[----:B-1----:R-:W-:Y:S05]  /*10080*/  @!P1 BRA `(.L_x_2035) ;  /* 0xfffffffc00ec9947 */ /* 0x002fea000383ffff */
[----:B------:R-:W-:Y:S05]  /*10090*/  BRA `(.L_x_2170) ;  /* 0xffffff1400d47947 */ /* 0x000fea000383ffff */
.L_x_2039:
[----:B-1----:R1:W2:Y:S02]  /*100a0*/  SYNCS.PHASECHK.TRANS64.TRYWAIT P2, [R3+URZ+0x28830], R0 ;  /* 0x02883000030075a7 */ /* 0x0022a4000804017f */
[----:B--2---:R-:W-:Y:S05]  /*100b0*/  @!P2 NANOSLEEP.SYNCS 0x989680 ;  /* 0x009896800000a95d */ /* 0x004fea0003900000 */
[----:B------:R-:W2:Y:S02]  /*100c0*/  @!P2 SYNCS.PHASECHK.TRANS64 P2, [R3+URZ+0x28830], R0 ;  /* 0x028830000300a5a7 */ /* 0x000ea4000804007f */
[----:B--2---:R-:W-:Y:S05]  /*100d0*/  @!P2 BRA `(.L_x_2039) ;  /* 0xfffffffc00f0a947 */ /* 0x004fea000383ffff */
[----:B------:R-:W-:Y:S05]  /*100e0*/  BRA `(.L_x_2038) ;  /* 0xffffff1400fc7947 */ /* 0x000fea000383ffff */
.L_x_2044:
[----:B-1----:R-:W-:-:S04]  /*100f0*/  IMAD.U32 R5, RZ, RZ, UR6 ;  /* 0x00000006ff057e24 */ /* 0x002fc8000f8e00ff */
[----:B------:R1:W2:Y:S03]  /*10100*/  SYNCS.PHASECHK.TRANS64.TRYWAIT P2, [R5+URZ+0x28830], R0 ;  /* 0x02883000050075a7 */ /* 0x0002a6000804017f */
[----:B--2---:R-:W-:Y:S05]  /*10110*/  @!P2 NANOSLEEP.SYNCS 0x989680 ;  /* 0x009896800000a95d */ /* 0x004fea0003900000 */
[----:B------:R-:W2:Y:S02]  /*10120*/  @!P2 SYNCS.PHASECHK.TRANS64 P2, [R5+URZ+0x28830], R0 ;  /* 0x028830000500a5a7 */ /* 0x000ea4000804007f */
[----:B--2---:R-:W-:Y:S05]  /*10130*/  @!P2 BRA `(.L_x_2044) ;  /* 0xfffffffc00eca947 */ /* 0x004fea000383ffff */
[----:B------:R-:W-:Y:S05]  /*10140*/  BRA `(.L_x_2041) ;  /* 0xffffff3c00c87947 */ /* 0x000fea000383ffff */
.L_x_2048:
[----:B-1----:R-:W-:-:S04]  /*10150*/  IMAD.U32 R5, RZ, RZ, UR6 ;  /* 0x00000006ff057e24 */ /* 0x002fc8000f8e00ff */
[----:B------:R1:W2:Y:S03]  /*10160*/  SYNCS.PHASECHK.TRANS64.TRYWAIT P2, [R5+URZ+0x28850], R0 ;  /* 0x02885000050075a7 */ /* 0x0002a6000804017f */
[----:B--2---:R-:W-:Y:S05]  /*10170*/  @!P2 NANOSLEEP.SYNCS 0x989680 ;  /* 0x009896800000a95d */ /* 0x004fea0003900000 */
[----:B------:R-:W2:Y:S02]  /*10180*/  @!P2 SYNCS.PHASECHK.TRANS64 P2, [R5+URZ+0x28850], R0 ;  /* 0x028850000500a5a7 */ /* 0x000ea4000804007f */
[----:B--2---:R-:W-:Y:S05]  /*10190*/  @!P2 BRA `(.L_x_2048) ;  /* 0xfffffffc00eca947 */ /* 0x004fea000383ffff */
[----:B------:R-:W-:Y:S05]  /*101a0*/  BRA `(.L_x_2045) ;  /* 0xffffff4000887947 */ /* 0x000fea000383ffff */
.L_x_2054:
[----:B-1----:R-:W-:-:S04]  /*101b0*/  IMAD.U32 R5, RZ, RZ, UR6 ;  /* 0x00000006ff057e24 */ /* 0x002fc8000f8e00ff */
[----:B------:R1:W2:Y:S03]  /*101c0*/  SYNCS.PHASECHK.TRANS64.TRYWAIT P2, [R5+URZ+0x28830], R0 ;  /* 0x02883000050075a7 */ /* 0x0002a6000804017f */
[----:B--2---:R-:W-:Y:S05]  /*101d0*/  @!P2 NANOSLEEP.SYNCS 0x989680 ;  /* 0x009896800000a95d */ /* 0x004fea0003900000 */
[----:B------:R-:W2:Y:S02]  /*101e0*/  @!P2 SYNCS.PHASECHK.TRANS64 P2, [R5+URZ+0x28830], R0 ;  /* 0x028830000500a5a7 */ /* 0x000ea4000804007f */
[----:B--2---:R-:W-:Y:S05]  /*101f0*/  @!P2 BRA `(.L_x_2054) ;  /* 0xfffffffc00eca947 */ /* 0x004fea000383ffff */
[----:B------:R-:W-:Y:S05]  /*10200*/  BRA `(.L_x_2051) ;  /* 0xffffff6400d07947 */ /* 0x000fea000383ffff */
.L_x_2058:
[----:B-1----:R-:W-:-:S04]  /*10210*/  IMAD.U32 R5, RZ, RZ, UR6 ;  /* 0x00000006ff057e24 */ /* 0x002fc8000f8e00ff */
[----:B------:R1:W2:Y:S03]  /*10220*/  SYNCS.PHASECHK.TRANS64.TRYWAIT P2, [R5+URZ+0x28850], R0 ;  /* 0x02885000050075a7 */ /* 0x0002a6000804017f */
[----:B--2---:R-:W-:Y:S05]  /*10230*/  @!P2 NANOSLEEP.SYNCS 0x989680 ;  /* 0x009896800000a95d */ /* 0x004fea0003900000 */
[----:B------:R-:W2:Y:S02]  /*10240*/  @!P2 SYNCS.PHASECHK.TRANS64 P2, [R5+URZ+0x28850], R0 ;  /* 0x028850000500a5a7 */ /* 0x000ea4000804007f */
[----:B--2---:R-:W-:Y:S05]  /*10250*/  @!P2 BRA `(.L_x_2058) ;  /* 0xfffffffc00eca947 */ /* 0x004fea000383ffff */
[----:B------:R-:W-:Y:S05]  /*10260*/  BRA `(.L_x_2055) ;  /* 0xffffff6800907947 */ /* 0x000fea000383ffff */
.L_x_2063:
[----:B-1----:R-:W-:-:S04]  /*10270*/  IMAD.U32 R7, RZ, RZ, UR5 ;  /* 0x00000005ff077e24 */ /* 0x002fc8000f8e00ff */
[----:B------:R1:W2:Y:S03]  /*10280*/  SYNCS.PHASECHK.TRANS64.TRYWAIT P0, [R7+URZ+0x28850], R6 ;  /* 0x02885006070075a7 */ /* 0x0002a6000800017f */
[----:B--2---:R-:W-:Y:S05]  /*10290*/  @!P0 NANOSLEEP.SYNCS 0x989680 ;  /* 0x009896800000895d */ /* 0x004fea0003900000 */
[----:B------:R-:W2:Y:S02]  /*102a0*/  @!P0 SYNCS.PHASECHK.TRANS64 P0, [R7+URZ+0x28850], R6 ;  /* 0x02885006070085a7 */ /* 0x000ea4000800007f */
[----:B--2---:R-:W-:Y:S05]  /*102b0*/  @!P0 BRA `(.L_x_2063) ;  /* 0xfffffffc00ec8947 */ /* 0x004fea000383ffff */
[----:B------:R-:W-:Y:S05]  /*102c0*/  BRA `(.L_x_2062) ;  /* 0xffffff8400707947 */ /* 0x000fea000383ffff */
.L_x_2103:
        /* <DEDUP_REMOVED lines=11> */
.L_x_2172:
[----:B------:R-:W-:Y:S05]  /*10380*/  BSYNC B0 ;  /* 0x0000000000007941 */ /* 0x000fea0003800000 */
.L_x_2171:
[----:B------:R-:W-:Y:S05]  /*10390*/  BRA `(.L_x_2173) ;  /* 0xffffffc800187947 */ /* 0x000fea000383ffff */
.L_x_2104:
[----:B------:R-:W-:Y:S01]  /*103a0*/  BSSY B0, `(.L_x_2174) ;  /* 0x0000006000007945 */ /* 0x000fe20003800000 */
[----:B------:R-:W-:-:S07]  /*103b0*/  IMAD.MOV.U32 R15, RZ, RZ, -0x1 ;  /* 0xffffffffff0f7424 */ /* 0x000fce00078e00ff */
[----:B------:R-:W-:Y:S05]  /*103c0*/  WARPSYNC.COLLECTIVE R15, `(.L_x_2175) ;  /* 0x000000000f0c7348 */ /* 0x000fea0003c00000 */
[----:B------:R-:W-:Y:S02]  /*103d0*/  ELECT P6, UR62, PT ;  /* 0x00000000003e782f */ /* 0x000fe400038c0000 */
[----:B------:R-:W-:Y:S01]  /*103e0*/  MOV R14, UR62 ;  /* 0x0000003e000e7c02 */ /* 0x000fe20008000f00 */
[----:B------:R-:W-:Y:S10]  /*103f0*/  ENDCOLLECTIVE ;  /* 0x000000000000791b */ /* 0x000ff40003800000 */
.L_x_2175:
[----:B------:R-:W-:Y:S05]  /*10400*/  BSYNC B0 ;  /* 0x0000000000007941 */ /* 0x000fea0003800000 */
.L_x_2174:
[----:B------:R-:W-:Y:S05]  /*10410*/  BRA `(.L_x_2176) ;  /* 0xffffffc800087947 */ /* 0x000fea000383ffff */
.L_x_2107:
[----:B0-----:R0:W1:Y:S02]  /*10420*/  SYNCS.PHASECHK.TRANS64.TRYWAIT P0, [R8+URZ+0x28840], R9 ;  /* 0x02884009080075a7 */ /* 0x001064000800017f */
[----:B-1----:R-:W-:Y:S05]  /*10430*/  @!P0 NANOSLEEP.SYNCS 0x989680 ;  /* 0x009896800000895d */ /* 0x002fea0003900000 */
[----:B------:R-:W1:Y:S02]  /*10440*/  @!P0 SYNCS.PHASECHK.TRANS64 P0, [R8+URZ+0x28840], R9 ;  /* 0x02884009080085a7 */ /* 0x000e64000800007f */
[----:B-1----:R-:W-:Y:S05]  /*10450*/  @!P0 BRA `(.L_x_2107) ;  /* 0xfffffffc00f08947 */ /* 0x002fea000383ffff */
[----:B------:R-:W-:Y:S05]  /*10460*/  BRA `(.L_x_2177) ;  /* 0xffffffc800707947 */ /* 0x000fea000383ffff */
.L_x_2110:
        /* <DEDUP_REMOVED lines=8> */
.L_x_2118:
[----:B0-----:R0:W1:Y:S02]  /*104f0*/  SYNCS.PHASECHK.TRANS64.TRYWAIT P0, [R2+URZ+0x28840], R3 ;  /* 0x02884003020075a7 */ /* 0x001064000800017f */
[----:B-1----:R-:W-:Y:S05]  /*10500*/  @!P0 NANOSLEEP.SYNCS 0x989680 ;  /* 0x009896800000895d */ /* 0x002fea0003900000 */
[----:B------:R-:W1:Y:S02]  /*10510*/  @!P0 SYNCS.PHASECHK.TRANS64 P0, [R2+URZ+0x28840], R3 ;  /* 0x02884003020085a7 */ /* 0x000e64000800007f */
[----:B-1----:R-:W-:Y:S05]  /*10520*/  @!P0 BRA `(.L_x_2118) ;  /* 0xfffffffc00f08947 */ /* 0x002fea000383ffff */
[----:B------:R-:W-:Y:S05]  /*10530*/  BRA `(.L_x_2179) ;  /* 0xffffffd000387947 */ /* 0x000fea000383ffff */
.L_x_2120:
[----:B0-----:R0:W1:Y:S02]  /*10540*/  SYNCS.PHASECHK.TRANS64.TRYWAIT P0, [R2+URZ+0x60], R3 ;  /* 0x00006003020075a7 */ /* 0x001064000800017f */
[----:B-1----:R-:W-:Y:S05]  /*10550*/  @!P0 NANOSLEEP.SYNCS 0x989680 ;  /* 0x009896800000895d */ /* 0x002fea0003900000 */
[----:B------:R-:W1:Y:S02]  /*10560*/  @!P0 SYNCS.PHASECHK.TRANS64 P0, [R2+URZ+0x60], R3 ;  /* 0x00006003020085a7 */ /* 0x000e64000800007f */
[----:B-1----:R-:W-:Y:S05]  /*10570*/  @!P0 BRA `(.L_x_2120) ;  /* 0xfffffffc00f08947 */ /* 0x002fea000383ffff */
[----:B------:R-:W-:Y:S05]  /*10580*/  BRA `(.L_x_2180) ;  /* 0xffffffd000d47947 */ /* 0x000fea000383ffff */
.L_x_2125:
[----:B-1----:R1:W2:Y:S02]  /*10590*/  SYNCS.PHASECHK.TRANS64.TRYWAIT P0, [R2+URZ+0x28840], R3 ;  /* 0x02884003020075a7 */ /* 0x0022a4000800017f */
[----:B--2---:R-:W-:Y:S05]  /*105a0*/  @!P0 NANOSLEEP.SYNCS 0x989680 ;  /* 0x009896800000895d */ /* 0x004fea0003900000 */
[----:B------:R-:W2:Y:S02]  /*105b0*/  @!P0 SYNCS.PHASECHK.TRANS64 P0, [R2+URZ+0x28840], R3 ;  /* 0x02884003020085a7 */ /* 0x000ea4000800007f */
[----:B--2---:R-:W-:Y:S05]  /*105c0*/  @!P0 BRA `(.L_x_2125) ;  /* 0xfffffffc00f08947 */ /* 0x004fea000383ffff */
[----:B------:R-:W-:Y:S05]  /*105d0*/  BRA `(.L_x_2181) ;  /* 0xffffffd800307947 */ /* 0x000fea000383ffff */
.L_x_2127:
[----:B0-----:R0:W1:Y:S02]  /*105e0*/  SYNCS.PHASECHK.TRANS64.TRYWAIT P1, [R2+URZ+0x60], R3 ;  /* 0x00006003020075a7 */ /* 0x001064000802017f */
[----:B-1----:R-:W-:Y:S05]  /*105f0*/  @!P1 NANOSLEEP.SYNCS 0x989680 ;  /* 0x009896800000995d */ /* 0x002fea0003900000 */
[----:B------:R-:W1:Y:S02]  /*10600*/  @!P1 SYNCS.PHASECHK.TRANS64 P1, [R2+URZ+0x60], R3 ;  /* 0x00006003020095a7 */ /* 0x000e64000802007f */
[----:B-1----:R-:W-:Y:S05]  /*10610*/  @!P1 BRA `(.L_x_2127) ;  /* 0xfffffffc00f09947 */ /* 0x002fea000383ffff */
[----:B------:R-:W-:Y:S05]  /*10620*/  BRA `(.L_x_2182) ;  /* 0xffffffd800cc7947 */ /* 0x000fea000383ffff */
.L_x_2132:
[----:B--2---:R2:W3:Y:S02]  /*10630*/  SYNCS.PHASECHK.TRANS64.TRYWAIT P0, [R2+URZ+0x28840], R3 ;  /* 0x02884003020075a7 */ /* 0x0044e4000800017f */
[----:B---3--:R-:W-:Y:S05]  /*10640*/  @!P0 NANOSLEEP.SYNCS 0x989680 ;  /* 0x009896800000895d */ /* 0x008fea0003900000 */
[----:B------:R-:W3:Y:S02]  /*10650*/  @!P0 SYNCS.PHASECHK.TRANS64 P0, [R2+URZ+0x28840], R3 ;  /* 0x02884003020085a7 */ /* 0x000ee4000800007f */
[----:B---3--:R-:W-:Y:S05]  /*10660*/  @!P0 BRA `(.L_x_2132) ;  /* 0xfffffffc00f08947 */ /* 0x008fea000383ffff */
[----:B------:R-:W-:Y:S05]  /*10670*/  BRA `(.L_x_2183) ;  /* 0xffffffdc00e87947 */ /* 0x000fea000383ffff */
.L_x_2134:
[----:B0-----:R0:W1:Y:S02]  /*10680*/  SYNCS.PHASECHK.TRANS64.TRYWAIT P1, [R2+URZ+0x60], R9 ;  /* 0x00006009020075a7 */ /* 0x001064000802017f */
[----:B-1----:R-:W-:Y:S05]  /*10690*/  @!P1 NANOSLEEP.SYNCS 0x989680 ;  /* 0x009896800000995d */ /* 0x002fea0003900000 */
[----:B------:R-:W1:Y:S02]  /*106a0*/  @!P1 SYNCS.PHASECHK.TRANS64 P1, [R2+URZ+0x60], R9 ;  /* 0x00006009020095a7 */ /* 0x000e64000802007f */
[----:B-1----:R-:W-:Y:S05]  /*106b0*/  @!P1 BRA `(.L_x_2134) ;  /* 0xfffffffc00f09947 */ /* 0x002fea000383ffff */
[----:B------:R-:W-:Y:S05]  /*106c0*/  BRA `(.L_x_2184) ;  /* 0xffffffe000847947 */ /* 0x000fea000383ffff */
.L_x_2141:
[----:B-1----:R1:W2:Y:S02]  /*106d0*/  SYNCS.PHASECHK.TRANS64.TRYWAIT P0, [R3+URZ+0x28860], R2 ;  /* 0x02886002030075a7 */ /* 0x0022a4000800017f */
[----:B--2---:R-:W-:Y:S05]  /*106e0*/  @!P0 NANOSLEEP.SYNCS 0x989680 ;  /* 0x009896800000895d */ /* 0x004fea0003900000 */
[----:B------:R-:W2:Y:S02]  /*106f0*/  @!P0 SYNCS.PHASECHK.TRANS64 P0, [R3+URZ+0x28860], R2 ;  /* 0x02886002030085a7 */ /* 0x000ea4000800007f */
[----:B--2---:R-:W-:Y:S05]  /*10700*/  @!P0 BRA `(.L_x_2141) ;  /* 0xfffffffc00f08947 */ /* 0x004fea000383ffff */
[----:B------:R-:W-:Y:S05]  /*10710*/  BRA `(.L_x_2185) ;  /* 0xffffffe4008c7947 */ /* 0x000fea000383ffff */
.L_x_2143:
        /* <DEDUP_REMOVED lines=8> */
.L_x_2187:
[----:B------:R-:W-:Y:S05]  /*107a0*/  BSYNC B0 ;  /* 0x0000000000007941 */ /* 0x000fea0003800000 */
.L_x_2186:
        /* <DEDUP_REMOVED lines=8> */
.L_x_2188:
[----:B------:R-:W-:Y:S01]  /*10830*/  IMAD.MOV.U32 R7, RZ, RZ, R14 ;  /* 0x000000ffff077224 */ /* 0x000fe200078e000e */
[----:B------:R-:W-:Y:S06]  /*10840*/  BRA `(.L_x_2189) ;  /* 0xffffffe800147947 */ /* 0x000fec000383ffff */
.L_x_2146:
        /* <DEDUP_REMOVED lines=8> */
.L_x_2191:
[----:B------:R-:W-:Y:S05]  /*108d0*/  BSYNC B0 ;  /* 0x0000000000007941 */ /* 0x000fea0003800000 */
.L_x_2190:
        /* <DEDUP_REMOVED lines=10> */
.L_x_2192:
        /* <DEDUP_REMOVED lines=8> */
.L_x_2193:
        /* <DEDUP_REMOVED lines=8> */
.L_x_2194:
        /* <DEDUP_REMOVED lines=8> */
.L_x_2195:
        /* <DEDUP_REMOVED lines=8> */
.L_x_2196:
[----:B------:R-:W-:Y:S05]  /*10b80*/  BRA `(.L_x_2197) ;  /* 0xffffffe400d87947 */ /* 0x000fea000383ffff */
.L_x_2151:
        /* <DEDUP_REMOVED lines=8> */
.L_x_2199:
[----:B------:R-:W-:Y:S05]  /*10c10*/  BSYNC B0 ;  /* 0x0000000000007941 */ /* 0x000fea0003800000 */
.L_x_2198:
        /* <DEDUP_REMOVED lines=10> */
.L_x_2200:
        /* <DEDUP_REMOVED lines=8> */
.L_x_2201:
        /* <DEDUP_REMOVED lines=8> */
.L_x_2202:
        /* <DEDUP_REMOVED lines=8> */
.L_x_2203:
        /* <DEDUP_REMOVED lines=8> */
.L_x_2204:
[----:B------:R-:W-:Y:S05]  /*10ec0*/  BRA `(.L_x_2205) ;  /* 0xffffffe400bc7947 */ /* 0x000fea000383ffff */
.L_x_2153:
[----:B------:R-:W-:Y:S01]  /*10ed0*/  BSSY B0, `(.L_x_2206) ;  /* 0x0000006000007945 */ /* 0x000fe20003800000 */
[----:B------:R-:W-:Y:S01]  /*10ee0*/  PLOP3.LUT P6, PT, P6, PT, PT, 0x8, 0x0 ;  /* 0x000000000000781c */ /* 0x000fe200037ce170 */
[----:B------:R-:W-:-:S12]  /*10ef0*/  IMAD.MOV.U32 R15, RZ, RZ, -0x1 ;  /* 0xffffffffff0f7424 */ /* 0x000fd800078e00ff */
[----:B0-----:R-:W-:Y:S05]  /*10f00*/  WARPSYNC.COLLECTIVE R15, `(.L_x_2207) ;  /* 0x000000000f087348 */ /* 0x001fea0003c00000 */
[----:B------:R-:W-:Y:S01]  /*10f10*/  VOTE.ANY R14, PT, P6 ;  /* 0x00000000000e7806 */ /* 0x000fe200030e0100 */
[----:B0-----:R-:W-:Y:S06]  /*10f20*/  ENDCOLLECTIVE ;  /* 0x000000000000791b */ /* 0x001fec0003800000 */
.L_x_2207:
[----:B------:R-:W-:Y:S05]  /*10f30*/  BSYNC B0 ;  /* 0x0000000000007941 */ /* 0x000fea0003800000 */
.L_x_2206:
        /* <DEDUP_REMOVED lines=9> */
.L_x_2208:
[----:B------:R-:W-:Y:S01]  /*10fd0*/  IMAD.MOV.U32 R17, RZ, RZ, R14 ;  /* 0x000000ffff117224 */ /* 0x000fe200078e000e */
[----:B------:R-:W-:Y:S06]  /*10fe0*/  BRA `(.L_x_2209) ;  /* 0xffffffe400ac7947 */ /* 0x000fec000383ffff */
.L_x_2155:
[----:B------:R-:W-:Y:S01]  /*10ff0*/  BSSY B0, `(.L_x_2210) ;  /* 0x0000007000007945 */ /* 0x000fe20003800000 */
[----:B------:R-:W-:Y:S02]  /*11000*/  IMAD.MOV.U32 R13, RZ, RZ, R2 ;  /* 0x000000ffff0d7224 */ /* 0x000fe400078e0002 */
[----:B------:R-:W-:Y:S02]  /*11010*/  IMAD.MOV.U32 R11, RZ, RZ, 0x1f ;  /* 0x0000001fff0b7424 */ /* 0x000fe400078e00ff */
[----:B------:R-:W-:-:S07]  /*11020*/  IMAD.MOV.U32 R15, RZ, RZ, -0x1 ;  /* 0xffffffffff0f7424 */ /* 0x000fce00078e00ff */
[----:B012---:R-:W-:Y:S05]  /*11030*/  WARPSYNC.COLLECTIVE R15, `(.L_x_2211) ;  /* 0x000000000f087348 */ /* 0x007fea0003c00000 */
[----:B------:R3:W4:Y:S02]  /*11040*/  SHFL.IDX P6, R14, R13, R12, R11 ;  /* 0x0000000c0d0e7389 */ /* 0x00072400000c000b */
[----:B01234-:R-:W-:Y:S01]  /*11050*/  ENDCOLLECTIVE ;  /* 0x000000000000791b */ /* 0x01ffe20003800000 */
.L_x_2211:
[----:B------:R-:W-:Y:S05]  /*11060*/  BSYNC B0 ;  /* 0x0000000000007941 */ /* 0x000fea0003800000 */
.L_x_2210:
[----:B------:R-:W-:Y:S01]  /*11070*/  IMAD.MOV.U32 R7, RZ, RZ, R14 ;  /* 0x000000ffff077224 */ /* 0x000fe200078e000e */
[----:B------:R-:W-:Y:S06]  /*11080*/  BRA `(.L_x_2154) ;  /* 0xffffffe400a07947 */ /* 0x000fec000383ffff */
.L_x_2159:
[----:B-1----:R1:W2:Y:S02]  /*11090*/  SYNCS.PHASECHK.TRANS64.TRYWAIT P0, [R0+URZ+0x28820], R3 ;  /* 0x02882003000075a7 */ /* 0x0022a4000800017f */
[----:B--2---:R-:W-:Y:S05]  /*110a0*/  @!P0 NANOSLEEP.SYNCS 0x989680 ;  /* 0x009896800000895d */ /* 0x004fea0003900000 */
[----:B------:R-:W2:Y:S02]  /*110b0*/  @!P0 SYNCS.PHASECHK.TRANS64 P0, [R0+URZ+0x28820], R3 ;  /* 0x02882003000085a7 */ /* 0x000ea4000800007f */
[----:B--2---:R-:W-:Y:S05]  /*110c0*/  @!P0 BRA `(.L_x_2159) ;  /* 0xfffffffc00f08947 */ /* 0x004fea000383ffff */
[----:B------:R-:W-:Y:S05]  /*110d0*/  BRA `(.L_x_2212) ;  /* 0xffffffec00147947 */ /* 0x000fea000383ffff */
.L_x_2160:
        /* <DEDUP_REMOVED lines=11> */
.L_x_2214:
[----:B------:R-:W-:Y:S05]  /*11190*/  BSYNC B0 ;  /* 0x0000000000007941 */ /* 0x000fea0003800000 */
.L_x_2213:
[----:B------:R-:W-:Y:S05]  /*111a0*/  BRA `(.L_x_2215) ;  /* 0xffffffe800fc7947 */ /* 0x000fea000383ffff */
.L_x_2163:
[----:B------:R-:W-:Y:S01]  /*111b0*/  BSSY B1, `(.L_x_2216) ;  /* 0x0000006000017945 */ /* 0x000fe20003800000 */
[----:B------:R-:W-:-:S07]  /*111c0*/  IMAD.MOV.U32 R15, RZ, RZ, -0x1 ;  /* 0xffffffffff0f7424 */ /* 0x000fce00078e00ff */
[----:B012---:R-:W-:Y:S05]  /*111d0*/  WARPSYNC.COLLECTIVE R15, `(.L_x_2217) ;  /* 0x000000000f0c7348 */ /* 0x007fea0003c00000 */
[----:B------:R-:W-:Y:S02]  /*111e0*/  ELECT P6, UR62, PT ;  /* 0x00000000003e782f */ /* 0x000fe400038c0000 */
[----:B------:R-:W-:Y:S01]  /*111f0*/  MOV R14, UR62 ;  /* 0x0000003e000e7c02 */ /* 0x000fe20008000f00 */
[----:B012---:R-:W-:Y:S10]  /*11200*/  ENDCOLLECTIVE ;  /* 0x000000000000791b */ /* 0x007ff40003800000 */
.L_x_2217:
[----:B------:R-:W-:Y:S05]  /*11210*/  BSYNC B1 ;  /* 0x0000000000017941 */ /* 0x000fea0003800000 */
.L_x_2216:
[----:B------:R-:W-:Y:S05]  /*11220*/  BRA `(.L_x_2218) ;  /* 0xffffffe800f47947 */ /* 0x000fea000383ffff */
.L_x_2165:
[----:B-1----:R1:W2:Y:S02]  /*11230*/  SYNCS.PHASECHK.TRANS64.TRYWAIT P0, [R6+URZ], R5 ;  /* 0x00000005060075a7 */ /* 0x0022a4000800017f */
[----:B--2---:R-:W-:Y:S05]  /*11240*/  @!P0 NANOSLEEP.SYNCS 0x989680 ;  /* 0x009896800000895d */ /* 0x004fea0003900000 */
[----:B------:R-:W2:Y:S02]  /*11250*/  @!P0 SYNCS.PHASECHK.TRANS64 P0, [R6+URZ], R5 ;  /* 0x00000005060085a7 */ /* 0x000ea4000800007f */
[----:B--2---:R-:W-:Y:S05]  /*11260*/  @!P0 BRA `(.L_x_2165) ;  /* 0xfffffffc00f08947 */ /* 0x004fea000383ffff */
[----:B------:R-:W-:Y:S05]  /*11270*/  BRA `(.L_x_2219) ;  /* 0xffffffec00307947 */ /* 0x000fea000383ffff */
.L_x_2166:
[----:B--2---:R2:W3:Y:S02]  /*11280*/  SYNCS.PHASECHK.TRANS64.TRYWAIT P0, [R7+URZ], R2 ;  /* 0x00000002070075a7 */ /* 0x0044e4000800017f */
[----:B---3--:R-:W-:Y:S05]  /*11290*/  @!P0 NANOSLEEP.SYNCS 0x989680 ;  /* 0x009896800000895d */ /* 0x008fea0003900000 */
[----:B------:R-:W3:Y:S02]  /*112a0*/  @!P0 SYNCS.PHASECHK.TRANS64 P0, [R7+URZ], R2 ;  /* 0x00000002070085a7 */ /* 0x000ee4000800007f */
[----:B---3--:R-:W-:Y:S05]  /*112b0*/  @!P0 BRA `(.L_x_2166) ;  /* 0xfffffffc00f08947 */ /* 0x008fea000383ffff */
[----:B------:R-:W-:Y:S05]  /*112c0*/  BRA `(.L_x_2220) ;  /* 0xffffffec00247947 */ /* 0x000fea000383ffff */
.L_x_2168:
[----:B---3--:R3:W4:Y:S02]  /*112d0*/  SYNCS.PHASECHK.TRANS64.TRYWAIT P0, [R4+URZ], R5 ;  /* 0x00000005040075a7 */ /* 0x008724000800017f */
[----:B----4-:R-:W-:Y:S05]  /*112e0*/  @!P0 NANOSLEEP.SYNCS 0x989680 ;  /* 0x009896800000895d */ /* 0x010fea0003900000 */
[----:B------:R-:W4:Y:S02]  /*112f0*/  @!P0 SYNCS.PHASECHK.TRANS64 P0, [R4+URZ], R5 ;  /* 0x00000005040085a7 */ /* 0x000f24000800007f */
[----:B----4-:R-:W-:Y:S05]  /*11300*/  @!P0 BRA `(.L_x_2168) ;  /* 0xfffffffc00f08947 */ /* 0x010fea000383ffff */
[----:B------:R-:W-:Y:S05]  /*11310*/  BRA `(.L_x_2221) ;  /* 0xffffffec002c7947 */ /* 0x000fea000383ffff */
.L_x_2222:
        /* <DEDUP_REMOVED lines=14> */
.L_x_2734:


//--------------------- .text._ZN7cutlass13device_kernelIN5flash11enable_sm90INS1_16FlashAttnFwdSm90INS1_25CollectiveMainloopFwdSm90ILi2EN4cute5tupleIJNS5_1CILi1EEES8_S8_EEENS6_IJNS7_ILi128EEESA_SA_EEELi128ENS_10bfloat16_tEfNS_4arch4Sm90ELb1ELb0ELb0ELb1ELb0ELb1ELb0ELb1ELb1ELb0ELb0ELb0EEENS1_21CollectiveEpilogueFwdISB_S9_SC_SE_Li256ELb1ELb0ELb0ELb0EEENS1_36VarlenDynamicPersistentTileSchedulerILi128ELi128ELi256ELi32ELb0ELb0ELb1ELb1ELb1ELb1EEEEEEEEEvNT_6ParamsE --------------------------
	.section	.text._ZN7cutlass13device_kernelIN5flash11enable_sm90INS1_16FlashAttnFwdSm90INS1_25CollectiveMainloopFwdSm90ILi2EN4cute5tupleIJNS5_1CILi1EEES8_S8_EEENS6_IJNS7_ILi128EEESA_SA_EEELi128ENS_10bfloat16_tEfNS_4arch4Sm90ELb1ELb0ELb0ELb1ELb0ELb1ELb0ELb1ELb1ELb0ELb0ELb0EEENS1_21CollectiveEpilogueFwdISB_S9_SC_SE_Li256ELb1ELb0ELb0ELb0EEENS1_36VarlenDynamicPersistentTileSchedulerILi128ELi128ELi256ELi32ELb0ELb0ELb1ELb1ELb1ELb1EEEEEEEEEvNT_6ParamsE,"ax",@progbits
	.align	128
.text._ZN7cutlass13device_kernelIN5flash11enable_sm90INS1_16FlashAttnFwdSm90INS1_25CollectiveMainloopFwdSm90ILi2EN4cute5tupleIJNS5_1CILi1EEES8_S8_EEENS6_IJNS7_ILi128EEESA_SA_EEELi128ENS_10bfloat16_tEfNS_4arch4Sm90ELb1ELb0ELb0ELb1ELb0ELb1ELb0ELb1ELb1ELb0ELb0ELb0EEENS1_21CollectiveEpilogueFwdISB_S9_SC_SE_Li256ELb1ELb0ELb0ELb0EEENS1_36VarlenDynamicPersistentTileSchedulerILi128ELi128ELi256ELi32ELb0ELb0ELb1ELb1ELb1ELb1EEEEEEEEEvNT_6ParamsE:
        .type           _ZN7cutlass13device_kernelIN5flash11enable_sm90INS1_16FlashAttnFwdSm90INS1_25CollectiveMainloopFwdSm90ILi2EN4cute5tupleIJNS5_1CILi1EEES8_S8_EEENS6_IJNS7_ILi128EEESA_SA_EEELi128ENS_10bfloat16_tEfNS_4arch4Sm90ELb1ELb0ELb0ELb1ELb0ELb1ELb0ELb1ELb1ELb0ELb0ELb0EEENS1_21CollectiveEpilogueFwdISB_S9_SC_SE_Li256ELb1ELb0ELb0ELb0EEENS1_36VarlenDynamicPersistentTileSchedulerILi128ELi128ELi256ELi32ELb0ELb0ELb1ELb1ELb1ELb1EEEEEEEEEvNT_6ParamsE,@function
        .size           _ZN7cutlass13device_kernelIN5flash11enable_sm90INS1_16FlashAttnFwdSm90INS1_25CollectiveMainloopFwdSm90ILi2EN4cute5tupleIJNS5_1CILi1EEES8_S8_EEENS6_IJNS7_ILi128EEESA_SA_EEELi128ENS_10bfloat16_tEfNS_4arch4Sm90ELb1ELb0ELb0ELb1ELb0ELb1ELb0ELb1ELb1ELb0ELb0ELb0EEENS1_21CollectiveEpilogueFwdISB_S9_SC_SE_Li256ELb1ELb0ELb0ELb0EEENS1_36VarlenDynamicPersistentTileSchedulerILi128ELi128ELi256ELi32ELb0ELb0ELb1ELb1ELb1ELb1EEEEEEEEEvNT_6ParamsE,(.L_x_2735 - _ZN7cutlass13device_kernelIN5flash11enable_sm90INS1_16FlashAttnFwdSm90INS1_25CollectiveMainloopFwdSm90ILi2EN4cute5tupleIJNS5_1CILi1EEES8_S8_EEENS6_IJNS7_ILi128EEESA_SA_EEELi128ENS_10bfloat16_tEfNS_4arch4Sm90ELb1ELb0ELb0ELb1ELb0ELb1ELb0ELb1ELb1ELb0ELb0ELb0EEENS1_21CollectiveEpilogueFwdISB_S9_SC_SE_Li256ELb1ELb0ELb0ELb0EEENS1_36VarlenDynamicPersistentTileSchedulerILi128ELi128ELi256ELi32ELb0ELb0ELb1ELb1ELb1ELb1EEEEEEEEEvNT_6ParamsE)
        .other          _ZN7cutlass13device_kernelIN5flash11enable_sm90INS1_16FlashAttnFwdSm90INS1_25CollectiveMainloopFwdSm90ILi2EN4cute5tupleIJNS5_1CILi1EEES8_S8_EEENS6_IJNS7_ILi128EEESA_SA_EEELi128ENS_10bfloat16_tEfNS_4arch4Sm90ELb1ELb0ELb0ELb1ELb0ELb1ELb0ELb1ELb1ELb0ELb0ELb0EEENS1_21CollectiveEpilogueFwdISB_S9_SC_SE_Li256ELb1ELb0ELb0ELb0EEENS1_36VarlenDynamicPersistentTileSchedulerILi128ELi128ELi256ELi32ELb0ELb0ELb1ELb1ELb1ELb1EEEEEEEEEvNT_6ParamsE,@"STO_CUDA_ENTRY STV_DEFAULT"
_ZN7cutlass13device_kernelIN5flash11enable_sm90INS1_16FlashAttnFwdSm90INS1_25CollectiveMainloopFwdSm90ILi2EN4cute5tupleIJNS5_1CILi1EEES8_S8_EEENS6_IJNS7_ILi128EEESA_SA_EEELi128ENS_10bfloat16_tEfNS_4arch4Sm90ELb1ELb0ELb0ELb1ELb0ELb1ELb0ELb1ELb1ELb0ELb0ELb0EEENS1_21CollectiveEpilogueFwdISB_S9_SC_SE_Li256ELb1ELb0ELb0ELb0EEENS1_36VarlenDynamicPersistentTileSchedulerILi128ELi128ELi256ELi32ELb0ELb0ELb1ELb1ELb1ELb1EEEEEEEEEvNT_6ParamsE:
        /* <DEDUP_REMOVED lines=26> */
.L_x_2224:
[----:B------:R-:W-:Y:S05]  /*01a0*/  BSYNC B0 ;  /* 0x0000000000007941 */ /* 0x000fea0003800000 */
.L_x_2223:
        /* <DEDUP_REMOVED lines=40> */
.L_x_2225:
        /* <DEDUP_REMOVED lines=22> */
.L_x_2226:
        /* <DEDUP_REMOVED lines=18> */
.L_x_2227:
        /* <DEDUP_REMOVED lines=22> */
.L_x_2228:
        /* <DEDUP_REMOVED lines=22> */
.L_x_2229:
[----:B--2---:R-:W-:Y:S01]  /*0970*/  ISETP.NE.AND P0, PT, R2, RZ, PT ;  /* 0x000000ff0200720c */ /* 0x004fe20003f05270 */
[----:B------:R-:W-:Y:S01]  /*0980*/  IMAD.MOV.U32 R2, RZ, RZ, 0x1 ;  /* 0x00000001ff027424 */ /* 0x000fe200078e00ff */
[----:B------:R-:W-:Y:S01]  /*0990*/  NOP ;  /* 0x0000000000007918 */ /* 0x000fe20000000000 */
[----:B------:R-:W-:Y:S01]  /*09a0*/  ULDC.64 UR40, c[0x0][0x208] ;  /* 0x0000820000287ab9 */ /* 0x000fe20000000a00 */
[----:B------:R-:W-:Y:S02]  /*09b0*/  BSSY B7, `(.L_x_2230) ;  /* 0x0001d54000077945 */ /* 0x000fe40003800000 */
[----:B------:R-:W-:-:S05]  /*09c0*/  SEL R2, R2, 0x2, !P0 ;  /* 0x0000000202027807 */ /* 0x000fca0004000000 */
[----:B------:R2:W-:Y:S01]  /*09d0*/  STL [R1+0x30], R2 ;  /* 0x0000300201007387 */ /* 0x0005e20000100800 */
[----:B01-34-:R-:W-:Y:S06]  /*09e0*/  BAR.SYNC.DEFER_BLOCKING 0x0 ;  /* 0x0000000000007b1d */ /* 0x01bfec0000010000 */
[----:B------:R-:W-:Y:S05]  /*09f0*/  @!P0 BRA `(.L_x_2231) ;  /* 0x0000017800088947 */ /* 0x000fea0003800000 */
.L_x_2232:
        /* <DEDUP_REMOVED lines=12> */
[----:B--2---:R-:W-:-:S02]  /*0ac0*/  IMAD.U32 R2, RZ, RZ, UR4 ;  /* 0x00000004ff027e24 */ /* 0x004fc4000f8e00ff */
[----:B------:R-:W-:-:S03]  /*0ad0*/  ULDC UR4, c[0x0][0xc14] ;  /* 0x0003050000047ab9 */ /* 0x000fc60000000800 */
[----:B------:R-:W0:Y:S01]  /*0ae0*/  LDS.128 R192, [R2+0x288d0] ;  /* 0x0288d00002c07984 */ /* 0x000e220000000c00 */
[----:B------:R-:W-:Y:S06]  /*0af0*/  BAR.ARV 0x4, 0x120 ;  /* 0x0104800000007b1d */ /* 0x000fec0000002000 */
[----:B0-----:R-:W-:-:S13]  /*0b00*/  ISETP.GE.AND P0, PT, R195, UR4, PT ;  /* 0x00000004c3007c0c */ /* 0x001fda000bf06270 */
[----:B------:R-:W-:Y:S05]  /*0b10*/  @P0 BRA `(.L_x_2233) ;  /* 0x000001d000f40947 */ /* 0x000fea0003800000 */
[----:B------:R-:W2:Y:S01]  /*0b20*/  LDL.LU R11, [R1+0x30] ;  /* 0x00003000010b7983 */ /* 0x000ea20000300800 */
[----:B------:R-:W-:Y:S01]  /*0b30*/  VIADD R233, R3, 0xffffff80 ;  /* 0xffffff8003e97836 */ /* 0x000fe20000000000 */
[----:B------:R-:W-:Y:S01]  /*0b40*/  CS2R R184, SRZ ;  /* 0x0000000000b87805 */ /* 0x000fe2000001ff00 */
[----:B------:R-:W-:Y:S01]  /*0b50*/  VIADD R226, R2, 0x10400 ;  /* 0x0001040002e27836 */ /* 0x000fe20000000000 */
[----:B------:R-:W-:Y:S01]  /*0b60*/  CS2R R190, SRZ ;  /* 0x0000000000be7805 */ /* 0x000fe2000001ff00 */
[----:B------:R-:W-:Y:S01]  /*0b70*/  IMAD.MOV.U32 R223, RZ, RZ, RZ ;  /* 0x000000ffffdf7224 */ /* 0x000fe200078e00ff */
[----:B------:R-:W-:-:S04]  /*0b80*/  SHF.R.S32.HI R0, RZ, 0x1f, R233 ;  /* 0x0000001fff007819 */ /* 0x000fc800000114e9 */
[CC--:B------:R-:W-:Y:S02]  /*0b90*/  LEA.HI R4, R0.reuse, R233.reuse, RZ, 0x7 ;  /* 0x000000e900047211 */ /* 0x0c0fe400078f38ff */
[----:B------:R-:W-:Y:S02]  /*0ba0*/  LEA.HI R5, R0, R233, RZ, 0x5 ;  /* 0x000000e900057211 */ /* 0x000fe400078f28ff */
[C---:B------:R-:W-:Y:S02]  /*0bb0*/  LOP3.LUT R6, R4.reuse, 0xffffff80, RZ, 0xc0, !PT ;  /* 0xffffff8004067812 */ /* 0x040fe400078ec0ff */
[----:B------:R-:W-:Y:S01]  /*0bc0*/  SHF.R.S32.HI R231, RZ, 0x7, R4 ;  /* 0x00000007ffe77819 */ /* 0x000fe20000011404 */
[----:B------:R-:W-:Y:S02]  /*0bd0*/  IMAD.SHL.U32 R5, R5, 0x20, RZ ;  /* 0x0000002005057824 */ /* 0x000fe400078e00ff */
[----:B------:R-:W-:Y:S01]  /*0be0*/  IMAD.IADD R227, R233, 0x1, -R6 ;  /* 0x00000001e9e37824 */ /* 0x000fe200078e0a06 */
[----:B------:R-:W-:-:S02]  /*0bf0*/  LEA.HI R4, R4, R231, RZ, 0x1 ;  /* 0x000000e704047211 */ /* 0x000fc400078f08ff */
[----:B------:R-:W-:Y:S02]  /*0c00*/  LOP3.LUT R5, R5, 0xfffffc00, RZ, 0xc0, !PT ;  /* 0xfffffc0005057812 */ /* 0x000fe400078ec0ff */
[----:B------:R-:W-:Y:S02]  /*0c10*/  SHF.R.S32.HI R10, RZ, 0x1f, R227 ;  /* 0x0000001fff0a7819 */ /* 0x000fe400000114e3 */
[----:B------:R-:W-:Y:S02]  /*0c20*/  LOP3.LUT R4, R4, 0x3fffffe, RZ, 0xc0, !PT ;  /* 0x03fffffe04047812 */ /* 0x000fe400078ec0ff */
[CC--:B------:R-:W-:Y:S02]  /*0c30*/  LEA.HI R7, R10.reuse, R227.reuse, RZ, 0x2 ;  /* 0x000000e30a077211 */ /* 0x0c0fe400078f10ff */
[----:B------:R-:W-:Y:S01]  /*0c40*/  LEA.HI R10, R10, R227, RZ, 0x5 ;  /* 0x000000e30a0a7211 */ /* 0x000fe200078f28ff */
[----:B------:R-:W-:Y:S01]  /*0c50*/  IMAD.IADD R4, R231, 0x1, -R4 ;  /* 0x00000001e7047824 */ /* 0x000fe200078e0a04 */
[----:B------:R-:W-:-:S02]  /*0c60*/  SHF.R.S32.HI R6, RZ, 0x2, R7 ;  /* 0x00000002ff067819 */ /* 0x000fc40000011407 */
[----:B------:R-:W-:Y:S02]  /*0c70*/  SHF.R.S32.HI R3, RZ, 0x1f, R7 ;  /* 0x0000001fff037819 */ /* 0x000fe40000011407 */
[----:B------:R-:W-:Y:S02]  /*0c80*/  SHF.R.S32.HI R10, RZ, 0x5, R10 ;  /* 0x00000005ff0a7819 */ /* 0x000fe4000001140a */
[----:B------:R-:W-:Y:S02]  /*0c90*/  LEA.HI R8, R3, R6, RZ, 0x3 ;  /* 0x0000000603087211 */ /* 0x000fe400078f18ff */
[----:B------:R-:W-:Y:S02]  /*0ca0*/  LEA.HI R3, R0, R233, RZ, 0x4 ;  /* 0x000000e900037211 */ /* 0x000fe400078f20ff */
[----:B------:R-:W-:Y:S02]  /*0cb0*/  LOP3.LUT R9, R8, 0xfffffff8, RZ, 0xc0, !PT ;  /* 0xfffffff808097812 */ /* 0x000fe400078ec0ff */
[----:B------:R-:W-:-:S02]  /*0cc0*/  SHF.R.S32.HI R8, RZ, 0x4, R3 ;  /* 0x00000004ff087819 */ /* 0x000fc40000011403 */
[----:B------:R-:W-:Y:S01]  /*0cd0*/  LOP3.LUT R212, R7, 0x7ffffffc, RZ, 0xc0, !PT ;  /* 0x7ffffffc07d47812 */ /* 0x000fe200078ec0ff */
[----:B------:R-:W-:Y:S01]  /*0ce0*/  IMAD.IADD R9, R6, 0x1, -R9 ;  /* 0x0000000106097824 */ /* 0x000fe200078e0a09 */
[C---:B------:R-:W-:Y:S02]  /*0cf0*/  LOP3.LUT R6, R3.reuse, 0x3fffff0, RZ, 0xc0, !PT ;  /* 0x03fffff003067812 */ /* 0x040fe400078ec0ff */
[----:B------:R-:W-:Y:S01]  /*0d00*/  LEA.HI R3, R3, R8, RZ, 0x1 ;  /* 0x0000000803037211 */ /* 0x000fe200078f08ff */
[----:B------:R-:W-:Y:S02]  /*0d10*/  IMAD R9, R10, 0x10, R9 ;  /* 0x000000100a097824 */ /* 0x000fe400078e0209 */
[----:B------:R-:W-:Y:S01]  /*0d20*/  IMAD.IADD R6, R233, 0x1, -R6 ;  /* 0x00000001e9067824 */ /* 0x000fe200078e0a06 */
[----:B------:R-:W-:Y:S01]  /*0d30*/  LOP3.LUT R3, R3, 0x1ffffffe, RZ, 0xc0, !PT ;  /* 0x1ffffffe03037812 */ /* 0x000fe200078ec0ff */
[----:B------:R-:W-:Y:S02]  /*0d40*/  IMAD R213, R4, 0x40, R9 ;  /* 0x0000004004d57824 */ /* 0x000fe400078e0209 */
[----:B------:R-:W-:-:S02]  /*0d50*/  IMAD R6, R6, 0x40, R5 ;  /* 0x0000004006067824 */ /* 0x000fc400078e0205 */
[----:B------:R-:W-:Y:S02]  /*0d60*/  IMAD.IADD R3, R8, 0x1, -R3 ;  /* 0x0000000108037824 */ /* 0x000fe400078e0a03 */
[----:B------:R-:W-:Y:S02]  /*0d70*/  IMAD.IADD R212, R227, 0x1, -R212 ;  /* 0x00000001e3d47824 */ /* 0x000fe400078e0ad4 */
        /* <DEDUP_REMOVED lines=10> */
[C---:B------:R-:W-:Y:S01]  /*0e20*/  VIADD R189, R18.reuse, 0x60 ;  /* 0x0000006012bd7836 */ /* 0x040fe20000000000 */
        /* <DEDUP_REMOVED lines=25> */
[----:B------:R-:W-:Y:S02]  /*0fc0*/  LOP3.LUT R3, R201, 0x38, R16, 0xf8, !PT ;  /* 0x00000038c9037812 */ /* 0x000fe400078ef810 */
[----:B------:R-:W-:Y:S02]  /*0fd0*/  SHF.R.U32.HI R205, RZ, 0x3, R200 ;  /* 0x00000003ffcd7819 */ /* 0x000fe400000116c8 */
[--C-:B------:R-:W-:Y:S02]  /*0fe0*/  LOP3.LUT R6, R200, 0x38, R16.reuse, 0xf8, !PT ;  /* 0x00000038c8067812 */ /* 0x100fe400078ef810 */
[----:B------:R-:W-:Y:S02]  /*0ff0*/  SHF.R.U32.HI R203, RZ, 0x3, R199 ;  /* 0x00000003ffcb7819 */ /* 0x000fe400000116c7 */
[----:B------:R-:W-:Y:S02]  /*1000*/  LOP3.LUT R7, R199, 0x38, R16, 0xf8, !PT ;  /* 0x00000038c7077812 */ /* 0x000fe400078ef810 */
[----:B------:R-:W-:-:S02]  /*1010*/  LOP3.LUT R208, R5, 0xfffffe00, RZ, 0xc0, !PT ;  /* 0xfffffe0005d07812 */ /* 0x000fc400078ec0ff */
[----:B------:R-:W-:Y:S02]  /*1020*/  LOP3.LUT R206, R0, 0xfffffe00, RZ, 0xc0, !PT ;  /* 0xfffffe0000ce7812 */ /* 0x000fe400078ec0ff */
[----:B------:R-:W-:Y:S02]  /*1030*/  LOP3.LUT R204, R4, 0xfffffe00, RZ, 0xc0, !PT ;  /* 0xfffffe0004cc7812 */ /* 0x000fe400078ec0ff */
[----:B------:R-:W-:Y:S02]  /*1040*/  LOP3.LUT R214, R210, R214, R209, 0xf6, !PT ;  /* 0x000000d6d2d67212 */ /* 0x000fe400078ef6d1 */
[----:B------:R-:W-:Y:S02]  /*1050*/  LOP3.LUT R3, R208, R3, R207, 0xf6, !PT ;  /* 0x00000003d0037212 */ /* 0x000fe400078ef6cf */
[----:B------:R-:W-:Y:S01]  /*1060*/  LOP3.LUT R229, R206, R6, R205, 0xf6, !PT ;  /* 0x00000006cee57212 */ /* 0x000fe200078ef6cd */
[--C-:B------:R-:W-:Y:S01]  /*1070*/  IMAD R211, R214, 0x2, R226.reuse ;  /* 0x00000002d6d37824 */ /* 0x100fe200078e02e2 */
[----:B------:R-:W-:Y:S01]  /*1080*/  LOP3.LUT R7, R204, R7, R203, 0xf6, !PT ;  /* 0x00000007cc077212 */ /* 0x000fe200078ef6cb */
[----:B------:R-:W-:Y:S01]  /*1090*/  IMAD R230, R3, 0x2, R226 ;  /* 0x0000000203e67824 */ /* 0x000fe200078e02e2 */
[----:B------:R-:W-:Y:S01]  /*10a0*/  SHF.R.S32.HI R217, RZ, 0x1f, R188 ;  /* 0x0000001fffd97819 */ /* 0x000fe200000114bc */
[--C-:B------:R-:W-:Y:S01]  /*10b0*/  IMAD R229, R229, 0x2, R226.reuse ;  /* 0x00000002e5e57824 */ /* 0x100fe200078e02e2 */
[----:B------:R-:W-:Y:S01]  /*10c0*/  SHF.R.S32.HI R216, RZ, 0x1f, R187 ;  /* 0x0000001fffd87819 */ /* 0x000fe200000114bb */
[----:B------:R-:W-:Y:S01]  /*10d0*/  IMAD R228, R7, 0x2, R226 ;  /* 0x0000000207e47824 */ /* 0x000fe200078e02e2 */
[----:B------:R-:W-:-:S02]  /*10e0*/  SHF.R.S32.HI R215, RZ, 0x1f, R189 ;  /* 0x0000001fffd77819 */ /* 0x000fc400000114bd */
[----:B------:R-:W-:Y:S02]  /*10f0*/  SHF.R.S32.HI R17, RZ, 0x1f, R16 ;  /* 0x0000001fff117819 */ /* 0x000fe40000011410 */
[----:B--2---:R-:W-:-:S07]  /*1100*/  LOP3.LUT R197, R11, 0x1, RZ, 0xfc, !PT ;  /* 0x000000010bc57812 */ /* 0x004fce00078efcff */
.L_x_2454:
[----:B0----5:R-:W0:Y:S02]  /*1110*/  LDC.64 R4, c[0x0][0xc60] ;  /* 0x00031800ff047b82 */ /* 0x021e240000000a00 */
[----:B0-----:R-:W-:-:S05]  /*1120*/  IMAD.WIDE R4, R195, 0x4, R4 ;  /* 0x00000004c3047825 */ /* 0x001fca00078e0204 */
[----:B------:R-:W2:Y:S01]  /*1130*/  LDG.E R222, desc[UR40][R4.64] ;  /* 0x0000002804de7981 */ /* 0x000ea2000c1e1900 */
[----:B------:R-:W-:Y:S05]  /*1140*/  YIELD ;  /* 0x0000000000007946 */ /* 0x000fea0003800000 */
[----:B------:R-:W-:Y:S01]  /*1150*/  ULDC.64 UR4, c[0x0][0xa28] ;  /* 0x00028a0000047ab9 */ /* 0x000fe20000000a00 */
[----:B------:R-:W-:Y:S01]  /*1160*/  ULDC.64 UR8, c[0x0][0xa18] ;  /* 0x0002860000087ab9 */ /* 0x000fe20000000a00 */
[----:B------:R-:W-:Y:S01]  /*1170*/  ISETP.NE.U32.AND P1, PT, RZ, UR4, PT ;  /* 0x00000004ff007c0c */ /* 0x000fe2000bf25070 */
[----:B------:R-:W-:Y:S01]  /*1180*/  ULDC.64 UR6, c[0x0][0xa08] ;  /* 0x0002820000067ab9 */ /* 0x000fe20000000a00 */
[----:B------:R-:W-:Y:S01]  /*1190*/  IMAD.MOV.U32 R3, RZ, RZ, RZ ;  /* 0x000000ffff037224 */ /* 0x000fe200078e00ff */
[----:B------:R-:W-:Y:S01]  /*11a0*/  ISETP.NE.U32.AND P0, PT, RZ, UR6, PT ;  /* 0x00000006ff007c0c */ /* 0x000fe2000bf05070 */
[----:B------:R-:W-:Y:S01]  /*11b0*/  IMAD.MOV.U32 R29, RZ, RZ, RZ ;  /* 0x000000ffff1d7224 */ /* 0x000fe200078e00ff */
[----:B------:R-:W-:-:S02]  /*11c0*/  ISETP.NE.AND.EX P1, PT, RZ, UR5, PT, P1 ;  /* 0x00000005ff007c0c */ /* 0x000fc4000bf25310 */
[----:B------:R-:W-:Y:S02]  /*11d0*/  ISETP.NE.AND.EX P0, PT, RZ, UR7, PT, P0 ;  /* 0x00000007ff007c0c */ /* 0x000fe4000bf05300 */
[----:B--2---:R-:W-:Y:S01]  /*11e0*/  SHF.R.S32.HI R225, RZ, 0x1f, R222 ;  /* 0x0000001fffe17819 */ /* 0x004fe200000114de */
[----:B------:R-:W-:-:S08]  /*11f0*/  IMAD.SHL.U32 R220, R222, 0x4, RZ ;  /* 0x00000004dedc7824 */ /* 0x000fd000078e00ff */
[C---:B---34-:R-:W-:Y:S02]  /*1200*/  @P1 LEA R6, P2, R222.reuse, UR4, 0x2 ;  /* 0x00000004de061c11 */ /* 0x058fe4000f8410ff */
[C-C-:B------:R-:W-:Y:S02]  /*1210*/  SHF.L.U64.HI R221, R222.reuse, 0x2, R225.reuse ;  /* 0x00000002dedd7819 */ /* 0x140fe400000102e1 */
[----:B------:R-:W-:Y:S02]  /*1220*/  @P1 LEA.HI.X R7, R222, UR5, R225, 0x2, P2 ;  /* 0x00000005de071c11 */ /* 0x000fe400090f14e1 */
[----:B------:R-:W-:Y:S01]  /*1230*/  ISETP.NE.U32.AND P2, PT, RZ, UR8, PT ;  /* 0x00000008ff007c0c */ /* 0x000fe2000bf45070 */
[----:B------:R-:W-:Y:S01]  /*1240*/  ULDC UR4, c[0x0][0x288] ;  /* 0x0000a20000047ab9 */ /* 0x000fe20000000800 */
[----:B------:R-:W-:Y:S01]  /*1250*/  IADD3 R8, P3, R220, UR6, RZ ;  /* 0x00000006dc087c10 */ /* 0x000fe2000ff7e0ff */
[----:B------:R0:W5:Y:S01]  /*1260*/  @P1 LDG.E R3, desc[UR40][R6.64] ;  /* 0x0000002806031981 */ /* 0x000162000c1e1900 */
[----:B------:R-:W-:Y:S01]  /*1270*/  ISETP.NE.AND.EX P2, PT, RZ, UR9, PT, P2 ;  /* 0x00000009ff007c0c */ /* 0x000fe2000bf45320 */
[----:B------:R-:W-:Y:S01]  /*1280*/  IMAD.U32 R195, RZ, RZ, UR4 ;  /* 0x00000004ffc37e24 */ /* 0x000fe2000f8e00ff */
[----:B------:R-:W-:Y:S01]  /*1290*/  IADD3.X R9, R221, UR7, RZ, P3, !PT ;  /* 0x00000007dd097c10 */ /* 0x000fe20009ffe4ff */
[----:B------:R-:W-:-:S04]  /*12a0*/  ULDC.64 UR4, c[0x0][0x3f8] ;  /* 0x0000fe0000047ab9 */ /* 0x000fc80000000a00 */
[----:B------:R0:W5:Y:S06]  /*12b0*/  @P0 LDG.E R29, desc[UR40][R8.64] ;  /* 0x00000028081d0981 */ /* 0x00016c000c1e1900 */
[----:B------:R-:W-:-:S04]  /*12c0*/  @P2 IADD3 R4, P1, R220, UR8, RZ ;  /* 0x00000008dc042c10 */ /* 0x000fc8000ff3e0ff */
[----:B------:R-:W-:-:S05]  /*12d0*/  @P2 IADD3.X R5, R221, UR9, RZ, P1, !PT ;  /* 0x00000009dd052c10 */ /* 0x000fca0008ffe4ff */
        /* <DEDUP_REMOVED lines=9> */
[----:B------:R-:W-:Y:S02]  /*1370*/  IMAD.U32 R28, RZ, RZ, UR4 ;  /* 0x00000004ff1c7e24 */ /* 0x000fe4000f8e00ff */
[----:B------:R-:W-:Y:S01]  /*1380*/  IMAD.MOV.U32 R27, RZ, RZ, R222 ;  /* 0x000000ffff1b7224 */ /* 0x000fe200078e00de */
[----:B01----:R-:W-:Y:S06]  /*1390*/  @P2 BRA `(.L_x_2234) ;  /* 0x0000000000242947 */ /* 0x003fec0003800000 */
        /* <DEDUP_REMOVED lines=9> */
.L_x_2234:
[----:B------:R-:W-:Y:S01]  /*1430*/  ULDC.64 UR4, c[0x0][0xa20] ;  /* 0x0002880000047ab9 */ /* 0x000fe20000000a00 */
[----:B------:R-:W-:Y:S01]  /*1440*/  IMAD.MOV.U32 R224, RZ, RZ, R193 ;  /* 0x000000ffffe07224 */ /* 0x000fe200078e00c1 */
[----:B------:R-:W-:Y:S01]  /*1450*/  ISETP.NE.U32.AND P1, PT, RZ, UR4, PT ;  /* 0x00000004ff007c0c */ /* 0x000fe2000bf25070 */
[----:B------:R-:W-:-:S03]  /*1460*/  IMAD.MOV.U32 R218, RZ, RZ, R194 ;  /* 0x000000ffffda7224 */ /* 0x000fc600078e00c2 */
[----:B------:R-:W-:-:S13]  /*1470*/  ISETP.NE.AND.EX P1, PT, RZ, UR5, PT, P1 ;  /* 0x00000005ff007c0c */ /* 0x000fda000bf25310 */
[----:B------:R-:W-:Y:S05]  /*1480*/  @!P1 BRA `(.L_x_2235) ;  /* 0x0000000000109947 */ /* 0x000fea0003800000 */
[----:B------:R-:W-:-:S04]  /*1490*/  IADD3 R4, P0, R220, UR4, RZ ;  /* 0x00000004dc047c10 */ /* 0x000fc8000ff1e0ff */
[----:B------:R-:W-:-:S05]  /*14a0*/  IADD3.X R5, R221, UR5, RZ, P0, !PT ;  /* 0x00000005dd057c10 */ /* 0x000fca00087fe4ff */
[----:B------:R0:W5:Y:S01]  /*14b0*/  LDG.E R28, desc[UR40][R4.64] ;  /* 0x00000028041c7981 */ /* 0x000162000c1e1900 */
[----:B------:R-:W-:Y:S05]  /*14c0*/  BRA `(.L_x_2236) ;  /* 0x0000000000107947 */ /* 0x000fea0003800000 */
.L_x_2235:
[----:B------:R-:W-:Y:S05]  /*14d0*/  @!P0 BRA `(.L_x_2236) ;  /* 0x00000000000c8947 */ /* 0x000fea0003800000 */
[----:B------:R-:W2:Y:S04]  /*14e0*/  LDG.E R5, desc[UR40][R8.64] ;  /* 0x0000002808057981 */ /* 0x000ea8000c1e1900 */
[----:B------:R-:W2:Y:S02]  /*14f0*/  LDG.E R28, desc[UR40][R8.64+0x4] ;  /* 0x00000428081c7981 */ /* 0x000ea4000c1e1900 */
[----:B--2---:R-:W-:-:S07]  /*1500*/  IMAD.IADD R28, R28, 0x1, -R5 ;  /* 0x000000011c1c7824 */ /* 0x004fce00078e0a05 */
.L_x_2236:
[----:B------:R-:W-:Y:S02]  /*1510*/  ULDC.64 UR4, c[0x0][0xa10] ;  /* 0x0002840000047ab9 */ /* 0x000fe40000000a00 */
[----:B------:R-:W-:-:S04]  /*1520*/  ISETP.NE.U32.AND P0, PT, RZ, UR4, PT ;  /* 0x00000004ff007c0c */ /* 0x000fc8000bf05070 */
[----:B------:R-:W-:Y:S01]  /*1530*/  ISETP.NE.AND.EX P0, PT, RZ, UR5, PT, P0 ;  /* 0x00000005ff007c0c */ /* 0x000fe2000bf05300 */
[----:B-----5:R-:W-:Y:S01]  /*1540*/  IMAD.IADD R8, R28, 0x1, -R3 ;  /* 0x000000011c087824 */ /* 0x020fe200078e0a03 */
[----:B------:R-:W-:-:S11]  /*1550*/  ULDC.64 UR4, c[0x0][0xa30] ;  /* 0x00028c0000047ab9 */ /* 0x000fd60000000a00 */
[----:B0-----:R-:W0:Y:S02]  /*1560*/  @P0 LDC.64 R4, c[0x0][0xa10] ;  /* 0x00028400ff040b82 */ /* 0x001e240000000a00 */
[----:B0-----:R-:W-:-:S05]  /*1570*/  @P0 IMAD.WIDE R4, R27, 0x4, R4 ;  /* 0x000000041b040825 */ /* 0x001fca00078e0204 */
[----:B------:R-:W2:Y:S04]  /*1580*/  @P0 LDG.E R0, desc[UR40][R4.64] ;  /* 0x0000002804000981 */ /* 0x000ea8000c1e1900 */
[----:B------:R-:W2:Y:S01]  /*1590*/  @P0 LDG.E R9, desc[UR40][R4.64+0x4] ;  /* 0x0000042804090981 */ /* 0x000ea2000c1e1900 */
[----:B------:R-:W-:Y:S01]  /*15a0*/  LEA R3, R193, 0xff, 0x7 ;  /* 0x000000ffc1037811 */ /* 0x000fe200078e38ff */
[----:B------:R-:W-:Y:S01]  /*15b0*/  IMAD.MOV R25, RZ, RZ, -R8 ;  /* 0x000000ffff197224 */ /* 0x000fe200078e0a08 */
[----:B------:R-:W-:Y:S01]  /*15c0*/  ISETP.NE.U32.AND P1, PT, RZ, UR4, PT ;  /* 0x00000004ff007c0c */ /* 0x000fe2000bf25070 */
[----:B------:R-:W-:-:S03]  /*15d0*/  IMAD.MOV.U32 R117, RZ, RZ, R28 ;  /* 0x000000ffff757224 */ /* 0x000fc600078e001c */
[----:B------:R-:W-:Y:S02]  /*15e0*/  VIMNMX R25, RZ, R25, !PT ;  /* 0x00000019ff197248 */ /* 0x000fe40007fe0100 */
[----:B------:R-:W-:-:S13]  /*15f0*/  ISETP.NE.AND.EX P1, PT, RZ, UR5, PT, P1 ;  /* 0x00000005ff007c0c */ /* 0x000fda000bf25310 */
[----:B------:R-:W-:-:S04]  /*1600*/  @P1 IADD3 R6, P2, R220, UR4, RZ ;  /* 0x00000004dc061c10 */ /* 0x000fc8000ff5e0ff */
[----:B------:R-:W-:-:S05]  /*1610*/  @P1 IADD3.X R7, R221, UR5, RZ, P2, !PT ;  /* 0x00000005dd071c10 */ /* 0x000fca00097fe4ff */
[----:B------:R0:W5:Y:S01]  /*1620*/  @P1 LDG.E R117, desc[UR40][R6.64] ;  /* 0x0000002806751981 */ /* 0x000162000c1e1900 */
[----:B--2---:R-:W-:-:S04]  /*1630*/  @P0 IMAD.IADD R24, R9, 0x1, -R0 ;  /* 0x0000000109180824 */ /* 0x004fc800078e0a00 */
[----:B------:R-:W-:-:S04]  /*1640*/  IMAD.IADD R198, R8, 0x1, R24 ;  /* 0x0000000108c67824 */ /* 0x000fc800078e0218 */
[C---:B------:R-:W-:Y:S01]  /*1650*/  VIADD R0, R198.reuse, 0x7f ;  /* 0x0000007fc6007836 */ /* 0x040fe20000000000 */
[----:B------:R-:W-:-:S04]  /*1660*/  IADD3 R4, R198, R3, -R195 ;  /* 0x00000003c6047210 */ /* 0x000fc80007ffe8c3 */
[----:B------:R-:W-:Y:S02]  /*1670*/  SHF.R.S32.HI R3, RZ, 0x1f, R0 ;  /* 0x0000001fff037819 */ /* 0x000fe40000011400 */
[----:B------:R-:W-:Y:S02]  /*1680*/  SHF.R.S32.HI R5, RZ, 0x1f, R4 ;  /* 0x0000001fff057819 */ /* 0x000fe40000011404 */
[----:B------:R-:W-:Y:S02]  /*1690*/  LEA.HI R3, R3, R0, RZ, 0x7 ;  /* 0x0000000003037211 */ /* 0x000fe400078f38ff */
[----:B------:R-:W-:Y:S02]  /*16a0*/  LEA.HI R5, R5, R4, RZ, 0x7 ;  /* 0x0000000405057211 */ /* 0x000fe400078f38ff */
[----:B------:R-:W-:Y:S02]  /*16b0*/  SHF.R.S32.HI R3, RZ, 0x7, R3 ;  /* 0x00000007ff037819 */ /* 0x000fe40000011403 */
[----:B------:R-:W-:-:S04]  /*16c0*/  SHF.R.S32.HI R0, RZ, 0x7, R5 ;  /* 0x00000007ff007819 */ /* 0x000fc80000011405 */
[----:B------:R-:W-:-:S05]  /*16d0*/  VIMNMX R123, R3, R0, PT ;  /* 0x00000000037b7248 */ /* 0x000fca0003fe0100 */
[----:B------:R-:W-:-:S05]  /*16e0*/  IMAD R3, R123, 0x80, -R8 ;  /* 0x000000807b037824 */ /* 0x000fca00078e0a08 */
[----:B------:R-:W-:-:S04]  /*16f0*/  VIMNMX R0, R3, R24, PT ;  /* 0x0000001803007248 */ /* 0x000fc80003fe0100 */
[----:B------:R-:W-:Y:S02]  /*1700*/  ISETP.GT.AND P0, PT, R0, R25, PT ;  /* 0x000000190000720c */ /* 0x000fe40003f04270 */
[----:B------:R-:W-:-:S05]  /*1710*/  SHF.R.U32.HI R25, RZ, 0x7, R25 ;  /* 0x00000007ff197819 */ /* 0x000fca0000011619 */
[----:B------:R-:W-:-:S06]  /*1720*/  IMAD.MOV.U32 R26, RZ, RZ, R25 ;  /* 0x000000ffff1a7224 */ /* 0x000fcc00078e0019 */
[----:B------:R-:W-:-:S05]  /*1730*/  @P0 VIADD R0, R0, 0x7f ;  /* 0x0000007f00000836 */ /* 0x000fca0000000000 */
[----:B------:R-:W-:-:S04]  /*1740*/  @P0 SHF.R.S32.HI R3, RZ, 0x1f, R0 ;  /* 0x0000001fff030819 */ /* 0x000fc80000011400 */
[----:B------:R-:W-:-:S04]  /*1750*/  @P0 LEA.HI R3, R3, R0, RZ, 0x7 ;  /* 0x0000000003030211 */ /* 0x000fc800078f38ff */
[----:B------:R-:W-:Y:S02]  /*1760*/  @P0 SHF.R.S32.HI R26, RZ, 0x7, R3 ;  /* 0x00000007ff1a0819 */ /* 0x000fe40000011403 */
        /* <DEDUP_REMOVED lines=23> */
.L_x_2239:
[----:B------:R-:W-:Y:S05]  /*18e0*/  BSYNC B6 ;  /* 0x0000000000067941 */ /* 0x000fea0003800000 */
.L_x_2238:
        /* <DEDUP_REMOVED lines=20> */
.L_x_2241:
[----:B------:R-:W-:Y:S05]  /*1a30*/  BSYNC B6 ;  /* 0x0000000000067941 */ /* 0x000fea0003800000 */
.L_x_2240:
[----:B------:R-:W-:Y:S01]  /*1a40*/  ULDC.64 UR4, c[0x0][0x9f8] ;  /* 0x00027e0000047ab9 */ /* 0x000fe20000000a00 */
[----:B------:R-:W0:Y:S01]  /*1a50*/  LDC R0, c[0x0][0x428] ;  /* 0x00010a00ff007b82 */ /* 0x000e220000000800 */
[----:B------:R-:W-:-:S07]  /*1a60*/  ISETP.NE.U32.AND P0, PT, RZ, UR4, PT ;  /* 0x00000004ff007c0c */ /* 0x000fce000bf05070 */
[----:B------:R-:W1:Y:S01]  /*1a70*/  LDC.64 R40, c[0x0][0x2f0] ;  /* 0x0000bc00ff287b82 */ /* 0x000e620000000a00 */
[----:B------:R-:W-:Y:S01]  /*1a80*/  ISETP.NE.AND.EX P0, PT, RZ, UR5, PT, P0 ;  /* 0x00000005ff007c0c */ /* 0x000fe2000bf05300 */
[----:B------:R-:W2:Y:S01]  /*1a90*/  S2R R21, SR_TID.X ;  /* 0x0000000000157919 */ /* 0x000ea20000002100 */
[----:B------:R-:W-:Y:S01]  /*1aa0*/  IMAD.IADD R85, R29, 0x1, R28 ;  /* 0x000000011d557824 */ /* 0x000fe200078e021c */
[----:B------:R-:W-:-:S04]  /*1ab0*/  ULDC.64 UR6, c[0x0][0xa08] ;  /* 0x0002820000067ab9 */ /* 0x000fc80000000a00 */
[----:B------:R-:W3:Y:S06]  /*1ac0*/  LDC.64 R108, c[0x0][0x3d8] ;  /* 0x0000f600ff6c7b82 */ /* 0x000eec0000000a00 */
[----:B------:R-:W-:Y:S02]  /*1ad0*/  @P0 IADD3 R4, P1, R220, UR4, RZ ;  /* 0x00000004dc040c10 */ /* 0x000fe4000ff3e0ff */
[----:B------:R-:W4:Y:S02]  /*1ae0*/  LDC R29, c[0x0][0x3d4] ;  /* 0x0000f500ff1d7b82 */ /* 0x000f240000000800 */
[----:B------:R-:W-:Y:S01]  /*1af0*/  @P0 IADD3.X R5, R221, UR5, RZ, P1, !PT ;  /* 0x00000005dd050c10 */ /* 0x000fe20008ffe4ff */
[----:B------:R-:W-:-:S04]  /*1b00*/  ULDC.64 UR4, c[0x0][0x2f8] ;  /* 0x0000be0000047ab9 */ /* 0x000fc80000000a00 */
[----:B------:R2:W4:Y:S01]  /*1b10*/  @P0 LDG.E R27, desc[UR40][R4.64] ;  /* 0x00000028041b0981 */ /* 0x000522000c1e1900 */
[----:B0-----:R-:W-:Y:S01]  /*1b20*/  ISETP.NE.AND P0, PT, R0, 0x1, PT ;  /* 0x000000010000780c */ /* 0x001fe20003f05270 */
[----:B-1----:R-:W-:Y:S01]  /*1b30*/  IMAD.SHL.U32 R92, R40, 0x20, RZ ;  /* 0x00000020285c7824 */ /* 0x002fe200078e00ff */
[----:B------:R-:W-:Y:S01]  /*1b40*/  SHF.R.S32.HI R35, RZ, 0x1f, R85 ;  /* 0x0000001fff237819 */ /* 0x000fe20000011455 */
[-C--:B------:R-:W-:Y:S01]  /*1b50*/  IMAD.WIDE.U32 R42, R18, R40.reuse, R16 ;  /* 0x00000028122a7225 */ /* 0x080fe200078e0010 */
[----:B------:R-:W-:Y:S02]  /*1b60*/  SHF.R.S32.HI R23, RZ, 0x1f, R22 ;  /* 0x0000001fff177819 */ /* 0x000fe40000011416 */
[----:B------:R-:W-:Y:S01]  /*1b70*/  SHF.L.U64.HI R93, R40, 0x5, R41 ;  /* 0x00000005285d7819 */ /* 0x000fe20000010229 */
[-C--:B------:R-:W-:Y:S01]  /*1b80*/  IMAD R6, R35, R40.reuse, RZ ;  /* 0x0000002823067224 */ /* 0x080fe200078e02ff */
[----:B---3--:R-:W-:Y:S01]  /*1b90*/  SHF.L.U64.HI R15, R108, 0x5, R109 ;  /* 0x000000056c0f7819 */ /* 0x008fe2000001026d */
[----:B--2---:R-:W-:Y:S01]  /*1ba0*/  IMAD.WIDE.U32 R4, R85, R40, RZ ;  /* 0x0000002855047225 */ /* 0x004fe200078e00ff */
[----:B------:R-:W-:-:S03]  /*1bb0*/  SHF.R.U32.HI R21, RZ, 0x7, R21 ;  /* 0x00000007ff157819 */ /* 0x000fc60000011615 */
[----:B------:R-:W0:Y:S01]  /*1bc0*/  @P0 LDC R3, c[0x0][0x42c] ;  /* 0x00010b00ff030b82 */ /* 0x000e220000000800 */
[----:B------:R-:W-:Y:S01]  /*1bd0*/  ISETP.NE.AND P6, PT, R21, 0x1, PT ;  /* 0x000000011500780c */ /* 0x000fe20003fc5270 */
[----:B------:R-:W-:Y:S01]  /*1be0*/  IMAD.WIDE.U32 R10, R18, R108, R16 ;  /* 0x0000006c120a7225 */ /* 0x000fe200078e0010 */
[----:B----4-:R-:W-:-:S03]  /*1bf0*/  ISETP.GE.AND P2, PT, R16, R29, PT ;  /* 0x0000001d1000720c */ /* 0x010fc60003f46270 */
[----:B------:R-:W-:Y:S02]  /*1c00*/  IMAD.WIDE.U32 R90, R18, R40, R92 ;  /* 0x00000028125a7225 */ /* 0x000fe400078e005c */
[----:B------:R-:W1:Y:S02]  /*1c10*/  @P0 LDC R7, c[0x0][0x430] ;  /* 0x00010c00ff070b82 */ /* 0x000e640000000800 */
[----:B------:R-:W-:Y:S02]  /*1c20*/  IMAD.SHL.U32 R116, R29, 0x2, RZ ;  /* 0x000000021d747824 */ /* 0x000fe400078e00ff */
[----:B------:R-:W-:Y:S01]  /*1c30*/  VIADD R126, R21, 0x8 ;  /* 0x00000008157e7836 */ /* 0x000fe20000000000 */
[C---:B------:R-:W-:Y:S01]  /*1c40*/  SHF.L.U64.HI R21, R40.reuse, 0x6, R41 ;  /* 0x0000000628157819 */ /* 0x040fe20000010229 */
        /* <DEDUP_REMOVED lines=14> */
[----:B0-----:R-:W-:-:S04]  /*1d30*/  IMAD R12, R19, R6, RZ ;  /* 0x00000006130c7224 */ /* 0x001fc800078e02ff */
[----:B------:R-:W-:Y:S01]  /*1d40*/  IMAD R87, R18, R7, R12 ;  /* 0x0000000712577224 */ /* 0x000fe200078e020c */
[----:B------:R-:W-:Y:S02]  /*1d50*/  SHF.R.S32.HI R0, RZ, 0x1f, R27 ;  /* 0x0000001fff007819 */ /* 0x000fe4000001141b */
[----:B------:R-:W-:Y:S02]  /*1d60*/  SEL R99, R27, RZ, !P0 ;  /* 0x000000ff1b637207 */ /* 0x000fe40004000000 */
[----:B------:R-:W-:Y:S02]  /*1d70*/  SEL R9, R0, RZ, !P0 ;  /* 0x000000ff00097207 */ /* 0x000fe40004000000 */
[----:B------:R-:W-:Y:S01]  /*1d80*/  IADD3 R84, P0, R18, R85, RZ ;  /* 0x0000005512547210 */ /* 0x000fe20007f1e0ff */
[----:B------:R-:W-:-:S04]  /*1d90*/  IMAD.WIDE.U32 R100, R99, UR4, R4 ;  /* 0x0000000463647c25 */ /* 0x000fc8000f8e0004 */
[----:B------:R-:W-:Y:S02]  /*1da0*/  IMAD R0, R9, UR4, RZ ;  /* 0x0000000409007c24 */ /* 0x000fe4000f8e02ff */
[----:B------:R-:W-:Y:S01]  /*1db0*/  IMAD.X R85, R19, 0x1, R35, P0 ;  /* 0x0000000113557824 */ /* 0x000fe200000e0623 */
[----:B------:R-:W-:Y:S01]  /*1dc0*/  IADD3 R35, P3, R100, 0x40, RZ ;  /* 0x0000004064237810 */ /* 0x000fe20007f7e0ff */
        /* <DEDUP_REMOVED lines=15> */
[----:B------:R-:W-:Y:S02]  /*1ec0*/  IMAD.MOV.U32 R88, RZ, RZ, R8 ;  /* 0x000000ffff587224 */ /* 0x000fe400078e0008 */
[----:B------:R-:W-:Y:S01]  /*1ed0*/  IMAD.WIDE.U32 R98, R99, UR4, R4 ;  /* 0x0000000463627c25 */ /* 0x000fe2000f8e0004 */
[----:B------:R-:W-:Y:S01]  /*1ee0*/  ULDC UR4, c[0x0][0x2e4] ;  /* 0x0000b90000047ab9 */ /* 0x000fe20000000800 */
[----:B------:R-:W-:Y:S01]  /*1ef0*/  @!P6 BAR.SYNC.DEFER_BLOCKING 0x9, 0x100 ;  /* 0x024400000000eb1d */ /* 0x000fe20000010000 */
[C---:B------:R-:W-:Y:S01]  /*1f00*/  ISETP.GE.AND P2, PT, R16.reuse, UR4, PT ;  /* 0x0000000410007c0c */ /* 0x040fe2000bf46270 */
[----:B------:R-:W-:Y:S02]  /*1f10*/  IMAD.IADD R3, R16, 0x1, R3 ;  /* 0x0000000110037824 */ /* 0x000fe400078e0203 */
[----:B------:R-:W-:-:S03]  /*1f20*/  IMAD.WIDE.U32 R4, R18, R108, R22 ;  /* 0x0000006c12047225 */ /* 0x000fc600078e0016 */
[----:B------:R-:W-:Y:S01]  /*1f30*/  SHF.R.S32.HI R14, RZ, 0x1f, R3 ;  /* 0x0000001fff0e7819 */ /* 0x000fe20000011403 */
[----:B------:R-:W-:Y:S01]  /*1f40*/  IMAD.IADD R89, R9, 0x1, R87 ;  /* 0x0000000109597824 */ /* 0x000fe200078e0257 */
[----:B-----5:R-:W-:Y:S01]  /*1f50*/  SHF.R.S32.HI R9, RZ, 0x1f, R117 ;  /* 0x0000001fff097819 */ /* 0x020fe20000011475 */
[----:B------:R-:W-:Y:S01]  /*1f60*/  IMAD.IADD R5, R5, 0x1, R13 ;  /* 0x0000000105057824 */ /* 0x000fe200078e020d */
[CC--:B------:R-:W-:Y:S01]  /*1f70*/  LEA.HI R8, R14.reuse, R3.reuse, RZ, 0x6 ;  /* 0x000000030e087211 */ /* 0x0c0fe200078f30ff */
[----:B------:R-:W-:Y:S01]  /*1f80*/  IMAD.IADD R11, R13, 0x1, R11 ;  /* 0x000000010d0b7824 */ /* 0x000fe200078e020b */
[----:B------:R-:W-:Y:S01]  /*1f90*/  LEA.HI R44, R14, R3, RZ, 0x3 ;  /* 0x000000030e2c7211 */ /* 0x000fe200078f18ff */
[----:B------:R-:W-:-:S03]  /*1fa0*/  IMAD.WIDE.U32 R96, R117, R108, R4 ;  /* 0x0000006c75607225 */ /* 0x000fc600078e0004 */
[----:B------:R-:W-:Y:S01]  /*1fb0*/  LOP3.LUT R3, R44, 0x38, RZ, 0xc0, !PT ;  /* 0x000000382c037812 */ /* 0x000fe200078ec0ff */
[----:B------:R-:W-:Y:S01]  /*1fc0*/  IMAD.SHL.U32 R8, R8, 0x80, RZ ;  /* 0x0000008008087824 */ /* 0x000fe200078e00ff */
[----:B------:R-:W-:Y:S01]  /*1fd0*/  LOP3.LUT R20, R199, 0x38, R44, 0xf8, !PT ;  /* 0x00000038c7147812 */ /* 0x000fe200078ef82c */
[-C--:B------:R-:W-:Y:S01]  /*1fe0*/  IMAD.WIDE.U32 R12, R18, R6.reuse, R16 ;  /* 0x00000006120c7225 */ /* 0x080fe200078e0010 */
[----:B------:R-:W-:Y:S02]  /*1ff0*/  LOP3.LUT R14, R200, 0x38, R44, 0xf8, !PT ;  /* 0x00000038c80e7812 */ /* 0x000fe400078ef82c */
[----:B------:R-:W-:Y:S01]  /*2000*/  LOP3.LUT R115, R8, 0xffffe000, RZ, 0xc0, !PT ;  /* 0xffffe00008737812 */ /* 0x000fe200078ec0ff */
[----:B------:R-:W-:Y:S01]  /*2010*/  IMAD R4, R9, R6, RZ ;  /* 0x0000000609047224 */ /* 0x000fe200078e02ff */
[----:B------:R-:W-:Y:S01]  /*2020*/  LOP3.LUT R8, R3, 0x1c0, R202, 0xf8, !PT ;  /* 0x000001c003087812 */ /* 0x000fe200078ef8ca */
[----:B------:R-:W-:Y:S01]  /*2030*/  IMAD R3, R19, R40, RZ ;  /* 0x0000002813037224 */ /* 0x000fe200078e02ff */
[----:B------:R-:W-:Y:S01]  /*2040*/  LOP3.LUT R20, R20, R203, RZ, 0x3c, !PT ;  /* 0x000000cb14147212 */ /* 0x000fe200078e3cff */
[----:B------:R-:W-:Y:S01]  /*2050*/  IMAD.MOV.U32 R86, RZ, RZ, R12 ;  /* 0x000000ffff567224 */ /* 0x000fe200078e000c */
[----:B------:R-:W-:Y:S01]  /*2060*/  LOP3.LUT R12, R201, 0x38, R44, 0xf8, !PT ;  /* 0x00000038c90c7812 */ /* 0x000fe200078ef82c */
[----:B------:R-:W-:Y:S01]  /*2070*/  IMAD R27, R18, R41, R3 ;  /* 0x00000029121b7224 */ /* 0x000fe200078e0203 */
[----:B------:R-:W-:Y:S01]  /*2080*/  LOP3.LUT R14, R14, R205, RZ, 0x3c, !PT ;  /* 0x000000cd0e0e7212 */ /* 0x000fe200078e3cff */
[----:B------:R-:W-:Y:S01]  /*2090*/  IMAD R39, R117, R7, R4 ;  /* 0x0000000775277224 */ /* 0x000fe200078e0204 */
[----:B------:R-:W-:Y:S01]  /*20a0*/  IADD3 R4, P1, R92, R90, RZ ;  /* 0x0000005a5c047210 */ /* 0x000fe20007f3e0ff */
[----:B------:R-:W-:Y:S01]  /*20b0*/  IMAD.IADD R32, R101, 0x1, R33 ;  /* 0x0000000165207824 */ /* 0x000fe200078e0221 */
[----:B------:R-:W-:Y:S01]  /*20c0*/  IADD3 R33, P0, R100, R42, RZ ;  /* 0x0000002a64217210 */ /* 0x000fe20007f1e0ff */
[----:B------:R-:W-:Y:S01]  /*20d0*/  IMAD.IADD R5, R27, 0x1, R91 ;  /* 0x000000011b057824 */ /* 0x000fe200078e025b */
[----:B------:R-:W-:Y:S01]  /*20e0*/  LOP3.LUT R12, R12, R207, RZ, 0x3c, !PT ;  /* 0x000000cf0c0c7212 */ /* 0x000fe200078e3cff */
[----:B------:R-:W-:Y:S01]  /*20f0*/  IMAD R28, R9, R108, RZ ;  /* 0x0000006c091c7224 */ /* 0x000fe200078e02ff */
[----:B------:R-:W-:Y:S01]  /*2100*/  IADD3 R111, R20, R115, R204 ;  /* 0x00000073146f7210 */ /* 0x000fe20007ffe0cc */
[----:B------:R-:W-:Y:S01]  /*2110*/  IMAD.IADD R27, R43, 0x1, R27 ;  /* 0x000000012b1b7824 */ /* 0x000fe200078e021b */
[----:B------:R-:W-:Y:S01]  /*2120*/  LOP3.LUT R8, R8, R209, RZ, 0x3c, !PT ;  /* 0x000000d108087212 */ /* 0x000fe200078e3cff */
[----:B------:R-:W-:Y:S01]  /*2130*/  IMAD.IADD R87, R87, 0x1, R13 ;  /* 0x0000000157577824 */ /* 0x000fe200078e020d */
[----:B------:R-:W-:Y:S01]  /*2140*/  IADD3 R112, R14, R115, R206 ;  /* 0x000000730e707210 */ /* 0x000fe20007ffe0ce */
[----:B------:R-:W-:Y:S01]  /*2150*/  IMAD.X R20, R5, 0x1, R93, P1 ;  /* 0x0000000105147824 */ /* 0x000fe200008e065d */
[----:B------:R-:W-:Y:S01]  /*2160*/  IADD3 R107, P1, R4, R92, RZ ;  /* 0x0000005c046b7210 */ /* 0x000fe20007f3e0ff */
[C---:B------:R-:W-:Y:S01]  /*2170*/  IMAD R31, R117.reuse, R109, R28 ;  /* 0x0000006d751f7224 */ /* 0x040fe200078e021c */
[----:B------:R-:W-:Y:S01]  /*2180*/  IADD3 R113, R12, R115, R208 ;  /* 0x000000730c717210 */ /* 0x000fe20007ffe0d0 */
[----:B------:R-:W-:Y:S01]  /*2190*/  IMAD.WIDE.U32 R94, R117, R108, R10 ;  /* 0x0000006c755e7225 */ /* 0x000fe200078e000a */
[----:B------:R-:W-:-:S02]  /*21a0*/  SHF.L.U64.HI R14, R108, 0x6, R109 ;  /* 0x000000066c0e7819 */ /* 0x000fc4000001026d */
[----:B------:R-:W-:Y:S01]  /*21b0*/  LOP3.LUT R34, R44, 0xfffffff8, RZ, 0xc0, !PT ;  /* 0xfffffff82c227812 */ /* 0x000fe200078ec0ff */
[----:B------:R-:W-:Y:S01]  /*21c0*/  IMAD.X R36, R27, 0x1, R32, P0 ;  /* 0x000000011b247824 */ /* 0x000fe200000e0620 */
[----:B------:R-:W-:Y:S01]  /*21d0*/  IADD3 R37, P0, R33, 0x40, RZ ;  /* 0x0000004021257810 */ /* 0x000fe20007f1e0ff */
[CC--:B------:R-:W-:Y:S01]  /*21e0*/  IMAD.WIDE.U32 R88, R117.reuse, R6.reuse, R88 ;  /* 0x0000000675587225 */ /* 0x0c0fe200078e0058 */
[----:B------:R-:W-:Y:S02]  /*21f0*/  SHF.L.U64.HI R109, R108, 0x7, R109 ;  /* 0x000000076c6d7819 */ /* 0x000fe4000001026d */
[----:B------:R-:W-:Y:S01]  /*2200*/  IADD3 R115, R8, R115, R210 ;  /* 0x0000007308737210 */ /* 0x000fe20007ffe0d2 */
[----:B------:R-:W-:Y:S01]  /*2210*/  IMAD.WIDE.U32 R86, R117, R6, R86 ;  /* 0x0000000675567225 */ /* 0x000fe200078e0056 */
[C-C-:B------:R-:W-:Y:S02]  /*2220*/  SHF.L.U64.HI R10, R6.reuse, 0x5, R7.reuse ;  /* 0x00000005060a7819 */ /* 0x140fe40000010207 */
[----:B------:R-:W-:Y:S01]  /*2230*/  SHF.L.U64.HI R9, R6, 0x6, R7 ;  /* 0x0000000606097819 */ /* 0x000fe20000010207 */
[----:B------:R-:W-:Y:S01]  /*2240*/  IMAD.SHL.U32 R13, R108, 0x20, RZ ;  /* 0x000000206c0d7824 */ /* 0x000fe200078e00ff */
[----:B------:R-:W-:Y:S01]  /*2250*/  SHF.L.U64.HI R3, R40, 0x7, R41 ;  /* 0x0000000728037819 */ /* 0x000fe20000010229 */
[C---:B------:R-:W-:Y:S01]  /*2260*/  IMAD.SHL.U32 R12, R108.reuse, 0x40, RZ ;  /* 0x000000406c0c7824 */ /* 0x040fe200078e00ff */
[----:B------:R-:W-:Y:S01]  /*2270*/  SHF.R.S32.HI R41, RZ, 0x1f, R34 ;  /* 0x0000001fff297819 */ /* 0x000fe20000011422 */
[----:B------:R-:W-:Y:S01]  /*2280*/  IMAD.SHL.U32 R11, R108, 0x80, RZ ;  /* 0x000000806c0b7824 */ /* 0x000fe200078e00ff */
[----:B------:R-:W-:Y:S01]  /*2290*/  SHF.L.U64.HI R108, R6, 0x7, R7 ;  /* 0x00000007066c7819 */ /* 0x000fe20000010207 */
[----:B------:R-:W-:-:S02]  /*22a0*/  IMAD.IADD R29, R97, 0x1, R31 ;  /* 0x00000001611d7824 */ /* 0x000fc400078e021f */
[----:B------:R-:W-:Y:S02]  /*22b0*/  IMAD.IADD R30, R31, 0x1, R95 ;  /* 0x000000011f1e7824 */ /* 0x000fe400078e025f */
[C---:B------:R-:W-:Y:S02]  /*22c0*/  IMAD.SHL.U32 R8, R6.reuse, 0x20, RZ ;  /* 0x0000002006087824 */ /* 0x040fe400078e00ff */
[----:B------:R-:W-:Y:S02]  /*22d0*/  IMAD.SHL.U32 R7, R6, 0x40, RZ ;  /* 0x0000004006077824 */ /* 0x000fe400078e00ff */
[----:B------:R-:W-:Y:S01]  /*22e0*/  IMAD.X R28, R20, 0x1, R93, P1 ;  /* 0x00000001141c7824 */ /* 0x000fe200008e065d */
[----:B------:R-:W-:Y:S01]  /*22f0*/  ISETP.GE.AND P1, PT, R196, UR4, PT ;  /* 0x00000004c4007c0c */ /* 0x000fe2000bf26270 */
[----:B------:R-:W-:Y:S02]  /*2300*/  IMAD.IADD R31, R89, 0x1, R39 ;  /* 0x00000001591f7824 */ /* 0x000fe400078e0227 */
[----:B------:R-:W-:Y:S01]  /*2310*/  IMAD.IADD R38, R39, 0x1, R87 ;  /* 0x0000000127267824 */ /* 0x000fe200078e0257 */
[----:B------:R-:W-:Y:S01]  /*2320*/  SHF.R.S32.HI R39, RZ, 0x3, R44 ;  /* 0x00000003ff277819 */ /* 0x000fe2000001142c */
[----:B------:R-:W-:-:S02]  /*2330*/  IMAD.SHL.U32 R6, R6, 0x80, RZ ;  /* 0x0000008006067824 */ /* 0x000fc400078e00ff */
[----:B------:R-:W-:Y:S02]  /*2340*/  IMAD.X R102, RZ, RZ, R32, P3 ;  /* 0x000000ffff667224 */ /* 0x000fe400018e0620 */
[----:B------:R-:W-:Y:S02]  /*2350*/  IMAD.X R103, RZ, RZ, R36, P0 ;  /* 0x000000ffff677224 */ /* 0x000fe400000e0624 */
[----:B------:R-:W-:-:S07]  /*2360*/  IMAD.IADD R104, R99, 0x1, R45 ;  /* 0x0000000163687824 */ /* 0x000fce00078e022d */
.L_x_2327:
        /* <DEDUP_REMOVED lines=18> */
[----:B------:R-:W-:Y:S01]  /*2490*/  IMAD R47, R44, R11, R46 ;  /* 0x0000000b2c2f7224 */ /* 0x000fe200078e022e */
        /* <DEDUP_REMOVED lines=37> */
.L_x_2246:
[----:B------:R-:W-:Y:S05]  /*26f0*/  BSYNC B1 ;  /* 0x0000000000017941 */ /* 0x000fea0003800000 */
.L_x_2245:
        /* <DEDUP_REMOVED lines=42> */
.L_x_2248:
[----:B------:R-:W-:Y:S05]  /*29a0*/  BSYNC B1 ;  /* 0x0000000000017941 */ /* 0x000fea0003800000 */
.L_x_2247:
        /* <DEDUP_REMOVED lines=48> */
.L_x_2250:
[----:B------:R-:W-:Y:S05]  /*2cb0*/  BSYNC B1 ;  /* 0x0000000000017941 */ /* 0x000fea0003800000 */
.L_x_2249:
        /* <DEDUP_REMOVED lines=31> */
.L_x_2252:
[----:B------:R-:W-:Y:S05]  /*2eb0*/  BSYNC B1 ;  /* 0x0000000000017941 */ /* 0x000fea0003800000 */
.L_x_2251:
[----:B01---5:R-:W-:Y:S01]  /*2ec0*/  IMAD.MOV.U32 R44, RZ, RZ, R56 ;  /* 0x000000ffff2c7224 */ /* 0x023fe200078e0038 */
[----:B------:R-:W-:Y:S01]  /*2ed0*/  ISETP.NE.AND P0, PT, R197, 0x3, PT ;  /* 0x00000003c500780c */ /* 0x000fe20003f05270 */
        /* <DEDUP_REMOVED lines=30> */
[----:B------:R-:W-:Y:S01]  /*30c0*/  PRMT R139, R47, 0x7610, R139 ;  /* 0x000076102f8b7816 */ /* 0x000fe2000000008b */
[----:B------:R-:W-:Y:S06]  /*30d0*/  @!P0 BRA `(.L_x_2253) ;  /* 0x0000000000048947 */ /* 0x000fec0003800000 */
[----:B------:R-:W-:Y:S01]  /*30e0*/  BPT.TRAP 0x1 ;  /* 0x000000040000795c */ /* 0x000fe20000300000 */
.L_x_2253:
[----:B------:R-:W-:Y:S01]  /*30f0*/  IMAD R105, R184, 0x8, R2 ;  /* 0x00000008b8697824 */ /* 0x000fe200078e0202 */
[----:B------:R-:W-:Y:S01]  /*3100*/  SHF.L.U32 R122, R191, 0x1f, RZ ;  /* 0x0000001fbf7a7819 */ /* 0x000fe200000006ff */
[----:B------:R-:W-:Y:S03]  /*3110*/  BSSY B1, `(.L_x_2254) ;  /* 0x0000003000017945 */ /* 0x000fe60003800000 */
[----:B------:R-:W0:Y:S02]  /*3120*/  SYNCS.PHASECHK.TRANS64.TRYWAIT P6, [R105+URZ+0x28890], R122 ;  /* 0x0288907a690075a7 */ /* 0x000e2400080c017f */
[----:B0-----:R-:W-:Y:S05]  /*3130*/  @!P6 BRA `(.L_x_2255) ;  /* 0x000001ac0074e947 */ /* 0x001fea0003800000 */
.L_x_2558:
[----:B------:R-:W-:Y:S05]  /*3140*/  BSYNC B1 ;  /* 0x0000000000017941 */ /* 0x000fea0003800000 */
.L_x_2254:
        /* <DEDUP_REMOVED lines=25> */
[----:B------:R-:W-:Y:S01]  /*32e0*/  LOP3.LUT R83, R159, 0xffff0000, RZ, 0xc0, !PT ;  /* 0xffff00009f537812 */ /* 0x000fe200078ec0ff */
[----:B------:R-:W-:Y:S01]  /*32f0*/  IMAD.U32 R157, R157, 0x10000, RZ ;  /* 0x000100009d9d7824 */ /* 0x000fe200078e00ff */
[----:B------:R-:W-:Y:S01]  /*3300*/  LOP3.LUT R81, R46, 0xffff0000, RZ, 0xc0, !PT ;  /* 0xffff00002e517812 */ /* 0x000fe200078ec0ff */
[C---:B------:R-:W-:Y:S01]  /*3310*/  IMAD.U32 R46, R47.reuse, 0x10000, RZ ;  /* 0x000100002f2e7824 */ /* 0x040fe200078e00ff */
[----:B------:R-:W-:Y:S01]  /*3320*/  LOP3.LUT R82, R47, 0xffff0000, RZ, 0xc0, !PT ;  /* 0xffff00002f527812 */ /* 0x000fe200078ec0ff */
[----:B------:R-:W-:-:S02]  /*3330*/  IMAD.U32 R47, R45, 0x10000, RZ ;  /* 0x000100002d2f7824 */ /* 0x000fc400078e00ff */
[C---:B------:R-:W-:Y:S01]  /*3340*/  FMUL.FTZ R164, R76.reuse, R160 ;  /* 0x000000a04ca47220 */ /* 0x040fe20000410000 */
[-C--:B------:R-:W-:Y:S01]  /*3350*/  FMUL.FTZ R163, R76, R83.reuse ;  /* 0x000000534ca37220 */ /* 0x080fe20000410000 */
[C---:B------:R-:W-:Y:S01]  /*3360*/  IMAD.U32 R45, R44.reuse, 0x10000, RZ ;  /* 0x000100002c2d7824 */ /* 0x040fe200078e00ff */
[----:B------:R-:W-:Y:S01]  /*3370*/  LOP3.LUT R44, R44, 0xffff0000, RZ, 0xc0, !PT ;  /* 0xffff00002c2c7812 */ /* 0x000fe200078ec0ff */
[----:B------:R-:W-:Y:S01]  /*3380*/  FMUL.FTZ R165, R81, R162 ;  /* 0x000000a251a57220 */ /* 0x000fe20000410000 */
        /* <DEDUP_REMOVED lines=21> */
.L_x_2261:
[----:B------:R-:W-:Y:S05]  /*34e0*/  BSYNC B3 ;  /* 0x0000000000037941 */ /* 0x000fea0003800000 */
.L_x_2260:
[----:B------:R-:W-:Y:S02]  /*34f0*/  ULDC.64 UR4, c[0x0][0x2d8] ;  /* 0x0000b60000047ab9 */ /* 0x000fe40000000a00 */
[----:B------:R-:W-:-:S04]  /*3500*/  LEA R76, P3, R77, UR4, 0x1 ;  /* 0x000000044d4c7c11 */ /* 0x000fc8000f8608ff */
[----:B------:R-:W-:-:S05]  /*3510*/  LEA.HI.X R77, R77, UR5, R156, 0x1, P3 ;  /* 0x000000054d4d7c11 */ /* 0x000fca00098f0c9c */
[----:B--2---:R1:W-:Y:S04]  /*3520*/  STG.E.128 desc[UR40][R76.64], R44 ;  /* 0x0000002c4c007986 */ /* 0x0043e8000c101d28 */
.L_x_2259:
[----:B------:R-:W-:Y:S05]  /*3530*/  BSYNC B2 ;  /* 0x0000000000027941 */ /* 0x000fea0003800000 */
.L_x_2258:
        /* <DEDUP_REMOVED lines=53> */
.L_x_2263:
[----:B------:R-:W-:Y:S05]  /*3890*/  BSYNC B2 ;  /* 0x0000000000027941 */ /* 0x000fea0003800000 */
.L_x_2262:
[----:B------:R-:W-:Y:S02]  /*38a0*/  ULDC.64 UR4, c[0x0][0x2d8] ;  /* 0x0000b60000047ab9 */ /* 0x000fe40000000a00 */
[----:B------:R-:W-:-:S04]  /*38b0*/  LEA R72, P3, R154, UR4, 0x1 ;  /* 0x000000049a487c11 */ /* 0x000fc8000f8608ff */
[----:B------:R-:W-:-:S05]  /*38c0*/  LEA.HI.X R73, R154, UR5, R153, 0x1, P3 ;  /* 0x000000059a497c11 */ /* 0x000fca00098f0c99 */
[----:B--2---:R2:W-:Y:S04]  /*38d0*/  STG.E.128 desc[UR40][R72.64], R44 ;  /* 0x0000002c48007986 */ /* 0x0045e8000c101d28 */
.L_x_2257:
[----:B------:R-:W-:Y:S05]  /*38e0*/  BSYNC B1 ;  /* 0x0000000000017941 */ /* 0x000fea0003800000 */
.L_x_2256:
        /* <DEDUP_REMOVED lines=58> */
.L_x_2269:
[----:B------:R-:W-:Y:S05]  /*3c90*/  BSYNC B3 ;  /* 0x0000000000037941 */ /* 0x000fea0003800000 */
.L_x_2268:
[----:B------:R-:W-:Y:S02]  /*3ca0*/  ULDC.64 UR4, c[0x0][0x2d8] ;  /* 0x0000b60000047ab9 */ /* 0x000fe40000000a00 */
[----:B------:R-:W-:-:S04]  /*3cb0*/  LEA R68, P3, R74, UR4, 0x1 ;  /* 0x000000044a447c11 */ /* 0x000fc8000f8608ff */
[----:B------:R-:W-:-:S05]  /*3cc0*/  LEA.HI.X R69, R74, UR5, R75, 0x1, P3 ;  /* 0x000000054a457c11 */ /* 0x000fca00098f0c4b */
[----:B--2---:R2:W-:Y:S04]  /*3cd0*/  STG.E.128 desc[UR40][R68.64], R44 ;  /* 0x0000002c44007986 */ /* 0x0045e8000c101d28 */
.L_x_2267:
[----:B------:R-:W-:Y:S05]  /*3ce0*/  BSYNC B2 ;  /* 0x0000000000027941 */ /* 0x000fea0003800000 */
.L_x_2266:
[----:B------:R-:W-:Y:S05]  /*3cf0*/  @P1 BRA `(.L_x_2265) ;  /* 0x0000000000e41947 */ /* 0x000fea0003800000 */
[----:B-12---:R1:W2:Y:S01]  /*3d00*/  LDS.128 R44, [R110+0x1d400] ;  /* 0x01d400006e2c7984 */ /* 0x0062a20000000c00 */
        /* <DEDUP_REMOVED lines=51> */
.L_x_2271:
[----:B------:R-:W-:Y:S05]  /*4040*/  BSYNC B2 ;  /* 0x0000000000027941 */ /* 0x000fea0003800000 */
.L_x_2270:
[----:B------:R-:W-:Y:S02]  /*4050*/  ULDC.64 UR4, c[0x0][0x2d8] ;  /* 0x0000b60000047ab9 */ /* 0x000fe40000000a00 */
[----:B------:R-:W-:-:S04]  /*4060*/  LEA R64, P3, R72, UR4, 0x1 ;  /* 0x0000000448407c11 */ /* 0x000fc8000f8608ff */
[----:B------:R-:W-:-:S05]  /*4070*/  LEA.HI.X R65, R72, UR5, R77, 0x1, P3 ;  /* 0x0000000548417c11 */ /* 0x000fca00098f0c4d */
[----:B--2---:R3:W-:Y:S04]  /*4080*/  STG.E.128 desc[UR40][R64.64], R44 ;  /* 0x0000002c40007986 */ /* 0x0047e8000c101d28 */
.L_x_2265:
[----:B------:R-:W-:Y:S05]  /*4090*/  BSYNC B1 ;  /* 0x0000000000017941 */ /* 0x000fea0003800000 */
.L_x_2264:
[----:B------:R-:W-:Y:S01]  /*40a0*/  ISETP.NE.AND P3, PT, R143, RZ, PT ;  /* 0x000000ff8f00720c */ /* 0x000fe20003f65270 */
[----:B------:R-:W-:-:S12]  /*40b0*/  BSSY B1, `(.L_x_2272) ;  /* 0x000007a000017945 */ /* 0x000fd80003800000 */
[----:B------:R-:W-:Y:S05]  /*40c0*/  @P3 BRA `(.L_x_2273) ;  /* 0x0000000400e03947 */ /* 0x000fea0003800000 */
[----:B------:R-:W-:Y:S01]  /*40d0*/  IADD3 R70, P3, P4, R4, R118, R16 ;  /* 0x0000007604467210 */ /* 0x000fe20007c7e010 */
        /* <DEDUP_REMOVED lines=55> */
.L_x_2277:
[----:B------:R-:W-:Y:S05]  /*4450*/  BSYNC B3 ;  /* 0x0000000000037941 */ /* 0x000fea0003800000 */
.L_x_2276:
[----:B------:R-:W-:Y:S02]  /*4460*/  ULDC.64 UR4, c[0x0][0x2d8] ;  /* 0x0000b60000047ab9 */ /* 0x000fe40000000a00 */
[----:B------:R-:W-:-:S04]  /*4470*/  LEA R60, P3, R68, UR4, 0x1 ;  /* 0x00000004443c7c11 */ /* 0x000fc8000f8608ff */
[----:B------:R-:W-:-:S05]  /*4480*/  LEA.HI.X R61, R68, UR5, R73, 0x1, P3 ;  /* 0x00000005443d7c11 */ /* 0x000fca00098f0c49 */
[----:B--2---:R4:W-:Y:S04]  /*4490*/  STG.E.128 desc[UR40][R60.64], R44 ;  /* 0x0000002c3c007986 */ /* 0x0049e8000c101d28 */
.L_x_2275:
[----:B------:R-:W-:Y:S05]  /*44a0*/  BSYNC B2 ;  /* 0x0000000000027941 */ /* 0x000fea0003800000 */
.L_x_2274:
        /* <DEDUP_REMOVED lines=53> */
.L_x_2279:
[----:B------:R-:W-:Y:S05]  /*4800*/  BSYNC B2 ;  /* 0x0000000000027941 */ /* 0x000fea0003800000 */
.L_x_2278:
[----:B------:R-:W-:Y:S02]  /*4810*/  ULDC.64 UR4, c[0x0][0x2d8] ;  /* 0x0000b60000047ab9 */ /* 0x000fe40000000a00 */
[----:B------:R-:W-:-:S04]  /*4820*/  LEA R56, P3, R64, UR4, 0x1 ;  /* 0x0000000440387c11 */ /* 0x000fc8000f8608ff */
[----:B------:R-:W-:-:S05]  /*4830*/  LEA.HI.X R57, R64, UR5, R69, 0x1, P3 ;  /* 0x0000000540397c11 */ /* 0x000fca00098f0c45 */
[----:B--2---:R1:W-:Y:S04]  /*4840*/  STG.E.128 desc[UR40][R56.64], R44 ;  /* 0x0000002c38007986 */ /* 0x0043e8000c101d28 */
.L_x_2273:
[----:B------:R-:W-:Y:S05]  /*4850*/  BSYNC B1 ;  /* 0x0000000000017941 */ /* 0x000fea0003800000 */
.L_x_2272:
        /* <DEDUP_REMOVED lines=56> */
.L_x_2284:
[----:B------:R-:W-:Y:S05]  /*4be0*/  BSYNC B2 ;  /* 0x0000000000027941 */ /* 0x000fea0003800000 */
.L_x_2283:
[----:B------:R-:W-:Y:S01]  /*4bf0*/  ULDC.64 UR4, c[0x0][0x2d8] ;  /* 0x0000b60000047ab9 */ /* 0x000fe20000000a00 */
[----:B------:R-:W-:Y:S01]  /*4c00*/  IMAD.X R54, R57, 0x1, R32, P3 ;  /* 0x0000000139367824 */ /* 0x000fe200018e0620 */
[----:B------:R-:W-:-:S04]  /*4c10*/  LEA R52, P3, R63, UR4, 0x1 ;  /* 0x000000043f347c11 */ /* 0x000fc8000f8608ff */
[----:B------:R-:W-:-:S05]  /*4c20*/  LEA.HI.X R53, R63, UR5, R54, 0x1, P3 ;  /* 0x000000053f357c11 */ /* 0x000fca00098f0c36 */
[----:B--2---:R1:W-:Y:S04]  /*4c30*/  STG.E.128 desc[UR40][R52.64], R44 ;  /* 0x0000002c34007986 */ /* 0x0043e8000c101d28 */
.L_x_2282:
[----:B------:R-:W-:Y:S05]  /*4c40*/  BSYNC B1 ;  /* 0x0000000000017941 */ /* 0x000fea0003800000 */
.L_x_2281:
[----:B------:R-:W-:Y:S05]  /*4c50*/  @P1 BRA `(.L_x_2280) ;  /* 0x0000003400641947 */ /* 0x000fea0003800000 */
[----:B-1234-:R1:W2:Y:S01]  /*4c60*/  LDS.128 R44, [R110+0x1f400] ;  /* 0x01f400006e2c7984 */ /* 0x01e2a20000000c00 */
[----:B------:R-:W-:Y:S01]  /*4c70*/  ISETP.GE.AND P4, PT, R186, R121, PT ;  /* 0x00000079ba00720c */ /* 0x000fe20003f86270 */
[----:B------:R-:W-:Y:S01]  /*4c80*/  BSSY B1, `(.L_x_2285) ;  /* 0x0000031000017945 */ /* 0x000fe20003800000 */
[----:B------:R-:W-:-:S11]  /*4c90*/  IADD3 R56, P3, R118, R35, RZ ;  /* 0x0000002376387210 */ /* 0x000fd60007f7e0ff */
        /* <DEDUP_REMOVED lines=47> */
.L_x_2286:
[----:B------:R-:W-:Y:S05]  /*4f90*/  BSYNC B1 ;  /* 0x0000000000017941 */ /* 0x000fea0003800000 */
.L_x_2285:
[----:B------:R-:W-:Y:S01]  /*4fa0*/  ULDC.64 UR4, c[0x0][0x2d8] ;  /* 0x0000b60000047ab9 */ /* 0x000fe20000000a00 */
[----:B------:R-:W-:Y:S01]  /*4fb0*/  IMAD.X R57, R57, 0x1, R102, P3 ;  /* 0x0000000139397824 */ /* 0x000fe200018e0666 */
[----:B------:R-:W-:-:S04]  /*4fc0*/  LEA R48, P3, R56, UR4, 0x1 ;  /* 0x0000000438307c11 */ /* 0x000fc8000f8608ff */
[----:B------:R-:W-:-:S05]  /*4fd0*/  LEA.HI.X R49, R56, UR5, R57, 0x1, P3 ;  /* 0x0000000538317c11 */ /* 0x000fca00098f0c39 */
[----:B--2---:R1:W-:Y:S01]  /*4fe0*/  STG.E.128 desc[UR40][R48.64], R44 ;  /* 0x0000002c30007986 */ /* 0x0043e2000c101d28 */
[----:B------:R-:W-:Y:S05]  /*4ff0*/  BRA `(.L_x_2280) ;  /* 0x00000030007c7947 */ /* 0x000fea0003800000 */
.L_x_2244:
        /* <DEDUP_REMOVED lines=84> */
.L_x_2288:
[----:B------:R-:W-:Y:S05]  /*5540*/  BSYNC B1 ;  /* 0x0000000000017941 */ /* 0x000fea0003800000 */
.L_x_2287:
[----:B-----5:R-:W-:Y:S01]  /*5550*/  IMAD.MOV.U32 R76, RZ, RZ, R70 ;  /* 0x000000ffff4c7224 */ /* 0x020fe200078e0046 */
        /* <DEDUP_REMOVED lines=66> */
.L_x_2289:
        /* <DEDUP_REMOVED lines=9> */
.L_x_2559:
[----:B------:R-:W-:Y:S05]  /*5a10*/  BSYNC B1 ;  /* 0x0000000000017941 */ /* 0x000fea0003800000 */
.L_x_2290:
        /* <DEDUP_REMOVED lines=34> */
[----:B------:R-:W-:Y:S02]  /*5c40*/  SHF.R.U64 R167, R46, 0x10, R47 ;  /* 0x000000102ea77819 */ /* 0x000fe4000000122f */
[----:B------:R-:W-:Y:S02]  /*5c50*/  PRMT R163, R163, 0x5410, R172 ;  /* 0x00005410a3a37816 */ /* 0x000fe400000000ac */
[----:B------:R-:W-:Y:S02]  /*5c60*/  PRMT R165, R165, 0x5410, R170 ;  /* 0x00005410a5a57816 */ /* 0x000fe400000000aa */
[----:B------:R-:W-:Y:S01]  /*5c70*/  SHF.R.U64 R166, R48, 0x10, R49 ;  /* 0x0000001030a67819 */ /* 0x000fe20000001231 */
[----:B------:R-:W-:Y:S01]  /*5c80*/  IMAD.U32 R49, R82, 0x10000, RZ ;  /* 0x0001000052317824 */ /* 0x000fe200078e00ff */
[--C-:B------:R-:W-:Y:S01]  /*5c90*/  SHF.R.U64 R169, R50, 0x10, R51.reuse ;  /* 0x0000001032a97819 */ /* 0x100fe20000001233 */
[----:B-1----:R-:W-:Y:S01]  /*5ca0*/  IMAD.U32 R48, R78, 0x10000, RZ ;  /* 0x000100004e307824 */ /* 0x002fe200078e00ff */
[----:B------:R-:W-:Y:S01]  /*5cb0*/  SHF.R.U32.HI R171, RZ, 0x10, R51 ;  /* 0x00000010ffab7819 */ /* 0x000fe20000011633 */
[----:B------:R-:W-:Y:S01]  /*5cc0*/  IMAD.U32 R51, R77, 0x10000, RZ ;  /* 0x000100004d337824 */ /* 0x000fe200078e00ff */
[----:B------:R-:W-:Y:S01]  /*5cd0*/  PRMT R164, R164, 0x5410, R167 ;  /* 0x00005410a4a47816 */ /* 0x000fe200000000a7 */
[----:B------:R-:W-:Y:S01]  /*5ce0*/  IMAD.U32 R167, R163, 0x10000, RZ ;  /* 0x00010000a3a77824 */ /* 0x000fe200078e00ff */
[----:B------:R-:W-:-:S02]  /*5cf0*/  SHF.R.U32.HI R173, RZ, 0x10, R47 ;  /* 0x00000010ffad7819 */ /* 0x000fc4000001162f */
[----:B------:R-:W-:Y:S01]  /*5d00*/  LOP3.LUT R46, R77, 0xffff0000, RZ, 0xc0, !PT ;  /* 0xffff00004d2e7812 */ /* 0x000fe200078ec0ff */
[C---:B------:R-:W-:Y:S01]  /*5d10*/  IMAD.U32 R77, R79.reuse, 0x10000, RZ ;  /* 0x000100004f4d7824 */ /* 0x040fe200078e00ff */
[----:B------:R-:W-:Y:S01]  /*5d20*/  LOP3.LUT R47, R79, 0xffff0000, RZ, 0xc0, !PT ;  /* 0xffff00004f2f7812 */ /* 0x000fe200078ec0ff */
[C---:B------:R-:W-:Y:S01]  /*5d30*/  IMAD.U32 R79, R83.reuse, 0x10000, RZ ;  /* 0x00010000534f7824 */ /* 0x040fe200078e00ff */
[----:B------:R-:W-:Y:S01]  /*5d40*/  LOP3.LUT R50, R83, 0xffff0000, RZ, 0xc0, !PT ;  /* 0xffff000053327812 */ /* 0x000fe200078ec0ff */
[----:B------:R-:W-:Y:S01]  /*5d50*/  IMAD.U32 R83, R165, 0x10000, RZ ;  /* 0x00010000a5537824 */ /* 0x000fe200078e00ff */
[----:B------:R-:W-:Y:S02]  /*5d60*/  LOP3.LUT R81, R81, 0xffff0000, RZ, 0xc0, !PT ;  /* 0xffff000051517812 */ /* 0x000fe400078ec0ff */
[----:B------:R-:W-:Y:S01]  /*5d70*/  PRMT R161, R161, 0x5410, R166 ;  /* 0x00005410a1a17816 */ /* 0x000fe200000000a6 */
[----:B------:R-:W-:Y:S01]  /*5d80*/  FMUL.FTZ R166, R168, R167 ;  /* 0x000000a7a8a67220 */ /* 0x000fe20000410000 */
[----:B------:R-:W-:Y:S01]  /*5d90*/  PRMT R171, R158, 0x5410, R171 ;  /* 0x000054109eab7816 */ /* 0x000fe200000000ab */
[-C--:B------:R-:W-:Y:S01]  /*5da0*/  FMUL.FTZ R170, R168, R83.reuse ;  /* 0x00000053a8aa7220 */ /* 0x080fe20000410000 */
[----:B------:R-:W-:Y:S01]  /*5db0*/  LOP3.LUT R163, R163, 0xffff0000, RZ, 0xc0, !PT ;  /* 0xffff0000a3a37812 */ /* 0x000fe200078ec0ff */
[----:B------:R-:W-:Y:S01]  /*5dc0*/  FFMA.FTZ R83, R51, R83, -R166 ;  /* 0x0000005333537223 */ /* 0x000fe200000108a6 */
[----:B------:R-:W-:Y:S01]  /*5dd0*/  PRMT R162, R162, 0x5410, R173 ;  /* 0x00005410a2a27816 */ /* 0x000fe200000000ad */
[----:B------:R-:W-:Y:S01]  /*5de0*/  IMAD.U32 R168, R171, 0x10000, RZ ;  /* 0x00010000aba87824 */ /* 0x000fe200078e00ff */
[----:B------:R-:W-:Y:S01]  /*5df0*/  LOP3.LUT R158, R165, 0xffff0000, RZ, 0xc0, !PT ;  /* 0xffff0000a59e7812 */ /* 0x000fe200078ec0ff */
[----:B------:R-:W-:Y:S01]  /*5e00*/  FMUL.FTZ R165, R81, R163 ;  /* 0x000000a351a57220 */ /* 0x000fe20000410000 */
[----:B------:R-:W-:Y:S01]  /*5e10*/  SHF.R.U64 R156, R44, 0x10, R45 ;  /* 0x000000102c9c7819 */ /* 0x000fe2000000122d */
[----:B------:R-:W-:-:S02]  /*5e20*/  IMAD.U32 R166, R162, 0x10000, RZ ;  /* 0x00010000a2a67824 */ /* 0x000fc400078e00ff */
[----:B------:R-:W-:Y:S01]  /*5e30*/  FFMA.FTZ R51, R51, R167, R170 ;  /* 0x000000a733337223 */ /* 0x000fe200000100aa */
[-C--:B------:R-:W-:Y:S01]  /*5e40*/  FMUL.FTZ R81, R81, R158.reuse ;  /* 0x0000009e51517220 */ /* 0x080fe20000410000 */
[----:B------:R-:W-:Y:S01]  /*5e50*/  PRMT R156, R128, 0x5432, R156 ;  /* 0x00005432809c7816 */ /* 0x000fe2000000009c */
[C---:B------:R-:W-:Y:S01]  /*5e60*/  FFMA.FTZ R158, R46.reuse, R158, -R165 ;  /* 0x0000009e2e9e7223 */ /* 0x040fe200000108a5 */
[C---:B------:R-:W-:Y:S01]  /*5e70*/  FMUL.FTZ R170, R79.reuse, R168 ;  /* 0x000000a84faa7220 */ /* 0x040fe20000410000 */
[-C--:B------:R-:W-:Y:S01]  /*5e80*/  FMUL.FTZ R165, R79, R166.reuse ;  /* 0x000000a64fa57220 */ /* 0x080fe20000410000 */
[----:B------:R-:W-:Y:S01]  /*5e90*/  FFMA.FTZ R46, R46, R163, R81 ;  /* 0x000000a32e2e7223 */ /* 0x000fe20000010051 */
[----:B------:R-:W-:Y:S02]  /*5ea0*/  IMAD.U32 R45, R80, 0x10000, RZ ;  /* 0x00010000502d7824 */ /* 0x000fe400078e00ff */
[----:B------:R-:W-:Y:S01]  /*5eb0*/  FFMA.FTZ R79, R77, R166, -R170 ;  /* 0x000000a64d4f7223 */ /* 0x000fe200000108aa */
[----:B------:R-:W-:Y:S01]  /*5ec0*/  LOP3.LUT R171, R171, 0xffff0000, RZ, 0xc0, !PT ;  /* 0xffff0000abab7812 */ /* 0x000fe200078ec0ff */
[----:B------:R-:W-:Y:S01]  /*5ed0*/  FFMA.FTZ R77, R77, R168, R165 ;  /* 0x000000a84d4d7223 */ /* 0x000fe200000100a5 */
[----:B------:R-:W-:Y:S01]  /*5ee0*/  LOP3.LUT R162, R162, 0xffff0000, RZ, 0xc0, !PT ;  /* 0xffff0000a2a27812 */ /* 0x000fe200078ec0ff */
[----:B------:R-:W-:Y:S01]  /*5ef0*/  IMAD.U32 R81, R156, 0x10000, RZ ;  /* 0x000100009c517824 */ /* 0x000fe200078e00ff */
[----:B------:R-:W-:Y:S01]  /*5f00*/  LOP3.LUT R80, R80, 0xffff0000, RZ, 0xc0, !PT ;  /* 0xffff000050507812 */ /* 0x000fe200078ec0ff */
[C---:B------:R-:W-:Y:S01]  /*5f10*/  IMAD.U32 R163, R161.reuse, 0x10000, RZ ;  /* 0x00010000a1a37824 */ /* 0x040fe200078e00ff */
[----:B------:R-:W-:Y:S01]  /*5f20*/  LOP3.LUT R165, R161, 0xffff0000, RZ, 0xc0, !PT ;  /* 0xffff0000a1a57812 */ /* 0x000fe200078ec0ff */
[----:B------:R-:W-:Y:S01]  /*5f30*/  IMAD.U32 R44, R76, 0x10000, RZ ;  /* 0x000100004c2c7824 */ /* 0x000fe200078e00ff */
[----:B------:R-:W-:Y:S01]  /*5f40*/  LOP3.LUT R161, R156, 0xffff0000, RZ, 0xc0, !PT ;  /* 0xffff00009ca17812 */ /* 0x000fe200078ec0ff */
[C---:B------:R-:W-:Y:S01]  /*5f50*/  FMUL.FTZ R156, R45.reuse, R81 ;  /* 0x000000512d9c7220 */ /* 0x040fe20000410000 */
[----:B------:R-:W-:Y:S01]  /*5f60*/  LOP3.LUT R76, R76, 0xffff0000, RZ, 0xc0, !PT ;  /* 0xffff00004c4c7812 */ /* 0x000fe200078ec0ff */
[----:B------:R-:W-:Y:S01]  /*5f70*/  FMUL.FTZ R166, R50, R171 ;  /* 0x000000ab32a67220 */ /* 0x000fe20000410000 */
[----:B------:R-:W-:Y:S01]  /*5f80*/  PRMT R160, R160, 0x5410, R169 ;  /* 0x00005410a0a07816 */ /* 0x000fe200000000a9 */
[-C--:B------:R-:W-:Y:S01]  /*5f90*/  FMUL.FTZ R168, R50, R162.reuse ;  /* 0x000000a232a87220 */ /* 0x080fe20000410000 */
[----:B------:R-:W-:Y:S01]  /*5fa0*/  FMUL.FTZ R167, R45, R163 ;  /* 0x000000a32da77220 */ /* 0x000fe20000410000 */
[----:B------:R-:W-:Y:S01]  /*5fb0*/  FMUL.FTZ R45, R80, R165 ;  /* 0x000000a5502d7220 */ /* 0x000fe20000410000 */
[C---:B------:R-:W-:Y:S01]  /*5fc0*/  FFMA.FTZ R156, R44.reuse, R163, R156 ;  /* 0x000000a32c9c7223 */ /* 0x040fe2000001009c */
[C---:B------:R-:W-:Y:S01]  /*5fd0*/  FFMA.FTZ R50, R47.reuse, R162, -R166 ;  /* 0x000000a22f327223 */ /* 0x040fe200000108a6 */
[----:B------:R-:W-:Y:S01]  /*5fe0*/  FFMA.FTZ R168, R47, R171, R168 ;  /* 0x000000ab2fa87223 */ /* 0x000fe200000100a8 */
[----:B------:R-:W-:Y:S01]  /*5ff0*/  FFMA.FTZ R167, R44, R81, -R167 ;  /* 0x000000512ca77223 */ /* 0x000fe200000108a7 */
[-C--:B------:R-:W-:Y:S01]  /*6000*/  FMUL.FTZ R163, R80, R161.reuse ;  /* 0x000000a150a37220 */ /* 0x080fe20000410000 */
[----:B------:R-:W-:Y:S01]  /*6010*/  LOP3.LUT R82, R82, 0xffff0000, RZ, 0xc0, !PT ;  /* 0xffff000052527812 */ /* 0x000fe200078ec0ff */
[----:B------:R-:W-:Y:S01]  /*6020*/  FFMA.FTZ R80, R76, R161, -R45 ;  /* 0x000000a14c507223 */ /* 0x000fe2000001082d */
[C---:B------:R-:W-:Y:S01]  /*6030*/  IMAD.U32 R47, R160.reuse, 0x10000, RZ ;  /* 0x00010000a02f7824 */ /* 0x040fe200078e00ff */
[----:B------:R-:W-:Y:S01]  /*6040*/  LOP3.LUT R81, R160, 0xffff0000, RZ, 0xc0, !PT ;  /* 0xffff0000a0517812 */ /* 0x000fe200078ec0ff */
[C---:B------:R-:W-:Y:S01]  /*6050*/  IMAD.U32 R44, R164.reuse, 0x10000, RZ ;  /* 0x00010000a42c7824 */ /* 0x040fe200078e00ff */
[----:B------:R-:W-:Y:S01]  /*6060*/  LOP3.LUT R45, R164, 0xffff0000, RZ, 0xc0, !PT ;  /* 0xffff0000a42d7812 */ /* 0x000fe200078ec0ff */
[----:B------:R-:W-:Y:S01]  /*6070*/  FFMA.FTZ R163, R76, R165, R163 ;  /* 0x000000a54ca37223 */ /* 0x000fe200000100a3 */
[C---:B------:R-:W-:Y:S01]  /*6080*/  FMUL.FTZ R161, R49.reuse, R47 ;  /* 0x0000002f31a17220 */ /* 0x040fe20000410000 */
[-C--:B------:R-:W-:Y:S01]  /*6090*/  FMUL.FTZ R76, R49, R44.reuse ;  /* 0x0000002c314c7220 */ /* 0x080fe20000410000 */
[----:B------:R-:W-:Y:S01]  /*60a0*/  LOP3.LUT R78, R78, 0xffff0000, RZ, 0xc0, !PT ;  /* 0xffff00004e4e7812 */ /* 0x000fe200078ec0ff */
[C---:B------:R-:W-:Y:S01]  /*60b0*/  FMUL.FTZ R49, R82.reuse, R81 ;  /* 0x0000005152317220 */ /* 0x040fe20000410000 */
[----:B------:R-:W-:Y:S01]  /*60c0*/  FMUL.FTZ R82, R82, R45 ;  /* 0x0000002d52527220 */ /* 0x000fe20000410000 */
[C---:B------:R-:W-:Y:S01]  /*60d0*/  FFMA.FTZ R76, R48.reuse, R47, R76 ;  /* 0x0000002f304c7223 */ /* 0x040fe2000001004c */
[----:B------:R-:W-:Y:S01]  /*60e0*/  FFMA.FTZ R161, R48, R44, -R161 ;  /* 0x0000002c30a17223 */ /* 0x000fe200000108a1 */
[C---:B------:R-:W-:Y:S01]  /*60f0*/  FFMA.FTZ R44, R78.reuse, R45, -R49 ;  /* 0x0000002d4e2c7223 */ /* 0x040fe20000010831 */
        /* <DEDUP_REMOVED lines=14> */
.L_x_2295:
[----:B------:R-:W-:Y:S05]  /*61e0*/  BSYNC B2 ;  /* 0x0000000000027941 */ /* 0x000fea0003800000 */
.L_x_2294:
        /* <DEDUP_REMOVED lines=11> */
.L_x_2293:
[----:B------:R-:W-:Y:S05]  /*62a0*/  BSYNC B1 ;  /* 0x0000000000017941 */ /* 0x000fea0003800000 */
.L_x_2292:
        /* <DEDUP_REMOVED lines=35> */
[--C-:B------:R-:W-:Y:S02]  /*64e0*/  SHF.R.U64 R157, R54, 0x10, R55.reuse ;  /* 0x00000010369d7819 */ /* 0x100fe40000001237 */
[----:B------:R-:W-:-:S02]  /*64f0*/  SHF.R.U32.HI R156, RZ, 0x10, R55 ;  /* 0x00000010ff9c7819 */ /* 0x000fc40000011637 */
[--C-:B------:R-:W-:Y:S01]  /*6500*/  SHF.R.U64 R125, R58, 0x10, R59.reuse ;  /* 0x000000103a7d7819 */ /* 0x100fe2000000123b */
[----:B-1----:R-:W-:Y:S01]  /*6510*/  IMAD.U32 R58, R45, 0x10000, RZ ;  /* 0x000100002d3a7824 */ /* 0x002fe200078e00ff */
[----:B------:R-:W-:Y:S01]  /*6520*/  SHF.R.U32.HI R124, RZ, 0x10, R59 ;  /* 0x00000010ff7c7819 */ /* 0x000fe2000001163b */
[----:B------:R-:W-:Y:S01]  /*6530*/  IMAD.U32 R59, R49, 0x10000, RZ ;  /* 0x00010000313b7824 */ /* 0x000fe200078e00ff */
[----:B------:R-:W-:Y:S01]  /*6540*/  LOP3.LUT R55, R51, 0xffff0000, RZ, 0xc0, !PT ;  /* 0xffff000033377812 */ /* 0x000fe200078ec0ff */
[----:B------:R-:W-:Y:S01]  /*6550*/  IMAD.U32 R51, R153, 0x10000, RZ ;  /* 0x0001000099337824 */ /* 0x000fe200078e00ff */
[----:B------:R-:W-:Y:S01]  /*6560*/  LOP3.LUT R82, R49, 0xffff0000, RZ, 0xc0, !PT ;  /* 0xffff000031527812 */ /* 0x000fe200078ec0ff */
[----:B------:R-:W-:Y:S01]  /*6570*/  IMAD.U32 R49, R149, 0x10000, RZ ;  /* 0x0001000095317824 */ /* 0x000fe200078e00ff */
[----:B------:R-:W-:Y:S01]  /*6580*/  PRMT R150, R150, 0x5410, R125 ;  /* 0x0000541096967816 */ /* 0x000fe2000000007d */
[----:B------:R-:W-:Y:S01]  /*6590*/  FMUL.FTZ R125, R59, R51 ;  /* 0x000000333b7d7220 */ /* 0x000fe20000410000 */
[----:B------:R-:W-:Y:S01]  /*65a0*/  PRMT R151, R151, 0x5410, R124 ;  /* 0x0000541097977816 */ /* 0x000fe2000000007c */
[-C--:B------:R-:W-:Y:S01]  /*65b0*/  FMUL.FTZ R59, R59, R49.reuse ;  /* 0x000000313b3b7220 */ /* 0x080fe20000410000 */
[----:B------:R-:W-:Y:S01]  /*65c0*/  PRMT R147, R147, 0x5410, R156 ;  /* 0x0000541093937816 */ /* 0x000fe2000000009c */
[C---:B------:R-:W-:Y:S01]  /*65d0*/  FFMA.FTZ R49, R58.reuse, R49, -R125 ;  /* 0x000000313a317223 */ /* 0x040fe2000001087d */
[----:B------:R-:W-:Y:S01]  /*65e0*/  LOP3.LUT R149, R149, 0xffff0000, RZ, 0xc0, !PT ;  /* 0xffff000095957812 */ /* 0x000fe200078ec0ff */
[----:B------:R-:W-:Y:S01]  /*65f0*/  IMAD.U32 R124, R151, 0x10000, RZ ;  /* 0x00010000977c7824 */ /* 0x000fe200078e00ff */
[----:B------:R-:W-:Y:S01]  /*6600*/  LOP3.LUT R153, R153, 0xffff0000, RZ, 0xc0, !PT ;  /* 0xffff000099997812 */ /* 0x000fe200078ec0ff */
[----:B------:R-:W-:Y:S01]  /*6610*/  FFMA.FTZ R51, R58, R51, R59 ;  /* 0x000000333a337223 */ /* 0x000fe2000001003b */
[----:B------:R-:W-:Y:S01]  /*6620*/  SHF.R.U64 R159, R52, 0x10, R53 ;  /* 0x00000010349f7819 */ /* 0x000fe20000001235 */
[----:B------:R-:W-:Y:S01]  /*6630*/  IMAD.U32 R58, R147, 0x10000, RZ ;  /* 0x00010000933a7824 */ /* 0x000fe200078e00ff */
[----:B------:R-:W-:Y:S01]  /*6640*/  SHF.R.U64 R155, R56, 0x10, R57 ;  /* 0x00000010389b7819 */ /* 0x000fe20000001239 */
[C---:B------:R-:W-:Y:S01]  /*6650*/  FMUL.FTZ R59, R82.reuse, R149 ;  /* 0x00000095523b7220 */ /* 0x040fe20000410000 */
[----:B------:R-:W-:Y:S01]  /*6660*/  LOP3.LUT R56, R45, 0xffff0000, RZ, 0xc0, !PT ;  /* 0xffff00002d387812 */ /* 0x000fe200078ec0ff */
[-C--:B------:R-:W-:Y:S01]  /*6670*/  FMUL.FTZ R125, R82, R153.reuse ;  /* 0x00000099527d7220 */ /* 0x080fe20000410000 */
[----:B------:R-:W-:Y:S01]  /*6680*/  LOP3.LUT R151, R151, 0xffff0000, RZ, 0xc0, !PT ;  /* 0xffff000097977812 */ /* 0x000fe200078ec0ff */
[----:B------:R-:W-:Y:S01]  /*6690*/  FMUL.FTZ R156, R83, R124 ;  /* 0x0000007c539c7220 */ /* 0x000fe20000410000 */
[----:B------:R-:W-:Y:S01]  /*66a0*/  PRMT R148, R148, 0x5410, R159 ;  /* 0x0000541094947816 */ /* 0x000fe2000000009f */
[----:B------:R-:W-:Y:S01]  /*66b0*/  IMAD.U32 R57, R47, 0x10000, RZ ;  /* 0x000100002f397824 */ /* 0x000fe200078e00ff */
[----:B------:R-:W-:Y:S01]  /*66c0*/  LOP3.LUT R147, R147, 0xffff0000, RZ, 0xc0, !PT ;  /* 0xffff000093937812 */ /* 0x000fe200078ec0ff */
[----:B------:R-:W-:Y:S01]  /*66d0*/  FMUL.FTZ R83, R83, R58 ;  /* 0x0000003a53537220 */ /* 0x000fe20000410000 */
[----:B------:R-:W-:Y:S01]  /*66e0*/  LOP3.LUT R54, R47, 0xffff0000, RZ, 0xc0, !PT ;  /* 0xffff00002f367812 */ /* 0x000fe200078ec0ff */
[----:B------:R-:W-:Y:S01]  /*66f0*/  FFMA.FTZ R154, R56, R153, R59 ;  /* 0x00000099389a7223 */ /* 0x000fe2000001003b */
[----:B------:R-:W-:Y:S01]  /*6700*/  PRMT R152, R152, 0x5410, R155 ;  /* 0x0000541098987816 */ /* 0x000fe2000000009b */
[----:B------:R-:W-:Y:S01]  /*6710*/  FFMA.FTZ R82, R56, R149, -R125 ;  /* 0x0000009538527223 */ /* 0x000fe2000001087d */
[----:B------:R-:W-:Y:S01]  /*6720*/  FMUL.FTZ R59, R55, R151 ;  /* 0x00000097373b7220 */ /* 0x000fe20000410000 */
[----:B------:R-:W-:-:S02]  /*6730*/  IMAD.U32 R53, R48, 0x10000, RZ ;  /* 0x0001000030357824 */ /* 0x000fc400078e00ff */
[C---:B------:R-:W-:Y:S01]  /*6740*/  FFMA.FTZ R156, R57.reuse, R58, -R156 ;  /* 0x0000003a399c7223 */ /* 0x040fe2000001089c */
[----:B------:R-:W-:Y:S02]  /*6750*/  IMAD.U32 R56, R148, 0x10000, RZ ;  /* 0x0001000094387824 */ /* 0x000fe400078e00ff */
[----:B------:R-:W-:Y:S01]  /*6760*/  FFMA.FTZ R124, R57, R124, R83 ;  /* 0x0000007c397c7223 */ /* 0x000fe20000010053 */
[-C--:B------:R-:W-:Y:S01]  /*6770*/  FMUL.FTZ R125, R55, R147.reuse ;  /* 0x00000093377d7220 */ /* 0x080fe20000410000 */
[----:B------:R-:W-:Y:S02]  /*6780*/  IMAD.U32 R57, R152, 0x10000, RZ ;  /* 0x0001000098397824 */ /* 0x000fe400078e00ff */
[----:B------:R-:W-:Y:S01]  /*6790*/  FFMA.FTZ R147, R54, R147, -R59 ;  /* 0x0000009336937223 */ /* 0x000fe2000001083b */
[----:B------:R-:W-:Y:S01]  /*67a0*/  IMAD.U32 R52, R44, 0x10000, RZ ;  /* 0x000100002c347824 */ /* 0x000fe200078e00ff */
[----:B------:R-:W-:Y:S01]  /*67b0*/  LOP3.LUT R48, R48, 0xffff0000, RZ, 0xc0, !PT ;  /* 0xffff000030307812 */ /* 0x000fe200078ec0ff */
[C---:B------:R-:W-:Y:S01]  /*67c0*/  FMUL.FTZ R58, R53.reuse, R56 ;  /* 0x00000038353a7220 */ /* 0x040fe20000410000 */
[----:B------:R-:W-:Y:S01]  /*67d0*/  LOP3.LUT R59, R152, 0xffff0000, RZ, 0xc0, !PT ;  /* 0xffff0000983b7812 */ /* 0x000fe200078ec0ff */
[-C--:B------:R-:W-:Y:S01]  /*67e0*/  FMUL.FTZ R83, R53, R57.reuse ;  /* 0x0000003935537220 */ /* 0x080fe20000410000 */
[----:B------:R-:W-:Y:S01]  /*67f0*/  LOP3.LUT R55, R148, 0xffff0000, RZ, 0xc0, !PT ;  /* 0xffff000094377812 */ /* 0x000fe200078ec0ff */
[----:B------:R-:W-:Y:S01]  /*6800*/  FFMA.FTZ R58, R52, R57, R58 ;  /* 0x00000039343a7223 */ /* 0x000fe2000001003a */
[----:B------:R-:W-:Y:S01]  /*6810*/  PRMT R146, R146, 0x5410, R157 ;  /* 0x0000541092927816 */ /* 0x000fe2000000009d */
[C---:B------:R-:W-:Y:S01]  /*6820*/  IMAD.U32 R45, R46.reuse, 0x10000, RZ ;  /* 0x000100002e2d7824 */ /* 0x040fe200078e00ff */
[----:B------:R-:W-:Y:S01]  /*6830*/  LOP3.LUT R47, R46, 0xffff0000, RZ, 0xc0, !PT ;  /* 0xffff00002e2f7812 */ /* 0x000fe200078ec0ff */
[C---:B------:R-:W-:Y:S01]  /*6840*/  FMUL.FTZ R53, R48.reuse, R59 ;  /* 0x0000003b30357220 */ /* 0x040fe20000410000 */
[----:B------:R-:W-:Y:S01]  /*6850*/  FMUL.FTZ R57, R48, R55 ;  /* 0x0000003730397220 */ /* 0x000fe20000410000 */
[----:B------:R-:W-:Y:S01]  /*6860*/  LOP3.LUT R44, R44, 0xffff0000, RZ, 0xc0, !PT ;  /* 0xffff00002c2c7812 */ /* 0x000fe200078ec0ff */
[C---:B------:R-:W-:Y:S01]  /*6870*/  IMAD.U32 R46, R50.reuse, 0x10000, RZ ;  /* 0x00010000322e7824 */ /* 0x040fe200078e00ff */
[----:B------:R-:W-:Y:S01]  /*6880*/  LOP3.LUT R50, R50, 0xffff0000, RZ, 0xc0, !PT ;  /* 0xffff000032327812 */ /* 0x000fe200078ec0ff */
[----:B------:R-:W-:-:S02]  /*6890*/  IMAD.U32 R48, R146, 0x10000, RZ ;  /* 0x0001000092307824 */ /* 0x000fc400078e00ff */
[----:B------:R-:W-:Y:S01]  /*68a0*/  FFMA.FTZ R83, R52, R56, -R83 ;  /* 0x0000003834537223 */ /* 0x000fe20000010853 */
[----:B------:R-:W-:Y:S01]  /*68b0*/  LOP3.LUT R146, R146, 0xffff0000, RZ, 0xc0, !PT ;  /* 0xffff000092927812 */ /* 0x000fe200078ec0ff */
[C---:B------:R-:W-:Y:S01]  /*68c0*/  IMAD.U32 R52, R150.reuse, 0x10000, RZ ;  /* 0x0001000096347824 */ /* 0x040fe200078e00ff */
[----:B------:R-:W-:Y:S01]  /*68d0*/  LOP3.LUT R150, R150, 0xffff0000, RZ, 0xc0, !PT ;  /* 0xffff000096967812 */ /* 0x000fe200078ec0ff */
[----:B------:R-:W-:Y:S01]  /*68e0*/  FFMA.FTZ R125, R54, R151, R125 ;  /* 0x00000097367d7223 */ /* 0x000fe2000001007d */
        /* <DEDUP_REMOVED lines=13> */
[----:B------:R-:W-:Y:S02]  /*69c0*/  F2FP.BF16.F32.PACK_AB R50, R57, R58 ;  /* 0x0000003a3932723e */ /* 0x000fe400000010ff */
[----:B------:R-:W-:Y:S02]  /*69d0*/  F2FP.BF16.F32.PACK_AB R124, R125, R124 ;  /* 0x0000007c7d7c723e */ /* 0x000fe400000010ff */
[----:B------:R-:W-:Y:S02]  /*69e0*/  F2FP.BF16.F32.PACK_AB R53, R150, R53 ;  /* 0x000000359635723e */ /* 0x000fe400000010ff */
[----:B------:R-:W-:Y:S01]  /*69f0*/  F2FP.BF16.F32.PACK_AB R46, R45, R44 ;  /* 0x0000002c2d2e723e */ /* 0x000fe200000010ff */
[----:B------:R-:W-:Y:S01]  /*6a00*/  IMAD.MOV.U32 R44, RZ, RZ, R48 ;  /* 0x000000ffff2c7224 */ /* 0x000fe200078e0030 */
[----:B------:R-:W-:Y:S01]  /*6a10*/  F2FP.BF16.F32.PACK_AB R47, R147, R156 ;  /* 0x0000009c932f723e */ /* 0x000fe200000010ff */
[----:B------:R-:W-:-:S02]  /*6a20*/  IMAD.MOV.U32 R45, RZ, RZ, R49 ;  /* 0x000000ffff2d7224 */ /* 0x000fc400078e0031 */
[----:B------:R-:W-:Y:S02]  /*6a30*/  IMAD.MOV.U32 R48, RZ, RZ, R50 ;  /* 0x000000ffff307224 */ /* 0x000fe400078e0032 */
[----:B------:R-:W-:Y:S02]  /*6a40*/  IMAD.MOV.U32 R49, RZ, RZ, R51 ;  /* 0x000000ffff317224 */ /* 0x000fe400078e0033 */
[----:B------:R-:W-:Y:S02]  /*6a50*/  IMAD.MOV.U32 R50, RZ, RZ, R53 ;  /* 0x000000ffff327224 */ /* 0x000fe400078e0035 */
[----:B------:R-:W-:-:S07]  /*6a60*/  IMAD.MOV.U32 R51, RZ, RZ, R124 ;  /* 0x000000ffff337224 */ /* 0x000fce00078e007c */
.L_x_2299:
[----:B------:R-:W-:Y:S05]  /*6a70*/  BSYNC B2 ;  /* 0x0000000000027941 */ /* 0x000fea0003800000 */
.L_x_2298:
        /* <DEDUP_REMOVED lines=11> */
.L_x_2297:
[----:B------:R-:W-:Y:S05]  /*6b30*/  BSYNC B1 ;  /* 0x0000000000017941 */ /* 0x000fea0003800000 */
.L_x_2296:
        /* <DEDUP_REMOVED lines=36> */
[--C-:B------:R-:W-:Y:S02]  /*6d80*/  SHF.R.U32.HI R76, RZ, 0x10, R67.reuse ;  /* 0x00000010ff4c7819 */ /* 0x100fe40000011643 */
[----:B------:R-:W-:Y:S01]  /*6d90*/  SHF.R.U64 R77, R66, 0x10, R67 ;  /* 0x00000010424d7819 */ /* 0x000fe20000001243 */
[----:B------:R-:W-:Y:S01]  /*6da0*/  IMAD.U32 R67, R145, 0x10000, RZ ;  /* 0x0001000091437824 */ /* 0x000fe200078e00ff */
[--C-:B------:R-:W-:Y:S01]  /*6db0*/  SHF.R.U64 R81, R62, 0x10, R63.reuse ;  /* 0x000000103e517819 */ /* 0x100fe2000000123f */
[----:B------:R-:W-:Y:S01]  /*6dc0*/  IMAD.U32 R66, R141, 0x10000, RZ ;  /* 0x000100008d427824 */ /* 0x000fe200078e00ff */
[----:B------:R-:W-:Y:S01]  /*6dd0*/  SHF.R.U32.HI R80, RZ, 0x10, R63 ;  /* 0x00000010ff507819 */ /* 0x000fe2000001163f */
[----:B--2---:R-:W-:Y:S01]  /*6de0*/  IMAD.U32 R63, R49, 0x10000, RZ ;  /* 0x00010000313f7824 */ /* 0x004fe200078e00ff */
[----:B------:R-:W-:Y:S01]  /*6df0*/  SHF.R.U64 R79, R64, 0x10, R65 ;  /* 0x00000010404f7819 */ /* 0x000fe20000001241 */
[----:B------:R-:W-:Y:S01]  /*6e00*/  IMAD.U32 R65, R51, 0x10000, RZ ;  /* 0x0001000033417824 */ /* 0x000fe200078e00ff */
[----:B------:R-:W-:-:S02]  /*6e10*/  LOP3.LUT R64, R49, 0xffff0000, RZ, 0xc0, !PT ;  /* 0xffff000031407812 */ /* 0x000fc400078ec0ff */
[----:B------:R-:W-:Y:S02]  /*6e20*/  LOP3.LUT R145, R145, 0xffff0000, RZ, 0xc0, !PT ;  /* 0xffff000091917812 */ /* 0x000fe400078ec0ff */
[----:B------:R-:W-:Y:S02]  /*6e30*/  PRMT R143, R143, 0x5410, R76 ;  /* 0x000054108f8f7816 */ /* 0x000fe4000000004c */
[----:B------:R-:W-:Y:S01]  /*6e40*/  SHF.R.U64 R83, R60, 0x10, R61 ;  /* 0x000000103c537819 */ /* 0x000fe2000000123d */
[----:B------:R-:W-:Y:S01]  /*6e50*/  IMAD.U32 R61, R48, 0x10000, RZ ;  /* 0x00010000303d7824 */ /* 0x000fe200078e00ff */
[----:B------:R-:W-:Y:S01]  /*6e60*/  PRMT R144, R144, 0x5410, R79 ;  /* 0x0000541090907816 */ /* 0x000fe2000000004f */
[CC--:B------:R-:W-:Y:S01]  /*6e70*/  FMUL.FTZ R79, R63.reuse, R66.reuse ;  /* 0x000000423f4f7220 */ /* 0x0c0fe20000410000 */
[----:B------:R-:W-:Y:S01]  /*6e80*/  PRMT R142, R142, 0x5410, R77 ;  /* 0x000054108e8e7816 */ /* 0x000fe2000000004d */
[----:B------:R-:W-:Y:S01]  /*6e90*/  FMUL.FTZ R77, R63, R67 ;  /* 0x000000433f4d7220 */ /* 0x000fe20000410000 */
[----:B------:R-:W-:Y:S01]  /*6ea0*/  LOP3.LUT R60, R45, 0xffff0000, RZ, 0xc0, !PT ;  /* 0xffff00002d3c7812 */ /* 0x000fe200078ec0ff */
[----:B------:R-:W-:Y:S01]  /*6eb0*/  IMAD.U32 R63, R143, 0x10000, RZ ;  /* 0x000100008f3f7824 */ /* 0x000fe200078e00ff */
[----:B------:R-:W-:Y:S01]  /*6ec0*/  PRMT R138, R138, 0x5410, R81 ;  /* 0x000054108a8a7816 */ /* 0x000fe20000000051 */
[----:B------:R-:W-:Y:S01]  /*6ed0*/  FMUL.FTZ R81, R64, R145 ;  /* 0x0000009140517220 */ /* 0x000fe20000410000 */
[----:B------:R-:W-:Y:S01]  /*6ee0*/  PRMT R139, R139, 0x5410, R80 ;  /* 0x000054108b8b7816 */ /* 0x000fe20000000050 */
[C---:B------:R-:W-:Y:S01]  /*6ef0*/  FFMA.FTZ R77, R58.reuse, R66, -R77 ;  /* 0x000000423a4d7223 */ /* 0x040fe2000001084d */
[----:B------:R-:W-:Y:S01]  /*6f00*/  LOP3.LUT R141, R141, 0xffff0000, RZ, 0xc0, !PT ;  /* 0xffff00008d8d7812 */ /* 0x000fe200078ec0ff */
[----:B------:R-:W-:Y:S01]  /*6f10*/  FFMA.FTZ R79, R58, R67, R79 ;  /* 0x000000433a4f7223 */ /* 0x000fe2000001004f */
[----:B------:R-:W-:Y:S01]  /*6f20*/  LOP3.LUT R62, R48, 0xffff0000, RZ, 0xc0, !PT ;  /* 0xffff0000303e7812 */ /* 0x000fe200078ec0ff */
[----:B------:R-:W-:Y:S01]  /*6f30*/  IMAD.U32 R58, R139, 0x10000, RZ ;  /* 0x000100008b3a7824 */ /* 0x000fe200078e00ff */
[----:B------:R-:W-:Y:S01]  /*6f40*/  PRMT R140, R140, 0x5410, R83 ;  /* 0x000054108c8c7816 */ /* 0x000fe20000000053 */
[----:B------:R-:W-:Y:S01]  /*6f50*/  FFMA.FTZ R66, R60, R141, -R81 ;  /* 0x0000008d3c427223 */ /* 0x000fe20000010851 */
[----:B------:R-:W-:-:S02]  /*6f60*/  IMAD.U32 R48, R47, 0x10000, RZ ;  /* 0x000100002f307824 */ /* 0x000fc400078e00ff */
[C---:B------:R-:W-:Y:S01]  /*6f70*/  FMUL.FTZ R81, R65.reuse, R63 ;  /* 0x0000003f41517220 */ /* 0x040fe20000410000 */
[----:B------:R-:W-:Y:S01]  /*6f80*/  FMUL.FTZ R67, R64, R141 ;  /* 0x0000008d40437220 */ /* 0x000fe20000410000 */
[-C--:B------:R-:W-:Y:S01]  /*6f90*/  FMUL.FTZ R78, R65, R58.reuse ;  /* 0x0000003a414e7220 */ /* 0x080fe20000410000 */
[----:B------:R-:W-:Y:S01]  /*6fa0*/  LOP3.LUT R51, R51, 0xffff0000, RZ, 0xc0, !PT ;  /* 0xffff000033337812 */ /* 0x000fe200078ec0ff */
[----:B------:R-:W-:Y:S01]  /*6fb0*/  FFMA.FTZ R81, R48, R58, -R81 ;  /* 0x0000003a30517223 */ /* 0x000fe20000010851 */
[----:B------:R-:W-:Y:S01]  /*6fc0*/  LOP3.LUT R64, R143, 0xffff0000, RZ, 0xc0, !PT ;  /* 0xffff00008f407812 */ /* 0x000fe200078ec0ff */
[----:B------:R-:W-:Y:S01]  /*6fd0*/  FFMA.FTZ R76, R60, R145, R67 ;  /* 0x000000913c4c7223 */ /* 0x000fe20000010043 */
[----:B------:R-:W-:Y:S01]  /*6fe0*/  LOP3.LUT R58, R139, 0xffff0000, RZ, 0xc0, !PT ;  /* 0xffff00008b3a7812 */ /* 0x000fe200078ec0ff */
[----:B------:R-:W-:Y:S01]  /*6ff0*/  FFMA.FTZ R78, R48, R63, R78 ;  /* 0x0000003f304e7223 */ /* 0x000fe2000001004e */
[----:B------:R-:W-:Y:S01]  /*7000*/  IMAD.U32 R60, R144, 0x10000, RZ ;  /* 0x00010000903c7824 */ /* 0x000fe200078e00ff */
[----:B------:R-:W-:Y:S01]  /*7010*/  LOP3.LUT R49, R47, 0xffff0000, RZ, 0xc0, !PT ;  /* 0xffff00002f317812 */ /* 0x000fe200078ec0ff */
[----:B------:R-:W-:-:S02]  /*7020*/  IMAD.U32 R48, R140, 0x10000, RZ ;  /* 0x000100008c307824 */ /* 0x000fc400078e00ff */
[C---:B------:R-:W-:Y:S01]  /*7030*/  FMUL.FTZ R80, R51.reuse, R64 ;  /* 0x0000004033507220 */ /* 0x040fe20000410000 */
[----:B------:R-:W-:Y:S01]  /*7040*/  FMUL.FTZ R82, R51, R58 ;  /* 0x0000003a33527220 */ /* 0x000fe20000410000 */
[C---:B------:R-:W-:Y:S01]  /*7050*/  FMUL.FTZ R51, R61.reuse, R60 ;  /* 0x0000003c3d337220 */ /* 0x040fe20000410000 */
[----:B------:R-:W-:Y:S01]  /*7060*/  FMUL.FTZ R61, R61, R48 ;  /* 0x000000303d3d7220 */ /* 0x000fe20000410000 */
[----:B------:R-:W-:Y:S01]  /*7070*/  LOP3.LUT R144, R144, 0xffff0000, RZ, 0xc0, !PT ;  /* 0xffff000090907812 */ /* 0x000fe200078ec0ff */
[C---:B------:R-:W-:Y:S01]  /*7080*/  FFMA.FTZ R80, R49.reuse, R58, -R80 ;  /* 0x0000003a31507223 */ /* 0x040fe20000010850 */
[----:B------:R-:W-:Y:S01]  /*7090*/  FFMA.FTZ R58, R56, R48, -R51 ;  /* 0x00000030383a7223 */ /* 0x000fe20000010833 */
[----:B------:R-:W-:Y:S02]  /*70a0*/  IMAD.U32 R47, R50, 0x10000, RZ ;  /* 0x00010000322f7824 */ /* 0x000fe400078e00ff */
[----:B------:R-:W-:Y:S01]  /*70b0*/  FFMA.FTZ R56, R56, R60, R61 ;  /* 0x0000003c38387223 */ /* 0x000fe2000001003d */
        /* <DEDUP_REMOVED lines=32> */
.L_x_2303:
[----:B------:R-:W-:Y:S05]  /*72c0*/  BSYNC B2 ;  /* 0x0000000000027941 */ /* 0x000fea0003800000 */
.L_x_2302:
        /* <DEDUP_REMOVED lines=11> */
.L_x_2301:
[----:B------:R-:W-:Y:S05]  /*7380*/  BSYNC B1 ;  /* 0x0000000000017941 */ /* 0x000fea0003800000 */
.L_x_2300:
        /* <DEDUP_REMOVED lines=40> */
[----:B------:R-:W-:Y:S02]  /*7610*/  PRMT R128, R128, 0x5410, R73 ;  /* 0x0000541080807816 */ /* 0x000fe40000000049 */
[----:B------:R-:W-:-:S02]  /*7620*/  SHF.R.U64 R68, R70, 0x10, R71 ;  /* 0x0000001046447819 */ /* 0x000fc40000001247 */
[----:B------:R-:W-:Y:S02]  /*7630*/  SHF.R.U32.HI R71, RZ, 0x10, R71 ;  /* 0x00000010ff477819 */ /* 0x000fe40000011647 */
[----:B------:R-:W-:Y:S02]  /*7640*/  SHF.R.U64 R66, R74, 0x10, R75 ;  /* 0x000000104a427819 */ /* 0x000fe4000000124b */
[----:B------:R-:W-:Y:S01]  /*7650*/  PRMT R134, R134, 0x5410, R69 ;  /* 0x0000541086867816 */ /* 0x000fe20000000045 */
[----:B------:R-:W-:Y:S01]  /*7660*/  IMAD.U32 R69, R128, 0x10000, RZ ;  /* 0x0001000080457824 */ /* 0x000fe200078e00ff */
[----:B------:R-:W-:Y:S02]  /*7670*/  SHF.R.U32.HI R75, RZ, 0x10, R75 ;  /* 0x00000010ff4b7819 */ /* 0x000fe4000001164b */
[----:B------:R-:W-:Y:S01]  /*7680*/  PRMT R136, R136, 0x5410, R71 ;  /* 0x0000541088887816 */ /* 0x000fe20000000047 */
[----:B------:R-:W-:Y:S01]  /*7690*/  FMUL.FTZ R71, R62, R69 ;  /* 0x000000453e477220 */ /* 0x000fe20000410000 */
[----:B------:R-:W-:Y:S01]  /*76a0*/  PRMT R130, R130, 0x5410, R67 ;  /* 0x0000541082827816 */ /* 0x000fe20000000043 */
[----:B------:R-:W-:Y:S01]  /*76b0*/  IMAD.U32 R67, R134, 0x10000, RZ ;  /* 0x0001000086437824 */ /* 0x000fe200078e00ff */
[----:B------:R-:W-:-:S02]  /*76c0*/  PRMT R132, R132, 0x5410, R75 ;  /* 0x0000541084847816 */ /* 0x000fc4000000004b */
[----:B------:R-:W-:Y:S01]  /*76d0*/  PRMT R133, R133, 0x5410, R66 ;  /* 0x0000541085857816 */ /* 0x000fe20000000042 */
[-C--:B------:R-:W-:Y:S01]  /*76e0*/  FMUL.FTZ R73, R62, R67.reuse ;  /* 0x000000433e497220 */ /* 0x080fe20000410000 */
[----:B------:R-:W-:Y:S01]  /*76f0*/  FFMA.FTZ R66, R58, R67, -R71 ;  /* 0x000000433a427223 */ /* 0x000fe20000010847 */
[----:B------:R-:W-:Y:S01]  /*7700*/  LOP3.LUT R63, R49, 0xffff0000, RZ, 0xc0, !PT ;  /* 0xffff0000313f7812 */ /* 0x000fe200078ec0ff */
[----:B------:R-:W-:Y:S01]  /*7710*/  IMAD.U32 R71, R132, 0x10000, RZ ;  /* 0x0001000084477824 */ /* 0x000fe200078e00ff */
[----:B------:R-:W-:Y:S01]  /*7720*/  LOP3.LUT R128, R128, 0xffff0000, RZ, 0xc0, !PT ;  /* 0xffff000080807812 */ /* 0x000fe200078ec0ff */
[----:B------:R-:W-:Y:S01]  /*7730*/  IMAD.U32 R67, R136, 0x10000, RZ ;  /* 0x0001000088437824 */ /* 0x000fe200078e00ff */
[----:B------:R-:W-:Y:S01]  /*7740*/  LOP3.LUT R134, R134, 0xffff0000, RZ, 0xc0, !PT ;  /* 0xffff000086867812 */ /* 0x000fe200078ec0ff */
[----:B------:R-:W-:Y:S01]  /*7750*/  FFMA.FTZ R73, R58, R69, R73 ;  /* 0x000000453a497223 */ /* 0x000fe20000010049 */
[----:B------:R-:W-:Y:S01]  /*7760*/  LOP3.LUT R59, R45, 0xffff0000, RZ, 0xc0, !PT ;  /* 0xffff00002d3b7812 */ /* 0x000fe200078ec0ff */
[----:B------:R-:W-:Y:S01]  /*7770*/  FMUL.FTZ R69, R64, R71 ;  /* 0x0000004740457220 */ /* 0x000fe20000410000 */
[----:B------:R-:W-:Y:S01]  /*7780*/  LOP3.LUT R61, R48, 0xffff0000, RZ, 0xc0, !PT ;  /* 0xffff0000303d7812 */ /* 0x000fe200078ec0ff */
[----:B------:R-:W-:Y:S01]  /*7790*/  IMAD.U32 R48, R47, 0x10000, RZ ;  /* 0x000100002f307824 */ /* 0x000fe200078e00ff */
[----:B------:R-:W-:Y:S01]  /*77a0*/  LOP3.LUT R65, R51, 0xffff0000, RZ, 0xc0, !PT ;  /* 0xffff000033417812 */ /* 0x000fe200078ec0ff */
[----:B------:R-:W-:Y:S01]  /*77b0*/  FMUL.FTZ R62, R63, R128 ;  /* 0x000000803f3e7220 */ /* 0x000fe20000410000 */
[----:B------:R-:W-:Y:S01]  /*77c0*/  PRMT R135, R135, 0x5410, R76 ;  /* 0x0000541087877816 */ /* 0x000fe2000000004c */
[-C--:B------:R-:W-:Y:S01]  /*77d0*/  FMUL.FTZ R64, R64, R67.reuse ;  /* 0x0000004340407220 */ /* 0x080fe20000410000 */
[----:B------:R-:W-:Y:S01]  /*77e0*/  LOP3.LUT R132, R132, 0xffff0000, RZ, 0xc0, !PT ;  /* 0xffff000084847812 */ /* 0x000fe200078ec0ff */
[-C--:B------:R-:W-:Y:S01]  /*77f0*/  FMUL.FTZ R58, R63, R134.reuse ;  /* 0x000000863f3a7220 */ /* 0x080fe20000410000 */
[----:B------:R-:W-:Y:S01]  /*7800*/  LOP3.LUT R136, R136, 0xffff0000, RZ, 0xc0, !PT ;  /* 0xffff000088887812 */ /* 0x000fe200078ec0ff */
[----:B------:R-:W-:Y:S01]  /*7810*/  FFMA.FTZ R63, R59, R134, -R62 ;  /* 0x000000863b3f7223 */ /* 0x000fe2000001083e */
[----:B------:R-:W-:Y:S01]  /*7820*/  LOP3.LUT R49, R47, 0xffff0000, RZ, 0xc0, !PT ;  /* 0xffff00002f317812 */ /* 0x000fe200078ec0ff */
[C---:B------:R-:W-:Y:S01]  /*7830*/  FFMA.FTZ R69, R48.reuse, R67, -R69 ;  /* 0x0000004330457223 */ /* 0x040fe20000010845 */
[----:B------:R-:W-:Y:S01]  /*7840*/  FFMA.FTZ R64, R48, R71, R64 ;  /* 0x0000004730407223 */ /* 0x000fe20000010040 */
        /* <DEDUP_REMOVED lines=8> */
[C---:B------:R-:W-:Y:S01]  /*78d0*/  FMUL.FTZ R59, R60.reuse, R48 ;  /* 0x000000303c3b7220 */ /* 0x040fe20000410000 */
[-C--:B------:R-:W-:Y:S01]  /*78e0*/  FMUL.FTZ R62, R60, R58.reuse ;  /* 0x0000003a3c3e7220 */ /* 0x080fe20000410000 */
[----:B------:R-:W-:Y:S01]  /*78f0*/  LOP3.LUT R130, R130, 0xffff0000, RZ, 0xc0, !PT ;  /* 0xffff000082827812 */ /* 0x000fe200078ec0ff */
[C---:B------:R-:W-:Y:S02]  /*7900*/  IMAD.U32 R51, R50.reuse, 0x10000, RZ ;  /* 0x0001000032337824 */ /* 0x040fe400078e00ff */
[C---:B------:R-:W-:Y:S01]  /*7910*/  FFMA.FTZ R59, R45.reuse, R58, R59 ;  /* 0x0000003a2d3b7223 */ /* 0x040fe2000001003b */
[----:B------:R-:W-:Y:S01]  /*7920*/  FFMA.FTZ R62, R45, R48, -R62 ;  /* 0x000000302d3e7223 */ /* 0x000fe2000001083e */
        /* <DEDUP_REMOVED lines=8> */
[C---:B------:R-:W-:Y:S01]  /*79b0*/  IMAD.U32 R47, R46.reuse, 0x10000, RZ ;  /* 0x000100002e2f7824 */ /* 0x040fe200078e00ff */
[----:B------:R-:W-:Y:S01]  /*79c0*/  LOP3.LUT R137, R137, 0xffff0000, RZ, 0xc0, !PT ;  /* 0xffff000089897812 */ /* 0x000fe200078ec0ff */
[----:B------:R-:W-:Y:S01]  /*79d0*/  FMUL.FTZ R60, R51, R58 ;  /* 0x0000003a333c7220 */ /* 0x000fe20000410000 */
[----:B------:R-:W-:Y:S01]  /*79e0*/  LOP3.LUT R46, R46, 0xffff0000, RZ, 0xc0, !PT ;  /* 0xffff00002e2e7812 */ /* 0x000fe200078ec0ff */
[----:B------:R-:W-:Y:S01]  /*79f0*/  FMUL.FTZ R45, R50, R133 ;  /* 0x00000085322d7220 */ /* 0x000fe20000410000 */
[-C--:B------:R-:W-:Y:S01]  /*7a00*/  FMUL.FTZ R61, R61, R135.reuse ;  /* 0x000000873d3d7220 */ /* 0x080fe20000410000 */
[----:B------:R-:W-:Y:S01]  /*7a10*/  FFMA.FTZ R49, R44, R135, -R49 ;  /* 0x000000872c317223 */ /* 0x000fe20000010831 */
[----:B------:R-:W-:Y:S01]  /*7a20*/  FMUL.FTZ R51, R51, R48 ;  /* 0x0000003033337220 */ /* 0x000fe20000410000 */
[-C--:B------:R-:W-:Y:S01]  /*7a30*/  FMUL.FTZ R50, R50, R137.reuse ;  /* 0x0000008932327220 */ /* 0x080fe20000410000 */
[----:B------:R-:W-:Y:S01]  /*7a40*/  FFMA.FTZ R44, R44, R130, R61 ;  /* 0x000000822c2c7223 */ /* 0x000fe2000001003d */
[C---:B------:R-:W-:Y:S01]  /*7a50*/  FFMA.FTZ R60, R47.reuse, R48, -R60 ;  /* 0x000000302f3c7223 */ /* 0x040fe2000001083c */
[----:B------:R-:W-:Y:S01]  /*7a60*/  FFMA.FTZ R51, R47, R58, R51 ;  /* 0x0000003a2f337223 */ /* 0x000fe20000010033 */
[C---:B------:R-:W-:Y:S01]  /*7a70*/  FFMA.FTZ R45, R46.reuse, R137, -R45 ;  /* 0x000000892e2d7223 */ /* 0x040fe2000001082d */
[----:B------:R-:W-:Y:S01]  /*7a80*/  FFMA.FTZ R50, R46, R133, R50 ;  /* 0x000000852e327223 */ /* 0x000fe20000010032 */
        /* <DEDUP_REMOVED lines=11> */
[----:B------:R-:W-:-:S07]  /*7b40*/  IMAD.MOV.U32 R51, RZ, RZ, R64 ;  /* 0x000000ffff337224 */ /* 0x000fce00078e0040 */
.L_x_2305:
[----:B------:R-:W-:Y:S05]  /*7b50*/  BSYNC B1 ;  /* 0x0000000000017941 */ /* 0x000fea0003800000 */
.L_x_2304:
        /* <DEDUP_REMOVED lines=10> */
.L_x_2243:
[----:B------:R-:W-:-:S13]  /*7c00*/  ISETP.NE.AND P0, PT, R197, 0x3, PT ;  /* 0x00000003c500780c */ /* 0x000fda0003f05270 */
[----:B------:R-:W-:Y:S05]  /*7c10*/  @!P0 BRA `(.L_x_2306) ;  /* 0x0000000000048947 */ /* 0x000fea0003800000 */
[----:B------:R-:W-:Y:S01]  /*7c20*/  BPT.TRAP 0x1 ;  /* 0x000000040000795c */ /* 0x000fe20000300000 */
.L_x_2306:
        /* <DEDUP_REMOVED lines=9> */
.L_x_2560:
[----:B------:R-:W-:Y:S05]  /*7cc0*/  BSYNC B1 ;  /* 0x0000000000017941 */ /* 0x000fea0003800000 */
.L_x_2307:
        /* <DEDUP_REMOVED lines=20> */
.L_x_2310:
[----:B------:R-:W-:Y:S05]  /*7e10*/  BSYNC B1 ;  /* 0x0000000000017941 */ /* 0x000fea0003800000 */
.L_x_2309:
        /* <DEDUP_REMOVED lines=19> */
.L_x_2312:
[----:B------:R-:W-:Y:S05]  /*7f50*/  BSYNC B1 ;  /* 0x0000000000017941 */ /* 0x000fea0003800000 */
.L_x_2311:
        /* <DEDUP_REMOVED lines=19> */
.L_x_2314:
[----:B------:R-:W-:Y:S05]  /*8090*/  BSYNC B1 ;  /* 0x0000000000017941 */ /* 0x000fea0003800000 */
.L_x_2313:
        /* <DEDUP_REMOVED lines=21> */
.L_x_2280:
[----:B------:R-:W-:Y:S05]  /*81f0*/  BSYNC B0 ;  /* 0x0000000000007941 */ /* 0x000fea0003800000 */
.L_x_2242:
        /* <DEDUP_REMOVED lines=17> */
.L_x_2316:
[----:B------:R-:W-:Y:S05]  /*8310*/  BSYNC B0 ;  /* 0x0000000000007941 */ /* 0x000fea0003800000 */
.L_x_2315:
[----:B------:R-:W2:Y:S01]  /*8320*/  SYNCS.PHASECHK.TRANS64.TRYWAIT P0, [R105+URZ+0x288b0], R122 ;  /* 0x0288b07a690075a7 */ /* 0x000ea2000800017f */
[----:B------:R-:W-:Y:S01]  /*8330*/  ULDC UR42, c[0x0][0x2e4] ;  /* 0x0000b900002a7ab9 */ /* 0x000fe20000000800 */
[----:B------:R-:W-:Y:S01]  /*8340*/  ULDC.64 UR36, c[0x0][0x318] ;  /* 0x0000c60000247ab9 */ /* 0x000fe20000000a00 */
[----:B------:R-:W-:Y:S01]  /*8350*/  ULDC.64 UR38, c[0x0][0x308] ;  /* 0x0000c20000267ab9 */ /* 0x000fe20000000a00 */
[----:B------:R-:W-:Y:S04]  /*8360*/  BSSY B0, `(.L_x_2317) ;  /* 0x0000002000007945 */ /* 0x000fe80003800000 */
[----:B--2---:R-:W-:Y:S05]  /*8370*/  @!P0 BRA `(.L_x_2318) ;  /* 0x0000015c00208947 */ /* 0x004fea0003800000 */
.L_x_2561:
[----:B------:R-:W-:Y:S05]  /*8380*/  BSYNC B0 ;  /* 0x0000000000007941 */ /* 0x000fea0003800000 */
.L_x_2317:
        /* <DEDUP_REMOVED lines=18> */
.L_x_2320:
[----:B------:R-:W-:Y:S05]  /*84b0*/  BSYNC B0 ;  /* 0x0000000000007941 */ /* 0x000fea0003800000 */
.L_x_2319:
        /* <DEDUP_REMOVED lines=19> */
.L_x_2322:
[----:B------:R-:W-:Y:S05]  /*85f0*/  BSYNC B0 ;  /* 0x0000000000007941 */ /* 0x000fea0003800000 */
.L_x_2321:
        /* <DEDUP_REMOVED lines=19> */
.L_x_2324:
[----:B------:R-:W-:Y:S05]  /*8730*/  BSYNC B0 ;  /* 0x0000000000007941 */ /* 0x000fea0003800000 */
.L_x_2323:
        /* <DEDUP_REMOVED lines=19> */
.L_x_2326:
[----:B------:R-:W-:Y:S05]  /*8870*/  BSYNC B0 ;  /* 0x0000000000007941 */ /* 0x000fea0003800000 */
.L_x_2325:
        /* <DEDUP_REMOVED lines=22> */
.L_x_2237:
[----:B------:R-:W-:Y:S01]  /*89e0*/  ISETP.GE.AND P2, PT, R123, 0x1, PT ;  /* 0x000000017b00780c */ /* 0x000fe20003f46270 */
[----:B------:R-:W-:Y:S01]  /*89f0*/  IMAD.MOV.U32 R3, RZ, RZ, RZ ;  /* 0x000000ffff037224 */ /* 0x000fe200078e00ff */
[----:B------:R-:W-:Y:S02]  /*8a00*/  PLOP3.LUT P1, PT, PT, PT, PT, 0x80, 0x0 ;  /* 0x000000000000781c */ /* 0x000fe40003f2f070 */
[----:B------:R-:W-:Y:S01]  /*8a10*/  CS2R R20, SRZ ;  /* 0x0000000000147805 */ /* 0x000fe2000001ff00 */
[----:B------:R-:W-:Y:S01]  /*8a20*/  IMAD.MOV.U32 R151, RZ, RZ, RZ ;  /* 0x000000ffff977224 */ /* 0x000fe200078e00ff */
[----:B------:R-:W-:Y:S01]  /*8a30*/  CS2R R60, SRZ ;  /* 0x00000000003c7805 */ /* 0x000fe2000001ff00 */
[----:B------:R-:W-:Y:S01]  /*8a40*/  IMAD.MOV.U32 R0, RZ, RZ, RZ ;  /* 0x000000ffff007224 */ /* 0x000fe200078e00ff */
        /* <DEDUP_REMOVED lines=27> */
[----:B------:R-:W-:Y:S02]  /*8c00*/  IMAD.MOV.U32 R59, RZ, RZ, RZ ;  /* 0x000000ffff3b7224 */ /* 0x000fe400078e00ff */
[----:B------:R-:W-:Y:S02]  /*8c10*/  IMAD.MOV.U32 R10, RZ, RZ, RZ ;  /* 0x000000ffff0a7224 */ /* 0x000fe400078e00ff */
[----:B------:R-:W-:Y:S01]  /*8c20*/  IMAD.MOV.U32 R90, RZ, RZ, RZ ;  /* 0x000000ffff5a7224 */ /* 0x000fe200078e00ff */
[----:B------:R-:W-:Y:S06]  /*8c30*/  @P0 BRA `(.L_x_2328) ;  /* 0x00000000000c0947 */ /* 0x000fec0003800000 */
[----:B------:R-:W1:Y:S01]  /*8c40*/  FENCE.VIEW.ASYNC.G ;  /* 0x00000000000073c6 */ /* 0x000e620000000100 */
[----:B------:R-:W-:Y:S05]  /*8c50*/  WARPSYNC.ALL ;  /* 0x0000000000007948 */ /* 0x000fea0003800000 */
[----:B-1----:R-:W-:Y:S06]  /*8c60*/  BAR.ARV 0xc, 0x120 ;  /* 0x0304800000007b1d */ /* 0x002fec0000002000 */
.L_x_2328:
[----:B------:R-:W-:Y:S02]  /*8c70*/  IMAD.MOV.U32 R58, RZ, RZ, RZ ;  /* 0x000000ffff3a7224 */ /* 0x000fe400078e00ff */
[----:B------:R-:W-:Y:S01]  /*8c80*/  IMAD.MOV.U32 R11, RZ, RZ, RZ ;  /* 0x000000ffff0b7224 */ /* 0x000fe200078e00ff */
[----:B------:R-:W-:Y:S06]  /*8c90*/  @!P2 BRA `(.L_x_2329) ;  /* 0x000000d80020a947 */ /* 0x000fec0003800000 */
[----:B------:R-:W-:-:S03]  /*8ca0*/  UMOV UR4, 0xffffffff ;  /* 0xffffffff00047882 */ /* 0x000fc60000000000 */
[----:B------:R-:W-:Y:S05]  /*8cb0*/  BRA.DIV UR4, `(.L_x_2330) ;  /* 0x0000015204e47947 */ /* 0x000fea000b800000 */
[----:B------:R1:W2:Y:S02]  /*8cc0*/  SHFL.IDX PT, R192, R231, RZ, 0x1f ;  /* 0x00001fffe7c07589 */ /* 0x0002a400000e0000 */
.L_x_2564:
[----:B--2---:R-:W-:Y:S02]  /*8cd0*/  LEA.HI R0, R192, R192, RZ, 0x1 ;  /* 0x000000c0c0007211 */ /* 0x004fe400078f08ff */
[----:B------:R-:W-:Y:S02]  /*8ce0*/  LOP3.LUT P0, RZ, R226, 0x3ff, RZ, 0xc0, !PT ;  /* 0x000003ffe2ff7812 */ /* 0x000fe4000780c0ff */
[----:B------:R-:W-:Y:S02]  /*8cf0*/  LOP3.LUT R3, R0, 0x1e, RZ, 0xc0, !PT ;  /* 0x0000001e00037812 */ /* 0x000fe400078ec0ff */
[----:B------:R-:W-:-:S03]  /*8d00*/  P2R R24, PR, RZ, 0x1 ;  /* 0x00000001ff187803 */ /* 0x000fc60000000000 */
[----:B------:R-:W-:-:S04]  /*8d10*/  IMAD.IADD R3, R192, 0x1, -R3 ;  /* 0x00000001c0037824 */ /* 0x000fc800078e0a03 */
[----:B------:R-:W-:-:S05]  /*8d20*/  IMAD R3, R3, 0x2000, R226 ;  /* 0x0000200003037824 */ /* 0x000fca00078e02e2 */
[----:B------:R-:W-:-:S04]  /*8d30*/  SHF.R.U32.HI R3, RZ, 0x4, R3 ;  /* 0x00000004ff037819 */ /* 0x000fc80000011603 */
[----:B------:R-:W-:Y:S01]  /*8d40*/  LOP3.LUT R52, R3, 0x3fff, RZ, 0xc0, !PT ;  /* 0x00003fff03347812 */ /* 0x000fe200078ec0ff */
[----:B------:R-:W-:Y:S06]  /*8d50*/  @!P0 BRA `(.L_x_2331) ;  /* 0x0000000000408947 */ /* 0x000fec0003800000 */
[----:B------:R-:W-:Y:S01]  /*8d60*/  MOV R0, 0x0 ;  /* 0x0000000000007802 */ /* 0x000fe20000000f00 */
[----:B------:R-:W-:Y:S01]  /*8d70*/  ULDC.64 UR4, c[0x4][0xa0] ;  /* 0x0100280000047ab9 */ /* 0x000fe20000000a00 */
[----:B------:R-:W-:Y:S01]  /*8d80*/  ULDC.64 UR6, c[0x4][0xa8] ;  /* 0x01002a0000067ab9 */ /* 0x000fe20000000a00 */
[----:B------:R-:W-:Y:S01]  /*8d90*/  IMAD.U32 R4, RZ, RZ, UR4 ;  /* 0x00000004ff047e24 */ /* 0x000fe2000f8e00ff */
[----:B------:R2:W3:Y:S01]  /*8da0*/  LDC.64 R14, c[0x4][R0] ;  /* 0x01000000000e7b82 */ /* 0x0004e20000000a00 */
        /* <DEDUP_REMOVED lines=8> */
[----:B--2---:R-:W-:-:S07]  /*8e30*/  IMAD.MOV.U32 R13, RZ, RZ, RZ ;  /* 0x000000ffff0d7224 */ /* 0x004fce00078e00ff */
[----:B------:R-:W-:-:S07]  /*8e40*/  LEPC R20, `(.L_x_2331) ;  /* 0x000000001014794e */ /* 0x000fce0000000000 */
[----:B01-3-5:R-:W-:Y:S05]  /*8e50*/  CALL.ABS.NOINC R14 ;  /* 0x000000000e007343 */ /* 0x02bfea0003c00000 */
.L_x_2331:
[----:B------:R-:W-:Y:S02]  /*8e60*/  ULDC UR4, c[0x0][0x3d4] ;  /* 0x0000f50000047ab9 */ /* 0x000fe40000000800 */
[----:B------:R-:W-:-:S13]  /*8e70*/  ISETP.LT.AND P0, PT, RZ, UR4, PT ;  /* 0x00000004ff007c0c */ /* 0x000fda000bf01270 */
[----:B------:R-:W-:Y:S05]  /*8e80*/  @P0 BRA `(.L_x_2332) ;  /* 0x00000000003c0947 */ /* 0x000fea0003800000 */
[----:B------:R-:W-:-:S04]  /*8e90*/  LEA.HI R0, R223, R223, RZ, 0x1 ;  /* 0x000000dfdf007211 */ /* 0x000fc800078f08ff */
[----:B------:R-:W-:-:S05]  /*8ea0*/  LOP3.LUT R0, R0, 0xfffffffe, RZ, 0xc0, !PT ;  /* 0xfffffffe00007812 */ /* 0x000fca00078ec0ff */
[----:B------:R-:W-:-:S05]  /*8eb0*/  IMAD.IADD R0, R223, 0x1, -R0 ;  /* 0x00000001df007824 */ /* 0x000fca00078e0a00 */
[----:B------:R-:W-:-:S04]  /*8ec0*/  SHF.L.U32 R3, R0, 0x1f, RZ ;  /* 0x0000001f00037819 */ /* 0x000fc800000006ff */
[----:B------:R2:W3:Y:S03]  /*8ed0*/  SYNCS.PHASECHK.TRANS64.TRYWAIT P0, [R2+URZ+0x28800], R3 ;  /* 0x02880003020075a7 */ /* 0x0004e6000800017f */
[----:B---3--:R-:W-:Y:S05]  /*8ee0*/  @!P0 NANOSLEEP.SYNCS 0x989680 ;  /* 0x009896800000895d */ /* 0x008fea0003900000 */
[----:B------:R-:W3:Y:S01]  /*8ef0*/  @!P0 SYNCS.PHASECHK.TRANS64 P0, [R2+URZ+0x28800], R3 ;  /* 0x02880003020085a7 */ /* 0x000ee2000800007f */
[----:B------:R-:W-:Y:S04]  /*8f00*/  BSSY B0, `(.L_x_2333) ;  /* 0x0000006000007945 */ /* 0x000fe80003800000 */
[----:B---3--:R-:W-:Y:S05]  /*8f10*/  @P0 BRA `(.L_x_2334) ;  /* 0x0000000000100947 */ /* 0x008fea0003800000 */
.L_x_2335:
[----:B---3--:R3:W4:Y:S02]  /*8f20*/  SYNCS.PHASECHK.TRANS64.TRYWAIT P0, [R2+URZ+0x28800], R3 ;  /* 0x02880003020075a7 */ /* 0x008724000800017f */
[----:B----4-:R-:W-:Y:S05]  /*8f30*/  @!P0 NANOSLEEP.SYNCS 0x989680 ;  /* 0x009896800000895d */ /* 0x010fea0003900000 */
[----:B------:R-:W4:Y:S02]  /*8f40*/  @!P0 SYNCS.PHASECHK.TRANS64 P0, [R2+URZ+0x28800], R3 ;  /* 0x02880003020085a7 */ /* 0x000f24000800007f */
[----:B----4-:R-:W-:Y:S05]  /*8f50*/  @!P0 BRA `(.L_x_2335) ;  /* 0xfffffffc00f08947 */ /* 0x010fea000383ffff */
.L_x_2334:
[----:B------:R-:W-:Y:S05]  /*8f60*/  BSYNC B0 ;  /* 0x0000000000007941 */ /* 0x000fea0003800000 */
.L_x_2333:
[----:B------:R-:W-:Y:S05]  /*8f70*/  BRA `(.L_x_2336) ;  /* 0x0000005400787947 */ /* 0x000fea0003800000 */
.L_x_2332:
[----:B------:R-:W2:Y:S01]  /*8f80*/  LDC.64 R12, c[0x0][0x3d8] ;  /* 0x0000f600ff0c7b82 */ /* 0x000ea20000000a00 */
[----:B-----5:R-:W-:Y:S01]  /*8f90*/  SHF.R.S32.HI R3, RZ, 0x1f, R117 ;  /* 0x0000001fff037819 */ /* 0x020fe20000011475 */
[----:B------:R-:W-:Y:S01]  /*8fa0*/  IMAD.MOV.U32 R6, RZ, RZ, R16 ;  /* 0x000000ffff067224 */ /* 0x000fe200078e0010 */
[----:B------:R-:W-:Y:S01]  /*8fb0*/  ISETP.NE.AND P4, PT, R24, RZ, PT ;  /* 0x000000ff1800720c */ /* 0x000fe20003f85270 */
[----:B------:R-:W-:Y:S01]  /*8fc0*/  IMAD.MOV.U32 R7, RZ, RZ, R17 ;  /* 0x000000ffff077224 */ /* 0x000fe200078e0011 */
[--C-:B------:R-:W-:Y:S01]  /*8fd0*/  SHF.R.S32.HI R5, RZ, 0x1f, R22.reuse ;  /* 0x0000001fff057819 */ /* 0x100fe20000011416 */
[----:B------:R-:W-:Y:S02]  /*8fe0*/  IMAD.MOV.U32 R4, RZ, RZ, R22 ;  /* 0x000000ffff047224 */ /* 0x000fe400078e0016 */
[----:B------:R-:W3:Y:S01]  /*8ff0*/  LDC.64 R14, c[0x0][0x3e8] ;  /* 0x0000fa00ff0e7b82 */ /* 0x000ee20000000a00 */
[-C--:B--2---:R-:W-:Y:S01]  /*9000*/  IMAD R0, R3, R12.reuse, RZ ;  /* 0x0000000c03007224 */ /* 0x084fe200078e02ff */
[----:B------:R-:W-:Y:S01]  /*9010*/  SHF.L.U64.HI R30, R12, 0x5, R13 ;  /* 0x000000050c1e7819 */ /* 0x000fe2000001020d */
[----:B------:R-:W-:-:S04]  /*9020*/  IMAD.WIDE.U32 R8, R18, R12, R6 ;  /* 0x0000000c12087225 */ /* 0x000fc800078e0006 */
[----:B------:R-:W-:Y:S02]  /*9030*/  IMAD R21, R19, R12, RZ ;  /* 0x0000000c13157224 */ /* 0x000fe400078e02ff */
[-C--:B---3--:R-:W-:Y:S01]  /*9040*/  IMAD R20, R3, R14.reuse, RZ ;  /* 0x0000000e03147224 */ /* 0x088fe200078e02ff */
        /* <DEDUP_REMOVED lines=39> */
[----:B01-3--:R-:W-:Y:S05]  /*92c0*/  CALL.ABS.NOINC R14 ;  /* 0x000000000e007343 */ /* 0x00bfea0003c00000 */
.L_x_2337:
[----:B------:R-:W2:Y:S01]  /*92d0*/  LDC.64 R12, c[0x0][0x3d8] ;  /* 0x0000f600ff0c7b82 */ /* 0x000ea20000000a00 */
[----:B------:R-:W-:Y:S01]  /*92e0*/  SHF.R.S32.HI R3, RZ, 0x1f, R193 ;  /* 0x0000001fff037819 */ /* 0x000fe200000114c1 */
[----:B------:R-:W-:Y:S01]  /*92f0*/  ULDC.U8 UR4, c[0x0][0x3f0] ;  /* 0x0000fc0000047ab9 */ /* 0x000fe20000000000 */
[----:B------:R-:W-:Y:S01]  /*9300*/  BSSY B0, `(.L_x_2338) ;  /* 0x000051d000007945 */ /* 0x000fe20003800000 */
[----:B------:R-:W-:-:S04]  /*9310*/  ISETP.NE.AND P0, PT, RZ, UR4, PT ;  /* 0x00000004ff007c0c */ /* 0x000fc8000bf05270 */
[----:B------:R-:W3:Y:S01]  /*9320*/  LDC.64 R10, c[0x0][0x3e8] ;  /* 0x0000fa00ff0a7b82 */ /* 0x000ee20000000a00 */
[-C--:B--2---:R-:W-:Y:S02]  /*9330*/  IMAD R0, R3, R12.reuse, RZ ;  /* 0x0000000c03007224 */ /* 0x084fe400078e02ff */
[----:B------:R-:W-:-:S04]  /*9340*/  IMAD.WIDE.U32 R4, R193, R12, RZ ;  /* 0x0000000cc1047225 */ /* 0x000fc800078e00ff */
[-C--:B---3--:R-:W-:Y:S02]  /*9350*/  IMAD R6, R3, R10.reuse, RZ ;  /* 0x0000000a03067224 */ /* 0x088fe400078e02ff */
        /* <DEDUP_REMOVED lines=12> */
[----:B------:R-:W2:Y:S01]  /*9420*/  LDC R0, c[0x0][0x428] ;  /* 0x00010a00ff007b82 */ /* 0x000ea20000000800 */
        /* <DEDUP_REMOVED lines=11> */
[----:B--2---:R-:W-:-:S13]  /*94e0*/  ISETP.NE.AND P4, PT, R0, 0x1, PT ;  /* 0x000000010000780c */ /* 0x004fda0003f85270 */
[----:B------:R-:W2:Y:S08]  /*94f0*/  @P4 LDC R20, c[0x0][0x42c] ;  /* 0x00010b00ff144b82 */ /* 0x000eb00000000800 */
[----:B------:R-:W3:Y:S01]  /*9500*/  @P4 LDC R21, c[0x0][0x430] ;  /* 0x00010c00ff154b82 */ /* 0x000ee20000000800 */
        /* <DEDUP_REMOVED lines=22> */
.L_x_2341:
[----:B------:R-:W-:Y:S05]  /*9670*/  BSYNC B1 ;  /* 0x0000000000017941 */ /* 0x000fea0003800000 */
.L_x_2340:
[----:B------:R-:W-:Y:S04]  /*9680*/  BSSY B1, `(.L_x_2342) ;  /* 0x0000017000017945 */ /* 0x000fe80003800000 */
[----:B------:R-:W-:Y:S05]  /*9690*/  @P1 BRA `(.L_x_2343) ;  /* 0x0000000000541947 */ /* 0x000fea0003800000 */
[----:B----4-:R-:W-:Y:S01]  /*96a0*/  IADD3 R9, P2, P3, R63, R29, R6 ;  /* 0x0000001d3f097210 */ /* 0x010fe20007b5e006 */
        /* <DEDUP_REMOVED lines=20> */
.L_x_2343:
[----:B------:R-:W-:Y:S05]  /*97f0*/  BSYNC B1 ;  /* 0x0000000000017941 */ /* 0x000fea0003800000 */
.L_x_2342:
[----:B-----5:R-:W-:Y:S01]  /*9800*/  IMAD.MOV.U32 R3, RZ, RZ, R48 ;  /* 0x000000ffff037224 */ /* 0x020fe200078e0030 */
[-C--:B------:R-:W-:Y:S01]  /*9810*/  ISETP.GE.AND P2, PT, R187, R72.reuse, PT ;  /* 0x00000048bb00720c */ /* 0x080fe20003f46270 */
[----:B------:R-:W-:Y:S01]  /*9820*/  IMAD R0, R193, 0x80, R18 ;  /* 0x00000080c1007824 */ /* 0x000fe200078e0212 */
[----:B------:R-:W-:Y:S01]  /*9830*/  BSSY B1, `(.L_x_2344) ;  /* 0x0000048000017945 */ /* 0x000fe20003800000 */
[----:B----4-:R-:W-:Y:S01]  /*9840*/  IMAD.MOV.U32 R8, RZ, RZ, R49 ;  /* 0x000000ffff087224 */ /* 0x010fe200078e0031 */
[----:B------:R-:W-:Y:S01]  /*9850*/  ISETP.GE.AND P3, PT, R189, R72, PT ;  /* 0x00000048bd00720c */ /* 0x000fe20003f66270 */
[----:B------:R-:W-:Y:S01]  /*9860*/  IMAD.MOV.U32 R15, RZ, RZ, R53 ;  /* 0x000000ffff0f7224 */ /* 0x000fe200078e0035 */
[----:B------:R-:W-:Y:S01]  /*9870*/  PRMT R53, R53, 0x5410, R3 ;  /* 0x0000541035357816 */ /* 0x000fe20000000003 */
[----:B------:R-:W-:Y:S01]  /*9880*/  IMAD R3, R219, 0x20, R0 ;  /* 0x00000020db037824 */ /* 0x000fe200078e0200 */
[----:B------:R-:W-:Y:S01]  /*9890*/  PRMT R78, R8, 0x7610, R78 ;  /* 0x00007610084e7816 */ /* 0x000fe2000000004e */
[----:B------:R-:W-:Y:S01]  /*98a0*/  IMAD.MOV.U32 R0, RZ, RZ, R44 ;  /* 0x000000ffff007224 */ /* 0x000fe200078e002c */
[----:B------:R-:W-:Y:S01]  /*98b0*/  CS2R R26, SRZ ;  /* 0x00000000001a7805 */ /* 0x000fe2000001ff00 */
[----:B------:R-:W-:Y:S01]  /*98c0*/  IMAD.MOV.U32 R8, RZ, RZ, R50 ;  /* 0x000000ffff087224 */ /* 0x000fe200078e0032 */
[----:B------:R-:W-:Y:S01]  /*98d0*/  CS2R R34, SRZ ;  /* 0x0000000000227805 */ /* 0x000fe2000001ff00 */
[----:B------:R-:W-:Y:S01]  /*98e0*/  IMAD.MOV.U32 R9, RZ, RZ, R45 ;  /* 0x000000ffff097224 */ /* 0x000fe200078e002d */
[----:B------:R-:W-:Y:S01]  /*98f0*/  PRMT R68, R0, 0x7610, R68 ;  /* 0x0000761000447816 */ /* 0x000fe20000000044 */
[----:B--2---:R-:W-:Y:S01]  /*9900*/  @P4 IMAD.HI.U32 R0, R3, R20, RZ ;  /* 0x0000001403004227 */ /* 0x004fe200078e00ff */
[----:B------:R-:W-:-:S02]  /*9910*/  PRMT R79, R8, 0x7610, R79 ;  /* 0x00007610084f7816 */ /* 0x000fc4000000004f */
[----:B------:R-:W-:Y:S02]  /*9920*/  CS2R R30, SRZ ;  /* 0x00000000001e7805 */ /* 0x000fe4000001ff00 */
[----:B------:R-:W-:Y:S01]  /*9930*/  PRMT R67, R9, 0x7610, R67 ;  /* 0x0000761009437816 */ /* 0x000fe20000000043 */
[----:B------:R-:W-:Y:S01]  /*9940*/  IMAD.MOV.U32 R8, RZ, RZ, R51 ;  /* 0x000000ffff087224 */ /* 0x000fe200078e0033 */
[----:B---3--:R-:W-:Y:S01]  /*9950*/  @P4 SHF.R.U32.HI R3, RZ, R21, R0 ;  /* 0x00000015ff034219 */ /* 0x008fe20000011600 */
        /* <DEDUP_REMOVED lines=10> */
[--C-:B------:R-:W-:Y:S01]  /*9a00*/  IMAD.MOV.U32 R14, RZ, RZ, R56.reuse ;  /* 0x000000ffff0e7224 */ /* 0x100fe200078e0038 */
[----:B------:R-:W-:Y:S01]  /*9a10*/  PRMT R56, R8, 0x7610, R56 ;  /* 0x0000761008387816 */ /* 0x000fe20000000038 */
[----:B------:R-:W-:Y:S01]  /*9a20*/  IMAD.MOV.U32 R20, RZ, RZ, R38 ;  /* 0x000000ffff147224 */ /* 0x000fe200078e0026 */
[----:B------:R-:W-:Y:S01]  /*9a30*/  PRMT R55, R0, 0x7610, R55 ;  /* 0x0000761000377816 */ /* 0x000fe20000000037 */
[----:B------:R-:W-:Y:S01]  /*9a40*/  IMAD.MOV.U32 R21, RZ, RZ, R39 ;  /* 0x000000ffff157224 */ /* 0x000fe200078e0027 */
[----:B------:R-:W-:Y:S01]  /*9a50*/  CS2R R24, SRZ ;  /* 0x0000000000187805 */ /* 0x000fe2000001ff00 */
[C---:B------:R-:W-:Y:S01]  /*9a60*/  IMAD R8, R9.reuse, R10, RZ ;  /* 0x0000000a09087224 */ /* 0x040fe200078e02ff */
[----:B------:R-:W-:Y:S01]  /*9a70*/  PRMT R53, R20, 0x7610, R53 ;  /* 0x0000761014357816 */ /* 0x000fe20000000035 */
[-C--:B------:R-:W-:Y:S01]  /*9a80*/  IMAD R0, R9, R12.reuse, RZ ;  /* 0x0000000c09007224 */ /* 0x080fe200078e02ff */
[----:B------:R-:W-:Y:S01]  /*9a90*/  PRMT R54, R21, 0x7610, R54 ;  /* 0x0000761015367816 */ /* 0x000fe20000000036 */
[C---:B------:R-:W-:Y:S01]  /*9aa0*/  IMAD R77, R3.reuse, R11, R8 ;  /* 0x0000000b034d7224 */ /* 0x040fe200078e0208 */
[----:B------:R-:W-:Y:S01]  /*9ab0*/  CS2R R20, SRZ ;  /* 0x0000000000147805 */ /* 0x000fe2000001ff00 */
[----:B------:R-:W-:Y:S01]  /*9ac0*/  IMAD.WIDE.U32 R58, R3, R12, R58 ;  /* 0x0000000c033a7225 */ /* 0x000fe200078e003a */
[----:B------:R-:W-:-:S02]  /*9ad0*/  CS2R R8, SRZ ;  /* 0x0000000000087805 */ /* 0x000fc4000001ff00 */
[----:B------:R-:W-:Y:S01]  /*9ae0*/  CS2R R28, SRZ ;  /* 0x00000000001c7805 */ /* 0x000fe2000001ff00 */
[----:B------:R-:W-:-:S04]  /*9af0*/  IMAD.WIDE.U32 R14, R3, R10, R14 ;  /* 0x0000000a030e7225 */ /* 0x000fc800078e000e */
        /* <DEDUP_REMOVED lines=12> */
[----:B------:R-:W-:Y:S02]  /*9bc0*/  LEA.HI.X R30, R10, R5, R11, 0x6, P4 ;  /* 0x000000050a1e7211 */ /* 0x000fe400020f340b */
[----:B------:R-:W-:Y:S01]  /*9bd0*/  LEA R72, P4, R28, UR4, 0x1 ;  /* 0x000000041c487c11 */ /* 0x000fe2000f8808ff */
[----:B------:R-:W-:Y:S02]  /*9be0*/  ULDC UR4, c[0x0][0x3d4] ;  /* 0x0000f50000047ab9 */ /* 0x000fe40000000800 */
[----:B------:R-:W-:Y:S01]  /*9bf0*/  IMAD.X R3, R30, 0x1, R69, P5 ;  /* 0x000000011e037824 */ /* 0x000fe200028e0645 */
[----:B------:R-:W-:Y:S02]  /*9c00*/  LEA R74, P5, R0, UR6, 0x1 ;  /* 0x00000006004a7c11 */ /* 0x000fe4000f8a08ff */
[----:B------:R-:W-:-:S02]  /*9c10*/  CS2R R30, SRZ ;  /* 0x00000000001e7805 */ /* 0x000fc4000001ff00 */
        /* <DEDUP_REMOVED lines=9> */
.L_x_2345:
[----:B------:R-:W-:Y:S05]  /*9cb0*/  BSYNC B1 ;  /* 0x0000000000017941 */ /* 0x000fea0003800000 */
.L_x_2344:
        /* <DEDUP_REMOVED lines=27> */
.L_x_2347:
[----:B------:R-:W-:Y:S05]  /*9e70*/  BSYNC B1 ;  /* 0x0000000000017941 */ /* 0x000fea0003800000 */
.L_x_2346:
[----:B------:R-:W-:Y:S01]  /*9e80*/  ULDC.64 UR4, c[0x0][0x3c8] ;  /* 0x0000f20000047ab9 */ /* 0x000fe20000000a00 */
[----:B------:R-:W-:Y:S01]  /*9e90*/  ULDC.64 UR6, c[0x0][0x3e0] ;  /* 0x0000f80000067ab9 */ /* 0x000fe20000000a00 */
[----:B---3--:R-:W-:Y:S01]  /*9ea0*/  IMAD.IADD R5, R59, 0x1, R57 ;  /* 0x000000013b057824 */ /* 0x008fe200078e0239 */
        /* <DEDUP_REMOVED lines=9> */
[----:B--2---:R-:W-:Y:S02]  /*9f40*/  PRMT R72, R7, 0x7610, R72 ;  /* 0x0000761007487816 */ /* 0x004fe40000000048 */
[----:B------:R-:W-:Y:S01]  /*9f50*/  LEA.HI R6, R223, R223, RZ, 0x1 ;  /* 0x000000dfdf067211 */ /* 0x000fe200078f08ff */
[----:B------:R-:W-:Y:S06]  /*9f60*/  BRA.DIV UR4, `(.L_x_2348) ;  /* 0x0000014204647947 */ /* 0x000fec000b800000 */
.L_x_2567:
[----:B------:R-:W-:-:S03]  /*9f70*/  UMOV UR4, 0xffffffff ;  /* 0xffffffff00047882 */ /* 0x000fc60000000000 */
[----:B------:R-:W-:Y:S05]  /*9f80*/  BRA.DIV UR4, `(.L_x_2349) ;  /* 0x0000014204847947 */ /* 0x000fea000b800000 */
.L_x_2570:
[----:B------:R-:W-:-:S03]  /*9f90*/  UMOV UR4, 0xffffffff ;  /* 0xffffffff00047882 */ /* 0x000fc60000000000 */
[----:B------:R-:W-:Y:S05]  /*9fa0*/  BRA.DIV UR4, `(.L_x_2350) ;  /* 0x0000014204a47947 */ /* 0x000fea000b800000 */
.L_x_2573:
[----:B------:R-:W-:-:S03]  /*9fb0*/  UMOV UR4, 0xffffffff ;  /* 0xffffffff00047882 */ /* 0x000fc60000000000 */
[----:B------:R-:W-:Y:S05]  /*9fc0*/  BRA.DIV UR4, `(.L_x_2351) ;  /* 0x0000014204c47947 */ /* 0x000fea000b800000 */
.L_x_2576:
[----:B------:R-:W-:-:S03]  /*9fd0*/  UMOV UR4, 0xffffffff ;  /* 0xffffffff00047882 */ /* 0x000fc60000000000 */
[----:B------:R-:W-:Y:S05]  /*9fe0*/  BRA.DIV UR4, `(.L_x_2352) ;  /* 0x0000014204e47947 */ /* 0x000fea000b800000 */
.L_x_2579:
[----:B------:R-:W-:-:S03]  /*9ff0*/  UMOV UR4, 0xffffffff ;  /* 0xffffffff00047882 */ /* 0x000fc60000000000 */
[----:B------:R-:W-:Y:S05]  /*a000*/  BRA.DIV UR4, `(.L_x_2353) ;  /* 0x0000014604047947 */ /* 0x000fea000b800000 */
.L_x_2582:
[----:B------:R-:W-:-:S03]  /*a010*/  UMOV UR4, 0xffffffff ;  /* 0xffffffff00047882 */ /* 0x000fc60000000000 */
[----:B------:R-:W-:Y:S05]  /*a020*/  BRA.DIV UR4, `(.L_x_2354) ;  /* 0x0000014604247947 */ /* 0x000fea000b800000 */
.L_x_2585:
[----:B------:R-:W-:-:S03]  /*a030*/  UMOV UR4, 0xffffffff ;  /* 0xffffffff00047882 */ /* 0x000fc60000000000 */
[----:B------:R-:W-:Y:S05]  /*a040*/  BRA.DIV UR4, `(.L_x_2355) ;  /* 0x0000014604447947 */ /* 0x000fea000b800000 */
.L_x_2588:
[----:B------:R-:W-:-:S03]  /*a050*/  UMOV UR4, 0xffffffff ;  /* 0xffffffff00047882 */ /* 0x000fc60000000000 */
[----:B------:R-:W-:Y:S05]  /*a060*/  BRA.DIV UR4, `(.L_x_2356) ;  /* 0x0000014604647947 */ /* 0x000fea000b800000 */
.L_x_2591:
[----:B------:R-:W-:-:S03]  /*a070*/  UMOV UR4, 0xffffffff ;  /* 0xffffffff00047882 */ /* 0x000fc60000000000 */
[----:B------:R-:W-:Y:S05]  /*a080*/  BRA.DIV UR4, `(.L_x_2357) ;  /* 0x0000014604847947 */ /* 0x000fea000b800000 */
.L_x_2594:
[----:B------:R-:W-:-:S03]  /*a090*/  UMOV UR4, 0xffffffff ;  /* 0xffffffff00047882 */ /* 0x000fc60000000000 */
[----:B------:R-:W-:Y:S05]  /*a0a0*/  BRA.DIV UR4, `(.L_x_2358) ;  /* 0x0000014604a47947 */ /* 0x000fea000b800000 */
.L_x_2597:
[----:B------:R-:W-:-:S03]  /*a0b0*/  UMOV UR4, 0xffffffff ;  /* 0xffffffff00047882 */ /* 0x000fc60000000000 */
[----:B------:R-:W-:Y:S05]  /*a0c0*/  BRA.DIV UR4, `(.L_x_2359) ;  /* 0x0000014604c47947 */ /* 0x000fea000b800000 */
.L_x_2600:
[----:B------:R-:W-:-:S03]  /*a0d0*/  UMOV UR4, 0xffffffff ;  /* 0xffffffff00047882 */ /* 0x000fc60000000000 */
[----:B------:R-:W-:Y:S05]  /*a0e0*/  BRA.DIV UR4, `(.L_x_2360) ;  /* 0x0000014604e47947 */ /* 0x000fea000b800000 */
.L_x_2603:
[----:B------:R-:W-:Y:S01]  /*a0f0*/  UMOV UR4, 0xffffffff ;  /* 0xffffffff00047882 */ /* 0x000fe20000000000 */
[----:B------:R-:W-:Y:S02]  /*a100*/  LOP3.LUT R6, R6, 0xfffffffe, RZ, 0xc0, !PT ;  /* 0xfffffffe06067812 */ /* 0x000fe400078ec0ff */
[----:B------:R-:W-:Y:S05]  /*a110*/  BRA.DIV UR4, `(.L_x_2361) ;  /* 0x0000014a04007947 */ /* 0x000fea000b800000 */
.L_x_2606:
[----:B------:R-:W-:Y:S01]  /*a120*/  UMOV UR4, 0xffffffff ;  /* 0xffffffff00047882 */ /* 0x000fe20000000000 */
[----:B------:R-:W-:Y:S02]  /*a130*/  IMAD.IADD R5, R223, 0x1, -R6 ;  /* 0x00000001df057824 */ /* 0x000fe400078e0a06 */
[----:B------:R-:W-:Y:S05]  /*a140*/  BRA.DIV UR4, `(.L_x_2362) ;  /* 0x0000014a041c7947 */ /* 0x000fea000b800000 */
.L_x_2609:
[----:B------:R-:W-:Y:S01]  /*a150*/  UMOV UR4, 0xffffffff ;  /* 0xffffffff00047882 */ /* 0x000fe20000000000 */
[----:B------:R-:W-:Y:S02]  /*a160*/  SHF.L.U32 R5, R5, 0x1f, RZ ;  /* 0x0000001f05057819 */ /* 0x000fe400000006ff */
[----:B------:R-:W-:Y:S05]  /*a170*/  BRA.DIV UR4, `(.L_x_2363) ;  /* 0x0000014a04387947 */ /* 0x000fea000b800000 */
.L_x_2612:
[----:B------:R-:W2:Y:S01]  /*a180*/  SYNCS.PHASECHK.TRANS64.TRYWAIT P4, [R2+URZ+0x28800], R5 ;  /* 0x02880005020075a7 */ /* 0x000ea2000808017f */
        /* <DEDUP_REMOVED lines=33> */
[----:B--2---:R-:W-:Y:S06]  /*a3a0*/  @!P4 BRA `(.L_x_2365) ;  /* 0x0000014400d4c947 */ /* 0x004fec0003800000 */
.L_x_2613:
[----:B------:R-:W-:Y:S05]  /*a3b0*/  BSYNC B1 ;  /* 0x0000000000017941 */ /* 0x000fea0003800000 */
.L_x_2364:
[----:B------:R-:W-:Y:S01]  /*a3c0*/  BSSY B1, `(.L_x_2366) ;  /* 0x0000067000017945 */ /* 0x000fe20003800000 */
[----:B------:R-:W-:Y:S02]  /*a3d0*/  PRMT R10, R4, 0x7610, R10 ;  /* 0x00007610040a7816 */ /* 0x000fe4000000000a */
[----:B------:R-:W-:Y:S01]  /*a3e0*/  PRMT R11, R6, 0x7610, R11 ;  /* 0x00007610060b7816 */ /* 0x000fe2000000000b */
[----:B------:R-:W-:Y:S06]  /*a3f0*/  @P0 BRA `(.L_x_2367) ;  /* 0x00000004008c0947 */ /* 0x000fec0003800000 */
[----:B--2---:R-:W2:Y:S01]  /*a400*/  LDC R5, c[0x0][0x3d4] ;  /* 0x0000f500ff057b82 */ /* 0x004ea20000000800 */
[----:B------:R-:W-:Y:S01]  /*a410*/  BSSY B2, `(.L_x_2368) ;  /* 0x0000032000027945 */ /* 0x000fe20003800000 */
[-C--:B--2---:R-:W-:Y:S02]  /*a420*/  ISETP.GE.AND P0, PT, R22, R5.reuse, PT ;  /* 0x000000051600720c */ /* 0x084fe40003f06270 */
[----:B------:R-:W-:-:S11]  /*a430*/  ISETP.GE.AND P4, PT, R186, R5, PT ;  /* 0x00000005ba00720c */ /* 0x000fd60003f86270 */
[----:B------:R-:W-:Y:S05]  /*a440*/  @P0 BRA `(.L_x_2369) ;  /* 0x0000000000b80947 */ /* 0x000fea0003800000 */
[----:B------:R-:W2:Y:S01]  /*a450*/  LDS.128 R4, [R211] ;  /* 0x00000000d3047984 */ /* 0x000ea20000000c00 */
[----:B------:R-:W-:Y:S02]  /*a460*/  SHF.R.U32.HI R77, RZ, 0x10, R49 ;  /* 0x00000010ff4d7819 */ /* 0x000fe40000011631 */
[----:B------:R-:W-:Y:S02]  /*a470*/  SHF.R.U32.HI R74, RZ, 0x10, R51 ;  /* 0x00000010ff4a7819 */ /* 0x000fe40000011633 */
[----:B------:R-:W-:Y:S02]  /*a480*/  PRMT R77, R78, 0x5410, R77 ;  /* 0x000054104e4d7816 */ /* 0x000fe4000000004d */
[----:B------:R-:W-:Y:S02]  /*a490*/  PRMT R74, R54, 0x5432, R74 ;  /* 0x00005432364a7816 */ /* 0x000fe4000000004a */
[----:B------:R-:W-:Y:S01]  /*a4a0*/  SHF.R.U64 R76, R48, 0x10, R49 ;  /* 0x00000010304c7819 */ /* 0x000fe20000001231 */
[C---:B------:R-:W-:Y:S01]  /*a4b0*/  IMAD.U32 R78, R77.reuse, 0x10000, RZ ;  /* 0x000100004d4e7824 */ /* 0x040fe200078e00ff */
[----:B------:R-:W-:Y:S01]  /*a4c0*/  SHF.R.U64 R73, R50, 0x10, R51 ;  /* 0x0000001032497819 */ /* 0x000fe20000001233 */
[----:B------:R-:W-:Y:S01]  /*a4d0*/  IMAD.U32 R75, R74, 0x10000, RZ ;  /* 0x000100004a4b7824 */ /* 0x000fe200078e00ff */
[----:B------:R-:W-:-:S02]  /*a4e0*/  LOP3.LUT R77, R77, 0xffff0000, RZ, 0xc0, !PT ;  /* 0xffff00004d4d7812 */ /* 0x000fc400078ec0ff */
[----:B------:R-:W-:Y:S02]  /*a4f0*/  PRMT R73, R79, 0x5410, R73 ;  /* 0x000054104f497816 */ /* 0x000fe40000000049 */
[----:B------:R-:W-:Y:S02]  /*a500*/  LOP3.LUT R74, R74, 0xffff0000, RZ, 0xc0, !PT ;  /* 0xffff00004a4a7812 */ /* 0x000fe400078ec0ff */
[----:B------:R-:W-:Y:S02]  /*a510*/  PRMT R76, R53, 0x5432, R76 ;  /* 0x00005432354c7816 */ /* 0x000fe4000000004c */
[C---:B--2---:R-:W-:Y:S01]  /*a520*/  LOP3.LUT R49, R6.reuse, 0xffff0000, RZ, 0xc0, !PT ;  /* 0xffff000006317812 */ /* 0x044fe200078ec0ff */
        /* <DEDUP_REMOVED lines=32> */
.L_x_2369:
[----:B------:R-:W-:Y:S05]  /*a730*/  BSYNC B2 ;  /* 0x0000000000027941 */ /* 0x000fea0003800000 */
.L_x_2368:
[----:B------:R-:W-:Y:S05]  /*a740*/  @P4 BRA `(.L_x_2367) ;  /* 0x0000000000b84947 */ /* 0x000fea0003800000 */
[----:B--2---:R-:W2:Y:S01]  /*a750*/  LDS.128 R4, [R211+0x4000] ;  /* 0x00400000d3047984 */ /* 0x004ea20000000c00 */
[--C-:B------:R-:W-:Y:S02]  /*a760*/  SHF.R.U64 R49, R46, 0x10, R47.reuse ;  /* 0x000000102e317819 */ /* 0x100fe4000000122f */
[----:B------:R-:W-:Y:S02]  /*a770*/  SHF.R.U32.HI R46, RZ, 0x10, R47 ;  /* 0x00000010ff2e7819 */ /* 0x000fe4000001162f */
[--C-:B------:R-:W-:Y:S02]  /*a780*/  SHF.R.U64 R47, R44, 0x10, R45.reuse ;  /* 0x000000102c2f7819 */ /* 0x100fe4000000122d */
        /* <DEDUP_REMOVED lines=9> */
[C---:B--2---:R-:W-:Y:S01]  /*a820*/  LOP3.LUT R45, R6.reuse, 0xffff0000, RZ, 0xc0, !PT ;  /* 0xffff0000062d7812 */ /* 0x044fe200078ec0ff */
[----:B------:R-:W-:Y:S01]  /*a830*/  IMAD.U32 R44, R6, 0x10000, RZ ;  /* 0x00010000062c7824 */ /* 0x000fe200078e00ff */
[C---:B------:R-:W-:Y:S01]  /*a840*/  LOP3.LUT R47, R7.reuse, 0xffff0000, RZ, 0xc0, !PT ;  /* 0xffff0000072f7812 */ /* 0x040fe200078ec0ff */
[----:B------:R-:W-:-:S02]  /*a850*/  IMAD.U32 R46, R7, 0x10000, RZ ;  /* 0x00010000072e7824 */ /* 0x000fc400078e00ff */
[CC--:B------:R-:W-:Y:S01]  /*a860*/  FMUL.FTZ R50, R45.reuse, R48.reuse ;  /* 0x000000302d327220 */ /* 0x0c0fe20000410000 */
[----:B------:R-:W-:Y:S01]  /*a870*/  FMUL.FTZ R51, R45, R49 ;  /* 0x000000312d337220 */ /* 0x000fe20000410000 */
[C---:B------:R-:W-:Y:S01]  /*a880*/  FMUL.FTZ R45, R47.reuse, R67 ;  /* 0x000000432f2d7220 */ /* 0x040fe20000410000 */
[----:B------:R-:W-:Y:S02]  /*a890*/  IMAD.U32 R6, R4, 0x10000, RZ ;  /* 0x0001000004067824 */ /* 0x000fe400078e00ff */
[----:B------:R-:W-:Y:S01]  /*a8a0*/  FFMA.FTZ R73, R44, R49, R50 ;  /* 0x000000312c497223 */ /* 0x000fe20000010032 */
[-C--:B------:R-:W-:Y:S01]  /*a8b0*/  FMUL.FTZ R49, R47, R71.reuse ;  /* 0x000000472f317220 */ /* 0x080fe20000410000 */
[----:B------:R-:W-:Y:S01]  /*a8c0*/  FFMA.FTZ R71, R46, R71, -R45 ;  /* 0x000000472e477223 */ /* 0x000fe2000001082d */
[C---:B------:R-:W-:Y:S01]  /*a8d0*/  IMAD.U32 R7, R5.reuse, 0x10000, RZ ;  /* 0x0001000005077824 */ /* 0x040fe200078e00ff */
[----:B------:R-:W-:Y:S01]  /*a8e0*/  LOP3.LUT R4, R4, 0xffff0000, RZ, 0xc0, !PT ;  /* 0xffff000004047812 */ /* 0x000fe200078ec0ff */
[----:B------:R-:W-:Y:S01]  /*a8f0*/  IMAD.U32 R47, R68, 0x10000, RZ ;  /* 0x00010000442f7824 */ /* 0x000fe200078e00ff */
[----:B------:R-:W-:Y:S01]  /*a900*/  LOP3.LUT R5, R5, 0xffff0000, RZ, 0xc0, !PT ;  /* 0xffff000005057812 */ /* 0x000fe200078ec0ff */
[----:B------:R-:W-:Y:S01]  /*a910*/  IMAD.U32 R45, R70, 0x10000, RZ ;  /* 0x00010000462d7824 */ /* 0x000fe200078e00ff */
[----:B------:R-:W-:Y:S01]  /*a920*/  LOP3.LUT R68, R68, 0xffff0000, RZ, 0xc0, !PT ;  /* 0xffff000044447812 */ /* 0x000fe200078ec0ff */
[----:B------:R-:W-:Y:S01]  /*a930*/  FFMA.FTZ R48, R44, R48, -R51 ;  /* 0x000000302c307223 */ /* 0x000fe20000010833 */
        /* <DEDUP_REMOVED lines=15> */
.L_x_2367:
[----:B------:R-:W-:Y:S05]  /*aa30*/  BSYNC B1 ;  /* 0x0000000000017941 */ /* 0x000fea0003800000 */
.L_x_2366:
[----:B------:R-:W-:Y:S04]  /*aa40*/  BSSY B1, `(.L_x_2370) ;  /* 0x0000065000017945 */ /* 0x000fe80003800000 */
[----:B------:R-:W-:Y:S05]  /*aa50*/  @P1 BRA `(.L_x_2371) ;  /* 0x00000004008c1947 */ /* 0x000fea0003800000 */
[----:B--23--:R-:W2:Y:S01]  /*aa60*/  LDC R5, c[0x0][0x3d4] ;  /* 0x0000f500ff057b82 */ /* 0x00cea20000000800 */
[----:B------:R-:W-:Y:S01]  /*aa70*/  BSSY B2, `(.L_x_2372) ;  /* 0x0000032000027945 */ /* 0x000fe20003800000 */
[-C--:B--2---:R-:W-:Y:S02]  /*aa80*/  ISETP.GE.AND P0, PT, R22, R5.reuse, PT ;  /* 0x000000051600720c */ /* 0x084fe40003f06270 */
[----:B------:R-:W-:-:S11]  /*aa90*/  ISETP.GE.AND P1, PT, R186, R5, PT ;  /* 0x00000005ba00720c */ /* 0x000fd60003f26270 */
[----:B------:R-:W-:Y:S05]  /*aaa0*/  @P0 BRA `(.L_x_2373) ;  /* 0x0000000000b80947 */ /* 0x000fea0003800000 */
[----:B------:R-:W2:Y:S01]  /*aab0*/  LDS.128 R4, [R211+0x1000] ;  /* 0x00100000d3047984 */ /* 0x000ea20000000c00 */
        /* <DEDUP_REMOVED lines=12> */
[C---:B--2---:R-:W-:Y:S01]  /*ab80*/  LOP3.LUT R41, R6.reuse, 0xffff0000, RZ, 0xc0, !PT ;  /* 0xffff000006297812 */ /* 0x044fe200078ec0ff */
        /* <DEDUP_REMOVED lines=32> */
.L_x_2373:
[----:B------:R-:W-:Y:S05]  /*ad90*/  BSYNC B2 ;  /* 0x0000000000027941 */ /* 0x000fea0003800000 */
.L_x_2372:
[----:B------:R-:W-:Y:S05]  /*ada0*/  @P1 BRA `(.L_x_2371) ;  /* 0x0000000000b81947 */ /* 0x000fea0003800000 */
[----:B--2---:R-:W2:Y:S01]  /*adb0*/  LDS.128 R4, [R211+0x5000] ;  /* 0x00500000d3047984 */ /* 0x004ea20000000c00 */
        /* <DEDUP_REMOVED lines=45> */
.L_x_2371:
[----:B------:R-:W-:Y:S05]  /*b090*/  BSYNC B1 ;  /* 0x0000000000017941 */ /* 0x000fea0003800000 */
.L_x_2370:
[----:B------:R-:W-:Y:S04]  /*b0a0*/  BSSY B1, `(.L_x_2374) ;  /* 0x0000065000017945 */ /* 0x000fe80003800000 */
[----:B------:R-:W-:Y:S05]  /*b0b0*/  @P2 BRA `(.L_x_2375) ;  /* 0x00000004008c2947 */ /* 0x000fea0003800000 */
[----:B--234-:R-:W2:Y:S01]  /*b0c0*/  LDC R5, c[0x0][0x3d4] ;  /* 0x0000f500ff057b82 */ /* 0x01cea20000000800 */
        /* <DEDUP_REMOVED lines=50> */
.L_x_2377:
[----:B------:R-:W-:Y:S05]  /*b3f0*/  BSYNC B2 ;  /* 0x0000000000027941 */ /* 0x000fea0003800000 */
.L_x_2376:
        /* <DEDUP_REMOVED lines=47> */
.L_x_2375:
[----:B------:R-:W-:Y:S05]  /*b6f0*/  BSYNC B1 ;  /* 0x0000000000017941 */ /* 0x000fea0003800000 */
.L_x_2374:
[----:B------:R-:W-:Y:S05]  /*b700*/  @P3 BRA `(.L_x_2378) ;  /* 0x0000002c00703947 */ /* 0x000fea0003800000 */
[----:B--234-:R-:W2:Y:S01]  /*b710*/  LDC R5, c[0x0][0x3d4] ;  /* 0x0000f500ff057b82 */ /* 0x01cea20000000800 */
[----:B------:R-:W-:Y:S01]  /*b720*/  BSSY B1, `(.L_x_2379) ;  /* 0x0000032000017945 */ /* 0x000fe20003800000 */
[-C--:B--2---:R-:W-:Y:S02]  /*b730*/  ISETP.GE.AND P0, PT, R22, R5.reuse, PT ;  /* 0x000000051600720c */ /* 0x084fe40003f06270 */
[----:B------:R-:W-:-:S11]  /*b740*/  ISETP.GE.AND P1, PT, R186, R5, PT ;  /* 0x00000005ba00720c */ /* 0x000fd60003f26270 */
[----:B------:R-:W-:Y:S05]  /*b750*/  @P0 BRA `(.L_x_2380) ;  /* 0x0000000000b80947 */ /* 0x000fea0003800000 */
[----:B------:R-:W2:Y:S01]  /*b760*/  LDS.128 R4, [R211+0x3000] ;  /* 0x00300000d3047984 */ /* 0x000ea20000000c00 */
        /* <DEDUP_REMOVED lines=12> */
[C---:B--2---:R-:W-:Y:S01]  /*b830*/  LOP3.LUT R13, R6.reuse, 0xffff0000, RZ, 0xc0, !PT ;  /* 0xffff0000060d7812 */ /* 0x044fe200078ec0ff */
        /* <DEDUP_REMOVED lines=32> */
.L_x_2380:
[----:B------:R-:W-:Y:S05]  /*ba40*/  BSYNC B1 ;  /* 0x0000000000017941 */ /* 0x000fea0003800000 */
.L_x_2379:
[----:B------:R-:W-:Y:S05]  /*ba50*/  @P1 BRA `(.L_x_2378) ;  /* 0x00000028009c1947 */ /* 0x000fea0003800000 */
[----:B--2---:R-:W2:Y:S01]  /*ba60*/  LDS.128 R4, [R211+0x7000] ;  /* 0x00700000d3047984 */ /* 0x004ea20000000c00 */
        /* <DEDUP_REMOVED lines=46> */
.L_x_2339:
[----:B------:R-:W2:Y:S01]  /*bd50*/  LDC R21, c[0x0][0x3d4] ;  /* 0x0000f500ff157b82 */ /* 0x000ea20000000800 */
[-C--:B------:R-:W-:Y:S01]  /*bd60*/  ISETP.GE.AND P0, PT, R188, R72.reuse, PT ;  /* 0x00000048bc00720c */ /* 0x080fe20003f06270 */
[----:B------:R-:W-:Y:S01]  /*bd70*/  ULDC.64 UR4, c[0x0][0x3c8] ;  /* 0x0000f20000047ab9 */ /* 0x000fe20000000a00 */
[-C--:B------:R-:W-:Y:S01]  /*bd80*/  ISETP.GE.AND P1, PT, R187, R72.reuse, PT ;  /* 0x00000048bb00720c */ /* 0x080fe20003f26270 */
[----:B------:R-:W-:Y:S01]  /*bd90*/  ULDC.64 UR6, c[0x0][0x3e0] ;  /* 0x0000f80000067ab9 */ /* 0x000fe20000000a00 */
[-C--:B------:R-:W-:Y:S02]  /*bda0*/  ISETP.GE.AND P2, PT, R189, R72.reuse, PT ;  /* 0x00000048bd00720c */ /* 0x080fe40003f46270 */
[----:B------:R-:W-:Y:S02]  /*bdb0*/  ISETP.GE.AND P3, PT, R18, R72, PT ;  /* 0x000000481200720c */ /* 0x000fe40003f66270 */
[CC--:B--2---:R-:W-:Y:S02]  /*bdc0*/  ISETP.GE.OR P0, PT, R16.reuse, R21.reuse, P0 ;  /* 0x000000151000720c */ /* 0x0c4fe40000706670 */
[----:B------:R-:W-:-:S02]  /*bdd0*/  ISETP.GE.OR P1, PT, R16, R21, P1 ;  /* 0x000000151000720c */ /* 0x000fc40000f26670 */
[CC--:B------:R-:W-:Y:S02]  /*bde0*/  ISETP.GE.OR P2, PT, R16.reuse, R21.reuse, P2 ;  /* 0x000000151000720c */ /* 0x0c0fe40001746670 */
[----:B------:R-:W-:-:S07]  /*bdf0*/  ISETP.GE.OR P3, PT, R16, R21, P3 ;  /* 0x000000151000720c */ /* 0x000fce0001f66670 */
[--C-:B------:R-:W-:Y:S01]  /*be00*/  @!P0 IADD3 R29, P4, P5, R27, R29, R6.reuse ;  /* 0x0000001d1b1d8210 */ /* 0x100fe20007d9e006 */
[----:B------:R-:W2:Y:S03]  /*be10*/  @!P0 LDC.64 R62, c[0x0][0x3e0] ;  /* 0x0000f800ff3e8b82 */ /* 0x000ea60000000a00 */
[--C-:B------:R-:W-:Y:S01]  /*be20*/  @!P0 IADD3.X R30, R31, R30, R7.reuse, P4, P5 ;  /* 0x0000001e1f1e8210 */ /* 0x100fe200027ea407 */
[C---:B------:R-:W-:Y:S01]  /*be30*/  @!P2 IMAD.WIDE.U32 R8, R12.reuse, 0x60, R6 ;  /* 0x000000600c08a825 */ /* 0x040fe200078e0006 */
[----:B------:R-:W-:-:S03]  /*be40*/  @!P1 LEA R0, P4, R12, R6, 0x6 ;  /* 0x000000060c009211 */ /* 0x000fc600078830ff */
[----:B------:R-:W3:Y:S01]  /*be50*/  @!P1 LDC.64 R66, c[0x0][0x3e0] ;  /* 0x0000f800ff429b82 */ /* 0x000ee20000000a00 */
[----:B------:R-:W-:Y:S01]  /*be60*/  @!P1 IADD3 R25, P5, R0, R27, RZ ;  /* 0x0000001b00199210 */ /* 0x000fe20007fbe0ff */
[----:B------:R-:W-:Y:S01]  /*be70*/  @!P2 IMAD R0, R13, 0x60, RZ ;  /* 0x000000600d00a824 */ /* 0x000fe200078e02ff */
[----:B------:R-:W-:Y:S02]  /*be80*/  @!P1 LEA.HI.X R26, R12, R7, R13, 0x6, P4 ;  /* 0x000000070c1a9211 */ /* 0x000fe400020f340d */
[----:B------:R-:W-:-:S03]  /*be90*/  @!P3 IADD3 R3, P4, R6, R27, RZ ;  /* 0x0000001b0603b210 */ /* 0x000fc60007f9e0ff */
[--C-:B------:R-:W-:Y:S01]  /*bea0*/  @!P1 IMAD.X R26, R26, 0x1, R31.reuse, P5 ;  /* 0x000000011a1a9824 */ /* 0x100fe200028e061f */
[----:B------:R-:W-:Y:S01]  /*beb0*/  @!P2 IADD3 R6, P5, R27, R8, RZ ;  /* 0x000000081b06a210 */ /* 0x000fe20007fbe0ff */
[----:B------:R-:W-:Y:S01]  /*bec0*/  @!P3 IMAD.X R14, R7, 0x1, R31, P4 ;  /* 0x00000001070eb824 */ /* 0x000fe200020e061f */
[----:B------:R-:W4:Y:S02]  /*bed0*/  @!P2 LDC.64 R70, c[0x0][0x3e0] ;  /* 0x0000f800ff46ab82 */ /* 0x000f240000000a00 */
[----:B------:R-:W-:Y:S01]  /*bee0*/  @!P2 IADD3.X R7, R31, R0, R9, P5, !PT ;  /* 0x000000001f07a210 */ /* 0x000fe20002ffe409 */
[----:B------:R-:W-:Y:S01]  /*bef0*/  @!P2 IMAD R31, R11, 0x60, RZ ;  /* 0x000000600b1fa824 */ /* 0x000fe200078e02ff */
[----:B------:R-:W-:-:S04]  /*bf00*/  @!P0 IADD3 R27, P4, P5, R33, R24, R4 ;  /* 0x00000018211b8210 */ /* 0x000fc80007d9e004 */
[----:B------:R-:W-:Y:S01]  /*bf10*/  @!P0 IADD3.X R28, R35, R28, R5, P4, P5 ;  /* 0x0000001c231c8210 */ /* 0x000fe200027ea405 */
[----:B------:R-:W0:Y:S01]  /*bf20*/  @!P0 LDC.64 R60, c[0x0][0x3c8] ;  /* 0x0000f200ff3c8b82 */ /* 0x000e220000000a00 */
[----:B------:R-:W-:Y:S02]  /*bf30*/  @!P3 IADD3 R15, P4, R4, R33, RZ ;  /* 0x00000021040fb210 */ /* 0x000fe40007f9e0ff */
[----:B------:R-:W-:-:S03]  /*bf40*/  @!P1 LEA R20, P5, R10, R4, 0x6 ;  /* 0x000000040a149211 */ /* 0x000fc600078a30ff */
[----:B------:R-:W-:Y:S01]  /*bf50*/  @!P3 IMAD.X R32, R5, 0x1, R35, P4 ;  /* 0x000000010520b824 */ /* 0x000fe200020e0623 */
[C---:B------:R-:W-:Y:S01]  /*bf60*/  @!P3 LEA R8, P4, R3.reuse, UR4, 0x1 ;  /* 0x000000040308bc11 */ /* 0x040fe2000f8808ff */
[----:B------:R-:W1:Y:S01]  /*bf70*/  @!P1 LDC.64 R64, c[0x0][0x3c8] ;  /* 0x0000f200ff409b82 */ /* 0x000e620000000a00 */
[C---:B------:R-:W-:Y:S01]  /*bf80*/  @!P1 LEA.HI.X R24, R10.reuse, R5, R11, 0x6, P5 ;  /* 0x000000050a189211 */ /* 0x040fe200028f340b */
[----:B------:R-:W-:Y:S01]  /*bf90*/  @!P2 IMAD.WIDE.U32 R4, R10, 0x60, R4 ;  /* 0x000000600a04a825 */ /* 0x000fe200078e0004 */
[----:B------:R-:W-:Y:S02]  /*bfa0*/  @!P3 LEA.HI.X R9, R3, UR5, R14, 0x1, P4 ;  /* 0x000000050309bc11 */ /* 0x000fe4000a0f0c0e */
[C---:B------:R-:W-:Y:S02]  /*bfb0*/  @!P3 LEA R14, P4, R15.reuse, UR6, 0x1 ;  /* 0x000000060f0ebc11 */ /* 0x040fe4000f8808ff */
[----:B------:R-:W-:Y:S01]  /*bfc0*/  @!P1 IADD3 R20, P5, R20, R33, RZ ;  /* 0x0000002114149210 */ /* 0x000fe20007fbe0ff */
[----:B------:R-:W1:Y:S01]  /*bfd0*/  @!P2 LDC.64 R68, c[0x0][0x3c8] ;  /* 0x0000f200ff44ab82 */ /* 0x000e620000000a00 */
[----:B------:R-:W-:-:S02]  /*bfe0*/  @!P3 LEA.HI.X R15, R15, UR7, R32, 0x1, P4 ;  /* 0x000000070f0fbc11 */ /* 0x000fc4000a0f0c20 */
[----:B--2---:R-:W-:Y:S01]  /*bff0*/  @!P0 LEA R62, P4, R27, R62, 0x1 ;  /* 0x0000003e1b3e8211 */ /* 0x004fe200078808ff */
[----:B------:R-:W-:Y:S01]  /*c000*/  @!P1 IMAD.X R24, R24, 0x1, R35, P5 ;  /* 0x0000000118189824 */ /* 0x000fe200028e0623 */
[----:B------:R-:W-:Y:S02]  /*c010*/  @!P2 IADD3 R0, P5, R33, R4, RZ ;  /* 0x000000042100a210 */ /* 0x000fe40007fbe0ff */
[----:B------:R-:W-:Y:S02]  /*c020*/  @!P0 LEA.HI.X R63, R27, R63, R28, 0x1, P4 ;  /* 0x0000003f1b3f8211 */ /* 0x000fe400020f0c1c */
[C---:B---3--:R-:W-:Y:S02]  /*c030*/  @!P1 LEA R66, P4, R20.reuse, R66, 0x1 ;  /* 0x0000004214429211 */ /* 0x048fe400078808ff */
[----:B------:R-:W-:Y:S02]  /*c040*/  @!P2 IADD3.X R3, R35, R31, R5, P5, !PT ;  /* 0x0000001f2303a210 */ /* 0x000fe40002ffe405 */
[----:B------:R-:W-:-:S02]  /*c050*/  @!P1 LEA.HI.X R67, R20, R67, R24, 0x1, P4 ;  /* 0x0000004314439211 */ /* 0x000fc400020f0c18 */
[----:B------:R-:W-:Y:S02]  /*c060*/  CS2R R32, SRZ ;  /* 0x0000000000207805 */ /* 0x000fe4000001ff00 */
[C---:B----4-:R-:W-:Y:S02]  /*c070*/  @!P2 LEA R70, P4, R0.reuse, R70, 0x1 ;  /* 0x000000460046a211 */ /* 0x050fe400078808ff */
[----:B------:R-:W-:Y:S02]  /*c080*/  CS2R R34, SRZ ;  /* 0x0000000000227805 */ /* 0x000fe4000001ff00 */
[----:B0-----:R-:W-:Y:S02]  /*c090*/  @!P0 LEA R60, P5, R29, R60, 0x1 ;  /* 0x0000003c1d3c8211 */ /* 0x001fe400078a08ff */
[----:B------:R-:W-:Y:S02]  /*c0a0*/  CS2R R4, SRZ ;  /* 0x0000000000047805 */ /* 0x000fe4000001ff00 */
[----:B------:R-:W-:-:S02]  /*c0b0*/  @!P2 LEA.HI.X R71, R0, R71, R3, 0x1, P4 ;  /* 0x000000470047a211 */ /* 0x000fc400020f0c03 */
[----:B------:R-:W0:Y:S01]  /*c0c0*/  LDC R0, c[0x0][0x428] ;  /* 0x00010a00ff007b82 */ /* 0x000e220000000800 */
[----:B------:R-:W-:Y:S02]  /*c0d0*/  @!P0 LEA.HI.X R61, R29, R61, R30, 0x1, P5 ;  /* 0x0000003d1d3d8211 */ /* 0x000fe400028f0c1e */
[----:B------:R-:W-:Y:S02]  /*c0e0*/  CS2R R28, SRZ ;  /* 0x00000000001c7805 */ /* 0x000fe4000001ff00 */
[----:B------:R-:W-:Y:S02]  /*c0f0*/  CS2R R30, SRZ ;  /* 0x00000000001e7805 */ /* 0x000fe4000001ff00 */
[C---:B-1----:R-:W-:Y:S01]  /*c100*/  @!P1 LEA R64, P5, R25.reuse, R64, 0x1 ;  /* 0x0000004019409211 */ /* 0x042fe200078a08ff */
[----:B------:R-:W5:Y:S03]  /*c110*/  @!P0 LDG.E.128 R32, desc[UR40][R62.64] ;  /* 0x000000283e208981 */ /* 0x000f66000c1e1d00 */
[----:B------:R-:W-:Y:S01]  /*c120*/  @!P1 LEA.HI.X R65, R25, R65, R26, 0x1, P5 ;  /* 0x0000004119419211 */ /* 0x000fe200028f0c1a */
[----:B------:R-:W5:Y:S01]  /*c130*/  @!P0 LDG.E.128 R28, desc[UR40][R60.64] ;  /* 0x000000283c1c8981 */ /* 0x000f62000c1e1d00 */
[----:B------:R-:W-:-:S02]  /*c140*/  @!P2 LEA R68, P5, R6, R68, 0x1 ;  /* 0x000000440644a211 */ /* 0x000fc400078a08ff */
[----:B------:R-:W-:Y:S02]  /*c150*/  CS2R R24, SRZ ;  /* 0x0000000000187805 */ /* 0x000fe4000001ff00 */
[----:B------:R-:W-:Y:S02]  /*c160*/  CS2R R26, SRZ ;  /* 0x00000000001a7805 */ /* 0x000fe4000001ff00 */
[----:B------:R-:W-:Y:S02]  /*c170*/  @!P2 LEA.HI.X R69, R6, R69, R7, 0x1, P5 ;  /* 0x000000450645a211 */ /* 0x000fe400028f0c07 */
[----:B------:R-:W-:Y:S01]  /*c180*/  CS2R R6, SRZ ;  /* 0x0000000000067805 */ /* 0x000fe2000001ff00 */
[----:B------:R-:W-:Y:S01]  /*c190*/  IMAD.MOV.U32 R58, RZ, RZ, R54 ;  /* 0x000000ffff3a7224 */ /* 0x000fe200078e0036 */
[----:B------:R-:W5:Y:S04]  /*c1a0*/  @!P3 LDG.E.128 R24, desc[UR40][R14.64] ;  /* 0x000000280e18b981 */ /* 0x000f68000c1e1d00 */
[----:B------:R1:W5:Y:S01]  /*c1b0*/  @!P3 LDG.E.128 R4, desc[UR40][R8.64] ;  /* 0x000000280804b981 */ /* 0x000362000c1e1d00 */
[----:B0-----:R-:W-:-:S13]  /*c1c0*/  ISETP.NE.AND P0, PT, R0, 0x1, PT ;  /* 0x000000010000780c */ /* 0x001fda0003f05270 */
[----:B-1----:R-:W0:Y:S08]  /*c1d0*/  @P0 LDC R8, c[0x0][0x42c] ;  /* 0x00010b00ff080b82 */ /* 0x002e300000000800 */
[----:B------:R-:W1:Y:S01]  /*c1e0*/  @P0 LDC R9, c[0x0][0x430] ;  /* 0x00010c00ff090b82 */ /* 0x000e620000000800 */
[----:B------:R-:W-:-:S04]  /*c1f0*/  IMAD R0, R193, 0x80, R18 ;  /* 0x00000080c1007824 */ /* 0x000fc800078e0212 */
[----:B------:R-:W-:-:S04]  /*c200*/  IMAD R3, R219, 0x20, R0 ;  /* 0x00000020db037824 */ /* 0x000fc800078e0200 */
[----:B0-----:R-:W-:-:S05]  /*c210*/  @P0 IMAD.HI.U32 R0, R3, R8, RZ ;  /* 0x0000000803000227 */ /* 0x001fca00078e00ff */
[----:B-1----:R-:W-:-:S04]  /*c220*/  @P0 SHF.R.U32.HI R3, RZ, R9, R0 ;  /* 0x00000009ff030219 */ /* 0x002fc80000011600 */
[----:B------:R-:W-:Y:S01]  /*c230*/  SHF.R.S32.HI R9, RZ, 0x1f, R3 ;  /* 0x0000001fff097819 */ /* 0x000fe20000011403 */
[----:B------:R-:W-:-:S04]  /*c240*/  IMAD.MOV.U32 R57, RZ, RZ, R53 ;  /* 0x000000ffff397224 */ /* 0x000fc800078e0035 */
[C---:B------:R-:W-:Y:S02]  /*c250*/  IMAD R0, R9.reuse, R12, RZ ;  /* 0x0000000c09007224 */ /* 0x040fe400078e02ff */
[----:B------:R-:W-:Y:S02]  /*c260*/  IMAD R8, R9, R10, RZ ;  /* 0x0000000a09087224 */ /* 0x000fe400078e02ff */
[----:B------:R-:W-:-:S04]  /*c270*/  IMAD.WIDE.U32 R14, R3, R12, R58 ;  /* 0x0000000c030e7225 */ /* 0x000fc800078e003a */
[C---:B------:R-:W-:Y:S02]  /*c280*/  IMAD R9, R3.reuse, R13, R0 ;  /* 0x0000000d03097224 */ /* 0x040fe400078e0200 */
[----:B------:R-:W-:-:S04]  /*c290*/  IMAD.WIDE.U32 R12, R3, R10, R56 ;  /* 0x0000000a030c7225 */ /* 0x000fc800078e0038 */
[----:B------:R-:W-:Y:S01]  /*c2a0*/  IMAD R3, R3, R11, R8 ;  /* 0x0000000b03037224 */ /* 0x000fe200078e0208 */
[----:B------:R-:W-:Y:S01]  /*c2b0*/  LEA R8, P4, R14, UR4, 0x1 ;  /* 0x000000040e087c11 */ /* 0x000fe2000f8808ff */
[----:B------:R-:W-:Y:S01]  /*c2c0*/  IMAD.IADD R9, R15, 0x1, R9 ;  /* 0x000000010f097824 */ /* 0x000fe200078e0209 */
        /* <DEDUP_REMOVED lines=8> */
[----:B------:R-:W-:Y:S01]  /*c350*/  LEA.HI.X R9, R14, UR5, R9, 0x1, P4 ;  /* 0x000000050e097c11 */ /* 0x000fe2000a0f0c09 */
[----:B------:R-:W-:Y:S01]  /*c360*/  IMAD.IADD R3, R13, 0x1, R3 ;  /* 0x000000010d037824 */ /* 0x000fe200078e0203 */
[----:B------:R-:W-:Y:S01]  /*c370*/  LEA R0, P4, R12, UR6, 0x1 ;  /* 0x000000060c007c11 */ /* 0x000fe2000f8808ff */
[----:B------:R-:W-:Y:S01]  /*c380*/  UMOV UR4, 0xffffffff ;  /* 0xffffffff00047882 */ /* 0x000fe20000000000 */
[----:B------:R-:W-:Y:S01]  /*c390*/  ISETP.GE.AND P0, PT, R16, R21, PT ;  /* 0x000000151000720c */ /* 0x000fe20003f06270 */
[----:B------:R0:W5:Y:S01]  /*c3a0*/  @!P1 LDG.E.128 R36, desc[UR40][R64.64] ;  /* 0x0000002840249981 */ /* 0x000162000c1e1d00 */
[----:B------:R-:W-:-:S02]  /*c3b0*/  LEA.HI.X R3, R12, UR7, R3, 0x1, P4 ;  /* 0x000000070c037c11 */ /* 0x000fc4000a0f0c03 */
[-C--:B------:R-:W-:Y:S01]  /*c3c0*/  ISETP.GE.OR P3, PT, R187, R72.reuse, P0 ;  /* 0x00000048bb00720c */ /* 0x080fe20000766670 */
[----:B------:R0:W5:Y:S01]  /*c3d0*/  @!P1 LDG.E.128 R40, desc[UR40][R66.64] ;  /* 0x0000002842289981 */ /* 0x000162000c1e1d00 */
[----:B------:R-:W-:-:S03]  /*c3e0*/  ISETP.GE.OR P1, PT, R18, R72, P0 ;  /* 0x000000481200720c */ /* 0x000fc60000726670 */
[----:B------:R0:W5:Y:S04]  /*c3f0*/  @!P2 LDG.E.128 R44, desc[UR40][R68.64] ;  /* 0x00000028442ca981 */ /* 0x000168000c1e1d00 */
[----:B------:R0:W5:Y:S01]  /*c400*/  @!P2 LDG.E.128 R48, desc[UR40][R70.64] ;  /* 0x000000284630a981 */ /* 0x000162000c1e1d00 */
[-C--:B------:R-:W-:Y:S02]  /*c410*/  ISETP.GE.OR P2, PT, R188, R72.reuse, P0 ;  /* 0x00000048bc00720c */ /* 0x080fe40000746670 */
[----:B------:R-:W-:Y:S01]  /*c420*/  ISETP.GE.OR P0, PT, R189, R72, P0 ;  /* 0x00000048bd00720c */ /* 0x000fe20000706670 */
[----:B------:R-:W-:-:S12]  /*c430*/  BRA.DIV UR4, `(.L_x_2381) ;  /* 0x0000012604c47947 */ /* 0x000fd8000b800000 */
.L_x_2616:
[----:B------:R-:W-:-:S03]  /*c440*/  UMOV UR4, 0xffffffff ;  /* 0xffffffff00047882 */ /* 0x000fc60000000000 */
[----:B------:R-:W-:Y:S05]  /*c450*/  BRA.DIV UR4, `(.L_x_2382) ;  /* 0x0000012604e47947 */ /* 0x000fea000b800000 */
.L_x_2619:
[----:B------:R-:W-:-:S03]  /*c460*/  UMOV UR4, 0xffffffff ;  /* 0xffffffff00047882 */ /* 0x000fc60000000000 */
[----:B------:R-:W-:Y:S05]  /*c470*/  BRA.DIV UR4, `(.L_x_2383) ;  /* 0x0000012a04047947 */ /* 0x000fea000b800000 */
.L_x_2622:
[----:B------:R-:W-:-:S03]  /*c480*/  UMOV UR4, 0xffffffff ;  /* 0xffffffff00047882 */ /* 0x000fc60000000000 */
[----:B------:R-:W-:Y:S05]  /*c490*/  BRA.DIV UR4, `(.L_x_2384) ;  /* 0x0000012a04247947 */ /* 0x000fea000b800000 */
.L_x_2625:
[----:B------:R-:W-:-:S03]  /*c4a0*/  UMOV UR4, 0xffffffff ;  /* 0xffffffff00047882 */ /* 0x000fc60000000000 */
[----:B------:R-:W-:Y:S05]  /*c4b0*/  BRA.DIV UR4, `(.L_x_2385) ;  /* 0x0000012a04447947 */ /* 0x000fea000b800000 */
.L_x_2628:
[----:B------:R-:W-:-:S03]  /*c4c0*/  UMOV UR4, 0xffffffff ;  /* 0xffffffff00047882 */ /* 0x000fc60000000000 */
[----:B------:R-:W-:Y:S05]  /*c4d0*/  BRA.DIV UR4, `(.L_x_2386) ;  /* 0x0000012a04647947 */ /* 0x000fea000b800000 */
.L_x_2631:
[----:B------:R-:W-:-:S03]  /*c4e0*/  UMOV UR4, 0xffffffff ;  /* 0xffffffff00047882 */ /* 0x000fc60000000000 */
[----:B------:R-:W-:Y:S05]  /*c4f0*/  BRA.DIV UR4, `(.L_x_2387) ;  /* 0x0000012a04847947 */ /* 0x000fea000b800000 */
.L_x_2634:
[----:B------:R-:W-:-:S03]  /*c500*/  UMOV UR4, 0xffffffff ;  /* 0xffffffff00047882 */ /* 0x000fc60000000000 */
[----:B------:R-:W-:Y:S05]  /*c510*/  BRA.DIV UR4, `(.L_x_2388) ;  /* 0x0000012a04a47947 */ /* 0x000fea000b800000 */
.L_x_2637:
[----:B------:R-:W-:-:S03]  /*c520*/  UMOV UR4, 0xffffffff ;  /* 0xffffffff00047882 */ /* 0x000fc60000000000 */
[----:B------:R-:W-:Y:S05]  /*c530*/  BRA.DIV UR4, `(.L_x_2389) ;  /* 0x0000012a04c47947 */ /* 0x000fea000b800000 */
.L_x_2640:
[----:B------:R-:W-:-:S03]  /*c540*/  UMOV UR4, 0xffffffff ;  /* 0xffffffff00047882 */ /* 0x000fc60000000000 */
[----:B------:R-:W-:Y:S05]  /*c550*/  BRA.DIV UR4, `(.L_x_2390) ;  /* 0x0000012a04e47947 */ /* 0x000fea000b800000 */
.L_x_2643:
[----:B------:R-:W-:-:S03]  /*c560*/  UMOV UR4, 0xffffffff ;  /* 0xffffffff00047882 */ /* 0x000fc60000000000 */
[----:B------:R-:W-:Y:S05]  /*c570*/  BRA.DIV UR4, `(.L_x_2391) ;  /* 0x0000012e04047947 */ /* 0x000fea000b800000 */
.L_x_2646:
[----:B------:R-:W-:-:S03]  /*c580*/  UMOV UR4, 0xffffffff ;  /* 0xffffffff00047882 */ /* 0x000fc60000000000 */
[----:B------:R-:W-:Y:S05]  /*c590*/  BRA.DIV UR4, `(.L_x_2392) ;  /* 0x0000012e04247947 */ /* 0x000fea000b800000 */
.L_x_2649:
[----:B------:R-:W-:-:S03]  /*c5a0*/  UMOV UR4, 0xffffffff ;  /* 0xffffffff00047882 */ /* 0x000fc60000000000 */
[----:B------:R-:W-:Y:S05]  /*c5b0*/  BRA.DIV UR4, `(.L_x_2393) ;  /* 0x0000012e04447947 */ /* 0x000fea000b800000 */
.L_x_2652:
[----:B------:R-:W-:-:S03]  /*c5c0*/  UMOV UR4, 0xffffffff ;  /* 0xffffffff00047882 */ /* 0x000fc60000000000 */
[----:B------:R-:W-:Y:S05]  /*c5d0*/  BRA.DIV UR4, `(.L_x_2394) ;  /* 0x0000012e04647947 */ /* 0x000fea000b800000 */
.L_x_2655:
[----:B------:R-:W-:-:S03]  /*c5e0*/  UMOV UR4, 0xffffffff ;  /* 0xffffffff00047882 */ /* 0x000fc60000000000 */
[----:B------:R-:W-:Y:S05]  /*c5f0*/  BRA.DIV UR4, `(.L_x_2395) ;  /* 0x0000012e04847947 */ /* 0x000fea000b800000 */
.L_x_2658:
[----:B------:R-:W-:-:S03]  /*c600*/  UMOV UR4, 0xffffffff ;  /* 0xffffffff00047882 */ /* 0x000fc60000000000 */
[----:B------:R-:W-:Y:S05]  /*c610*/  BRA.DIV UR4, `(.L_x_2396) ;  /* 0x0000012e04a47947 */ /* 0x000fea000b800000 */
.L_x_2661:
        /* <DEDUP_REMOVED lines=14> */
[----:B------:R-:W-:Y:S01]  /*c700*/  PRMT R76, R9, 0x7610, R76 ;  /* 0x00007610094c7816 */ /* 0x000fe2000000004c */
[----:B------:R-:W-:Y:S01]  /*c710*/  IMAD.MOV.U32 R9, RZ, RZ, R30 ;  /* 0x000000ffff097224 */ /* 0x000fe200078e001e */
[----:B------:R-:W-:-:S02]  /*c720*/  LOP3.LUT R0, R0, 0xfffffffe, RZ, 0xc0, !PT ;  /* 0xfffffffe00007812 */ /* 0x000fc400078ec0ff */
[----:B------:R-:W-:Y:S01]  /*c730*/  PRMT R55, R55, 0x5410, R8 ;  /* 0x0000541037377816 */ /* 0x000fe20000000008 */
[----:B------:R-:W-:Y:S01]  /*c740*/  IMAD.MOV.U32 R8, RZ, RZ, R26 ;  /* 0x000000ffff087224 */ /* 0x000fe200078e001a */
[----:B0-----:R-:W-:Y:S01]  /*c750*/  PRMT R70, R9, 0x7610, R70 ;  /* 0x0000761009467816 */ /* 0x001fe20000000046 */
        /* <DEDUP_REMOVED lines=49> */
.L_x_2662:
[----:B------:R-:W-:Y:S05]  /*ca70*/  BSYNC B1 ;  /* 0x0000000000017941 */ /* 0x000fea0003800000 */
.L_x_2397:
        /* <DEDUP_REMOVED lines=105> */
.L_x_2400:
[----:B------:R-:W-:Y:S05]  /*d110*/  BSYNC B1 ;  /* 0x0000000000017941 */ /* 0x000fea0003800000 */
.L_x_2399:
        /* <DEDUP_REMOVED lines=104> */
.L_x_2402:
[----:B------:R-:W-:Y:S05]  /*d7a0*/  BSYNC B1 ;  /* 0x0000000000017941 */ /* 0x000fea0003800000 */
.L_x_2401:
        /* <DEDUP_REMOVED lines=104> */
.L_x_2404:
[----:B------:R-:W-:Y:S05]  /*de30*/  BSYNC B1 ;  /* 0x0000000000017941 */ /* 0x000fea0003800000 */
.L_x_2403:
[----:B--23--:R-:W-:Y:S02]  /*de40*/  PRMT R12, R12, 0x5410, R0 ;  /* 0x000054100c0c7816 */ /* 0x00cfe40000000000 */
[----:B------:R-:W-:Y:S01]  /*de50*/  PRMT R14, R14, 0x5410, R3 ;  /* 0x000054100e0e7816 */ /* 0x000fe20000000003 */
[----:B------:R-:W-:Y:S06]  /*de60*/  @P0 BRA `(.L_x_2378) ;  /* 0x0000000400980947 */ /* 0x000fec0003800000 */
[----:B------:R-:W-:Y:S02]  /*de70*/  LEA.HI R21, R21, R219, RZ, 0x1d ;  /* 0x000000db15157211 */ /* 0x000fe400078fe8ff */
[----:B------:R-:W-:Y:S02]  /*de80*/  SHF.R.U64 R25, R44, 0x10, R45 ;  /* 0x000000102c197819 */ /* 0x000fe4000000122d */
[----:B-1----:R-:W-:Y:S01]  /*de90*/  SHF.R.S32.HI R4, RZ, 0x1f, R21 ;  /* 0x0000001fff047819 */ /* 0x002fe20000011415 */
        /* <DEDUP_REMOVED lines=12> */
[----:B------:R-:W1:Y:S01]  /*df60*/  LDS.128 R4, [R228] ;  /* 0x00000000e4047984 */ /* 0x000e620000000c00 */
[----:B------:R-:W-:Y:S01]  /*df70*/  SHF.R.U32.HI R44, RZ, 0x10, R45 ;  /* 0x00000010ff2c7819 */ /* 0x000fe2000001162d */
[----:B------:R-:W-:Y:S01]  /*df80*/  IMAD.U32 R27, R56, 0x10000, RZ ;  /* 0x00010000381b7824 */ /* 0x000fe200078e00ff */
[----:B------:R-:W-:Y:S01]  /*df90*/  SHF.R.U32.HI R48, RZ, 0x10, R49 ;  /* 0x00000010ff307819 */ /* 0x000fe20000011631 */
[----:B------:R-:W-:Y:S01]  /*dfa0*/  IMAD R3, R3, 0x2, R2 ;  /* 0x0000000203037824 */ /* 0x000fe200078e0202 */
[----:B------:R-:W-:Y:S02]  /*dfb0*/  PRMT R54, R54, 0x5410, R15 ;  /* 0x0000541036367816 */ /* 0x000fe4000000000f */
[----:B------:R-:W-:Y:S02]  /*dfc0*/  SHF.R.U32.HI R30, RZ, 0x10, R51 ;  /* 0x00000010ff1e7819 */ /* 0x000fe40000011633 */
[----:B0-----:R-:W0:Y:S01]  /*dfd0*/  LDS.128 R8, [R3+0x10400] ;  /* 0x0104000003087984 */ /* 0x001e220000000c00 */
[----:B------:R-:W-:-:S02]  /*dfe0*/  PRMT R53, R53, 0x5410, R44 ;  /* 0x0000541035357816 */ /* 0x000fc4000000002c */
[----:B------:R-:W-:Y:S02]  /*dff0*/  PRMT R57, R57, 0x5410, R48 ;  /* 0x0000541039397816 */ /* 0x000fe40000000030 */
[----:B------:R-:W-:Y:S02]  /*e000*/  SHF.R.U32.HI R46, RZ, 0x10, R47 ;  /* 0x00000010ff2e7819 */ /* 0x000fe4000001162f */
[----:B------:R-:W-:Y:S01]  /*e010*/  SHF.R.U64 R28, R50, 0x10, R51 ;  /* 0x00000010321c7819 */ /* 0x000fe20000001233 */
[----:B------:R-:W-:Y:S01]  /*e020*/  IMAD.U32 R29, R57, 0x10000, RZ ;  /* 0x00010000391d7824 */ /* 0x000fe200078e00ff */
[----:B------:R-:W-:Y:S02]  /*e030*/  PRMT R30, R14, 0x5432, R30 ;  /* 0x000054320e1e7816 */ /* 0x000fe4000000001e */
[----:B------:R-:W-:Y:S02]  /*e040*/  PRMT R55, R55, 0x5410, R46 ;  /* 0x0000541037377816 */ /* 0x000fe4000000002e */
[----:B------:R-:W-:-:S02]  /*e050*/  PRMT R28, R12, 0x5432, R28 ;  /* 0x000054320c1c7816 */ /* 0x000fc4000000001c */
[----:B------:R-:W-:Y:S01]  /*e060*/  LOP3.LUT R25, R25, 0xffff0000, RZ, 0xc0, !PT ;  /* 0xffff000019197812 */ /* 0x000fe200078ec0ff */
[C---:B-1----:R-:W-:Y:S01]  /*e070*/  IMAD.U32 R0, R4.reuse, 0x10000, RZ ;  /* 0x0001000004007824 */ /* 0x042fe200078e00ff */
[----:B------:R-:W-:Y:S01]  /*e080*/  LOP3.LUT R4, R4, 0xffff0000, RZ, 0xc0, !PT ;  /* 0xffff000004047812 */ /* 0x000fe200078ec0ff */
[C---:B------:R-:W-:Y:S01]  /*e090*/  IMAD.U32 R12, R5.reuse, 0x10000, RZ ;  /* 0x00010000050c7824 */ /* 0x040fe200078e00ff */
[----:B------:R-:W-:Y:S01]  /*e0a0*/  LOP3.LUT R5, R5, 0xffff0000, RZ, 0xc0, !PT ;  /* 0xffff000005057812 */ /* 0x000fe200078ec0ff */
[C---:B------:R-:W-:Y:S01]  /*e0b0*/  IMAD.U32 R14, R7.reuse, 0x10000, RZ ;  /* 0x00010000070e7824 */ /* 0x040fe200078e00ff */
[----:B------:R-:W-:Y:S01]  /*e0c0*/  LOP3.LUT R7, R7, 0xffff0000, RZ, 0xc0, !PT ;  /* 0xffff000007077812 */ /* 0x000fe200078ec0ff */
[C---:B------:R-:W-:Y:S01]  /*e0d0*/  IMAD.U32 R13, R6.reuse, 0x10000, RZ ;  /* 0x00010000060d7824 */ /* 0x040fe200078e00ff */
        /* <DEDUP_REMOVED lines=63> */
.L_x_2378:
[----:B------:R-:W-:Y:S05]  /*e4d0*/  BSYNC B0 ;  /* 0x0000000000007941 */ /* 0x000fea0003800000 */
.L_x_2338:
        /* <DEDUP_REMOVED lines=8> */
.L_x_2336:
[----:B------:R-:W-:-:S13]  /*e560*/  ISETP.NE.AND P0, PT, R197, 0x3, PT ;  /* 0x00000003c500780c */ /* 0x000fda0003f05270 */
[----:B------:R-:W-:Y:S05]  /*e570*/  @!P0 BRA `(.L_x_2405) ;  /* 0x0000000000048947 */ /* 0x000fea0003800000 */
[----:B------:R-:W-:Y:S01]  /*e580*/  BPT.TRAP 0x1 ;  /* 0x000000040000795c */ /* 0x000fe20000300000 */
.L_x_2405:
[----:B0-23--:R-:W-:Y:S01]  /*e590*/  IMAD R3, R185, 0x8, R2 ;  /* 0x00000008b9037824 */ /* 0x00dfe200078e0202 */
[----:B------:R-:W-:-:S04]  /*e5a0*/  SHF.L.U32 R0, R190, 0x1f, RZ ;  /* 0x0000001fbe007819 */ /* 0x000fc800000006ff */
[----:B------:R0:W2:Y:S01]  /*e5b0*/  SYNCS.PHASECHK.TRANS64.TRYWAIT P2, [R3+URZ+0x28830], R0 ;  /* 0x02883000030075a7 */ /* 0x0000a2000804017f */
[----:B------:R-:W-:Y:S05]  /*e5c0*/  @!P0 BRA `(.L_x_2406) ;  /* 0x0000000000048947 */ /* 0x000fea0003800000 */
[----:B------:R-:W-:Y:S01]  /*e5d0*/  BPT.TRAP 0x1 ;  /* 0x000000040000795c */ /* 0x000fe20000300000 */
.L_x_2406:
[----:B-1--4-:R-:W1:Y:S01]  /*e5e0*/  S2R R4, SR_TID.X ;  /* 0x0000000000047919 */ /* 0x012e620000002100 */
[----:B------:R-:W-:Y:S01]  /*e5f0*/  IMAD.MOV.U32 R151, RZ, RZ, RZ ;  /* 0x000000ffff977224 */ /* 0x000fe200078e00ff */
[----:B-1----:R-:W-:-:S04]  /*e600*/  LOP3.LUT R4, R4, 0x7f, RZ, 0xc0, !PT ;  /* 0x0000007f04047812 */ /* 0x002fc800078ec0ff */
[----:B------:R-:W-:Y:S01]  /*e610*/  ISETP.NE.AND P1, PT, R4, RZ, PT ;  /* 0x000000ff0400720c */ /* 0x000fe20003f25270 */
[----:B--2---:R-:W-:-:S12]  /*e620*/  @P2 BRA `(.L_x_2407) ;  /* 0x0000000000082947 */ /* 0x004fd80003800000 */
[----:B------:R-:W1:Y:S02]  /*e630*/  SYNCS.PHASECHK.TRANS64.TRYWAIT P2, [R3+URZ+0x28830], R0 ;  /* 0x02883000030075a7 */ /* 0x000e64000804017f */
[----:B-1----:R-:W-:Y:S05]  /*e640*/  @!P2 BRA `(.L_x_2408) ;  /* 0x0000010c00d4a947 */ /* 0x002fea0003800000 */
.L_x_2407:
[----:B------:R-:W-:Y:S05]  /*e650*/  WARPSYNC.ALL ;  /* 0x0000000000007948 */ /* 0x000fea0003800000 */
[----:B01----:R-:W-:Y:S01]  /*e660*/  VIADD R0, R2, 0x18400 ;  /* 0x0001840002007836 */ /* 0x003fe20000000000 */
        /* <DEDUP_REMOVED lines=49> */
[----:B------:R-:W-:Y:S01]  /*e980*/  IMAD.MOV.U32 R0, RZ, RZ, -0x80 ;  /* 0xffffff80ff007424 */ /* 0x000fe200078e00ff */
[----:B------:R-:W-:Y:S01]  /*e990*/  ULDC UR43, c[0x0][0x988] ;  /* 0x00026200002b7ab9 */ /* 0x000fe20000000800 */
[----:B------:R-:W-:Y:S01]  /*e9a0*/  R2UR UR14, R8 ;  /* 0x00000000080e72ca */ /* 0x000fe200000e0000 */
[C---:B------:R-:W-:Y:S01]  /*e9b0*/  VIADD R8, R6.reuse, 0x404 ;  /* 0x0000040406087836 */ /* 0x040fe20000000000 */
[----:B------:R-:W-:Y:S01]  /*e9c0*/  ULDC UR44, c[0x0][0x988] ;  /* 0x00026200002c7ab9 */ /* 0x000fe20000000800 */
[----:B------:R-:W-:-:S02]  /*e9d0*/  VIADD R6, R6, 0x406 ;  /* 0x0000040606067836 */ /* 0x000fc40000000000 */
[----:B------:R-:W-:Y:S01]  /*e9e0*/  IMAD R7, R123, R0, 0x80 ;  /* 0x000000807b077424 */ /* 0x000fe200078e0200 */
[----:B------:R-:W-:Y:S01]  /*e9f0*/  R2UR UR18, R8 ;  /* 0x00000000081272ca */ /* 0x000fe200000e0000 */
[----:B------:R-:W-:Y:S01]  /*ea00*/  @!P1 VIADD R3, R3, 0x28840 ;  /* 0x0002884003039836 */ /* 0x000fe20000000000 */
[----:B------:R-:W-:Y:S01]  /*ea10*/  R2UR UR22, R6 ;  /* 0x00000000061672ca */ /* 0x000fe200000e0000 */
[----:B------:R-:W-:Y:S02]  /*ea20*/  IMAD.IADD R7, R198, 0x1, R7 ;  /* 0x00000001c6077824 */ /* 0x000fe400078e0207 */
[----:B------:R-:W-:Y:S01]  /*ea30*/  IMAD R6, R193, 0x80, R213 ;  /* 0x00000080c1067824 */ /* 0x000fe200078e02d5 */
[----:B------:R-:W-:Y:S01]  /*ea40*/  @!P1 PRMT R3, RZ, 0x654, R3 ;  /* 0x00000654ff039816 */ /* 0x000fe20000000003 */
[--C-:B------:R-:W-:Y:S01]  /*ea50*/  IMAD R4, R212, -0x2, R7.reuse ;  /* 0xfffffffed4047824 */ /* 0x100fe200078e0207 */
[----:B------:R-:W-:Y:S01]  /*ea60*/  IADD3 R9, -R195, 0x1, R7 ;  /* 0x00000001c3097810 */ /* 0x000fe20007ffe107 */
[----:B------:R-:W-:-:S02]  /*ea70*/  IMAD.MOV.U32 R150, RZ, RZ, R151 ;  /* 0x000000ffff967224 */ /* 0x000fc400078e0097 */
[----:B------:R-:W-:Y:S02]  /*ea80*/  IMAD.MOV.U32 R149, RZ, RZ, R151 ;  /* 0x000000ffff957224 */ /* 0x000fe400078e0097 */
[----:B------:R-:W-:Y:S02]  /*ea90*/  IMAD R89, R212, -0x2, R9 ;  /* 0xfffffffed4597824 */ /* 0x000fe400078e0209 */
[--C-:B------:R-:W-:Y:S02]  /*eaa0*/  IMAD.MOV.U32 R148, RZ, RZ, R151.reuse ;  /* 0x000000ffff947224 */ /* 0x100fe400078e0097 */
[--C-:B------:R-:W-:Y:S01]  /*eab0*/  IMAD.MOV.U32 R147, RZ, RZ, R151.reuse ;  /* 0x000000ffff937224 */ /* 0x100fe200078e0097 */
[----:B------:R-:W-:Y:S01]  /*eac0*/  IADD3 R7, R89, 0x8, R6 ;  /* 0x0000000859077810 */ /* 0x000fe20007ffe006 */
[--C-:B------:R-:W-:Y:S02]  /*ead0*/  IMAD.MOV.U32 R146, RZ, RZ, R151.reuse ;  /* 0x000000ffff927224 */ /* 0x100fe400078e0097 */
[--C-:B------:R-:W-:Y:S01]  /*eae0*/  IMAD.MOV.U32 R145, RZ, RZ, R151.reuse ;  /* 0x000000ffff917224 */ /* 0x100fe200078e0097 */
[----:B------:R-:W-:Y:S01]  /*eaf0*/  VIMNMX R0, R4, R7, PT ;  /* 0x0000000704007248 */ /* 0x000fe20003fe0100 */
[----:B------:R-:W-:-:S02]  /*eb00*/  IMAD.MOV.U32 R144, RZ, RZ, R151 ;  /* 0x000000ffff907224 */ /* 0x000fc400078e0097 */
[--C-:B------:R-:W-:Y:S01]  /*eb10*/  IMAD.MOV.U32 R143, RZ, RZ, R151.reuse ;  /* 0x000000ffff8f7224 */ /* 0x100fe200078e0097 */
[C---:B------:R-:W-:Y:S01]  /*eb20*/  ISETP.GT.AND P2, PT, R0.reuse, RZ, PT ;  /* 0x000000ff0000720c */ /* 0x040fe20003f44270 */
[--C-:B------:R-:W-:Y:S01]  /*eb30*/  IMAD.MOV.U32 R142, RZ, RZ, R151.reuse ;  /* 0x000000ffff8e7224 */ /* 0x100fe200078e0097 */
[C---:B------:R-:W-:Y:S01]  /*eb40*/  ISETP.GT.AND P3, PT, R0.reuse, 0x1, PT ;  /* 0x000000010000780c */ /* 0x040fe20003f64270 */
[--C-:B------:R-:W-:Y:S01]  /*eb50*/  IMAD.MOV.U32 R141, RZ, RZ, R151.reuse ;  /* 0x000000ffff8d7224 */ /* 0x100fe200078e0097 */
[----:B------:R-:W-:Y:S01]  /*eb60*/  ISETP.GT.AND P4, PT, R0, 0x8, PT ;  /* 0x000000080000780c */ /* 0x000fe20003f84270 */
        /* <DEDUP_REMOVED lines=22> */
[--C-:B-----5:R-:W-:Y:S02]  /*ecd0*/  IMAD.MOV.U32 R117, RZ, RZ, R151.reuse ;  /* 0x000000ffff757224 */ /* 0x120fe400078e0097 */
        /* <DEDUP_REMOVED lines=16> */
[----:B------:R-:W-:Y:S01]  /*ede0*/  IMAD.MOV.U32 R88, RZ, RZ, R151 ;  /* 0x000000ffff587224 */ /* 0x000fe200078e0097 */
        /* <DEDUP_REMOVED lines=8> */
[----:B------:R-:W-:Y:S01]  /*ee70*/  HGMMA.64x128x16.F32.BF16 R24, gdesc[UR4], R24, gsb0 ;  /* 0x01e00000041879f0 */ /* 0x000fe20008001818 */
[----:B------:R-:W-:Y:S02]  /*ee80*/  ULDC UR6, c[0x0][0x988] ;  /* 0x0002620000067ab9 */ /* 0x000fe40000000800 */
        /* <DEDUP_REMOVED lines=19> */
[C---:B------:R-:W-:Y:S02]  /*efc0*/  ISETP.GT.AND P3, PT, R0.reuse, 0x10, PT ;  /* 0x000000100000780c */ /* 0x040fe40003f64270 */
[----:B------:R-:W-:Y:S02]  /*efd0*/  FSEL R97, R31, -INF , P2 ;  /* 0xff8000001f617808 */ /* 0x000fe40001000000 */
[----:B------:R-:W-:Y:S02]  /*efe0*/  FMNMX.FTZ R8, R95, R8, !PT ;  /* 0x000000085f087209 */ /* 0x000fe40007810000 */
        /* <DEDUP_REMOVED lines=25> */
[----:B------:R-:W-:Y:S01]  /*f180*/  FSEL R39, R50, -INF , P3 ;  /* 0xff80000032277808 */ /* 0x000fe20001800000 */
[----:B------:R-:W-:Y:S01]  /*f190*/  IMAD.IADD R50, R198, 0x1, -R195 ;  /* 0x00000001c6327824 */ /* 0x000fe200078e0ac3 */
[----:B------:R-:W-:-:S02]  /*f1a0*/  FMNMX.FTZ R8, R47, R8, !PT ;  /* 0x000000082f087209 */ /* 0x000fc40007810000 */
[C---:B------:R-:W-:Y:S01]  /*f1b0*/  ISETP.GT.AND P3, PT, R0.reuse, 0x38, PT ;  /* 0x000000380000780c */ /* 0x040fe20003f64270 */
[----:B------:R-:W-:Y:S01]  /*f1c0*/  IMAD R50, R193, 0x80, R50 ;  /* 0x00000080c1327824 */ /* 0x000fe200078e0232 */
[----:B------:R-:W-:Y:S02]  /*f1d0*/  FSEL R51, R51, -INF , P2 ;  /* 0xff80000033337808 */ /* 0x000fe40001000000 */
[----:B------:R-:W-:Y:S02]  /*f1e0*/  FMNMX.FTZ R8, R39, R8, !PT ;  /* 0x0000000827087209 */ /* 0x000fe40007810000 */
[----:B------:R-:W-:Y:S02]  /*f1f0*/  ISETP.GT.AND P2, PT, R0, 0x39, PT ;  /* 0x000000390000780c */ /* 0x000fe40003f44270 */
[----:B------:R-:W-:Y:S02]  /*f200*/  FSEL R35, R54, -INF , P3 ;  /* 0xff80000036237808 */ /* 0x000fe40001800000 */
[----:B------:R-:W-:-:S02]  /*f210*/  FMNMX.FTZ R8, R51, R8, !PT ;  /* 0x0000000833087209 */ /* 0x000fc40007810000 */
[C---:B------:R-:W-:Y:S02]  /*f220*/  ISETP.GT.AND P3, PT, R0.reuse, 0x40, PT ;  /* 0x000000400000780c */ /* 0x040fe40003f64270 */
        /* <DEDUP_REMOVED lines=44> */
[----:B------:R-:W-:Y:S01]  /*f4f0*/  ISETP.GT.AND P2, PT, R0, 0x79, PT ;  /* 0x000000790000780c */ /* 0x000fe20003f44270 */
[----:B------:R-:W-:Y:S01]  /*f500*/  IMAD.U32 R0, RZ, RZ, UR6 ;  /* 0x00000006ff007e24 */ /* 0x000fe2000f8e00ff */
[----:B------:R-:W-:Y:S02]  /*f510*/  FSEL R31, R86, -INF , P3 ;  /* 0xff800000561f7808 */ /* 0x000fe40001800000 */
[----:B------:R-:W-:-:S02]  /*f520*/  FMNMX.FTZ R8, R83, R8, !PT ;  /* 0x0000000853087209 */ /* 0x000fc40007810000 */
[----:B------:R-:W-:Y:S02]  /*f530*/  FSEL R87, R87, -INF , P2 ;  /* 0xff80000057577808 */ /* 0x000fe40001000000 */
[----:B------:R-:W-:Y:S02]  /*f540*/  FMNMX.FTZ R8, R31, R8, !PT ;  /* 0x000000081f087209 */ /* 0x000fe40007810000 */
[----:B------:R-:W-:Y:S02]  /*f550*/  VIADDMNMX R34, R6, R89, R4, PT ;  /* 0x0000005906227246 */ /* 0x000fe40003800104 */
[----:B------:R-:W-:Y:S02]  /*f560*/  FMNMX.FTZ R10, R87, R8, !PT ;  /* 0x00000008570a7209 */ /* 0x000fe40007810000 */
[C---:B------:R-:W-:Y:S02]  /*f570*/  ISETP.GT.AND P3, PT, R34.reuse, 0x1, PT ;  /* 0x000000012200780c */ /* 0x040fe40003f64270 */
[----:B------:R-:W-:Y:S01]  /*f580*/  ISETP.GT.AND P4, PT, R34, 0x8, PT ;  /* 0x000000082200780c */ /* 0x000fe20003f84270 */
[----:B------:R-:W1:Y:S01]  /*f590*/  SHFL.BFLY PT, R43, R10, 0x2, 0x1f ;  /* 0x0c401f000a2b7f89 */ /* 0x000e6200000e0000 */
[----:B------:R-:W-:-:S02]  /*f5a0*/  FSEL R30, R25, -INF , P3 ;  /* 0xff800000191e7808 */ /* 0x000fc40001800000 */
[----:B------:R-:W-:Y:S02]  /*f5b0*/  FSEL R25, R28, -INF , P4 ;  /* 0xff8000001c197808 */ /* 0x000fe40002000000 */
[----:B------:R-:W-:-:S04]  /*f5c0*/  ISETP.GT.AND P3, PT, R34, 0x10, PT ;  /* 0x000000102200780c */ /* 0x000fc80003f64270 */
[----:B------:R-:W-:Y:S02]  /*f5d0*/  FSEL R89, R32, -INF , P3 ;  /* 0xff80000020597808 */ /* 0x000fe40001800000 */
[----:B------:R-:W-:Y:S02]  /*f5e0*/  ISETP.GT.AND P3, PT, R34, 0x18, PT ;  /* 0x000000182200780c */ /* 0x000fe40003f64270 */
[----:B-1----:R-:W-:-:S05]  /*f5f0*/  FMNMX.FTZ R43, R10, R43, !PT ;  /* 0x0000002b0a2b7209 */ /* 0x002fca0007810000 */
[----:B------:R-:W1:Y:S02]  /*f600*/  SHFL.BFLY PT, R8, R43, 0x1, 0x1f ;  /* 0x0c201f002b087f89 */ /* 0x000e6400000e0000 */
[----:B-1----:R-:W-:-:S04]  /*f610*/  FMNMX.FTZ R8, R43, R8, !PT ;  /* 0x000000082b087209 */ /* 0x002fc80007810000 */
[C---:B------:R-:W-:Y:S01]  /*f620*/  FSETP.NEU.FTZ.AND P2, PT, R8.reuse, -INF , PT ;  /* 0xff8000000800780b */ /* 0x040fe20003f5d000 */
[----:B------:R-:W-:-:S05]  /*f630*/  FMUL.FTZ R26, R8, R0 ;  /* 0x00000000081a7220 */ /* 0x000fca0000410000 */
[----:B------:R-:W-:Y:S02]  /*f640*/  FSEL R26, R26, RZ, P2 ;  /* 0x000000ff1a1a7208 */ /* 0x000fe40001000000 */
[----:B------:R-:W-:-:S03]  /*f650*/  ISETP.GT.AND P2, PT, R34, RZ, PT ;  /* 0x000000ff2200720c */ /* 0x000fc60003f44270 */
[-CC-:B------:R-:W-:Y:S01]  /*f660*/  FFMA.FTZ R181, R91, R0.reuse, -R26.reuse ;  /* 0x000000005bb57223 */ /* 0x180fe2000001081a */
[----:B------:R-:W-:Y:S01]  /*f670*/  FSEL R43, R24, -INF , P2 ;  /* 0xff800000182b7808 */ /* 0x000fe20001000000 */
[-CC-:B------:R-:W-:Y:S01]  /*f680*/  FFMA.FTZ R93, R93, R0.reuse, -R26.reuse ;  /* 0x000000005d5d7223 */ /* 0x180fe2000001081a */
[C---:B------:R-:W-:Y:S01]  /*f690*/  ISETP.GT.AND P2, PT, R34.reuse, 0x9, PT ;  /* 0x000000092200780c */ /* 0x040fe20003f44270 */
[--C-:B------:R-:W-:Y:S01]  /*f6a0*/  FFMA.FTZ R183, R95, R0, -R26.reuse ;  /* 0x000000005fb77223 */ /* 0x100fe2000001081a */
[----:B------:R-:W-:Y:S01]  /*f6b0*/  FMNMX.FTZ R10, R43, R30, !PT ;  /* 0x0000001e2b0a7209 */ /* 0x000fe20007810000 */
[----:B------:R1:W-:Y:S01]  /*f6c0*/  MUFU.EX2 R4, R93 ;  /* 0x0000005d00047308 */ /* 0x0003e20000000800 */
[----:B------:R-:W-:Y:S01]  /*f6d0*/  FSEL R29, R29, -INF , P2 ;  /* 0xff8000001d1d7808 */ /* 0x000fe20001000000 */
[--C-:B------:R-:W-:Y:S01]  /*f6e0*/  FFMA.FTZ R6, R97, R0, -R26.reuse ;  /* 0x0000000061067223 */ /* 0x100fe2000001081a */
[----:B------:R-:W-:Y:S01]  /*f6f0*/  FMNMX.FTZ R10, R25, R10, !PT ;  /* 0x0000000a190a7209 */ /* 0x000fe20007810000 */
[-CC-:B------:R-:W-:Y:S01]  /*f700*/  FFMA.FTZ R177, R99, R0.reuse, -R26.reuse ;  /* 0x0000000063b17223 */ /* 0x180fe2000001081a */
[C---:B------:R-:W-:Y:S01]  /*f710*/  ISETP.GT.AND P2, PT, R34.reuse, 0x11, PT ;  /* 0x000000112200780c */ /* 0x040fe20003f44270 */
[--C-:B------:R-:W-:Y:S01]  /*f720*/  FFMA.FTZ R101, R101, R0, -R26.reuse ;  /* 0x0000000065657223 */ /* 0x100fe2000001081a */
[----:B------:R-:W-:Y:S01]  /*f730*/  FMNMX.FTZ R10, R29, R10, !PT ;  /* 0x0000000a1d0a7209 */ /* 0x000fe20007810000 */
[-CC-:B------:R-:W-:Y:S01]  /*f740*/  FFMA.FTZ R179, R103, R0.reuse, -R26.reuse ;  /* 0x0000000067b37223 */ /* 0x180fe2000001081a */
[----:B------:R-:W-:Y:S01]  /*f750*/  FSEL R33, R33, -INF , P2 ;  /* 0xff80000021217808 */ /* 0x000fe20001000000 */
[--C-:B------:R-:W-:Y:S01]  /*f760*/  FFMA.FTZ R28, R47, R0, -R26.reuse ;  /* 0x000000002f1c7223 */ /* 0x100fe2000001081a */
        /* <DEDUP_REMOVED lines=8> */
[C---:B------:R-:W-:Y:S01]  /*f7f0*/  ISETP.GT.AND P3, PT, R34.reuse, 0x20, PT ;  /* 0x000000202200780c */ /* 0x040fe20003f64270 */
[----:B------:R2:W-:Y:S01]  /*f800*/  MUFU.EX2 R10, R101 ;  /* 0x00000065000a7308 */ /* 0x0005e20000000800 */
[----:B------:R-:W-:Y:S01]  /*f810*/  FSEL R37, R37, -INF , P2 ;  /* 0xff80000025257808 */ /* 0x000fe20001000000 */
[--C-:B------:R-:W-:Y:S01]  /*f820*/  FFMA.FTZ R153, R13, R0, -R26.reuse ;  /* 0x000000000d997223 */ /* 0x100fe2000001081a */
[----:B------:R-:W-:Y:S01]  /*f830*/  FMNMX.FTZ R12, R91, R12, !PT ;  /* 0x0000000c5b0c7209 */ /* 0x000fe20007810000 */
[-CC-:B------:R-:W-:Y:S01]  /*f840*/  FFMA.FTZ R155, R7, R0.reuse, -R26.reuse ;  /* 0x00000000079b7223 */ /* 0x180fe2000001081a */
[----:B------:R-:W-:Y:S01]  /*f850*/  ISETP.GT.AND P2, PT, R34, 0x21, PT ;  /* 0x000000212200780c */ /* 0x000fe20003f44270 */
[--C-:B------:R-:W-:Y:S01]  /*f860*/  FFMA.FTZ R157, R9, R0, -R26.reuse ;  /* 0x00000000099d7223 */ /* 0x100fe2000001081a */
[----:B-1----:R-:W-:Y:S01]  /*f870*/  FSEL R93, R40, -INF , P3 ;  /* 0xff800000285d7808 */ /* 0x002fe20001800000 */
[----:B------:R-:W1:Y:S01]  /*f880*/  MUFU.EX2 R181, R181 ;  /* 0x000000b500b57308 */ /* 0x000e620000000800 */
[----:B------:R-:W-:Y:S01]  /*f890*/  FMNMX.FTZ R12, R37, R12, !PT ;  /* 0x0000000c250c7209 */ /* 0x000fe20007810000 */
[-CC-:B------:R-:W-:Y:S01]  /*f8a0*/  FFMA.FTZ R159, R11, R0.reuse, -R26.reuse ;  /* 0x000000000b9f7223 */ /* 0x180fe2000001081a */
[C---:B------:R-:W-:Y:S01]  /*f8b0*/  ISETP.GT.AND P3, PT, R34.reuse, 0x28, PT ;  /* 0x000000282200780c */ /* 0x040fe20003f64270 */
[-CC-:B------:R-:W-:Y:S01]  /*f8c0*/  FFMA.FTZ R105, R105, R0.reuse, -R26.reuse ;  /* 0x0000000069697223 */ /* 0x180fe2000001081a */
[----:B------:R-:W-:Y:S01]  /*f8d0*/  FSEL R41, R41, -INF , P2 ;  /* 0xff80000029297808 */ /* 0x000fe20001000000 */
[--C-:B------:R-:W-:Y:S01]  /*f8e0*/  FFMA.FTZ R173, R107, R0, -R26.reuse ;  /* 0x000000006bad7223 */ /* 0x100fe2000001081a */
[----:B------:R-:W-:Y:S01]  /*f8f0*/  FMNMX.FTZ R12, R93, R12, !PT ;  /* 0x0000000c5d0c7209 */ /* 0x000fe20007810000 */
[----:B------:R-:W3:Y:S01]  /*f900*/  MUFU.EX2 R183, R183 ;  /* 0x000000b700b77308 */ /* 0x000ee20000000800 */
[----:B------:R-:W-:Y:S01]  /*f910*/  ISETP.GT.AND P2, PT, R34, 0x29, PT ;  /* 0x000000292200780c */ /* 0x000fe20003f44270 */
[-CC-:B------:R-:W-:Y:S01]  /*f920*/  FFMA.FTZ R161, R15, R0.reuse, -R26.reuse ;  /* 0x000000000fa17223 */ /* 0x180fe2000001081a */
[----:B------:R-:W-:Y:S01]  /*f930*/  FSEL R95, R44, -INF , P3 ;  /* 0xff8000002c5f7808 */ /* 0x000fe20001800000 */
[--C-:B------:R-:W-:Y:S01]  /*f940*/  FFMA.FTZ R109, R109, R0, -R26.reuse ;  /* 0x000000006d6d7223 */ /* 0x100fe2000001081a */
[----:B------:R-:W-:Y:S01]  /*f950*/  FMNMX.FTZ R14, R41, R12, !PT ;  /* 0x0000000c290e7209 */ /* 0x000fe20007810000 */
[-CC-:B------:R-:W-:Y:S01]  /*f960*/  FFMA.FTZ R175, R111, R0.reuse, -R26.reuse ;  /* 0x000000006faf7223 */ /* 0x180fe2000001081a */
[C---:B------:R-:W-:Y:S01]  /*f970*/  ISETP.GT.AND P3, PT, R34.reuse, 0x30, PT ;  /* 0x000000302200780c */ /* 0x040fe20003f64270 */
[----:B------:R-:W4:Y:S01]  /*f980*/  MUFU.EX2 R6, R6 ;  /* 0x0000000600067308 */ /* 0x000f220000000800 */
[----:B------:R-:W-:Y:S01]  /*f990*/  FSEL R45, R45, -INF , P2 ;  /* 0xff8000002d2d7808 */ /* 0x000fe20001000000 */
[--C-:B------:R-:W-:Y:S01]  /*f9a0*/  FFMA.FTZ R163, R21, R0, -R26.reuse ;  /* 0x0000000015a37223 */ /* 0x100fe2000001081a */
[----:B------:R-:W-:Y:S01]  /*f9b0*/  FMNMX.FTZ R14, R95, R14, !PT ;  /* 0x0000000e5f0e7209 */ /* 0x000fe20007810000 */
[-CC-:B------:R-:W-:Y:S01]  /*f9c0*/  FFMA.FTZ R165, R27, R0.reuse, -R26.reuse ;  /* 0x000000001ba57223 */ /* 0x180fe2000001081a */
[----:B------:R-:W-:Y:S01]  /*f9d0*/  ISETP.GT.AND P2, PT, R34, 0x31, PT ;  /* 0x000000312200780c */ /* 0x000fe20003f44270 */
[--C-:B------:R-:W-:Y:S01]  /*f9e0*/  FFMA.FTZ R59, R59, R0, -R26.reuse ;  /* 0x000000003b3b7223 */ /* 0x100fe2000001081a */
[----:B------:R-:W-:Y:S01]  /*f9f0*/  FSEL R97, R48, -INF , P3 ;  /* 0xff80000030617808 */ /* 0x000fe20001800000 */
[----:B------:R-:W0:Y:S01]  /*fa00*/  MUFU.EX2 R177, R177 ;  /* 0x000000b100b17308 */ /* 0x000e220000000800 */
[----:B------:R-:W-:Y:S01]  /*fa10*/  FMNMX.FTZ R14, R45, R14, !PT ;  /* 0x0000000e2d0e7209 */ /* 0x000fe20007810000 */
[-CC-:B------:R-:W-:Y:S01]  /*fa20*/  FFMA.FTZ R167, R31, R0.reuse, -R26.reuse ;  /* 0x000000001fa77223 */ /* 0x180fe2000001081a */
[C---:B------:R-:W-:Y:S01]  /*fa30*/  ISETP.GT.AND P3, PT, R34.reuse, 0x38, PT ;  /* 0x000000382200780c */ /* 0x040fe20003f64270 */
[-CC-:B------:R-:W-:Y:S01]  /*fa40*/  FFMA.FTZ R38, R71, R0.reuse, -R26.reuse ;  /* 0x0000000047267223 */ /* 0x180fe2000001081a */
[----:B------:R-:W-:Y:S01]  /*fa50*/  FSEL R49, R49, -INF , P2 ;  /* 0xff80000031317808 */ /* 0x000fe20001000000 */
[--C-:B------:R-:W-:Y:S01]  /*fa60*/  FFMA.FTZ R42, R79, R0, -R26.reuse ;  /* 0x000000004f2a7223 */ /* 0x100fe2000001081a */
[----:B------:R-:W-:Y:S01]  /*fa70*/  FMNMX.FTZ R14, R97, R14, !PT ;  /* 0x0000000e610e7209 */ /* 0x000fe20007810000 */
[----:B------:R-:W0:Y:S01]  /*fa80*/  MUFU.EX2 R179, R179 ;  /* 0x000000b300b37308 */ /* 0x000e220000000800 */
[----:B------:R-:W-:Y:S01]  /*fa90*/  ISETP.GT.AND P2, PT, R34, 0x39, PT ;  /* 0x000000392200780c */ /* 0x000fe20003f44270 */
[----:B------:R-:W-:Y:S01]  /*faa0*/  FFMA.FTZ R83, R83, R0, -R26 ;  /* 0x0000000053537223 */ /* 0x000fe2000001081a */
[----:B------:R-:W-:Y:S01]  /*fab0*/  FSEL R99, R52, -INF , P3 ;  /* 0xff80000034637808 */ /* 0x000fe20001800000 */
[--C-:B------:R-:W-:Y:S01]  /*fac0*/  IMAD.MOV.U32 R111, RZ, RZ, R151.reuse ;  /* 0x000000ffff6f7224 */ /* 0x100fe200078e0097 */
[----:B------:R-:W-:Y:S01]  /*fad0*/  FMNMX.FTZ R20, R49, R14, !PT ;  /* 0x0000000e31147209 */ /* 0x000fe20007810000 */
[----:B------:R-:W-:Y:S01]  /*fae0*/  IMAD.MOV.U32 R107, RZ, RZ, R151 ;  /* 0x000000ffff6b7224 */ /* 0x000fe200078e0097 */
[----:B------:R-:W-:Y:S01]  /*faf0*/  ISETP.GT.AND P3, PT, R34, 0x40, PT ;  /* 0x000000402200780c */ /* 0x000fe20003f64270 */
[----:B------:R1:W0:Y:S01]  /*fb00*/  MUFU.EX2 R12, R105 ;  /* 0x00000069000c7308 */ /* 0x0002220000000800 */
[----:B------:R-:W-:-:S02]  /*fb10*/  FSEL R53, R53, -INF , P2 ;  /* 0xff80000035357808 */ /* 0x000fc40001000000 */
[----:B------:R-:W-:Y:S02]  /*fb20*/  FMNMX.FTZ R20, R99, R20, !PT ;  /* 0x0000001463147209 */ /* 0x000fe40007810000 */
[----:B------:R-:W-:Y:S02]  /*fb30*/  ISETP.GT.AND P2, PT, R34, 0x41, PT ;  /* 0x000000412200780c */ /* 0x000fe40003f44270 */
[----:B--2---:R-:W-:Y:S01]  /*fb40*/  FSEL R101, R56, -INF , P3 ;  /* 0xff80000038657808 */ /* 0x004fe20001800000 */
[----:B------:R-:W-:Y:S01]  /*fb50*/  MUFU.EX2 R173, R173 ;  /* 0x000000ad00ad7308 */ /* 0x000fe20000000800 */
[----:B------:R-:W-:Y:S01]  /*fb60*/  FMNMX.FTZ R20, R53, R20, !PT ;  /* 0x0000001435147209 */ /* 0x000fe20007810000 */
[----:B-1----:R-:W-:Y:S01]  /*fb70*/  IMAD.MOV.U32 R105, RZ, RZ, R151 ;  /* 0x000000ffff697224 */ /* 0x002fe200078e0097 */
[----:B------:R-:W-:Y:S02]  /*fb80*/  ISETP.GT.AND P3, PT, R34, 0x48, PT ;  /* 0x000000482200780c */ /* 0x000fe40003f64270 */
[----:B------:R-:W-:-:S02]  /*fb90*/  FSEL R57, R57, -INF , P2 ;  /* 0xff80000039397808 */ /* 0x000fc40001000000 */
[----:B------:R-:W-:Y:S01]  /*fba0*/  FMNMX.FTZ R20, R101, R20, !PT ;  /* 0x0000001465147209 */ /* 0x000fe20007810000 */
[----:B------:R1:W-:Y:S01]  /*fbb0*/  MUFU.EX2 R14, R109 ;  /* 0x0000006d000e7308 */ /* 0x0003e20000000800 */
[----:B------:R-:W-:Y:S02]  /*fbc0*/  ISETP.GT.AND P2, PT, R34, 0x49, PT ;  /* 0x000000492200780c */ /* 0x000fe40003f44270 */
[----:B------:R-:W-:Y:S02]  /*fbd0*/  FSEL R103, R60, -INF , P3 ;  /* 0xff8000003c677808 */ /* 0x000fe40001800000 */
[----:B------:R-:W-:Y:S02]  /*fbe0*/  FMNMX.FTZ R24, R57, R20, !PT ;  /* 0x0000001439187209 */ /* 0x000fe40007810000 */
[----:B------:R-:W-:Y:S01]  /*fbf0*/  ISETP.GT.AND P3, PT, R34, 0x50, PT ;  /* 0x000000502200780c */ /* 0x000fe20003f64270 */
[----:B------:R2:W-:Y:S01]  /*fc00*/  MUFU.EX2 R20, R28 ;  /* 0x0000001c00147308 */ /* 0x0005e20000000800 */
[----:B------:R-:W-:Y:S01]  /*fc10*/  FSEL R61, R61, -INF , P2 ;  /* 0xff8000003d3d7808 */ /* 0x000fe20001000000 */
[----:B-1----:R-:W-:Y:S01]  /*fc20*/  IMAD.MOV.U32 R109, RZ, RZ, R151 ;  /* 0x000000ffff6d7224 */ /* 0x002fe200078e0097 */
[----:B------:R-:W-:-:S02]  /*fc30*/  FMNMX.FTZ R24, R103, R24, !PT ;  /* 0x0000001867187209 */ /* 0x000fc40007810000 */
[----:B------:R-:W-:Y:S02]  /*fc40*/  ISETP.GT.AND P2, PT, R34, 0x51, PT ;  /* 0x000000512200780c */ /* 0x000fe40003f44270 */
[----:B------:R-:W-:Y:S01]  /*fc50*/  FSEL R47, R64, -INF , P3 ;  /* 0xff800000402f7808 */ /* 0x000fe20001800000 */
[----:B------:R-:W-:Y:S01]  /*fc60*/  MUFU.EX2 R175, R175 ;  /* 0x000000af00af7308 */ /* 0x000fe20000000800 */
[----:B------:R-:W-:Y:S02]  /*fc70*/  FMNMX.FTZ R24, R61, R24, !PT ;  /* 0x000000183d187209 */ /* 0x000fe40007810000 */
[C---:B------:R-:W-:Y:S02]  /*fc80*/  ISETP.GT.AND P3, PT, R34.reuse, 0x58, PT ;  /* 0x000000582200780c */ /* 0x040fe40003f64270 */
[----:B------:R-:W-:Y:S02]  /*fc90*/  FSEL R65, R65, -INF , P2 ;  /* 0xff80000041417808 */ /* 0x000fe40001000000 */
[----:B------:R-:W-:Y:S01]  /*fca0*/  FMNMX.FTZ R24, R47, R24, !PT ;  /* 0x000000182f187209 */ /* 0x000fe20007810000 */
[----:B------:R-:W-:Y:S01]  /*fcb0*/  MUFU.EX2 R169, R169 ;  /* 0x000000a900a97308 */ /* 0x000fe20000000800 */
[----:B------:R-:W-:-:S02]  /*fcc0*/  ISETP.GT.AND P2, PT, R34, 0x59, PT ;  /* 0x000000592200780c */ /* 0x000fc40003f44270 */
[----:B------:R-:W-:Y:S02]  /*fcd0*/  FSEL R39, R68, -INF , P3 ;  /* 0xff80000044277808 */ /* 0x000fe40001800000 */
[----:B--2---:R-:W-:Y:S02]  /*fce0*/  FMNMX.FTZ R28, R65, R24, !PT ;  /* 0x00000018411c7209 */ /* 0x004fe40007810000 */
[C---:B------:R-:W-:Y:S01]  /*fcf0*/  ISETP.GT.AND P3, PT, R34.reuse, 0x60, PT ;  /* 0x000000602200780c */ /* 0x040fe20003f64270 */
[----:B------:R1:W-:Y:S01]  /*fd00*/  MUFU.EX2 R24, R32 ;  /* 0x0000002000187308 */ /* 0x0003e20000000800 */
[----:B------:R-:W-:Y:S02]  /*fd10*/  FSEL R69, R69, -INF , P2 ;  /* 0xff80000045457808 */ /* 0x000fe40001000000 */
[----:B------:R-:W-:Y:S02]  /*fd20*/  FMNMX.FTZ R28, R39, R28, !PT ;  /* 0x0000001c271c7209 */ /* 0x000fe40007810000 */
[----:B------:R-:W-:-:S02]  /*fd30*/  ISETP.GT.AND P2, PT, R34, 0x61, PT ;  /* 0x000000612200780c */ /* 0x000fc40003f44270 */
        /* <DEDUP_REMOVED lines=9> */
[----:B-1----:R-:W-:Y:S02]  /*fdd0*/  FMNMX.FTZ R32, R73, R28, !PT ;  /* 0x0000001c49207209 */ /* 0x002fe40007810000 */
[C---:B------:R-:W-:Y:S01]  /*fde0*/  ISETP.GT.AND P3, PT, R34.reuse, 0x70, PT ;  /* 0x000000702200780c */ /* 0x040fe20003f64270 */
[----:B------:R1:W-:Y:S01]  /*fdf0*/  MUFU.EX2 R28, R36 ;  /* 0x00000024001c7308 */ /* 0x0003e20000000800 */
[----:B------:R-:W-:Y:S02]  /*fe00*/  FSEL R77, R77, -INF , P2 ;  /* 0xff8000004d4d7808 */ /* 0x000fe40001000000 */
[----:B------:R-:W-:Y:S02]  /*fe10*/  FMNMX.FTZ R32, R35, R32, !PT ;  /* 0x0000002023207209 */ /* 0x000fe40007810000 */
[----:B------:R-:W-:-:S02]  /*fe20*/  ISETP.GT.AND P2, PT, R34, 0x71, PT ;  /* 0x000000712200780c */ /* 0x000fc40003f44270 */
[----:B------:R-:W-:Y:S01]  /*fe30*/  FSEL R55, R80, -INF , P3 ;  /* 0xff80000050377808 */ /* 0x000fe20001800000 */
[----:B------:R-:W-:Y:S01]  /*fe40*/  MUFU.EX2 R155, R155 ;  /* 0x0000009b009b7308 */ /* 0x000fe20000000800 */
[----:B------:R-:W-:Y:S01]  /*fe50*/  FMNMX.FTZ R32, R77, R32, !PT ;  /* 0x000000204d207209 */ /* 0x000fe20007810000 */
[----:B-1----:R-:W-:Y:S01]  /*fe60*/  FFMA.FTZ R36, R67, R0, -R26 ;  /* 0x0000000043247223 */ /* 0x002fe2000001081a */
[C---:B------:R-:W-:Y:S02]  /*fe70*/  ISETP.GT.AND P3, PT, R34.reuse, 0x78, PT ;  /* 0x000000782200780c */ /* 0x040fe40003f64270 */
[----:B------:R-:W-:Y:S02]  /*fe80*/  FSEL R81, R81, -INF , P2 ;  /* 0xff80000051517808 */ /* 0x000fe40001000000 */
[----:B------:R-:W-:Y:S01]  /*fe90*/  FMNMX.FTZ R32, R55, R32, !PT ;  /* 0x0000002037207209 */ /* 0x000fe20007810000 */
[----:B------:R-:W-:Y:S01]  /*fea0*/  MUFU.EX2 R157, R157 ;  /* 0x0000009d009d7308 */ /* 0x000fe20000000800 */
[----:B------:R-:W-:-:S02]  /*feb0*/  ISETP.GT.AND P2, PT, R34, 0x79, PT ;  /* 0x000000792200780c */ /* 0x000fc40003f44270 */
[----:B------:R-:W-:Y:S02]  /*fec0*/  FSEL R13, R84, -INF , P3 ;  /* 0xff800000540d7808 */ /* 0x000fe40001800000 */
[----:B------:R-:W-:Y:S02]  /*fed0*/  FMNMX.FTZ R34, R81, R32, !PT ;  /* 0x0000002051227209 */ /* 0x000fe40007810000 */
[----:B------:R-:W-:Y:S01]  /*fee0*/  FSEL R85, R85, -INF , P2 ;  /* 0xff80000055557808 */ /* 0x000fe20001000000 */
[----:B------:R-:W-:Y:S01]  /*fef0*/  MUFU.EX2 R32, R59 ;  /* 0x0000003b00207308 */ /* 0x000fe20000000800 */
[----:B------:R-:W-:-:S04]  /*ff00*/  FMNMX.FTZ R34, R13, R34, !PT ;  /* 0x000000220d227209 */ /* 0x000fc80007810000 */
[----:B------:R-:W-:Y:S01]  /*ff10*/  FMNMX.FTZ R7, R85, R34, !PT ;  /* 0x0000002255077209 */ /* 0x000fe20007810000 */
[--C-:B------:R-:W-:Y:S02]  /*ff20*/  FFMA.FTZ R34, R63, R0, -R26.reuse ;  /* 0x000000003f227223 */ /* 0x100fe4000001081a */
[----:B------:R-:W-:Y:S02]  /*ff30*/  MUFU.EX2 R36, R36 ;  /* 0x0000002400247308 */ /* 0x000fe40000000800 */
[----:B------:R-:W1:Y:S06]  /*ff40*/  SHFL.BFLY PT, R40, R7, 0x2, 0x1f ;  /* 0x0c401f0007287f89 */ /* 0x000e6c00000e0000 */
[----:B------:R-:W-:Y:S08]  /*ff50*/  MUFU.EX2 R34, R34 ;  /* 0x0000002200227308 */ /* 0x000ff00000000800 */
[----:B------:R-:W-:Y:S08]  /*ff60*/  MUFU.EX2 R159, R159 ;  /* 0x0000009f009f7308 */ /* 0x000ff00000000800 */
[----:B------:R-:W-:Y:S01]  /*ff70*/  MUFU.EX2 R38, R38 ;  /* 0x0000002600267308 */ /* 0x000fe20000000800 */
[----:B-1----:R-:W-:Y:S01]  /*ff80*/  FMNMX.FTZ R9, R7, R40, !PT ;  /* 0x0000002807097209 */ /* 0x002fe20007810000 */
[-CC-:B------:R-:W-:Y:S01]  /*ff90*/  FFMA.FTZ R40, R75, R0.reuse, -R26.reuse ;  /* 0x000000004b287223 */ /* 0x180fe2000001081a */
[----:B------:R-:W-:-:S03]  /*ffa0*/  FFMA.FTZ R26, R87, R0, -R26 ;  /* 0x00000000571a7223 */ /* 0x000fc6000001081a */
[----:B------:R-:W1:Y:S02]  /*ffb0*/  SHFL.BFLY PT, R44, R9, 0x1, 0x1f ;  /* 0x0c201f00092c7f89 */ /* 0x000e6400000e0000 */
[----:B------:R-:W-:Y:S08]  /*ffc0*/  MUFU.EX2 R161, R161 ;  /* 0x000000a100a17308 */ /* 0x000ff00000000800 */
[----:B------:R-:W-:Y:S08]  /*ffd0*/  MUFU.EX2 R40, R40 ;  /* 0x0000002800287308 */ /* 0x000ff00000000800 */
[----:B------:R-:W-:Y:S01]  /*ffe0*/  MUFU.EX2 R163, R163 ;  /* 0x000000a300a37308 */ /* 0x000fe20000000800 */
[----:B-1----:R-:W-:-:S07]  /*fff0*/  FMNMX.FTZ R7, R9, R44, !PT ;  /* 0x0000002c09077209 */ /* 0x002fce0007810000 */
[----:B------:R-:W-:Y:S01]  /*10000*/  MUFU.EX2 R42, R42 ;  /* 0x0000002a002a7308 */ /* 0x000fe20000000800 */
[C---:B------:R-:W-:Y:S01]  /*10010*/  FSETP.NEU.FTZ.AND P2, PT, R7.reuse, -INF , PT ;  /* 0xff8000000700780b */ /* 0x040fe20003f5d000 */
[----:B------:R-:W-:-:S06]  /*10020*/  FMUL.FTZ R9, R7, R0 ;  /* 0x0000000007097220 */ /* 0x000fcc0000410000 */
[----:B------:R-:W-:Y:S01]  /*10030*/  MUFU.EX2 R165, R165 ;  /* 0x000000a500a57308 */ /* 0x000fe20000000800 */
[----:B------:R-:W-:-:S05]  /*10040*/  FSEL R46, R9, RZ, P2 ;  /* 0x000000ff092e7208 */ /* 0x000fca0001000000 */
[-CC-:B------:R-:W-:Y:S01]  /*10050*/  FFMA.FTZ R180, R43, R0.reuse, -R46.reuse ;  /* 0x000000002bb47223 */ /* 0x180fe2000001082e */
[-C--:B------:R-:W-:Y:S01]  /*10060*/  FFMA.FTZ R11, R30, R0.reuse, -R46 ;  /* 0x000000001e0b7223 */ /* 0x080fe2000001082e */
[----:B------:R-:W-:Y:S01]  /*10070*/  FADD.FTZ R30, R181, R4 ;  /* 0x00000004b51e7221 */ /* 0x000fe20000010000 */
[-CC-:B------:R-:W-:Y:S01]  /*10080*/  FFMA.FTZ R182, R25, R0.reuse, -R46.reuse ;  /* 0x0000000019b67223 */ /* 0x180fe2000001082e */
[-CC-:B------:R-:W-:Y:S01]  /*10090*/  FFMA.FTZ R15, R29, R0.reuse, -R46.reuse ;  /* 0x000000001d0f7223 */ /* 0x180fe2000001082e */
[-C--:B------:R-:W-:Y:S01]  /*100a0*/  FFMA.FTZ R176, R89, R0.reuse, -R46 ;  /* 0x0000000059b07223 */ /* 0x080fe2000001082e */
[----:B------:R-:W-:Y:S01]  /*100b0*/  MUFU.EX2 R180, R180 ;  /* 0x000000b400b47308 */ /* 0x000fe20000000800 */
[----:B---3--:R-:W-:Y:S01]  /*100c0*/  FADD.FTZ R9, R183, R30 ;  /* 0x0000001eb7097221 */ /* 0x008fe20000010000 */
[-CC-:B------:R-:W-:Y:S01]  /*100d0*/  FFMA.FTZ R21, R33, R0.reuse, -R46.reuse ;  /* 0x0000000021157223 */ /* 0x180fe2000001082e */
[-CC-:B------:R-:W-:Y:S01]  /*100e0*/  FFMA.FTZ R178, R91, R0.reuse, -R46.reuse ;  /* 0x000000005bb27223 */ /* 0x180fe2000001082e */
[-CC-:B------:R-:W-:Y:S01]  /*100f0*/  FFMA.FTZ R27, R41, R0.reuse, -R46.reuse ;  /* 0x00000000291b7223 */ /* 0x180fe2000001082e */
[----:B----4-:R-:W-:Y:S01]  /*10100*/  FADD.FTZ R30, R6, R9 ;  /* 0x00000009061e7221 */ /* 0x010fe20000010000 */
[-CC-:B------:R-:W-:Y:S01]  /*10110*/  FFMA.FTZ R25, R37, R0.reuse, -R46.reuse ;  /* 0x0000000025197223 */ /* 0x180fe2000001082e */
[-C--:B------:R-:W-:Y:S01]  /*10120*/  FFMA.FTZ R172, R93, R0.reuse, -R46 ;  /* 0x000000005dac7223 */ /* 0x080fe2000001082e */
[----:B------:R-:W1:Y:S01]  /*10130*/  MUFU.EX2 R11, R11 ;  /* 0x0000000b000b7308 */ /* 0x000e620000000800 */
[----:B0-----:R-:W-:Y:S01]  /*10140*/  FADD.FTZ R9, R177, R30 ;  /* 0x0000001eb1097221 */ /* 0x001fe20000010000 */
[-CC-:B------:R-:W-:Y:S01]  /*10150*/  FFMA.FTZ R174, R95, R0.reuse, -R46.reuse ;  /* 0x000000005fae7223 */ /* 0x180fe2000001082e */
[-C--:B------:R-:W-:Y:S01]  /*10160*/  FFMA.FTZ R29, R45, R0.reuse, -R46 ;  /* 0x000000002d1d7223 */ /* 0x080fe2000001082e */
[----:B------:R-:W-:Y:S01]  /*10170*/  SHF.R.S32.HI R43, RZ, 0x1f, R50 ;  /* 0x0000001fff2b7819 */ /* 0x000fe20000011432 */
[----:B------:R-:W-:Y:S01]  /*10180*/  FADD.FTZ R30, R10, R9 ;  /* 0x000000090a1e7221 */ /* 0x000fe20000010000 */
[-CC-:B------:R-:W-:Y:S01]  /*10190*/  FFMA.FTZ R168, R97, R0.reuse, -R46.reuse ;  /* 0x0000000061a87223 */ /* 0x180fe2000001082e */
[-C--:B------:R-:W-:Y:S01]  /*101a0*/  FFMA.FTZ R31, R49, R0.reuse, -R46 ;  /* 0x00000000311f7223 */ /* 0x080fe2000001082e */
[----:B------:R-:W0:Y:S01]  /*101b0*/  MUFU.EX2 R182, R182 ;  /* 0x000000b600b67308 */ /* 0x000e220000000800 */
        /* <DEDUP_REMOVED lines=8> */
[----:B-1----:R-:W-:Y:S01]  /*10240*/  FADD.FTZ R9, R180, R11 ;  /* 0x0000000bb4097221 */ /* 0x002fe20000010000 */
[----:B------:R-:W-:Y:S01]  /*10250*/  FADD.FTZ R41, R173, R48 ;  /* 0x00000030ad297221 */ /* 0x000fe20000010000 */
[-CC-:B------:R-:W-:Y:S01]  /*10260*/  FFMA.FTZ R61, R61, R0.reuse, -R46.reuse ;  /* 0x000000003d3d7223 */ /* 0x180fe2000001082e */
[-CC-:B------:R-:W-:Y:S01]  /*10270*/  FFMA.FTZ R47, R47, R0.reuse, -R46.reuse ;  /* 0x000000002f2f7223 */ /* 0x180fe2000001082e */
[-CC-:B------:R-:W-:Y:S01]  /*10280*/  FFMA.FTZ R65, R65, R0.reuse, -R46.reuse ;  /* 0x0000000041417223 */ /* 0x180fe2000001082e */
[----:B------:R-:W-:Y:S01]  /*10290*/  FADD.FTZ R48, R14, R41 ;  /* 0x000000290e307221 */ /* 0x000fe20000010000 */
[----:B------:R-:W-:Y:S01]  /*102a0*/  F2FP.BF16.F32.PACK_AB R181, R4, R181 ;  /* 0x000000b504b5723e */ /* 0x000fe200000010ff */
[----:B------:R-:W1:Y:S01]  /*102b0*/  MUFU.EX2 R176, R176 ;  /* 0x000000b000b07308 */ /* 0x000e620000000800 */
[----:B0-----:R-:W-:Y:S01]  /*102c0*/  FADD.FTZ R30, R182, R9 ;  /* 0x00000009b61e7221 */ /* 0x001fe20000010000 */
[-CC-:B------:R-:W-:Y:S01]  /*102d0*/  FFMA.FTZ R39, R39, R0.reuse, -R46.reuse ;  /* 0x0000000027277223 */ /* 0x180fe2000001082e */
[----:B------:R-:W-:Y:S01]  /*102e0*/  F2FP.BF16.F32.PACK_AB R183, R6, R183 ;  /* 0x000000b706b7723e */ /* 0x000fe200000010ff */
[-CC-:B------:R-:W-:Y:S01]  /*102f0*/  FFMA.FTZ R69, R69, R0.reuse, -R46.reuse ;  /* 0x0000000045457223 */ /* 0x180fe2000001082e */
[-CC-:B------:R-:W-:Y:S01]  /*10300*/  FFMA.FTZ R51, R51, R0.reuse, -R46.reuse ;  /* 0x0000000033337223 */ /* 0x180fe2000001082e */
[-CC-:B------:R-:W-:Y:S01]  /*10310*/  FFMA.FTZ R73, R73, R0.reuse, -R46.reuse ;  /* 0x0000000049497223 */ /* 0x180fe2000001082e */
[-C--:B------:R-:W-:Y:S01]  /*10320*/  FFMA.FTZ R35, R35, R0.reuse, -R46 ;  /* 0x0000000023237223 */ /* 0x080fe2000001082e */
[----:B------:R-:W0:Y:S01]  /*10330*/  MUFU.EX2 R21, R21 ;  /* 0x0000001500157308 */ /* 0x000e220000000800 */
[----:B--2---:R-:W-:Y:S01]  /*10340*/  FADD.FTZ R9, R15, R30 ;  /* 0x0000001e0f097221 */ /* 0x004fe20000010000 */
[-CC-:B------:R-:W-:Y:S01]  /*10350*/  FFMA.FTZ R77, R77, R0.reuse, -R46.reuse ;  /* 0x000000004d4d7223 */ /* 0x180fe2000001082e */
[-CC-:B------:R-:W-:Y:S01]  /*10360*/  FFMA.FTZ R55, R55, R0.reuse, -R46.reuse ;  /* 0x0000000037377223 */ /* 0x180fe2000001082e */
[-CC-:B------:R-:W-:Y:S01]  /*10370*/  FFMA.FTZ R81, R81, R0.reuse, -R46.reuse ;  /* 0x0000000051517223 */ /* 0x180fe2000001082e */
[-CC-:B------:R-:W-:Y:S01]  /*10380*/  FFMA.FTZ R13, R13, R0.reuse, -R46.reuse ;  /* 0x000000000d0d7223 */ /* 0x180fe2000001082e */
[----:B------:R-:W-:Y:S01]  /*10390*/  FFMA.FTZ R46, R85, R0, -R46 ;  /* 0x00000000552e7223 */ /* 0x000fe2000001082e */
[----:B------:R-:W-:Y:S01]  /*103a0*/  F2FP.BF16.F32.PACK_AB R180, R11, R180 ;  /* 0x000000b40bb4723e */ /* 0x000fe200000010ff */
[----:B------:R-:W2:Y:S01]  /*103b0*/  MUFU.EX2 R178, R178 ;  /* 0x000000b200b27308 */ /* 0x000ea20000000800 */
[----:B-1----:R-:W-:Y:S01]  /*103c0*/  FADD.FTZ R30, R176, R9 ;  /* 0x00000009b01e7221 */ /* 0x002fe20000010000 */
[----:B------:R-:W-:Y:S01]  /*103d0*/  FADD.FTZ R9, R175, R48 ;  /* 0x00000030af097221 */ /* 0x000fe20000010000 */
[----:B------:R-:W-:Y:S01]  /*103e0*/  F2FP.BF16.F32.PACK_AB R177, R10, R177 ;  /* 0x000000b10ab1723e */ /* 0x000fe200000010ff */
[----:B------:R-:W-:Y:S01]  /*103f0*/  IMAD.MOV.U32 R103, RZ, RZ, R151 ;  /* 0x000000ffff677224 */ /* 0x000fe200078e0097 */
[----:B------:R-:W-:Y:S01]  /*10400*/  F2FP.BF16.F32.PACK_AB R179, R12, R179 ;  /* 0x000000b30cb3723e */ /* 0x000fe200000010ff */
[----:B------:R-:W-:Y:S01]  /*10410*/  FADD.FTZ R48, R20, R9 ;  /* 0x0000000914307221 */ /* 0x000fe20000010000 */
[----:B------:R-:W-:Y:S01]  /*10420*/  LEA.HI R9, R43, R50, RZ, 0x7 ;  /* 0x000000322b097211 */ /* 0x000fe200078f38ff */
[----:B------:R-:W1:Y:S01]  /*10430*/  MUFU.EX2 R25, R25 ;  /* 0x0000001900197308 */ /* 0x000e620000000800 */
[----:B0-----:R-:W-:Y:S01]  /*10440*/  FADD.FTZ R41, R21, R30 ;  /* 0x0000001e15297221 */ /* 0x001fe20000010000 */
[----:B------:R-:W-:Y:S01]  /*10450*/  FADD.FTZ R43, R169, R48 ;  /* 0x00000030a92b7221 */ /* 0x000fe20000010000 */
[----:B------:R-:W-:Y:S01]  /*10460*/  SHF.R.S32.HI R9, RZ, 0x7, R9 ;  /* 0x00000007ff097819 */ /* 0x000fe20000011409 */
[----:B------:R-:W-:Y:S01]  /*10470*/  IMAD.MOV.U32 R101, RZ, RZ, R151 ;  /* 0x000000ffff657224 */ /* 0x000fe200078e0097 */
[----:B------:R-:W-:Y:S01]  /*10480*/  F2FP.BF16.F32.PACK_AB R173, R14, R173 ;  /* 0x000000ad0ead723e */ /* 0x000fe200000010ff */
[----:B------:R-:W-:Y:S01]  /*10490*/  FADD.FTZ R48, R24, R43 ;  /* 0x0000002b18307221 */ /* 0x000fe20000010000 */
[----:B------:R-:W-:Y:S01]  /*104a0*/  VIMNMX R10, RZ, R9, !PT ;  /* 0x00000009ff0a7248 */ /* 0x000fe20007fe0100 */
        /* <DEDUP_REMOVED lines=13> */
[----:B------:R-:W-:-:S02]  /*10580*/  IMAD.MOV.U32 R91, RZ, RZ, R151 ;  /* 0x000000ffff5b7224 */ /* 0x000fc400078e0097 */
[----:B------:R-:W-:Y:S01]  /*10590*/  IMAD.MOV.U32 R89, RZ, RZ, R151 ;  /* 0x000000ffff597224 */ /* 0x000fe200078e0097 */
[----:B------:R-:W1:Y:S01]  /*105a0*/  MUFU.EX2 R174, R174 ;  /* 0x000000ae00ae7308 */ /* 0x000e620000000800 */
[----:B0-----:R-:W-:Y:S01]  /*105b0*/  FADD.FTZ R30, R172, R41 ;  /* 0x00000029ac1e7221 */ /* 0x001fe20000010000 */
[----:B------:R-:W-:Y:S01]  /*105c0*/  FADD.FTZ R41, R171, R48 ;  /* 0x00000030ab297221 */ /* 0x000fe20000010000 */
[----:B------:R-:W-:-:S03]  /*105d0*/  F2FP.BF16.F32.PACK_AB R171, R28, R171 ;  /* 0x000000ab1cab723e */ /* 0x000fc600000010ff */
[----:B------:R-:W-:Y:S02]  /*105e0*/  FADD.FTZ R48, R28, R41 ;  /* 0x000000291c307221 */ /* 0x000fe40000010000 */
[----:B------:R-:W0:Y:S01]  /*105f0*/  MUFU.EX2 R29, R29 ;  /* 0x0000001d001d7308 */ /* 0x000e220000000800 */
[----:B--2---:R-:W-:Y:S01]  /*10600*/  FADD.FTZ R3, R27, R30 ;  /* 0x0000001e1b037221 */ /* 0x004fe20000010000 */
[----:B------:R-:W-:Y:S01]  /*10610*/  FADD.FTZ R41, R153, R48 ;  /* 0x0000003099297221 */ /* 0x000fe20000010000 */
[C---:B------:R-:W-:Y:S02]  /*10620*/  F2FP.BF16.F32.PACK_AB R153, R32.reuse, R153 ;  /* 0x000000992099723e */ /* 0x040fe400000010ff */
[----:B------:R-:W-:Y:S01]  /*10630*/  F2FP.BF16.F32.PACK_AB R172, R27, R172 ;  /* 0x000000ac1bac723e */ /* 0x000fe200000010ff */
[----:B------:R-:W-:Y:S02]  /*10640*/  FADD.FTZ R48, R32, R41 ;  /* 0x0000002920307221 */ /* 0x000fe40000010000 */
[----:B------:R-:W2:Y:S01]  /*10650*/  MUFU.EX2 R168, R168 ;  /* 0x000000a800a87308 */ /* 0x000ea20000000800 */
[----:B-1----:R-:W-:Y:S01]  /*10660*/  FADD.FTZ R30, R174, R3 ;  /* 0x00000003ae1e7221 */ /* 0x002fe20000010000 */
[----:B------:R-:W-:Y:S01]  /*10670*/  FADD.FTZ R41, R155, R48 ;  /* 0x000000309b297221 */ /* 0x000fe20000010000 */
[----:B------:R-:W-:-:S03]  /*10680*/  F2FP.BF16.F32.PACK_AB R155, R34, R155 ;  /* 0x0000009b229b723e */ /* 0x000fc600000010ff */
[----:B------:R-:W-:Y:S02]  /*10690*/  FADD.FTZ R48, R34, R41 ;  /* 0x0000002922307221 */ /* 0x000fe40000010000 */
[----:B------:R-:W1:Y:S01]  /*106a0*/  MUFU.EX2 R31, R31 ;  /* 0x0000001f001f7308 */ /* 0x000e620000000800 */
[----:B0-----:R-:W-:Y:S01]  /*106b0*/  FADD.FTZ R3, R29, R30 ;  /* 0x0000001e1d037221 */ /* 0x001fe20000010000 */
[----:B------:R-:W-:Y:S01]  /*106c0*/  FADD.FTZ R41, R157, R48 ;  /* 0x000000309d297221 */ /* 0x000fe20000010000 */
[----:B------:R-:W-:Y:S02]  /*106d0*/  F2FP.BF16.F32.PACK_AB R157, R36, R157 ;  /* 0x0000009d249d723e */ /* 0x000fe400000010ff */
[----:B------:R-:W-:-:S03]  /*106e0*/  F2FP.BF16.F32.PACK_AB R174, R29, R174 ;  /* 0x000000ae1dae723e */ /* 0x000fc600000010ff */
[----:B------:R-:W0:Y:S01]  /*106f0*/  MUFU.EX2 R170, R170 ;  /* 0x000000aa00aa7308 */ /* 0x000e220000000800 */
[----:B--2---:R-:W-:-:S07]  /*10700*/  FADD.FTZ R30, R168, R3 ;  /* 0x00000003a81e7221 */ /* 0x004fce0000010000 */
[----:B------:R-:W2:Y:S01]  /*10710*/  MUFU.EX2 R33, R33 ;  /* 0x0000002100217308 */ /* 0x000ea20000000800 */
[C---:B-1----:R-:W-:Y:S01]  /*10720*/  FADD.FTZ R3, R31.reuse, R30 ;  /* 0x0000001e1f037221 */ /* 0x042fe20000010000 */
[----:B------:R-:W-:-:S06]  /*10730*/  F2FP.BF16.F32.PACK_AB R168, R31, R168 ;  /* 0x000000a81fa8723e */ /* 0x000fcc00000010ff */
[----:B------:R-:W1:Y:S01]  /*10740*/  MUFU.EX2 R152, R152 ;  /* 0x0000009800987308 */ /* 0x000e620000000800 */
[----:B0-----:R-:W-:-:S07]  /*10750*/  FADD.FTZ R30, R170, R3 ;  /* 0x00000003aa1e7221 */ /* 0x001fce0000010000 */
[----:B------:R-:W0:Y:S01]  /*10760*/  MUFU.EX2 R37, R37 ;  /* 0x0000002500257308 */ /* 0x000e220000000800 */
[C---:B--2---:R-:W-:Y:S01]  /*10770*/  FADD.FTZ R3, R33.reuse, R30 ;  /* 0x0000001e21037221 */ /* 0x044fe20000010000 */
[----:B------:R-:W-:Y:S01]  /*10780*/  FADD.FTZ R30, R36, R41 ;  /* 0x00000029241e7221 */ /* 0x000fe20000010000 */
[----:B------:R-:W-:-:S03]  /*10790*/  F2FP.BF16.F32.PACK_AB R170, R33, R170 ;  /* 0x000000aa21aa723e */ /* 0x000fc600000010ff */
[----:B------:R-:W-:Y:S01]  /*107a0*/  FADD.FTZ R41, R159, R30 ;  /* 0x0000001e9f297221 */ /* 0x000fe20000010000 */
[----:B------:R-:W-:Y:S01]  /*107b0*/  F2FP.BF16.F32.PACK_AB R159, R38, R159 ;  /* 0x0000009f269f723e */ /* 0x000fe200000010ff */
[----:B------:R-:W2:Y:S01]  /*107c0*/  MUFU.EX2 R154, R154 ;  /* 0x0000009a009a7308 */ /* 0x000ea20000000800 */
[----:B-1----:R-:W-:Y:S01]  /*107d0*/  FADD.FTZ R4, R152, R3 ;  /* 0x0000000398047221 */ /* 0x002fe20000010000 */
[----:B------:R-:W-:-:S06]  /*107e0*/  FADD.FTZ R6, R38, R41 ;  /* 0x0000002926067221 */ /* 0x000fcc0000010000 */
[----:B------:R-:W1:Y:S01]  /*107f0*/  MUFU.EX2 R61, R61 ;  /* 0x0000003d003d7308 */ /* 0x000e620000000800 */
[C---:B0-----:R-:W-:Y:S01]  /*10800*/  FADD.FTZ R3, R37.reuse, R4 ;  /* 0x0000000425037221 */ /* 0x041fe20000010000 */
[----:B------:R-:W-:-:S06]  /*10810*/  F2FP.BF16.F32.PACK_AB R152, R37, R152 ;  /* 0x000000982598723e */ /* 0x000fcc00000010ff */
[----:B------:R-:W0:Y:S01]  /*10820*/  MUFU.EX2 R47, R47 ;  /* 0x0000002f002f7308 */ /* 0x000e220000000800 */
[----:B--2---:R-:W-:Y:S01]  /*10830*/  FADD.FTZ R4, R154, R3 ;  /* 0x000000039a047221 */ /* 0x004fe20000010000 */
[----:B------:R-:W-:Y:S01]  /*10840*/  FADD.FTZ R3, R161, R6 ;  /* 0x00000006a1037221 */ /* 0x000fe20000010000 */
[----:B------:R-:W-:-:S03]  /*10850*/  F2FP.BF16.F32.PACK_AB R161, R40, R161 ;  /* 0x000000a128a1723e */ /* 0x000fc600000010ff */
[----:B------:R-:W-:Y:S02]  /*10860*/  FADD.FTZ R6, R40, R3 ;  /* 0x0000000328067221 */ /* 0x000fe40000010000 */
[----:B------:R-:W2:Y:S01]  /*10870*/  MUFU.EX2 R156, R65 ;  /* 0x00000041009c7308 */ /* 0x000ea20000000800 */
[----:B-1----:R-:W-:Y:S01]  /*10880*/  FADD.FTZ R4, R61, R4 ;  /* 0x000000043d047221 */ /* 0x002fe20000010000 */
[----:B------:R-:W-:Y:S01]  /*10890*/  FADD.FTZ R41, R163, R6 ;  /* 0x00000006a3297221 */ /* 0x000fe20000010000 */
[C---:B------:R-:W-:Y:S02]  /*108a0*/  F2FP.BF16.F32.PACK_AB R163, R42.reuse, R163 ;  /* 0x000000a32aa3723e */ /* 0x040fe400000010ff */
[----:B------:R-:W-:Y:S01]  /*108b0*/  F2FP.BF16.F32.PACK_AB R154, R61, R154 ;  /* 0x0000009a3d9a723e */ /* 0x000fe200000010ff */
[----:B------:R-:W-:Y:S02]  /*108c0*/  FADD.FTZ R6, R42, R41 ;  /* 0x000000292a067221 */ /* 0x000fe40000010000 */
[----:B------:R-:W1:Y:S01]  /*108d0*/  MUFU.EX2 R39, R39 ;  /* 0x0000002700277308 */ /* 0x000e620000000800 */
[----:B0-----:R-:W-:Y:S01]  /*108e0*/  FADD.FTZ R3, R47, R4 ;  /* 0x000000042f037221 */ /* 0x001fe20000010000 */
[----:B------:R-:W-:-:S06]  /*108f0*/  FADD.FTZ R41, R165, R6 ;  /* 0x00000006a5297221 */ /* 0x000fcc0000010000 */
[----:B------:R-:W0:Y:S01]  /*10900*/  MUFU.EX2 R158, R69 ;  /* 0x00000045009e7308 */ /* 0x000e220000000800 */
[C---:B--2---:R-:W-:Y:S01]  /*10910*/  FADD.FTZ R4, R156.reuse, R3 ;  /* 0x000000039c047221 */ /* 0x044fe20000010000 */
[----:B------:R-:W-:-:S06]  /*10920*/  F2FP.BF16.F32.PACK_AB R156, R156, R47 ;  /* 0x0000002f9c9c723e */ /* 0x000fcc00000010ff */
[----:B------:R-:W2:Y:S01]  /*10930*/  MUFU.EX2 R51, R51 ;  /* 0x0000003300337308 */ /* 0x000ea20000000800 */
[----:B-1----:R-:W-:-:S07]  /*10940*/  FADD.FTZ R3, R39, R4 ;  /* 0x0000000427037221 */ /* 0x002fce0000010000 */
[----:B------:R-:W1:Y:S01]  /*10950*/  MUFU.EX2 R160, R73 ;  /* 0x0000004900a07308 */ /* 0x000e620000000800 */
[C---:B0-----:R-:W-:Y:S01]  /*10960*/  FADD.FTZ R4, R158.reuse, R3 ;  /* 0x000000039e047221 */ /* 0x041fe20000010000 */
[----:B------:R-:W-:-:S06]  /*10970*/  F2FP.BF16.F32.PACK_AB R158, R158, R39 ;  /* 0x000000279e9e723e */ /* 0x000fcc00000010ff */
        /* <DEDUP_REMOVED lines=18> */
[C---:B-1----:R-:W-:Y:S01]  /*10aa0*/  F2FP.BF16.F32.PACK_AB R166, R46.reuse, R13 ;  /* 0x0000000d2ea6723e */ /* 0x042fe200000010ff */
[----:B------:R-:W-:Y:S02]  /*10ab0*/  VIADD R13, R123, 0xfffffffe ;  /* 0xfffffffe7b0d7836 */ /* 0x000fe40000000000 */
[----:B------:R-:W-:Y:S01]  /*10ac0*/  FADD.FTZ R4, R46, R11 ;  /* 0x0000000b2e047221 */ /* 0x000fe20000010000 */
[----:B------:R-:W-:Y:S02]  /*10ad0*/  IMAD.MOV.U32 R123, RZ, RZ, R151 ;  /* 0x000000ffff7b7224 */ /* 0x000fe400078e0097 */
[----:B------:R-:W-:Y:S01]  /*10ae0*/  ISETP.GE.AND P2, PT, R13, R10, PT ;  /* 0x0000000a0d00720c */ /* 0x000fe20003f46270 */
[----:B------:R-:W1:Y:S01]  /*10af0*/  MUFU.EX2 R26, R26 ;  /* 0x0000001a001a7308 */ /* 0x000e620000000800 */
[C---:B0-----:R-:W-:Y:S01]  /*10b00*/  FADD.FTZ R6, R44.reuse, R41 ;  /* 0x000000292c067221 */ /* 0x041fe20000010000 */
[----:B------:R-:W-:-:S03]  /*10b10*/  F2FP.BF16.F32.PACK_AB R165, R44, R165 ;  /* 0x000000a52ca5723e */ /* 0x000fc600000010ff */
[----:B--2---:R-:W-:-:S04]  /*10b20*/  FADD.FTZ R41, R167, R6 ;  /* 0x00000006a7297221 */ /* 0x004fc80000010000 */
[C---:B-1----:R-:W-:Y:S01]  /*10b30*/  FADD.FTZ R3, R26.reuse, R41 ;  /* 0x000000291a037221 */ /* 0x042fe20000010000 */
[----:B------:R-:W-:Y:S02]  /*10b40*/  F2FP.BF16.F32.PACK_AB R167, R26, R167 ;  /* 0x000000a71aa7723e */ /* 0x000fe400000010ff */
[----:B------:R-:W-:Y:S05]  /*10b50*/  @!P2 BRA `(.L_x_2409) ;  /* 0x0000002c0038a947 */ /* 0x000fea0003800000 */
[----:B------:R-:W-:Y:S01]  /*10b60*/  IMAD.MOV.U32 R11, RZ, RZ, R8 ;  /* 0x000000ffff0b7224 */ /* 0x000fe200078e0008 */
[----:B------:R-:W-:Y:S01]  /*10b70*/  CS2R R150, SRZ ;  /* 0x0000000000967805 */ /* 0x000fe2000001ff00 */
[----:B------:R-:W-:Y:S01]  /*10b80*/  IMAD.MOV.U32 R12, RZ, RZ, R7 ;  /* 0x000000ffff0c7224 */ /* 0x000fe200078e0007 */
[----:B------:R-:W-:Y:S01]  /*10b90*/  CS2R R148, SRZ ;  /* 0x0000000000947805 */ /* 0x000fe2000001ff00 */
[----:B------:R-:W-:Y:S01]  /*10ba0*/  IMAD.MOV.U32 R15, RZ, RZ, R190 ;  /* 0x000000ffff0f7224 */ /* 0x000fe200078e00be */
[----:B------:R-:W-:Y:S01]  /*10bb0*/  CS2R R146, SRZ ;  /* 0x0000000000927805 */ /* 0x000fe2000001ff00 */
[----:B------:R-:W-:Y:S01]  /*10bc0*/  IMAD.MOV.U32 R14, RZ, RZ, R185 ;  /* 0x000000ffff0e7224 */ /* 0x000fe200078e00b9 */
        /* <DEDUP_REMOVED lines=28> */
[----:B------:R-:W-:-:S07]  /*10d90*/  CS2R R88, SRZ ;  /* 0x0000000000587805 */ /* 0x000fce000001ff00 */
.L_x_2419:
        /* <DEDUP_REMOVED lines=10> */
.L_x_2411:
[----:B------:R-:W-:Y:S01]  /*10e40*/  IMAD R0, R185, 0x8, R2 ;  /* 0x00000008b9007824 */ /* 0x000fe200078e0202 */
[----:B------:R-:W-:-:S04]  /*10e50*/  SHF.L.U32 R7, R190, 0x1f, RZ ;  /* 0x0000001fbe077819 */ /* 0x000fc800000006ff */
[----:B------:R0:W1:Y:S01]  /*10e60*/  SYNCS.PHASECHK.TRANS64.TRYWAIT P3, [R0+URZ+0x28830], R7 ;  /* 0x02883007000075a7 */ /* 0x000062000806017f */
[----:B------:R-:W-:Y:S05]  /*10e70*/  @!P0 BRA `(.L_x_2412) ;  /* 0x0000000000048947 */ /* 0x000fea0003800000 */
[----:B------:R-:W-:Y:S01]  /*10e80*/  BPT.TRAP 0x1 ;  /* 0x000000040000795c */ /* 0x000fe20000300000 */
.L_x_2412:
[----:B------:R-:W-:Y:S04]  /*10e90*/  BSSY B0, `(.L_x_2410) ;  /* 0x0000004000007945 */ /* 0x000fe80003800000 */
[----:B-1----:R-:W-:Y:S05]  /*10ea0*/  @P3 BRA `(.L_x_2413) ;  /* 0x0000000000083947 */ /* 0x002fea0003800000 */
[----:B------:R-:W1:Y:S02]  /*10eb0*/  SYNCS.PHASECHK.TRANS64.TRYWAIT P3, [R0+URZ+0x28830], R7 ;  /* 0x02883007000075a7 */ /* 0x000e64000806017f */
[----:B-1----:R-:W-:Y:S05]  /*10ec0*/  @!P3 BRA `(.L_x_2414) ;  /* 0x000000e400c8b947 */ /* 0x002fea0003800000 */
.L_x_2413:
[----:B------:R-:W-:Y:S05]  /*10ed0*/  BSYNC B0 ;  /* 0x0000000000007941 */ /* 0x000fea0003800000 */
.L_x_2410:
        /* <DEDUP_REMOVED lines=64> */
.L_x_2416:
[----:B------:R-:W-:Y:S01]  /*112e0*/  SHF.L.U32 R0, R15, 0x1f, RZ ;  /* 0x0000001f0f007819 */ /* 0x000fe200000006ff */
[----:B------:R-:W-:-:S04]  /*112f0*/  IMAD R7, R14, 0x8, R2 ;  /* 0x000000080e077824 */ /* 0x000fc800078e0202 */
[----:B------:R0:W1:Y:S01]  /*11300*/  SYNCS.PHASECHK.TRANS64.TRYWAIT P2, [R7+URZ+0x28850], R0 ;  /* 0x02885000070075a7 */ /* 0x000062000804017f */
[----:B------:R-:W-:Y:S05]  /*11310*/  @!P0 BRA `(.L_x_2417) ;  /* 0x0000000000048947 */ /* 0x000fea0003800000 */
[----:B------:R-:W-:Y:S01]  /*11320*/  BPT.TRAP 0x1 ;  /* 0x000000040000795c */ /* 0x000fe20000300000 */
.L_x_2417:
[----:B-1----:R-:W-:Y:S05]  /*11330*/  @P2 BRA `(.L_x_2415) ;  /* 0x0000000000082947 */ /* 0x002fea0003800000 */
[----:B------:R-:W1:Y:S02]  /*11340*/  SYNCS.PHASECHK.TRANS64.TRYWAIT P2, [R7+URZ+0x28850], R0 ;  /* 0x02885000070075a7 */ /* 0x000e64000804017f */
[----:B-1----:R-:W-:Y:S05]  /*11350*/  @!P2 BRA `(.L_x_2418) ;  /* 0x000000e000b8a947 */ /* 0x002fea0003800000 */
.L_x_2415:
[----:B01----:R-:W-:Y:S01]  /*11360*/  VIADD R0, R2, 0x400 ;  /* 0x0000040002007836 */ /* 0x003fe20000000000 */
[----:B------:R-:W-:Y:S05]  /*11370*/  WARPSYNC.ALL ;  /* 0x0000000000007948 */ /* 0x000fea0003800000 */
[----:B------:R-:W-:Y:S01]  /*11380*/  SHF.R.U32.HI R0, RZ, 0x4, R0 ;  /* 0x00000004ff007819 */ /* 0x000fe20000011600 */
[----:B------:R-:W-:Y:S01]  /*11390*/  WARPGROUP.ARRIVE ;  /* 0x00000000000079c5 */ /* 0x000fe20000000000 */
[----:B------:R-:W-:-:S05]  /*113a0*/  IMAD.MOV.U32 R9, RZ, RZ, 0x40000040 ;  /* 0x40000040ff097424 */ /* 0x000fca00078e00ff */
[----:B------:R-:W0:Y:S01]  /*113b0*/  S2R R194, SR_TID.X ;  /* 0x0000000000c27919 */ /* 0x000e220000002100 */
[----:B------:R-:W-:-:S04]  /*113c0*/  LOP3.LUT R0, R0, 0x3fff, RZ, 0xc0, !PT ;  /* 0x00003fff00007812 */ /* 0x000fc800078ec0ff */
[----:B------:R-:W-:Y:S01]  /*113d0*/  LOP3.LUT R7, R0, 0x4000000, RZ, 0xfc, !PT ;  /* 0x0400000000077812 */ /* 0x000fe200078efcff */
[----:B------:R-:W-:-:S04]  /*113e0*/  IMAD.MOV.U32 R0, RZ, RZ, -0x80 ;  /* 0xffffff80ff007424 */ /* 0x000fc800078e00ff */
[----:B------:R-:W-:Y:S02]  /*113f0*/  IMAD R6, R14, 0x800, R7 ;  /* 0x000008000e067824 */ /* 0x000fe400078e0207 */
[----:B------:R-:W-:Y:S02]  /*11400*/  IMAD.MOV.U32 R7, RZ, RZ, 0x40000040 ;  /* 0x40000040ff077424 */ /* 0x000fe400078e00ff */
[C---:B------:R-:W-:Y:S01]  /*11410*/  VIADD R8, R6.reuse, 0x80 ;  /* 0x0000008006087836 */ /* 0x040fe20000000000 */
[----:B------:R-:W-:Y:S01]  /*11420*/  R2UR UR6, R6 ;  /* 0x00000000060672ca */ /* 0x000fe200000e0000 */
[----:B------:R-:W-:Y:S01]  /*11430*/  IMAD R0, R13, R0, 0x1 ;  /* 0x000000010d007424 */ /* 0x000fe200078e0200 */
[----:B------:R-:W-:-:S03]  /*11440*/  R2UR UR7, R7 ;  /* 0x00000000070772ca */ /* 0x000fc600000e0000 */
[----:B------:R-:W-:-:S05]  /*11450*/  IMAD R0, R193, 0x80, R0 ;  /* 0x00000080c1007824 */ /* 0x000fca00078e0200 */
[----:B------:R-:W-:-:S05]  /*11460*/  IADD3 R7, -R195, R0, R198 ;  /* 0x00000000c3077210 */ /* 0x000fca0007ffe1c6 */
[----:B------:R-:W-:Y:S01]  /*11470*/  HGMMA.64x128x16.F32.BF16 R88, R180, gdesc[UR4].tnspB, R88, gsb0 ;  /* 0x41e00004b4587df0 */ /* 0x000fe20008001858 */
[----:B------:R-:W-:Y:S01]  /*11480*/  R2UR UR6, R8 ;  /* 0x00000000080672ca */ /* 0x000fe200000e0000 */
[----:B------:R-:W-:Y:S01]  /*11490*/  VIADD R8, R6, 0x100 ;  /* 0x0000010006087836 */ /* 0x000fe20000000000 */
[----:B------:R-:W-:Y:S01]  /*114a0*/  R2UR UR7, R9 ;  /* 0x00000000090772ca */ /* 0x000fe200000e0000 */
[----:B------:R-:W-:Y:S01]  /*114b0*/  IMAD.MOV.U32 R9, RZ, RZ, 0x40000040 ;  /* 0x40000040ff097424 */ /* 0x000fe200078e00ff */
[----:B0-----:R-:W-:Y:S01]  /*114c0*/  SHF.R.U32.HI R194, RZ, 0x7, R194 ;  /* 0x00000007ffc27819 */ /* 0x001fe200000116c2 */
[----:B------:R-:W-:-:S04]  /*114d0*/  IMAD R0, R212, -0x2, R7 ;  /* 0xfffffffed4007824 */ /* 0x000fc800078e0207 */
[----:B------:R-:W-:-:S05]  /*114e0*/  IMAD.IADD R15, R213, 0x1, R0 ;  /* 0x00000001d50f7824 */ /* 0x000fca00078e0200 */
[C---:B------:R-:W-:Y:S02]  /*114f0*/  ISETP.GT.AND P2, PT, R15.reuse, RZ, PT ;  /* 0x000000ff0f00720c */ /* 0x040fe40003f44270 */
[C---:B------:R-:W-:Y:S02]  /*11500*/  ISETP.GT.AND P3, PT, R15.reuse, 0x1, PT ;  /* 0x000000010f00780c */ /* 0x040fe40003f64270 */
[----:B------:R-:W-:Y:S02]  /*11510*/  FSEL R21, R24, -INF , P2 ;  /* 0xff80000018157808 */ /* 0x000fe40001000000 */
[----:B------:R-:W-:Y:S02]  /*11520*/  ISETP.GT.AND P2, PT, R15, 0x8, PT ;  /* 0x000000080f00780c */ /* 0x000fe40003f44270 */
[----:B------:R-:W-:Y:S02]  /*11530*/  FSEL R25, R25, -INF , P3 ;  /* 0xff80000019197808 */ /* 0x000fe40001800000 */
[----:B------:R-:W-:-:S02]  /*11540*/  FMNMX.FTZ R0, R21, R12, !PT ;  /* 0x0000000c15007209 */ /* 0x000fc40007810000 */
[----:B------:R-:W-:Y:S02]  /*11550*/  ISETP.GT.AND P3, PT, R15, 0x9, PT ;  /* 0x000000090f00780c */ /* 0x000fe40003f64270 */
[----:B------:R-:W-:Y:S02]  /*11560*/  FMNMX.FTZ R0, R25, R0, !PT ;  /* 0x0000000019007209 */ /* 0x000fe40007810000 */
[----:B------:R-:W-:Y:S02]  /*11570*/  FSEL R29, R29, -INF , P3 ;  /* 0xff8000001d1d7808 */ /* 0x000fe40001800000 */
[----:B------:R-:W-:-:S04]  /*11580*/  ISETP.GT.AND P3, PT, R15, 0x11, PT ;  /* 0x000000110f00780c */ /* 0x000fc80003f64270 */
        /* <DEDUP_REMOVED lines=25> */
[----:B------:R-:W-:Y:S01]  /*11720*/  ISETP.GT.AND P3, PT, R15, 0x79, PT ;  /* 0x000000790f00780c */ /* 0x000fe20003f64270 */
        /* <DEDUP_REMOVED lines=15> */
[----:B------:R-:W-:Y:S01]  /*11820*/  WARPGROUP.ARRIVE ;  /* 0x00000000000079c5 */ /* 0x000fe20000000000 */
[----:B------:R-:W-:Y:S02]  /*11830*/  FSEL R173, R28, -INF , P2 ;  /* 0xff8000001cad7808 */ /* 0x000fe40001000000 */
[----:B------:R-:W-:-:S02]  /*11840*/  ISETP.GT.AND P2, PT, R15, 0x10, PT ;  /* 0x000000100f00780c */ /* 0x000fc40003f44270 */
[----:B------:R-:W-:-:S04]  /*11850*/  FMNMX.FTZ R0, R173, R0, !PT ;  /* 0x00000000ad007209 */ /* 0x000fc80007810000 */
[----:B------:R-:W-:Y:S01]  /*11860*/  HGMMA.64x128x16.F32.BF16 R88, R168, gdesc[UR4].tnspB, R88, gsb0 ;  /* 0x41e00004a8587df0 */ /* 0x000fe20008001858 */
[----:B------:R-:W-:Y:S01]  /*11870*/  R2UR UR6, R8 ;  /* 0x00000000080672ca */ /* 0x000fe200000e0000 */
[----:B------:R-:W-:Y:S01]  /*11880*/  VIADD R8, R6, 0x280 ;  /* 0x0000028006087836 */ /* 0x000fe20000000000 */
[----:B------:R-:W-:Y:S01]  /*11890*/  R2UR UR7, R9 ;  /* 0x00000000090772ca */ /* 0x000fe200000e0000 */
[----:B------:R-:W-:Y:S01]  /*118a0*/  IMAD.MOV.U32 R9, RZ, RZ, 0x40000040 ;  /* 0x40000040ff097424 */ /* 0x000fe200078e00ff */
[----:B------:R-:W-:Y:S02]  /*118b0*/  FSEL R175, R32, -INF , P2 ;  /* 0xff80000020af7808 */ /* 0x000fe40001000000 */
[----:B------:R-:W-:Y:S02]  /*118c0*/  FMNMX.FTZ R0, R29, R0, !PT ;  /* 0x000000001d007209 */ /* 0x000fe40007810000 */
[----:B------:R-:W-:Y:S02]  /*118d0*/  ISETP.GT.AND P2, PT, R15, 0x18, PT ;  /* 0x000000180f00780c */ /* 0x000fe40003f44270 */
[----:B------:R-:W-:-:S04]  /*118e0*/  FMNMX.FTZ R0, R175, R0, !PT ;  /* 0x00000000af007209 */ /* 0x000fc80007810000 */
[----:B------:R-:W-:Y:S01]  /*118f0*/  FMNMX.FTZ R0, R33, R0, !PT ;  /* 0x0000000021007209 */ /* 0x000fe20007810000 */
[----:B------:R-:W-:Y:S02]  /*11900*/  WARPGROUP.DEPBAR.LE gsb0, 0x0 ;  /* 0x00008000000079c5 */ /* 0x000fe40000010000 */
[----:B------:R-:W-:Y:S01]  /*11910*/  WARPGROUP.ARRIVE ;  /* 0x00000000000079c5 */ /* 0x000fe20000000000 */
[----:B------:R-:W-:Y:S02]  /*11920*/  FSEL R169, R36, -INF , P2 ;  /* 0xff80000024a97808 */ /* 0x000fe40001000000 */
[----:B------:R-:W-:Y:S02]  /*11930*/  ISETP.GT.AND P2, PT, R15, 0x20, PT ;  /* 0x000000200f00780c */ /* 0x000fe40003f44270 */
[----:B------:R-:W-:Y:S01]  /*11940*/  FMNMX.FTZ R0, R169, R0, !PT ;  /* 0x00000000a9007209 */ /* 0x000fe20007810000 */
[----:B------:R-:W-:Y:S01]  /*11950*/  HGMMA.64x128x16.F32.BF16 R88, R152, gdesc[UR4].tnspB, R88, gsb0 ;  /* 0x41e0000498587df0 */ /* 0x000fe20008001858 */
[----:B------:R-:W-:-:S02]  /*11960*/  FSEL R171, R40, -INF , P2 ;  /* 0xff80000028ab7808 */ /* 0x000fc40001000000 */
[----:B------:R-:W-:Y:S02]  /*11970*/  FMNMX.FTZ R0, R37, R0, !PT ;  /* 0x0000000025007209 */ /* 0x000fe40007810000 */
[----:B------:R-:W-:Y:S02]  /*11980*/  ISETP.GT.AND P2, PT, R15, 0x28, PT ;  /* 0x000000280f00780c */ /* 0x000fe40003f44270 */
[----:B------:R-:W-:Y:S02]  /*11990*/  FMNMX.FTZ R0, R171, R0, !PT ;  /* 0x00000000ab007209 */ /* 0x000fe40007810000 */
[----:B------:R-:W-:Y:S02]  /*119a0*/  FSEL R177, R44, -INF , P2 ;  /* 0xff8000002cb17808 */ /* 0x000fe40001000000 */
[----:B------:R-:W-:Y:S02]  /*119b0*/  FMNMX.FTZ R0, R41, R0, !PT ;  /* 0x0000000029007209 */ /* 0x000fe40007810000 */
[----:B------:R-:W-:-:S02]  /*119c0*/  ISETP.GT.AND P2, PT, R15, 0x30, PT ;  /* 0x000000300f00780c */ /* 0x000fc40003f44270 */
[----:B------:R-:W-:Y:S02]  /*119d0*/  FMNMX.FTZ R0, R177, R0, !PT ;  /* 0x00000000b1007209 */ /* 0x000fe40007810000 */
[----:B------:R-:W-:Y:S02]  /*119e0*/  FSEL R179, R48, -INF , P2 ;  /* 0xff80000030b37808 */ /* 0x000fe40001000000 */
[----:B------:R-:W-:Y:S02]  /*119f0*/  FMNMX.FTZ R0, R45, R0, !PT ;  /* 0x000000002d007209 */ /* 0x000fe40007810000 */
[----:B------:R-:W-:Y:S02]  /*11a00*/  ISETP.GT.AND P2, PT, R15, 0x38, PT ;  /* 0x000000380f00780c */ /* 0x000fe40003f44270 */
[----:B------:R-:W-:Y:S02]  /*11a10*/  FMNMX.FTZ R0, R179, R0, !PT ;  /* 0x00000000b3007209 */ /* 0x000fe40007810000 */
        /* <DEDUP_REMOVED lines=30> */
[----:B------:R-:W-:-:S02]  /*11c00*/  R2UR UR6, R8 ;  /* 0x00000000080672ca */ /* 0x000fc400000e0000 */
[----:B------:R-:W-:Y:S02]  /*11c10*/  R2UR UR7, R9 ;  /* 0x00000000090772ca */ /* 0x000fe400000e0000 */
[C---:B------:R-:W-:Y:S01]  /*11c20*/  ISETP.GT.AND P2, PT, R15.reuse, 0x78, PT ;  /* 0x000000780f00780c */ /* 0x040fe20003f44270 */
[----:B------:R-:W-:Y:S01]  /*11c30*/  VIADD R15, R15, 0x8 ;  /* 0x000000080f0f7836 */ /* 0x000fe20000000000 */
[----:B------:R-:W-:Y:S02]  /*11c40*/  FMNMX.FTZ R0, R80, R7, !PT ;  /* 0x0000000750007209 */ /* 0x000fe40007810000 */
[----:B------:R-:W-:Y:S02]  /*11c50*/  FSEL R84, R84, -INF , P2 ;  /* 0xff80000054547808 */ /* 0x000fe40001000000 */
[----:B------:R-:W-:Y:S02]  /*11c60*/  FMNMX.FTZ R7, R81, R0, !PT ;  /* 0x0000000051077209 */ /* 0x000fe40007810000 */
[----:B------:R-:W-:-:S02]  /*11c70*/  ISETP.GT.AND P4, PT, R15, 0x1, PT ;  /* 0x000000010f00780c */ /* 0x000fc40003f84270 */
        /* <DEDUP_REMOVED lines=16> */
[----:B------:R-:W-:Y:S01]  /*11d80*/  WARPGROUP.ARRIVE ;  /* 0x00000000000079c5 */ /* 0x000fe20000000000 */
[----:B------:R-:W-:Y:S02]  /*11d90*/  FSEL R153, R85, -INF , P3 ;  /* 0xff80000055997808 */ /* 0x000fe40001800000 */
[----:B------:R-:W-:Y:S02]  /*11da0*/  ISETP.GT.AND P3, PT, R15, RZ, PT ;  /* 0x000000ff0f00720c */ /* 0x000fe40003f64270 */
[----:B------:R-:W-:Y:S01]  /*11db0*/  FMNMX.FTZ R20, R153, R0, !PT ;  /* 0x0000000099147209 */ /* 0x000fe20007810000 */
[----:B------:R-:W-:Y:S01]  /*11dc0*/  HGMMA.64x128x16.F32.BF16 R88, R156, gdesc[UR4].tnspB, R88, gsb0 ;  /* 0x41e000049c587df0 */ /* 0x000fe20008001858 */
[----:B------:R-:W-:Y:S01]  /*11dd0*/  IMAD.U32 R0, RZ, RZ, UR44 ;  /* 0x0000002cff007e24 */ /* 0x000fe2000f8e00ff */
[----:B------:R-:W-:-:S02]  /*11de0*/  FSEL R26, R26, -INF , P3 ;  /* 0xff8000001a1a7808 */ /* 0x000fc40001800000 */
[----:B------:R-:W0:Y:S01]  /*11df0*/  SHFL.BFLY PT, R7, R20, 0x2, 0x1f ;  /* 0x0c401f0014077f89 */ /* 0x000e2200000e0000 */
[----:B------:R-:W-:Y:S02]  /*11e00*/  ISETP.GT.AND P3, PT, R15, 0x8, PT ;  /* 0x000000080f00780c */ /* 0x000fe40003f64270 */
[----:B------:R-:W-:Y:S02]  /*11e10*/  FMNMX.FTZ R8, R26, R11, !PT ;  /* 0x0000000b1a087209 */ /* 0x000fe40007810000 */
[----:B------:R-:W-:Y:S02]  /*11e20*/  FSEL R55, R55, -INF , P4 ;  /* 0xff80000037377808 */ /* 0x000fe40002000000 */
[----:B------:R-:W-:Y:S02]  /*11e30*/  FMNMX.FTZ R8, R27, R8, !PT ;  /* 0x000000081b087209 */ /* 0x000fe40007810000 */
[----:B------:R-:W-:-:S04]  /*11e40*/  ISETP.GT.AND P4, PT, R15, 0x41, PT ;  /* 0x000000410f00780c */ /* 0x000fc80003f84270 */
[----:B------:R-:W-:Y:S02]  /*11e50*/  FSEL R59, R59, -INF , P4 ;  /* 0xff8000003b3b7808 */ /* 0x000fe40002000000 */
[----:B------:R-:W-:-:S04]  /*11e60*/  ISETP.GT.AND P4, PT, R15, 0x49, PT ;  /* 0x000000490f00780c */ /* 0x000fc80003f84270 */
[----:B------:R-:W-:Y:S02]  /*11e70*/  FSEL R63, R63, -INF , P4 ;  /* 0xff8000003f3f7808 */ /* 0x000fe40002000000 */
[----:B------:R-:W-:Y:S02]  /*11e80*/  ISETP.GT.AND P4, PT, R15, 0x51, PT ;  /* 0x000000510f00780c */ /* 0x000fe40003f84270 */
[----:B0-----:R-:W-:Y:S01]  /*11e90*/  FMNMX.FTZ R28, R20, R7, !PT ;  /* 0x00000007141c7209 */ /* 0x001fe20007810000 */
[----:B------:R-:W-:Y:S01]  /*11ea0*/  VIADD R20, R6, 0x300 ;  /* 0x0000030006147836 */ /* 0x000fe20000000000 */
[----:B------:R-:W-:Y:S02]  /*11eb0*/  FSEL R67, R67, -INF , P4 ;  /* 0xff80000043437808 */ /* 0x000fe40002000000 */
[----:B------:R-:W-:Y:S01]  /*11ec0*/  ISETP.GT.AND P4, PT, R15, 0x59, PT ;  /* 0x000000590f00780c */ /* 0x000fe20003f84270 */
[----:B------:R-:W0:Y:S01]  /*11ed0*/  SHFL.BFLY PT, R7, R28, 0x1, 0x1f ;  /* 0x0c201f001c077f89 */ /* 0x000e2200000e0000 */
[----:B------:R-:W-:-:S02]  /*11ee0*/  R2UR UR6, R20 ;  /* 0x00000000140672ca */ /* 0x000fc400000e0000 */
[----:B------:R-:W-:Y:S02]  /*11ef0*/  FSEL R71, R71, -INF , P4 ;  /* 0xff80000047477808 */ /* 0x000fe40002000000 */
[----:B------:R-:W-:-:S04]  /*11f00*/  ISETP.GT.AND P4, PT, R15, 0x61, PT ;  /* 0x000000610f00780c */ /* 0x000fc80003f84270 */
[----:B------:R-:W-:Y:S02]  /*11f10*/  FSEL R75, R75, -INF , P4 ;  /* 0xff8000004b4b7808 */ /* 0x000fe40002000000 */
[----:B------:R-:W-:-:S04]  /*11f20*/  ISETP.GT.AND P4, PT, R15, 0x69, PT ;  /* 0x000000690f00780c */ /* 0x000fc80003f84270 */
[----:B------:R-:W-:Y:S02]  /*11f30*/  FSEL R79, R79, -INF , P4 ;  /* 0xff8000004f4f7808 */ /* 0x000fe40002000000 */
[----:B------:R-:W-:-:S04]  /*11f40*/  ISETP.GT.AND P4, PT, R15, 0x71, PT ;  /* 0x000000710f00780c */ /* 0x000fc80003f84270 */
[----:B------:R-:W-:Y:S02]  /*11f50*/  FSEL R83, R83, -INF , P4 ;  /* 0xff80000053537808 */ /* 0x000fe40002000000 */
[----:B------:R-:W-:Y:S02]  /*11f60*/  ISETP.GT.AND P4, PT, R15, 0x79, PT ;  /* 0x000000790f00780c */ /* 0x000fe40003f84270 */
[----:B0-----:R-:W-:Y:S02]  /*11f70*/  FMNMX.FTZ R7, R28, R7, !PT ;  /* 0x000000071c077209 */ /* 0x001fe40007810000 */
[----:B------:R-:W-:Y:S02]  /*11f80*/  FSEL R87, R87, -INF , P4 ;  /* 0xff80000057577808 */ /* 0x000fe40002000000 */
[C---:B------:R-:W-:Y:S01]  /*11f90*/  FSETP.NEU.FTZ.AND P2, PT, R7.reuse, -INF , PT ;  /* 0xff8000000700780b */ /* 0x040fe20003f5d000 */
[----:B------:R-:W-:-:S05]  /*11fa0*/  FMUL.FTZ R24, R7, R0 ;  /* 0x0000000007187220 */ /* 0x000fca0000410000 */
[----:B------:R-:W-:-:S05]  /*11fb0*/  FSEL R24, R24, RZ, P2 ;  /* 0x000000ff18187208 */ /* 0x000fca0001000000 */
[-CC-:B------:R-:W-:Y:S01]  /*11fc0*/  FFMA.FTZ R180, R25, R0.reuse, -R24.reuse ;  /* 0x0000000019b47223 */ /* 0x180fe20000010818 */
[----:B------:R-:W-:Y:S01]  /*11fd0*/  FSEL R25, R30, -INF , P3 ;  /* 0xff8000001e197808 */ /* 0x000fe20001800000 */
[-CC-:B------:R-:W-:Y:S01]  /*11fe0*/  FFMA.FTZ R9, R29, R0.reuse, -R24.reuse ;  /* 0x000000001d097223 */ /* 0x180fe20000010818 */
[----:B------:R-:W-:Y:S01]  /*11ff0*/  ISETP.GT.AND P3, PT, R15, 0x10, PT ;  /* 0x000000100f00780c */ /* 0x000fe20003f64270 */
        /* <DEDUP_REMOVED lines=33> */
[----:B------:R-:W-:-:S02]  /*12210*/  FFMA.FTZ R153, R153, R0, -R24 ;  /* 0x0000000099997223 */ /* 0x000fc40000010818 */
[----:B------:R-:W-:Y:S08]  /*12220*/  MUFU.EX2 R182, R182 ;  /* 0x000000b600b67308 */ /* 0x000ff00000000800 */
[----:B------:R-:W-:Y:S08]  /*12230*/  MUFU.EX2 R9, R9 ;  /* 0x0000000900097308 */ /* 0x000ff00000000800 */
[----:B------:R-:W-:Y:S08]  /*12240*/  MUFU.EX2 R176, R176 ;  /* 0x000000b000b07308 */ /* 0x000ff00000000800 */
[----:B------:R-:W-:Y:S01]  /*12250*/  MUFU.EX2 R29, R29 ;  /* 0x0000001d001d7308 */ /* 0x000fe20000000800 */
[----:B------:R-:W-:-:S02]  /*12260*/  WARPGROUP.DEPBAR.LE gsb0, 0x0 ;  /* 0x00008000000079c5 */ /* 0x000fc40000010000 */
[----:B------:R-:W-:Y:S01]  /*12270*/  FSEL R157, R42, -INF , P3 ;  /* 0xff8000002a9d7808 */ /* 0x000fe20001800000 */
[----:B------:R-:W-:Y:S01]  /*12280*/  WARPGROUP.ARRIVE ;  /* 0x00000000000079c5 */ /* 0x000fe20000000000 */
[----:B------:R-:W-:Y:S01]  /*12290*/  ISETP.GT.AND P3, PT, R15, 0x28, PT ;  /* 0x000000280f00780c */ /* 0x000fe20003f64270 */
[--C-:B------:R-:W-:Y:S01]  /*122a0*/  FFMA.FTZ R156, R237, R0, -R24.reuse ;  /* 0x00000000ed9c7223 */ /* 0x100fe20000010818 */
[----:B------:R-:W-:Y:S01]  /*122b0*/  FMNMX.FTZ R8, R157, R8, !PT ;  /* 0x000000089d087209 */ /* 0x000fe20007810000 */
[----:B------:R-:W-:Y:S01]  /*122c0*/  FFMA.FTZ R158, R68, R0, -R24 ;  /* 0x00000000449e7223 */ /* 0x000fe20000010818 */
[----:B------:R-:W-:Y:S01]  /*122d0*/  FSEL R159, R46, -INF , P3 ;  /* 0xff8000002e9f7808 */ /* 0x000fe20001800000 */
[----:B------:R-:W-:Y:S01]  /*122e0*/  MUFU.EX2 R178, R178 ;  /* 0x000000b200b27308 */ /* 0x000fe20000000800 */
[----:B------:R-:W-:Y:S02]  /*122f0*/  FMNMX.FTZ R8, R43, R8, !PT ;  /* 0x000000082b087209 */ /* 0x000fe40007810000 */
[----:B------:R-:W-:-:S02]  /*12300*/  ISETP.GT.AND P3, PT, R15, 0x30, PT ;  /* 0x000000300f00780c */ /* 0x000fc40003f64270 */
[----:B------:R-:W-:Y:S02]  /*12310*/  FMNMX.FTZ R8, R159, R8, !PT ;  /* 0x000000089f087209 */ /* 0x000fe40007810000 */
[----:B------:R-:W-:Y:S01]  /*12320*/  FSEL R169, R50, -INF , P3 ;  /* 0xff80000032a97808 */ /* 0x000fe20001800000 */
[----:B------:R-:W-:Y:S01]  /*12330*/  MUFU.EX2 R37, R37 ;  /* 0x0000002500257308 */ /* 0x000fe20000000800 */
[----:B------:R-:W-:Y:S02]  /*12340*/  FMNMX.FTZ R8, R47, R8, !PT ;  /* 0x000000082f087209 */ /* 0x000fe40007810000 */
[----:B------:R-:W-:Y:S02]  /*12350*/  ISETP.GT.AND P3, PT, R15, 0x38, PT ;  /* 0x000000380f00780c */ /* 0x000fe40003f64270 */
[----:B------:R-:W-:Y:S02]  /*12360*/  FMNMX.FTZ R8, R169, R8, !PT ;  /* 0x00000008a9087209 */ /* 0x000fe40007810000 */
[----:B------:R-:W-:Y:S01]  /*12370*/  FSEL R171, R54, -INF , P3 ;  /* 0xff80000036ab7808 */ /* 0x000fe20001800000 */
[----:B------:R-:W-:Y:S01]  /*12380*/  MUFU.EX2 R172, R172 ;  /* 0x000000ac00ac7308 */ /* 0x000fe20000000800 */
[----:B------:R-:W-:-:S02]  /*12390*/  FMNMX.FTZ R8, R51, R8, !PT ;  /* 0x0000000833087209 */ /* 0x000fc40007810000 */
[----:B------:R-:W-:Y:S02]  /*123a0*/  ISETP.GT.AND P3, PT, R15, 0x40, PT ;  /* 0x000000400f00780c */ /* 0x000fe40003f64270 */
[----:B------:R-:W-:Y:S02]  /*123b0*/  FMNMX.FTZ R8, R171, R8, !PT ;  /* 0x00000008ab087209 */ /* 0x000fe40007810000 */
[----:B------:R-:W-:Y:S01]  /*123c0*/  FSEL R173, R58, -INF , P3 ;  /* 0xff8000003aad7808 */ /* 0x000fe20001800000 */
[----:B------:R-:W-:Y:S01]  /*123d0*/  MUFU.EX2 R41, R41 ;  /* 0x0000002900297308 */ /* 0x000fe20000000800 */
[----:B------:R-:W-:Y:S02]  /*123e0*/  FMNMX.FTZ R8, R55, R8, !PT ;  /* 0x0000000837087209 */ /* 0x000fe40007810000 */
[----:B------:R-:W-:Y:S02]  /*123f0*/  ISETP.GT.AND P3, PT, R15, 0x48, PT ;  /* 0x000000480f00780c */ /* 0x000fe40003f64270 */
[----:B------:R-:W-:-:S02]  /*12400*/  FMNMX.FTZ R8, R173, R8, !PT ;  /* 0x00000008ad087209 */ /* 0x000fc40007810000 */
        /* <DEDUP_REMOVED lines=32> */
[----:B------:R-:W-:-:S04]  /*12610*/  FMNMX.FTZ R15, R83, R8, !PT ;  /* 0x00000008530f7209 */ /* 0x000fc80007810000 */
[----:B------:R-:W-:Y:S01]  /*12620*/  FMNMX.FTZ R8, R86, R15, !PT ;  /* 0x0000000f56087209 */ /* 0x000fe20007810000 */
[-CC-:B------:R-:W-:Y:S01]  /*12630*/  FFMA.FTZ R15, R61, R0.reuse, -R24.reuse ;  /* 0x000000003d0f7223 */ /* 0x180fe20000010818 */
[-CC-:B------:R-:W-:Y:S01]  /*12640*/  FFMA.FTZ R61, R65, R0.reuse, -R24.reuse ;  /* 0x00000000413d7223 */ /* 0x180fe20000010818 */
[--C-:B------:R-:W-:Y:S01]  /*12650*/  FFMA.FTZ R65, R69, R0, -R24.reuse ;  /* 0x0000000045417223 */ /* 0x100fe20000010818 */
[----:B------:R-:W-:Y:S01]  /*12660*/  FMNMX.FTZ R8, R87, R8, !PT ;  /* 0x0000000857087209 */ /* 0x000fe20007810000 */
[-CC-:B------:R-:W-:Y:S01]  /*12670*/  FFMA.FTZ R69, R73, R0.reuse, -R24.reuse ;  /* 0x0000000049457223 */ /* 0x180fe20000010818 */
[-CC-:B------:R-:W-:Y:S01]  /*12680*/  FFMA.FTZ R73, R77, R0.reuse, -R24.reuse ;  /* 0x000000004d497223 */ /* 0x180fe20000010818 */
[----:B------:R-:W-:Y:S01]  /*12690*/  FFMA.FTZ R77, R81, R0, -R24 ;  /* 0x00000000514d7223 */ /* 0x000fe20000010818 */
[----:B------:R-:W-:Y:S01]  /*126a0*/  FSEL R81, R7, RZ, P2 ;  /* 0x000000ff07517208 */ /* 0x000fe20001000000 */
[----:B------:R-:W0:Y:S01]  /*126b0*/  SHFL.BFLY PT, R21, R8, 0x2, 0x1f ;  /* 0x0c401f0008157f89 */ /* 0x000e2200000e0000 */
[----:B------:R-:W-:Y:S08]  /*126c0*/  MUFU.EX2 R57, R57 ;  /* 0x0000003900397308 */ /* 0x000ff00000000800 */
[----:B------:R-:W-:Y:S08]  /*126d0*/  MUFU.EX2 R154, R154 ;  /* 0x0000009a009a7308 */ /* 0x000ff00000000800 */
[----:B------:R-:W-:Y:S01]  /*126e0*/  MUFU.EX2 R15, R15 ;  /* 0x0000000f000f7308 */ /* 0x000fe20000000800 */
[----:B0-----:R-:W-:-:S07]  /*126f0*/  FMNMX.FTZ R34, R8, R21, !PT ;  /* 0x0000001508227209 */ /* 0x001fce0007810000 */
[----:B------:R-:W-:Y:S01]  /*12700*/  MUFU.EX2 R156, R156 ;  /* 0x0000009c009c7308 */ /* 0x000fe20000000800 */
[----:B------:R-:W0:Y:S07]  /*12710*/  SHFL.BFLY PT, R21, R34, 0x1, 0x1f ;  /* 0x0c201f0022157f89 */ /* 0x000e2e00000e0000 */
[----:B------:R-:W-:Y:S08]  /*12720*/  MUFU.EX2 R61, R61 ;  /* 0x0000003d003d7308 */ /* 0x000ff00000000800 */
[----:B------:R-:W-:Y:S08]  /*12730*/  MUFU.EX2 R158, R158 ;  /* 0x0000009e009e7308 */ /* 0x000ff00000000800 */
[----:B------:R-:W-:Y:S01]  /*12740*/  MUFU.EX2 R65, R65 ;  /* 0x0000004100417308 */ /* 0x000fe20000000800 */
[----:B0-----:R-:W-:Y:S01]  /*12750*/  FMNMX.FTZ R8, R34, R21, !PT ;  /* 0x0000001522087209 */ /* 0x001fe20007810000 */
[----:B------:R-:W-:-:S03]  /*12760*/  IMAD.MOV.U32 R21, RZ, RZ, 0x40000040 ;  /* 0x40000040ff157424 */ /* 0x000fc600078e00ff */
[C---:B------:R-:W-:Y:S01]  /*12770*/  FSETP.NEU.FTZ.AND P2, PT, R8.reuse, -INF , PT ;  /* 0xff8000000800780b */ /* 0x040fe20003f5d000 */
[CC--:B------:R-:W-:Y:S01]  /*12780*/  FMUL.FTZ R46, R8.reuse, R0.reuse ;  /* 0x00000000082e7220 */ /* 0x0c0fe20000410000 */
[----:B------:R-:W-:Y:S01]  /*12790*/  R2UR UR7, R21 ;  /* 0x00000000150772ca */ /* 0x000fe200000e0000 */
[----:B------:R-:W-:Y:S01]  /*127a0*/  FADD.FTZ R21, -R81, R12 ;  /* 0x0000000c51157221 */ /* 0x000fe20000010100 */
[----:B------:R-:W-:Y:S01]  /*127b0*/  FSEL R20, R8, RZ, P2 ;  /* 0x000000ff08147208 */ /* 0x000fe20001000000 */
[----:B------:R-:W-:Y:S01]  /*127c0*/  MUFU.EX2 R81, R153 ;  /* 0x0000009900517308 */ /* 0x000fe20000000800 */
[----:B------:R-:W-:Y:S01]  /*127d0*/  FSEL R46, R46, RZ, P2 ;  /* 0x000000ff2e2e7208 */ /* 0x000fe20001000000 */
[----:B------:R-:W-:Y:S01]  /*127e0*/  FMUL.FTZ R12, R21, R0 ;  /* 0x00000000150c7220 */ /* 0x000fe20000410000 */
[----:B------:R-:W-:Y:S02]  /*127f0*/  IMAD.MOV.U32 R21, RZ, RZ, 0x40000040 ;  /* 0x40000040ff157424 */ /* 0x000fe400078e00ff */
[----:B------:R-:W-:Y:S01]  /*12800*/  FADD.FTZ R11, -R20, R11 ;  /* 0x0000000b140b7221 */ /* 0x000fe20000010100 */
[----:B------:R-:W-:-:S02]  /*12810*/  VIADD R20, R6, 0x380 ;  /* 0x0000038006147836 */ /* 0x000fc40000000000 */
[-CC-:B------:R-:W-:Y:S01]  /*12820*/  FFMA.FTZ R24, R26, R0.reuse, -R46.reuse ;  /* 0x000000001a187223 */ /* 0x180fe2000001082e */
[-CC-:B------:R-:W-:Y:S01]  /*12830*/  FFMA.FTZ R40, R43, R0.reuse, -R46.reuse ;  /* 0x000000002b287223 */ /* 0x180fe2000001082e */
[----:B------:R-:W0:Y:S01]  /*12840*/  MUFU.EX2 R12, R12 ;  /* 0x0000000c000c7308 */ /* 0x000e220000000800 */
[-C--:B------:R-:W-:Y:S01]  /*12850*/  FMUL.FTZ R11, R11, R0.reuse ;  /* 0x000000000b0b7220 */ /* 0x080fe20000410000 */
[----:B------:R-:W-:Y:S01]  /*12860*/  HGMMA.64x128x16.F32.BF16 R88, R160, gdesc[UR4].tnspB, R88, gsb0 ;  /* 0x41e00004a0587df0 */ /* 0x000fe20008001858 */
[----:B------:R-:W-:Y:S01]  /*12870*/  R2UR UR6, R20 ;  /* 0x00000000140672ca */ /* 0x000fe200000e0000 */
[-CC-:B------:R-:W-:Y:S01]  /*12880*/  FFMA.FTZ R27, R27, R0.reuse, -R46.reuse ;  /* 0x000000001b1b7223 */ /* 0x180fe2000001082e */
[----:B------:R-:W-:Y:S01]  /*12890*/  R2UR UR7, R21 ;  /* 0x00000000150772ca */ /* 0x000fe200000e0000 */
        /* <DEDUP_REMOVED lines=11> */
[----:B0-----:R-:W-:Y:S01]  /*12950*/  FFMA.FTZ R43, R12, R4, R85 ;  /* 0x000000040c2b7223 */ /* 0x001fe20000010055 */
[-CC-:B------:R-:W-:Y:S01]  /*12960*/  FFMA.FTZ R169, R169, R0.reuse, -R46.reuse ;  /* 0x00000000a9a97223 */ /* 0x180fe2000001082e */
[-CC-:B------:R-:W-:Y:S01]  /*12970*/  FFMA.FTZ R44, R51, R0.reuse, -R46.reuse ;  /* 0x00000000332c7223 */ /* 0x180fe2000001082e */
[-CC-:B------:R-:W-:Y:S01]  /*12980*/  FFMA.FTZ R171, R171, R0.reuse, -R46.reuse ;  /* 0x00000000abab7223 */ /* 0x180fe2000001082e */
[----:B------:R-:W-:Y:S01]  /*12990*/  FADD.FTZ R43, R180, R43 ;  /* 0x0000002bb42b7221 */ /* 0x000fe20000010000 */
[-CC-:B------:R-:W-:Y:S01]  /*129a0*/  FFMA.FTZ R6, R55, R0.reuse, -R46.reuse ;  /* 0x0000000037067223 */ /* 0x180fe2000001082e */
[----:B------:R-:W-:Y:S01]  /*129b0*/  FFMA.FTZ R153, R173, R0, -R46 ;  /* 0x00000000ad997223 */ /* 0x000fe2000001082e */
[----:B------:R-:W0:Y:S01]  /*129c0*/  MUFU.EX2 R27, R27 ;  /* 0x0000001b001b7308 */ /* 0x000e220000000800 */
[----:B------:R-:W-:Y:S01]  /*129d0*/  FADD.FTZ R4, R182, R43 ;  /* 0x0000002bb6047221 */ /* 0x000fe20000010000 */
[----:B------:R-:W-:-:S02]  /*129e0*/  @!P1 IMAD R43, R185, 0x8, R2 ;  /* 0x00000008b92b9824 */ /* 0x000fc400078e0202 */
[-CC-:B------:R-:W-:Y:S01]  /*129f0*/  FFMA.FTZ R20, R59, R0.reuse, -R46.reuse ;  /* 0x000000003b147223 */ /* 0x180fe2000001082e */
[-C--:B------:R-:W-:Y:S01]  /*12a00*/  FFMA.FTZ R155, R175, R0.reuse, -R46 ;  /* 0x00000000af9b7223 */ /* 0x080fe2000001082e */
[----:B------:R-:W-:Y:S01]  /*12a10*/  FADD.FTZ R21, R9, R4 ;  /* 0x0000000409157221 */ /* 0x000fe20000010000 */
[----:B------:R-:W-:Y:S01]  /*12a20*/  IADD3 R4, -R194, 0xb, RZ ;  /* 0x0000000bc2047810 */ /* 0x000fe20007ffe1ff */
[-CC-:B------:R-:W-:Y:S01]  /*12a30*/  FFMA.FTZ R157, R177, R0.reuse, -R46.reuse ;  /* 0x00000000b19d7223 */ /* 0x180fe2000001082e */
[----:B------:R-:W2:Y:S01]  /*12a40*/  MUFU.EX2 R25, R25 ;  /* 0x0000001900197308 */ /* 0x000ea20000000800 */
[----:B------:R-:W-:Y:S01]  /*12a50*/  FADD.FTZ R48, R176, R21 ;  /* 0x00000015b0307221 */ /* 0x000fe20000010000 */
[-CC-:B------:R-:W-:Y:S01]  /*12a60*/  FFMA.FTZ R159, R179, R0.reuse, -R46.reuse ;  /* 0x00000000b39f7223 */ /* 0x180fe2000001082e */
[-CC-:B------:R-:W-:Y:S01]  /*12a70*/  FFMA.FTZ R75, R75, R0.reuse, -R46.reuse ;  /* 0x000000004b4b7223 */ /* 0x180fe2000001082e */
[-C--:B------:R-:W-:Y:S01]  /*12a80*/  FFMA.FTZ R79, R79, R0.reuse, -R46 ;  /* 0x000000004f4f7223 */ /* 0x080fe2000001082e */
[----:B------:R-:W-:Y:S01]  /*12a90*/  FADD.FTZ R21, R29, R48 ;  /* 0x000000301d157221 */ /* 0x000fe20000010000 */
[----:B-1----:R-:W-:Y:S01]  /*12aa0*/  FFMA.FTZ R48, R11, R3, R24 ;  /* 0x000000030b307223 */ /* 0x002fe20000010018 */
[-C--:B------:R-:W-:Y:S01]  /*12ab0*/  FFMA.FTZ R183, R183, R0.reuse, -R46 ;  /* 0x00000000b7b77223 */ /* 0x080fe2000001082e */
[----:B------:R-:W1:Y:S01]  /*12ac0*/  MUFU.EX2 R26, R26 ;  /* 0x0000001a001a7308 */ /* 0x000e620000000800 */
[----:B------:R-:W-:Y:S01]  /*12ad0*/  FADD.FTZ R52, R178, R21 ;  /* 0x00000015b2347221 */ /* 0x000fe20000010000 */
[----:B0-----:R-:W-:Y:S01]  /*12ae0*/  FADD.FTZ R50, R27, R48 ;  /* 0x000000301b327221 */ /* 0x001fe20000010000 */
[-CC-:B------:R-:W-:Y:S01]  /*12af0*/  FFMA.FTZ R48, R63, R0.reuse, -R46.reuse ;  /* 0x000000003f307223 */ /* 0x180fe2000001082e */
[-C--:B------:R-:W-:Y:S01]  /*12b00*/  FFMA.FTZ R83, R83, R0.reuse, -R46 ;  /* 0x0000000053537223 */ /* 0x080fe2000001082e */
[----:B------:R-:W-:Y:S01]  /*12b10*/  FADD.FTZ R3, R37, R52 ;  /* 0x0000003425037221 */ /* 0x000fe20000010000 */
[-CC-:B------:R-:W-:Y:S01]  /*12b20*/  FFMA.FTZ R86, R86, R0.reuse, -R46.reuse ;  /* 0x0000000056567223 */ /* 0x180fe2000001082e */
[----:B------:R-:W-:Y:S01]  /*12b30*/  FFMA.FTZ R87, R87, R0, -R46 ;  /* 0x0000000057577223 */ /* 0x000fe2000001082e */
[----:B------:R-:W0:Y:S01]  /*12b40*/  MUFU.EX2 R31, R31 ;  /* 0x0000001f001f7308 */ /* 0x000e220000000800 */
[----:B--2---:R-:W-:Y:S01]  /*12b50*/  FADD.FTZ R21, R25, R50 ;  /* 0x0000003219157221 */ /* 0x004fe20000010000 */
[----:B------:R-:W-:Y:S01]  /*12b60*/  FADD.FTZ R52, R172, R3 ;  /* 0x00000003ac347221 */ /* 0x000fe20000010000 */
[----:B------:R-:W-:Y:S01]  /*12b70*/  @!P1 VIADD R3, R43, 0x28840 ;  /* 0x000288402b039836 */ /* 0x000fe20000000000 */
[----:B------:R-:W-:-:S02]  /*12b80*/  F2FP.BF16.F32.PACK_AB R182, R9, R182 ;  /* 0x000000b609b6723e */ /* 0x000fc400000010ff */
[----:B------:R-:W-:Y:S01]  /*12b90*/  FADD.FTZ R43, R41, R52 ;  /* 0x00000034292b7221 */ /* 0x000fe20000010000 */
[C---:B------:R-:W-:Y:S01]  /*12ba0*/  ISETP.GT.AND P2, PT, R13.reuse, R10, PT ;  /* 0x0000000a0d00720c */ /* 0x040fe20003f44270 */
[----:B------:R-:W2:Y:S01]  /*12bb0*/  MUFU.EX2 R36, R36 ;  /* 0x0000002400247308 */ /* 0x000ea20000000800 */
[----:B-1----:R-:W-:Y:S01]  /*12bc0*/  FADD.FTZ R50, R26, R21 ;  /* 0x000000151a327221 */ /* 0x002fe20000010000 */
[----:B------:R-:W-:Y:S01]  /*12bd0*/  @!P1 PRMT R3, RZ, 0x654, R3 ;  /* 0x00000654ff039816 */ /* 0x000fe20000000003 */
[----:B------:R-:W-:Y:S01]  /*12be0*/  VIADD R13, R13, 0xffffffff ;  /* 0xffffffff0d0d7836 */ /* 0x000fe20000000000 */
[----:B------:R-:W-:Y:S02]  /*12bf0*/  F2FP.BF16.F32.PACK_AB R180, R180, R85 ;  /* 0x00000055b4b4723e */ /* 0x000fe400000010ff */
[----:B------:R-:W-:Y:S02]  /*12c00*/  F2FP.BF16.F32.PACK_AB R176, R29, R176 ;  /* 0x000000b01db0723e */ /* 0x000fe400000010ff */
[----:B------:R-:W-:Y:S01]  /*12c10*/  MUFU.EX2 R33, R33 ;  /* 0x0000002100217308 */ /* 0x000fe20000000800 */
[----:B0-----:R-:W-:Y:S01]  /*12c20*/  FADD.FTZ R21, R31, R50 ;  /* 0x000000321f157221 */ /* 0x001fe20000010000 */
[----:B------:R-:W-:Y:S01]  /*12c30*/  FADD.FTZ R50, R174, R43 ;  /* 0x0000002bae327221 */ /* 0x000fe20000010000 */
[----:B------:R-:W-:-:S02]  /*12c40*/  @!P1 IMAD R43, R14, 0x8, R2 ;  /* 0x000000080e2b9824 */ /* 0x000fc400078e0202 */
[----:B------:R-:W-:Y:S01]  /*12c50*/  FFMA.FTZ R14, R67, R0, -R46 ;  /* 0x00000000430e7223 */ /* 0x000fe2000001082e */
[----:B------:R-:W-:Y:S01]  /*12c60*/  F2FP.BF16.F32.PACK_AB R178, R37, R178 ;  /* 0x000000b225b2723e */ /* 0x000fe200000010ff */
[----:B------:R-:W-:Y:S01]  /*12c70*/  @!P1 VIADD R43, R43, 0x28860 ;  /* 0x000288602b2b9836 */ /* 0x000fe20000000000 */
[----:B------:R-:W0:Y:S01]  /*12c80*/  MUFU.EX2 R38, R38 ;  /* 0x0000002600267308 */ /* 0x000e220000000800 */
[----:B------:R-:W-:Y:S02]  /*12c90*/  F2FP.BF16.F32.PACK_AB R172, R41, R172 ;  /* 0x000000ac29ac723e */ /* 0x000fe400000010ff */
[----:B------:R-:W-:Y:S02]  /*12ca0*/  F2FP.BF16.F32.PACK_AB R174, R45, R174 ;  /* 0x000000ae2dae723e */ /* 0x000fe400000010ff */
[----:B------:R-:W-:Y:S02]  /*12cb0*/  @!P1 PRMT R43, RZ, 0x654, R43 ;  /* 0x00000654ff2b9816 */ /* 0x000fe4000000002b */
[----:B--2---:R-:W-:Y:S01]  /*12cc0*/  F2FP.BF16.F32.PACK_AB R177, R36, R31 ;  /* 0x0000001f24b1723e */ /* 0x004fe200000010ff */
[----:B------:R-:W-:Y:S08]  /*12cd0*/  MUFU.EX2 R35, R35 ;  /* 0x0000002300237308 */ /* 0x000ff00000000800 */
[----:B------:R-:W1:Y:S01]  /*12ce0*/  MUFU.EX2 R40, R40 ;  /* 0x0000002800287308 */ /* 0x000e620000000800 */
[----:B0-----:R-:W-:-:S07]  /*12cf0*/  F2FP.BF16.F32.PACK_AB R179, R38, R33 ;  /* 0x0000002126b3723e */ /* 0x001fce00000010ff */
[----:B------:R-:W-:Y:S08]  /*12d00*/  MUFU.EX2 R39, R39 ;  /* 0x0000002700277308 */ /* 0x000ff00000000800 */
[----:B------:R-:W0:Y:S01]  /*12d10*/  MUFU.EX2 R42, R42 ;  /* 0x0000002a002a7308 */ /* 0x000e220000000800 */
[----:B-1----:R-:W-:-:S07]  /*12d20*/  F2FP.BF16.F32.PACK_AB R173, R40, R35 ;  /* 0x0000002328ad723e */ /* 0x002fce00000010ff */
[----:B------:R-:W-:Y:S08]  /*12d30*/  MUFU.EX2 R169, R169 ;  /* 0x000000a900a97308 */ /* 0x000ff00000000800 */
[----:B------:R-:W-:Y:S01]  /*12d40*/  MUFU.EX2 R44, R44 ;  /* 0x0000002c002c7308 */ /* 0x000fe20000000800 */
[----:B0-----:R-:W-:-:S07]  /*12d50*/  F2FP.BF16.F32.PACK_AB R175, R42, R39 ;  /* 0x000000272aaf723e */ /* 0x001fce00000010ff */
[----:B------:R-:W-:Y:S08]  /*12d60*/  MUFU.EX2 R171, R171 ;  /* 0x000000ab00ab7308 */ /* 0x000ff00000000800 */
[----:B------:R-:W-:Y:S01]  /*12d70*/  MUFU.EX2 R6, R6 ;  /* 0x0000000600067308 */ /* 0x000fe20000000800 */
[----:B------:R-:W-:Y:S02]  /*12d80*/  WARPGROUP.DEPBAR.LE gsb0, 0x0 ;  /* 0x00008000000079c5 */ /* 0x000fe40000010000 */
[----:B------:R-:W-:-:S05]  /*12d90*/  WARPGROUP.ARRIVE ;  /* 0x00000000000079c5 */ /* 0x000fca0000000000 */
[----:B------:R-:W-:Y:S01]  /*12da0*/  MUFU.EX2 R153, R153 ;  /* 0x0000009900997308 */ /* 0x000fe20000000800 */
[-CC-:B------:R-:W-:Y:S01]  /*12db0*/  FFMA.FTZ R161, R181, R0.reuse, -R46.reuse ;  /* 0x00000000b5a17223 */ /* 0x180fe2000001082e */
[----:B------:R-:W-:Y:S01]  /*12dc0*/  FFMA.FTZ R163, R78, R0, -R46 ;  /* 0x000000004ea37223 */ /* 0x000fe2000001082e */
[----:B------:R-:W-:Y:S01]  /*12dd0*/  F2FP.BF16.F32.PACK_AB R181, R27, R24 ;  /* 0x000000181bb5723e */ /* 0x000fe200000010ff */
[----:B------:R-:W-:Y:S04]  /*12de0*/  HGMMA.64x128x16.F32.BF16 R88, R164, gdesc[UR4].tnspB, R88, gsb0 ;  /* 0x41e00004a4587df0 */ /* 0x000fe80008001858 */
        /* <DEDUP_REMOVED lines=10> */
[----:B------:R-:W-:Y:S01]  /*12e90*/  MUFU.EX2 R163, R163 ;  /* 0x000000a300a37308 */ /* 0x000fe20000000800 */
[----:B0-----:R-:W-:-:S07]  /*12ea0*/  F2FP.BF16.F32.PACK_AB R160, R69, R28 ;  /* 0x0000001c45a0723e */ /* 0x001fce00000010ff */
[----:B------:R-:W0:Y:S08]  /*12eb0*/  MUFU.EX2 R73, R73 ;  /* 0x0000004900497308 */ /* 0x000e300000000800 */
[----:B------:R-:W-:Y:S08]  /*12ec0*/  MUFU.EX2 R79, R79 ;  /* 0x0000004f004f7308 */ /* 0x000ff00000000800 */
[----:B------:R-:W1:Y:S01]  /*12ed0*/  MUFU.EX2 R32, R32 ;  /* 0x0000002000207308 */ /* 0x000e620000000800 */
[----:B0-----:R-:W-:-:S07]  /*12ee0*/  F2FP.BF16.F32.PACK_AB R162, R73, R30 ;  /* 0x0000001e49a2723e */ /* 0x001fce00000010ff */
[----:B------:R-:W0:Y:S08]  /*12ef0*/  MUFU.EX2 R77, R77 ;  /* 0x0000004d004d7308 */ /* 0x000e300000000800 */
[----:B------:R-:W-:Y:S08]  /*12f00*/  MUFU.EX2 R83, R83 ;  /* 0x0000005300537308 */ /* 0x000ff00000000800 */
[----:B------:R-:W-:Y:S08]  /*12f10*/  MUFU.EX2 R34, R84 ;  /* 0x0000005400227308 */ /* 0x000ff00000000800 */
[----:B------:R-:W-:Y:S01]  /*12f20*/  MUFU.EX2 R87, R87 ;  /* 0x0000005700577308 */ /* 0x000fe20000000800 */
[----:B------:R-:W-:-:S02]  /*12f30*/  WARPGROUP.DEPBAR.LE gsb0, 0x0 ;  /* 0x00008000000079c5 */ /* 0x000fc40000010000 */
[----:B------:R2:W-:Y:S06]  /*12f40*/  BAR.ARV R4, 0x100 ;  /* 0x000400040000751d */ /* 0x0005ec0000002000 */
[----:B------:R3:W-:Y:S01]  /*12f50*/  @!P1 SYNCS.ARRIVE.TRANS64.RED.A1T0 RZ, [R3+URZ], RZ ;  /* 0x000000ff03ff99a7 */ /* 0x0007e2000810043f */
[----:B------:R-:W-:Y:S01]  /*12f60*/  MUFU.EX2 R165, R183 ;  /* 0x000000b700a57308 */ /* 0x000fe20000000800 */
[----:B--2---:R-:W-:Y:S01]  /*12f70*/  FADD.FTZ R4, R36, R21 ;  /* 0x0000001524047221 */ /* 0x004fe20000010000 */
[----:B------:R-:W-:Y:S01]  /*12f80*/  FADD.FTZ R21, R45, R50 ;  /* 0x000000322d157221 */ /* 0x000fe20000010000 */
[-C--:B------:R-:W-:Y:S01]  /*12f90*/  FMUL.FTZ R88, R88, R12.reuse ;  /* 0x0000000c58587220 */ /* 0x080fe20000410000 */
[-C--:B------:R-:W-:Y:S01]  /*12fa0*/  FMUL.FTZ R89, R89, R12.reuse ;  /* 0x0000000c59597220 */ /* 0x080fe20000410000 */
[-C--:B------:R-:W-:Y:S01]  /*12fb0*/  FMUL.FTZ R92, R92, R12.reuse ;  /* 0x0000000c5c5c7220 */ /* 0x080fe20000410000 */
[----:B------:R-:W-:Y:S01]  /*12fc0*/  FADD.FTZ R50, R168, R21 ;  /* 0x00000015a8327221 */ /* 0x000fe20000010000 */
[----:B---3--:R-:W-:Y:S01]  /*12fd0*/  FADD.FTZ R3, R33, R4 ;  /* 0x0000000421037221 */ /* 0x008fe20000010000 */
[----:B------:R-:W-:Y:S01]  /*12fe0*/  MUFU.EX2 R167, R86 ;  /* 0x0000005600a77308 */ /* 0x000fe20000000800 */
        /* <DEDUP_REMOVED lines=12> */
[-C--:B------:R-:W-:Y:S01]  /*130b0*/  FMUL.FTZ R101, R101, R12.reuse ;  /* 0x0000000c65657220 */ /* 0x080fe20000410000 */
[----:B------:R-:W-:Y:S01]  /*130c0*/  FADD.FTZ R52, R152, R21 ;  /* 0x0000001598347221 */ /* 0x000fe20000010000 */
[----:B------:R-:W-:Y:S01]  /*130d0*/  FADD.FTZ R3, R39, R4 ;  /* 0x0000000427037221 */ /* 0x000fe20000010000 */
[----:B------:R-:W-:Y:S01]  /*130e0*/  MUFU.EX2 R46, R75 ;  /* 0x0000004b002e7308 */ /* 0x000fe20000000800 */
[-C--:B------:R-:W-:Y:S01]  /*130f0*/  FMUL.FTZ R104, R104, R12.reuse ;  /* 0x0000000c68687220 */ /* 0x080fe20000410000 */
[----:B------:R-:W-:Y:S01]  /*13100*/  FADD.FTZ R21, R57, R52 ;  /* 0x0000003439157221 */ /* 0x000fe20000010000 */
[----:B------:R-:W-:Y:S01]  /*13110*/  FADD.FTZ R4, R42, R3 ;  /* 0x000000032a047221 */ /* 0x000fe20000010000 */
[-C--:B------:R-:W-:Y:S01]  /*13120*/  FMUL.FTZ R105, R105, R12.reuse ;  /* 0x0000000c69697220 */ /* 0x080fe20000410000 */
[----:B------:R-:W-:Y:S01]  /*13130*/  FMUL.FTZ R108, R108, R12 ;  /* 0x0000000c6c6c7220 */ /* 0x000fe20000410000 */
[----:B------:R-:W-:Y:S01]  /*13140*/  FADD.FTZ R52, R154, R21 ;  /* 0x000000159a347221 */ /* 0x000fe20000010000 */
[----:B------:R-:W-:Y:S01]  /*13150*/  FADD.FTZ R3, R169, R4 ;  /* 0x00000004a9037221 */ /* 0x000fe20000010000 */
[----:B------:R-:W3:Y:S01]  /*13160*/  MUFU.EX2 R50, R50 ;  /* 0x0000003200327308 */ /* 0x000ee20000000800 */
[C---:B------:R-:W-:Y:S01]  /*13170*/  F2FP.BF16.F32.PACK_AB R154, R15.reuse, R154 ;  /* 0x0000009a0f9a723e */ /* 0x040fe200000010ff */
        /* <DEDUP_REMOVED lines=36> */
[----:B-1----:R-:W-:Y:S01]  /*133c0*/  FADD.FTZ R52, R32, R9 ;  /* 0x0000000920347221 */ /* 0x002fe20000010000 */
[----:B------:R-:W-:Y:S01]  /*133d0*/  FADD.FTZ R3, R159, R4 ;  /* 0x000000049f037221 */ /* 0x000fe20000010000 */
[-C--:B------:R-:W-:Y:S01]  /*133e0*/  FMUL.FTZ R144, R144, R12.reuse ;  /* 0x0000000c90907220 */ /* 0x080fe20000410000 */
[-C--:B------:R-:W-:Y:S01]  /*133f0*/  FMUL.FTZ R145, R145, R12.reuse ;  /* 0x0000000c91917220 */ /* 0x080fe20000410000 */
[----:B0-----:R-:W-:Y:S01]  /*13400*/  FADD.FTZ R9, R77, R52 ;  /* 0x000000344d097221 */ /* 0x001fe20000010000 */
[----:B---3--:R-:W-:Y:S01]  /*13410*/  FADD.FTZ R4, R50, R3 ;  /* 0x0000000332047221 */ /* 0x008fe20000010000 */
[-C--:B------:R-:W-:Y:S01]  /*13420*/  FMUL.FTZ R148, R148, R12.reuse ;  /* 0x0000000c94947220 */ /* 0x080fe20000410000 */
[----:B------:R-:W-:Y:S01]  /*13430*/  FMUL.FTZ R149, R149, R12 ;  /* 0x0000000c95957220 */ /* 0x000fe20000410000 */
        /* <DEDUP_REMOVED lines=43> */
[----:B------:R-:W-:Y:S01]  /*136f0*/  FADD.FTZ R3, R87, R28 ;  /* 0x0000001c57037221 */ /* 0x000fe20000010000 */
        /* <DEDUP_REMOVED lines=19> */
[----:B--2---:R-:W-:Y:S06]  /*13830*/  @P2 BRA `(.L_x_2419) ;  /* 0xffffffd400582947 */ /* 0x004fec000383ffff */
.L_x_2409:
[----:B------:R-:W-:-:S13]  /*13840*/  ISETP.GE.AND P2, PT, R13, RZ, PT ;  /* 0x000000ff0d00720c */ /* 0x000fda0003f46270 */
[----:B------:R-:W-:Y:S05]  /*13850*/  @!P2 BRA `(.L_x_2420) ;  /* 0x000000200084a947 */ /* 0x000fea0003800000 */
[----:B------:R-:W-:Y:S02]  /*13860*/  IMAD.MOV.U32 R10, RZ, RZ, R8 ;  /* 0x000000ffff0a7224 */ /* 0x000fe400078e0008 */
[----:B------:R-:W-:Y:S02]  /*13870*/  IMAD.MOV.U32 R12, RZ, RZ, R7 ;  /* 0x000000ffff0c7224 */ /* 0x000fe400078e0007 */
[----:B------:R-:W-:Y:S02]  /*13880*/  IMAD.MOV.U32 R14, RZ, RZ, R190 ;  /* 0x000000ffff0e7224 */ /* 0x000fe400078e00be */
[----:B------:R-:W-:-:S07]  /*13890*/  IMAD.MOV.U32 R11, RZ, RZ, R185 ;  /* 0x000000ffff0b7224 */ /* 0x000fce00078e00b9 */
.L_x_2430:
        /* <DEDUP_REMOVED lines=10> */
.L_x_2422:
[----:B------:R-:W-:Y:S01]  /*13940*/  IMAD R0, R185, 0x8, R2 ;  /* 0x00000008b9007824 */ /* 0x000fe200078e0202 */
[----:B------:R-:W-:-:S04]  /*13950*/  SHF.L.U32 R7, R190, 0x1f, RZ ;  /* 0x0000001fbe077819 */ /* 0x000fc800000006ff */
[----:B------:R0:W1:Y:S01]  /*13960*/  SYNCS.PHASECHK.TRANS64.TRYWAIT P3, [R0+URZ+0x28830], R7 ;  /* 0x02883007000075a7 */ /* 0x000062000806017f */
[----:B------:R-:W-:Y:S05]  /*13970*/  @!P0 BRA `(.L_x_2423) ;  /* 0x0000000000048947 */ /* 0x000fea0003800000 */
[----:B------:R-:W-:Y:S01]  /*13980*/  BPT.TRAP 0x1 ;  /* 0x000000040000795c */ /* 0x000fe20000300000 */
.L_x_2423:
[----:B------:R-:W-:Y:S04]  /*13990*/  BSSY B0, `(.L_x_2421) ;  /* 0x0000004000007945 */ /* 0x000fe80003800000 */
[----:B-1----:R-:W-:Y:S05]  /*139a0*/  @P3 BRA `(.L_x_2424) ;  /* 0x0000000000083947 */ /* 0x002fea0003800000 */
[----:B------:R-:W1:Y:S02]  /*139b0*/  SYNCS.PHASECHK.TRANS64.TRYWAIT P3, [R0+URZ+0x28830], R7 ;  /* 0x02883007000075a7 */ /* 0x000e64000806017f */
[----:B-1----:R-:W-:Y:S05]  /*139c0*/  @!P3 BRA `(.L_x_2425) ;  /* 0x000000bc0030b947 */ /* 0x002fea0003800000 */
.L_x_2424:
[----:B------:R-:W-:Y:S05]  /*139d0*/  BSYNC B0 ;  /* 0x0000000000007941 */ /* 0x000fea0003800000 */
.L_x_2421:
        /* <DEDUP_REMOVED lines=64> */
.L_x_2427:
[----:B------:R-:W-:Y:S01]  /*13de0*/  SHF.L.U32 R0, R14, 0x1f, RZ ;  /* 0x0000001f0e007819 */ /* 0x000fe200000006ff */
[----:B------:R-:W-:-:S04]  /*13df0*/  IMAD R7, R11, 0x8, R2 ;  /* 0x000000080b077824 */ /* 0x000fc800078e0202 */
[----:B------:R0:W1:Y:S01]  /*13e00*/  SYNCS.PHASECHK.TRANS64.TRYWAIT P2, [R7+URZ+0x28850], R0 ;  /* 0x02885000070075a7 */ /* 0x000062000804017f */
[----:B------:R-:W-:Y:S05]  /*13e10*/  @!P0 BRA `(.L_x_2428) ;  /* 0x0000000000048947 */ /* 0x000fea0003800000 */
[----:B------:R-:W-:Y:S01]  /*13e20*/  BPT.TRAP 0x1 ;  /* 0x000000040000795c */ /* 0x000fe20000300000 */
.L_x_2428:
[----:B-1----:R-:W-:Y:S05]  /*13e30*/  @P2 BRA `(.L_x_2426) ;  /* 0x0000000000082947 */ /* 0x002fea0003800000 */
[----:B------:R-:W1:Y:S02]  /*13e40*/  SYNCS.PHASECHK.TRANS64.TRYWAIT P2, [R7+URZ+0x28850], R0 ;  /* 0x02885000070075a7 */ /* 0x000e64000804017f */
[----:B-1----:R-:W-:Y:S05]  /*13e50*/  @!P2 BRA `(.L_x_2429) ;  /* 0x000000b80020a947 */ /* 0x002fea0003800000 */
.L_x_2426:
        /* <DEDUP_REMOVED lines=8> */
[----:B------:R-:W-:Y:S02]  /*13ee0*/  R2UR UR7, R7 ;  /* 0x00000000070772ca */ /* 0x000fe400000e0000 */
[----:B------:R-:W-:Y:S02]  /*13ef0*/  LOP3.LUT R0, R0, 0x4000000, RZ, 0xfc, !PT ;  /* 0x0400000000007812 */ /* 0x000fe400078efcff */
[C---:B------:R-:W-:Y:S01]  /*13f00*/  ISETP.GT.AND P2, PT, R13.reuse, RZ, PT ;  /* 0x000000ff0d00720c */ /* 0x040fe20003f44270 */
[----:B------:R-:W-:Y:S02]  /*13f10*/  VIADD R13, R13, 0xffffffff ;  /* 0xffffffff0d0d7836 */ /* 0x000fe40000000000 */
[----:B------:R-:W-:Y:S01]  /*13f20*/  IMAD R6, R11, 0x800, R0 ;  /* 0x000008000b067824 */ /* 0x000fe200078e0200 */
[----:B------:R-:W-:-:S03]  /*13f30*/  FMNMX.FTZ R0, R24, R12, !PT ;  /* 0x0000000c18007209 */ /* 0x000fc60007810000 */
[C---:B------:R-:W-:Y:S01]  /*13f40*/  VIADD R8, R6.reuse, 0x80 ;  /* 0x0000008006087836 */ /* 0x040fe20000000000 */
[----:B------:R-:W-:Y:S02]  /*13f50*/  R2UR UR6, R6 ;  /* 0x00000000060672ca */ /* 0x000fe400000e0000 */
[----:B------:R-:W-:-:S04]  /*13f60*/  FMNMX.FTZ R7, R25, R0, !PT ;  /* 0x0000000019077209 */ /* 0x000fc80007810000 */
[----:B------:R-:W-:-:S04]  /*13f70*/  FMNMX.FTZ R0, R28, R7, !PT ;  /* 0x000000071c007209 */ /* 0x000fc80007810000 */
[----:B------:R-:W-:-:S03]  /*13f80*/  FMNMX.FTZ R7, R29, R0, !PT ;  /* 0x000000001d077209 */ /* 0x000fc60007810000 */
[----:B------:R-:W-:Y:S01]  /*13f90*/  HGMMA.64x128x16.F32.BF16 R88, R180, gdesc[UR4].tnspB, R88, gsb0 ;  /* 0x41e00004b4587df0 */ /* 0x000fe20008001858 */
[----:B------:R-:W-:Y:S01]  /*13fa0*/  R2UR UR6, R8 ;  /* 0x00000000080672ca */ /* 0x000fe200000e0000 */
[----:B------:R-:W-:Y:S01]  /*13fb0*/  VIADD R8, R6, 0x100 ;  /* 0x0000010006087836 */ /* 0x000fe20000000000 */
[----:B------:R-:W-:Y:S01]  /*13fc0*/  R2UR UR7, R9 ;  /* 0x00000000090772ca */ /* 0x000fe200000e0000 */
[----:B------:R-:W-:Y:S01]  /*13fd0*/  IMAD.MOV.U32 R9, RZ, RZ, 0x40000040 ;  /* 0x40000040ff097424 */ /* 0x000fe200078e00ff */
        /* <DEDUP_REMOVED lines=38> */
[----:B------:R-:W-:Y:S02]  /*14240*/  R2UR UR6, R8 ;  /* 0x00000000080672ca */ /* 0x000fe400000e0000 */
[----:B------:R-:W-:Y:S02]  /*14250*/  R2UR UR7, R9 ;  /* 0x00000000090772ca */ /* 0x000fe400000e0000 */
[----:B------:R-:W-:Y:S01]  /*14260*/  FMNMX.FTZ R8, R85, R0, !PT ;  /* 0x0000000055087209 */ /* 0x000fe20007810000 */
[----:B------:R-:W-:-:S04]  /*14270*/  IMAD.U32 R0, RZ, RZ, UR43 ;  /* 0x0000002bff007e24 */ /* 0x000fc8000f8e00ff */
[----:B------:R-:W0:Y:S02]  /*14280*/  SHFL.BFLY PT, R7, R8, 0x2, 0x1f ;  /* 0x0c401f0008077f89 */ /* 0x000e2400000e0000 */
[----:B0-----:R-:W-:Y:S01]  /*14290*/  FMNMX.FTZ R14, R8, R7, !PT ;  /* 0x00000007080e7209 */ /* 0x001fe20007810000 */
[----:B------:R-:W-:-:S04]  /*142a0*/  VIADD R8, R6, 0x200 ;  /* 0x0000020006087836 */ /* 0x000fc80000000000 */
[----:B------:R-:W0:Y:S02]  /*142b0*/  SHFL.BFLY PT, R7, R14, 0x1, 0x1f ;  /* 0x0c201f000e077f89 */ /* 0x000e2400000e0000 */
[----:B0-----:R-:W-:-:S05]  /*142c0*/  FMNMX.FTZ R7, R14, R7, !PT ;  /* 0x000000070e077209 */ /* 0x001fca0007810000 */
[C---:B------:R-:W-:Y:S01]  /*142d0*/  FADD.FTZ R9, -R7.reuse, R12 ;  /* 0x0000000c07097221 */ /* 0x040fe20000010100 */
[----:B------:R-:W-:-:S03]  /*142e0*/  FMUL.FTZ R21, R7, R0 ;  /* 0x0000000007157220 */ /* 0x000fc60000410000 */
[-C--:B------:R-:W-:Y:S01]  /*142f0*/  FMUL.FTZ R15, R9, R0.reuse ;  /* 0x00000000090f7220 */ /* 0x080fe20000410000 */
[----:B------:R-:W-:Y:S02]  /*14300*/  IMAD.MOV.U32 R9, RZ, RZ, 0x40000040 ;  /* 0x40000040ff097424 */ /* 0x000fe400078e00ff */
        /* <DEDUP_REMOVED lines=16> */
[----:B-1----:R-:W-:-:S07]  /*14410*/  F2FP.BF16.F32.PACK_AB R180, R25, R180 ;  /* 0x000000b419b4723e */ /* 0x002fce00000010ff */
        /* <DEDUP_REMOVED lines=33> */
[----:B------:R-:W-:Y:S01]  /*14630*/  FMNMX.FTZ R12, R62, R9, !PT ;  /* 0x000000093e0c7209 */ /* 0x000fe20007810000 */
[----:B------:R-:W-:Y:S01]  /*14640*/  IMAD.MOV.U32 R9, RZ, RZ, 0x40000040 ;  /* 0x40000040ff097424 */ /* 0x000fe200078e00ff */
[----:B------:R-:W-:Y:S02]  /*14650*/  WARPGROUP.DEPBAR.LE gsb0, 0x0 ;  /* 0x00008000000079c5 */ /* 0x000fe40000010000 */
[----:B------:R-:W-:Y:S01]  /*14660*/  WARPGROUP.ARRIVE ;  /* 0x00000000000079c5 */ /* 0x000fe20000000000 */
[-CC-:B------:R-:W-:Y:S01]  /*14670*/  FFMA.FTZ R168, R48, R0.reuse, -R21.reuse ;  /* 0x0000000030a87223 */ /* 0x180fe20000010815 */
[----:B------:R-:W-:-:S04]  /*14680*/  FFMA.FTZ R170, R52, R0, -R21 ;  /* 0x0000000034aa7223 */ /* 0x000fc80000010815 */
[----:B------:R-:W-:Y:S01]  /*14690*/  HGMMA.64x128x16.F32.BF16 R88, R152, gdesc[UR4].tnspB, R88, gsb0 ;  /* 0x41e0000498587df0 */ /* 0x000fe20008001858 */
[----:B------:R-:W-:Y:S01]  /*146a0*/  R2UR UR6, R8 ;  /* 0x00000000080672ca */ /* 0x000fe200000e0000 */
[----:B------:R-:W-:Y:S01]  /*146b0*/  MUFU.EX2 R168, R168 ;  /* 0x000000a800a87308 */ /* 0x000fe20000000800 */
[----:B------:R-:W-:-:S07]  /*146c0*/  R2UR UR7, R9 ;  /* 0x00000000090772ca */ /* 0x000fce00000e0000 */
[----:B------:R-:W-:Y:S01]  /*146d0*/  MUFU.EX2 R170, R170 ;  /* 0x000000aa00aa7308 */ /* 0x000fe20000000800 */
[----:B------:R-:W-:Y:S02]  /*146e0*/  WARPGROUP.DEPBAR.LE gsb0, 0x0 ;  /* 0x00008000000079c5 */ /* 0x000fe40000010000 */
[----:B------:R-:W-:Y:S01]  /*146f0*/  WARPGROUP.ARRIVE ;  /* 0x00000000000079c5 */ /* 0x000fe20000000000 */
[-CC-:B------:R-:W-:Y:S01]  /*14700*/  FFMA.FTZ R153, R33, R0.reuse, -R21.reuse ;  /* 0x0000000021997223 */ /* 0x180fe20000010815 */
[-CC-:B------:R-:W-:Y:S01]  /*14710*/  FFMA.FTZ R33, R37, R0.reuse, -R21.reuse ;  /* 0x0000000025217223 */ /* 0x180fe20000010815 */
[-CC-:B------:R-:W-:Y:S01]  /*14720*/  FFMA.FTZ R37, R41, R0.reuse, -R21.reuse ;  /* 0x0000000029257223 */ /* 0x180fe20000010815 */
[--C-:B------:R-:W-:Y:S01]  /*14730*/  FFMA.FTZ R41, R49, R0, -R21.reuse ;  /* 0x0000000031297223 */ /* 0x100fe20000010815 */
[----:B------:R-:W-:Y:S01]  /*14740*/  FMNMX.FTZ R49, R63, R12, !PT ;  /* 0x0000000c3f317209 */ /* 0x000fe20007810000 */
[----:B------:R-:W-:Y:S01]  /*14750*/  HGMMA.64x128x16.F32.BF16 R88, R156, gdesc[UR4].tnspB, R88, gsb0 ;  /* 0x41e000049c587df0 */ /* 0x000fe20008001858 */
[-CC-:B------:R-:W-:Y:S01]  /*14760*/  FFMA.FTZ R155, R57, R0.reuse, -R21.reuse ;  /* 0x00000000399b7223 */ /* 0x180fe20000010815 */
[-CC-:B------:R-:W-:Y:S01]  /*14770*/  FFMA.FTZ R57, R65, R0.reuse, -R21.reuse ;  /* 0x0000000041397223 */ /* 0x180fe20000010815 */
[----:B------:R-:W-:Y:S01]  /*14780*/  FMNMX.FTZ R8, R66, R49, !PT ;  /* 0x0000003142087209 */ /* 0x000fe20007810000 */
[-CC-:B------:R-:W-:Y:S01]  /*14790*/  FFMA.FTZ R49, R53, R0.reuse, -R21.reuse ;  /* 0x0000000035317223 */ /* 0x180fe20000010815 */
[-CC-:B------:R-:W-:Y:S01]  /*147a0*/  FFMA.FTZ R53, R61, R0.reuse, -R21.reuse ;  /* 0x000000003d357223 */ /* 0x180fe20000010815 */
[--C-:B------:R-:W-:Y:S01]  /*147b0*/  FFMA.FTZ R65, R69, R0, -R21.reuse ;  /* 0x0000000045417223 */ /* 0x100fe20000010815 */
[----:B------:R-:W-:Y:S01]  /*147c0*/  FMNMX.FTZ R9, R67, R8, !PT ;  /* 0x0000000843097209 */ /* 0x000fe20007810000 */
[-CC-:B------:R-:W-:Y:S01]  /*147d0*/  FFMA.FTZ R61, R73, R0.reuse, -R21.reuse ;  /* 0x00000000493d7223 */ /* 0x180fe20000010815 */
[-CC-:B------:R-:W-:Y:S01]  /*147e0*/  FFMA.FTZ R152, R56, R0.reuse, -R21.reuse ;  /* 0x0000000038987223 */ /* 0x180fe20000010815 */
[-CC-:B------:R-:W-:Y:S01]  /*147f0*/  FFMA.FTZ R154, R60, R0.reuse, -R21.reuse ;  /* 0x000000003c9a7223 */ /* 0x180fe20000010815 */
        /* <DEDUP_REMOVED lines=17> */
[----:B------:R-:W-:Y:S04]  /*14910*/  MUFU.EX2 R49, R49 ;  /* 0x0000003100317308 */ /* 0x000fe80000000800 */
[----:B------:R-:W1:Y:S04]  /*14920*/  SHFL.BFLY PT, R9, R8, 0x2, 0x1f ;  /* 0x0c401f0008097f89 */ /* 0x000e6800000e0000 */
[----:B------:R-:W-:Y:S08]  /*14930*/  MUFU.EX2 R152, R152 ;  /* 0x0000009800987308 */ /* 0x000ff00000000800 */
[----:B------:R-:W-:Y:S08]  /*14940*/  MUFU.EX2 R155, R155 ;  /* 0x0000009b009b7308 */ /* 0x000ff00000000800 */
[----:B------:R-:W-:Y:S01]  /*14950*/  MUFU.EX2 R154, R154 ;  /* 0x0000009a009a7308 */ /* 0x000fe20000000800 */
[----:B-1----:R-:W-:Y:S01]  /*14960*/  FMNMX.FTZ R20, R8, R9, !PT ;  /* 0x0000000908147209 */ /* 0x002fe20007810000 */
[----:B------:R-:W-:-:S02]  /*14970*/  VIADD R8, R6, 0x300 ;  /* 0x0000030006087836 */ /* 0x000fc40000000000 */
[----:B------:R-:W-:-:S04]  /*14980*/  IMAD.MOV.U32 R9, RZ, RZ, 0x40000040 ;  /* 0x40000040ff097424 */ /* 0x000fc800078e00ff */
[----:B------:R-:W-:Y:S01]  /*14990*/  MUFU.EX2 R53, R53 ;  /* 0x0000003500357308 */ /* 0x000fe20000000800 */
[----:B------:R-:W-:Y:S02]  /*149a0*/  R2UR UR6, R8 ;  /* 0x00000000080672ca */ /* 0x000fe400000e0000 */
[----:B------:R-:W-:Y:S01]  /*149b0*/  R2UR UR7, R9 ;  /* 0x00000000090772ca */ /* 0x000fe200000e0000 */
[----:B------:R-:W-:-:S04]  /*149c0*/  FFMA.FTZ R9, R84, R0, -R21 ;  /* 0x0000000054097223 */ /* 0x000fc80000010815 */
[----:B------:R-:W-:Y:S08]  /*149d0*/  MUFU.EX2 R57, R57 ;  /* 0x0000003900397308 */ /* 0x000ff00000000800 */
[----:B------:R-:W-:Y:S08]  /*149e0*/  MUFU.EX2 R65, R65 ;  /* 0x0000004100417308 */ /* 0x000ff00000000800 */
[----:B------:R-:W-:Y:S08]  /*149f0*/  MUFU.EX2 R12, R12 ;  /* 0x0000000c000c7308 */ /* 0x000ff00000000800 */
[----:B------:R-:W1:Y:S08]  /*14a00*/  MUFU.EX2 R61, R61 ;  /* 0x0000003d003d7308 */ /* 0x000e700000000800 */
[----:B------:R-:W3:Y:S08]  /*14a10*/  MUFU.EX2 R69, R69 ;  /* 0x0000004500457308 */ /* 0x000ef00000000800 */
[----:B------:R-:W-:Y:S08]  /*14a20*/  MUFU.EX2 R73, R73 ;  /* 0x0000004900497308 */ /* 0x000ff00000000800 */
[----:B------:R-:W-:Y:S01]  /*14a30*/  MUFU.EX2 R9, R9 ;  /* 0x0000000900097308 */ /* 0x000fe20000000800 */
[----:B------:R-:W-:-:S02]  /*14a40*/  WARPGROUP.DEPBAR.LE gsb0, 0x0 ;  /* 0x00008000000079c5 */ /* 0x000fc40000010000 */
[----:B------:R-:W-:Y:S01]  /*14a50*/  WARPGROUP.ARRIVE ;  /* 0x00000000000079c5 */ /* 0x000fe20000000000 */
[----:B------:R-:W4:Y:S01]  /*14a60*/  SHFL.BFLY PT, R157, R20, 0x1, 0x1f ;  /* 0x0c201f00149d7f89 */ /* 0x000f2200000e0000 */
[-CC-:B------:R-:W-:Y:S01]  /*14a70*/  FFMA.FTZ R156, R64, R0.reuse, -R21.reuse ;  /* 0x00000000409c7223 */ /* 0x180fe20000010815 */
[----:B------:R-:W-:-:S03]  /*14a80*/  FFMA.FTZ R158, R68, R0, -R21 ;  /* 0x00000000449e7223 */ /* 0x000fc60000010815 */
[----:B------:R-:W-:Y:S02]  /*14a90*/  HGMMA.64x128x16.F32.BF16 R88, R160, gdesc[UR4].tnspB, R88, gsb0 ;  /* 0x41e00004a0587df0 */ /* 0x000fe40008001858 */
[----:B------:R-:W-:Y:S08]  /*14aa0*/  MUFU.EX2 R156, R156 ;  /* 0x0000009c009c7308 */ /* 0x000ff00000000800 */
[----:B------:R-:W-:Y:S01]  /*14ab0*/  MUFU.EX2 R158, R158 ;  /* 0x0000009e009e7308 */ /* 0x000fe20000000800 */
[----:B----4-:R-:W-:Y:S01]  /*14ac0*/  FMNMX.FTZ R8, R20, R157, !PT ;  /* 0x0000009d14087209 */ /* 0x010fe20007810000 */
[----:B------:R-:W-:-:S04]  /*14ad0*/  VIADD R20, R6, 0x380 ;  /* 0x0000038006147836 */ /* 0x000fc80000000000 */
[----:B------:R-:W-:Y:S01]  /*14ae0*/  FADD.FTZ R21, -R8, R10 ;  /* 0x0000000a08157221 */ /* 0x000fe20000010100 */
[----:B------:R-:W-:Y:S01]  /*14af0*/  R2UR UR6, R20 ;  /* 0x00000000140672ca */ /* 0x000fe200000e0000 */
[-C--:B------:R-:W-:Y:S01]  /*14b00*/  FMUL.FTZ R77, R8, R0.reuse ;  /* 0x00000000084d7220 */ /* 0x080fe20000410000 */
[----:B------:R-:W-:Y:S01]  /*14b10*/  MUFU.EX2 R10, R85 ;  /* 0x00000055000a7308 */ /* 0x000fe20000000800 */
[-C--:B------:R-:W-:Y:S02]  /*14b20*/  FMUL.FTZ R21, R21, R0.reuse ;  /* 0x0000000015157220 */ /* 0x080fe40000410000 */
[-CC-:B------:R-:W-:Y:S01]  /*14b30*/  FFMA.FTZ R181, R26, R0.reuse, -R77.reuse ;  /* 0x000000001ab57223 */ /* 0x180fe2000001084d */
[-CC-:B------:R-:W-:Y:S01]  /*14b40*/  FFMA.FTZ R26, R27, R0.reuse, -R77.reuse ;  /* 0x000000001b1a7223 */ /* 0x180fe2000001084d */
[-CC-:B------:R-:W-:Y:S01]  /*14b50*/  FFMA.FTZ R183, R30, R0.reuse, -R77.reuse ;  /* 0x000000001eb77223 */ /* 0x180fe2000001084d */
[-CC-:B------:R-:W-:Y:S01]  /*14b60*/  FFMA.FTZ R30, R31, R0.reuse, -R77.reuse ;  /* 0x000000001f1e7223 */ /* 0x180fe2000001084d */
[-CC-:B------:R-:W-:Y:S01]  /*14b70*/  FFMA.FTZ R177, R34, R0.reuse, -R77.reuse ;  /* 0x0000000022b17223 */ /* 0x180fe2000001084d */
[----:B------:R4:W-:Y:S01]  /*14b80*/  MUFU.EX2 R28, R21 ;  /* 0x00000015001c7308 */ /* 0x0009e20000000800 */
[----:B------:R-:W-:Y:S01]  /*14b90*/  IADD3 R31, -R193, 0xb, RZ ;  /* 0x0000000bc11f7810 */ /* 0x000fe20007ffe1ff */
[-CC-:B------:R-:W-:Y:S01]  /*14ba0*/  FFMA.FTZ R32, R35, R0.reuse, -R77.reuse ;  /* 0x0000000023207223 */ /* 0x180fe2000001084d */
[----:B------:R-:W-:Y:S01]  /*14bb0*/  FFMA.FTZ R179, R38, R0, -R77 ;  /* 0x0000000026b37223 */ /* 0x000fe2000001084d */
[----:B------:R-:W-:-:S02]  /*14bc0*/  @!P1 IMAD R35, R11, 0x8, R2 ;  /* 0x000000080b239824 */ /* 0x000fc400078e0202 */
[-CC-:B------:R-:W-:Y:S01]  /*14bd0*/  FFMA.FTZ R173, R42, R0.reuse, -R77.reuse ;  /* 0x000000002aad7223 */ /* 0x180fe2000001084d */
[----:B------:R-:W-:Y:S01]  /*14be0*/  FADD.FTZ R11, R25, R4 ;  /* 0x00000004190b7221 */ /* 0x000fe20000010000 */
[-C--:B------:R-:W-:Y:S01]  /*14bf0*/  FFMA.FTZ R34, R39, R0.reuse, -R77 ;  /* 0x0000000027227223 */ /* 0x080fe2000001084d */
[----:B------:R-:W-:Y:S01]  /*14c00*/  MUFU.EX2 R181, R181 ;  /* 0x000000b500b57308 */ /* 0x000fe20000000800 */
[----:B----4-:R-:W-:Y:S02]  /*14c10*/  IMAD.MOV.U32 R21, RZ, RZ, 0x40000040 ;  /* 0x40000040ff157424 */ /* 0x010fe400078e00ff */
[----:B--2---:R-:W-:Y:S01]  /*14c20*/  FADD.FTZ R44, R182, R11 ;  /* 0x0000000bb62c7221 */ /* 0x004fe20000010000 */
[-CC-:B------:R-:W-:Y:S01]  /*14c30*/  FFMA.FTZ R36, R43, R0.reuse, -R77.reuse ;  /* 0x000000002b247223 */ /* 0x180fe2000001084d */
[-CC-:B------:R-:W-:Y:S01]  /*14c40*/  FFMA.FTZ R175, R46, R0.reuse, -R77.reuse ;  /* 0x000000002eaf7223 */ /* 0x180fe2000001084d */
[-CC-:B------:R-:W-:Y:S01]  /*14c50*/  FFMA.FTZ R38, R47, R0.reuse, -R77.reuse ;  /* 0x000000002f267223 */ /* 0x180fe2000001084d */
[----:B------:R-:W-:Y:S01]  /*14c60*/  R2UR UR7, R21 ;  /* 0x00000000150772ca */ /* 0x000fe200000e0000 */
[----:B------:R-:W-:Y:S01]  /*14c70*/  @!P1 IMAD R21, R185, 0x8, R2 ;  /* 0x00000008b9159824 */ /* 0x000fe200078e0202 */
[----:B------:R-:W-:Y:S01]  /*14c80*/  MUFU.EX2 R26, R26 ;  /* 0x0000001a001a7308 */ /* 0x000fe20000000800 */
[-CC-:B------:R-:W-:Y:S01]  /*14c90*/  FFMA.FTZ R169, R50, R0.reuse, -R77.reuse ;  /* 0x0000000032a97223 */ /* 0x180fe2000001084d */
[----:B------:R-:W-:Y:S01]  /*14ca0*/  FFMA.FTZ R40, R51, R0, -R77 ;  /* 0x0000000033287223 */ /* 0x000fe2000001084d */
[----:B------:R-:W-:-:S02]  /*14cb0*/  @!P1 VIADD R27, R21, 0x28840 ;  /* 0x00028840151b9836 */ /* 0x000fc40000000000 */
[-CC-:B------:R-:W-:Y:S01]  /*14cc0*/  FFMA.FTZ R171, R54, R0.reuse, -R77.reuse ;  /* 0x0000000036ab7223 */ /* 0x180fe2000001084d */
[-CC-:B------:R-:W-:Y:S01]  /*14cd0*/  FFMA.FTZ R6, R55, R0.reuse, -R77.reuse ;  /* 0x0000000037067223 */ /* 0x180fe2000001084d */
[-CC-:B------:R-:W-:Y:S01]  /*14ce0*/  FFMA.FTZ R20, R58, R0.reuse, -R77.reuse ;  /* 0x000000003a147223 */ /* 0x180fe2000001084d */
[-C--:B------:R-:W-:Y:S01]  /*14cf0*/  FFMA.FTZ R21, R59, R0.reuse, -R77 ;  /* 0x000000003b157223 */ /* 0x080fe2000001084d */
[----:B------:R-:W-:Y:S01]  /*14d00*/  MUFU.EX2 R183, R183 ;  /* 0x000000b700b77308 */ /* 0x000fe20000000800 */
[----:B------:R-:W-:Y:S01]  /*14d10*/  @!P1 PRMT R27, RZ, 0x654, R27 ;  /* 0x00000654ff1b9816 */ /* 0x000fe2000000001b */
        /* <DEDUP_REMOVED lines=10> */
[----:B------:R-:W-:Y:S01]  /*14dc0*/  FFMA.FTZ R86, R86, R0, -R77 ;  /* 0x0000000056567223 */ /* 0x000fe2000001084d */
[----:B0-----:R-:W-:-:S03]  /*14dd0*/  F2FP.BF16.F32.PACK_AB R182, R29, R182 ;  /* 0x000000b61db6723e */ /* 0x001fc600000010ff */
        /* <DEDUP_REMOVED lines=11> */
[----:B------:R-:W-:Y:S01]  /*14e90*/  FFMA.FTZ R161, R74, R0, -R77 ;  /* 0x000000004aa17223 */ /* 0x000fe2000001084d */
[----:B-1----:R-:W-:-:S03]  /*14ea0*/  F2FP.BF16.F32.PACK_AB R160, R61, R12 ;  /* 0x0000000c3da0723e */ /* 0x002fc600000010ff */
[----:B------:R-:W-:Y:S01]  /*14eb0*/  MUFU.EX2 R40, R40 ;  /* 0x0000002800287308 */ /* 0x000fe20000000800 */
[----:B---3--:R-:W-:Y:S01]  /*14ec0*/  F2FP.BF16.F32.PACK_AB R162, R69, R14 ;  /* 0x0000000e45a2723e */ /* 0x008fe200000010ff */
[----:B------:R-:W-:Y:S06]  /*14ed0*/  HGMMA.64x128x16.F32.BF16 R88, R164, gdesc[UR4].tnspB, R88, gsb0 ;  /* 0x41e00004a4587df0 */ /* 0x000fec0008001858 */
        /* <DEDUP_REMOVED lines=11> */
[----:B------:R-:W1:Y:S01]  /*14f90*/  MUFU.EX2 R83, R83 ;  /* 0x0000005300537308 */ /* 0x000e620000000800 */
[----:B0-----:R-:W-:-:S07]  /*14fa0*/  F2FP.BF16.F32.PACK_AB R163, R79, R78 ;  /* 0x0000004e4fa3723e */ /* 0x001fce00000010ff */
[----:B------:R-:W-:Y:S01]  /*14fb0*/  MUFU.EX2 R86, R86 ;  /* 0x0000005600567308 */ /* 0x000fe20000000800 */
[----:B------:R-:W-:Y:S02]  /*14fc0*/  WARPGROUP.DEPBAR.LE gsb0, 0x0 ;  /* 0x00008000000079c5 */ /* 0x000fe40000010000 */
[----:B------:R0:W-:Y:S06]  /*14fd0*/  BAR.ARV R31, 0x100 ;  /* 0x0004001f0000751d */ /* 0x0001ec0000002000 */
[----:B------:R2:W-:Y:S01]  /*14fe0*/  @!P1 SYNCS.ARRIVE.TRANS64.RED.A1T0 RZ, [R27+URZ], RZ ;  /* 0x000000ff1bff99a7 */ /* 0x0005e2000810043f */
[----:B------:R-:W-:Y:S01]  /*14ff0*/  F2FP.BF16.F32.PACK_AB R166, R10, R9 ;  /* 0x000000090aa6723e */ /* 0x000fe200000010ff */
[-C--:B------:R-:W-:Y:S01]  /*15000*/  FMUL.FTZ R88, R88, R15.reuse ;  /* 0x0000000f58587220 */ /* 0x080fe20000410000 */
[----:B------:R-:W-:Y:S01]  /*15010*/  F2FP.BF16.F32.PACK_AB R164, R73, R24 ;  /* 0x0000001849a4723e */ /* 0x000fe200000010ff */
[-C--:B------:R-:W-:Y:S01]  /*15020*/  FMUL.FTZ R89, R89, R15.reuse ;  /* 0x0000000f59597220 */ /* 0x080fe20000410000 */
[----:B-1----:R-:W-:Y:S01]  /*15030*/  F2FP.BF16.F32.PACK_AB R165, R83, R82 ;  /* 0x0000005253a5723e */ /* 0x002fe200000010ff */
[-C--:B------:R-:W-:Y:S01]  /*15040*/  FMUL.FTZ R92, R92, R15.reuse ;  /* 0x0000000f5c5c7220 */ /* 0x080fe20000410000 */
[----:B------:R-:W-:Y:S01]  /*15050*/  FMUL.FTZ R93, R93, R15 ;  /* 0x0000000f5d5d7220 */ /* 0x000fe20000410000 */
[----:B--2---:R-:W-:Y:S01]  /*15060*/  FFMA.FTZ R27, R28, R3, R181 ;  /* 0x000000031c1b7223 */ /* 0x004fe200000100b5 */
[----:B------:R-:W-:Y:S01]  /*15070*/  F2FP.BF16.F32.PACK_AB R181, R26, R181 ;  /* 0x000000b51ab5723e */ /* 0x000fe200000010ff */
[----:B------:R-:W1:Y:S01]  /*15080*/  MUFU.EX2 R3, R62 ;  /* 0x0000003e00037308 */ /* 0x000e620000000800 */
[----:B------:R-:W-:Y:S01]  /*15090*/  FMUL.FTZ R96, R96, R15 ;  /* 0x0000000f60607220 */ /* 0x000fe20000410000 */
[----:B------:R-:W-:Y:S01]  /*150a0*/  FADD.FTZ R42, R26, R27 ;  /* 0x0000001b1a2a7221 */ /* 0x000fe20000010000 */
[----:B------:R-:W-:-:S02]  /*150b0*/  @!P1 VIADD R27, R35, 0x28860 ;  /* 0x00028860231b9836 */ /* 0x000fc40000000000 */
[-C--:B------:R-:W-:Y:S01]  /*150c0*/  FMUL.FTZ R97, R97, R15.reuse ;  /* 0x0000000f61617220 */ /* 0x080fe20000410000 */
[----:B------:R-:W-:Y:S01]  /*150d0*/  FMUL.FTZ R100, R100, R15 ;  /* 0x0000000f64647220 */ /* 0x000fe20000410000 */
[----:B------:R-:W-:Y:S01]  /*150e0*/  FADD.FTZ R11, R183, R42 ;  /* 0x0000002ab70b7221 */ /* 0x000fe20000010000 */
[C---:B------:R-:W-:Y:S01]  /*150f0*/  F2FP.BF16.F32.PACK_AB R183, R30.reuse, R183 ;  /* 0x000000b71eb7723e */ /* 0x040fe200000010ff */
[-C--:B------:R-:W-:Y:S01]  /*15100*/  FMUL.FTZ R101, R101, R15.reuse ;  /* 0x0000000f65657220 */ /* 0x080fe20000410000 */
[----:B0-----:R-:W-:Y:S01]  /*15110*/  @!P1 PRMT R31, RZ, 0x654, R27 ;  /* 0x00000654ff1f9816 */ /* 0x001fe2000000001b */
[----:B------:R-:W-:Y:S01]  /*15120*/  FADD.FTZ R27, R29, R44 ;  /* 0x0000002c1d1b7221 */ /* 0x000fe20000010000 */
[----:B------:R-:W-:Y:S01]  /*15130*/  FADD.FTZ R42, R30, R11 ;  /* 0x0000000b1e2a7221 */ /* 0x000fe20000010000 */
[----:B------:R-:W-:Y:S01]  /*15140*/  FMUL.FTZ R104, R104, R15 ;  /* 0x0000000f68687220 */ /* 0x000fe20000410000 */
[----:B------:R0:W-:Y:S01]  /*15150*/  @!P1 SYNCS.ARRIVE.TRANS64.RED.A1T0 RZ, [R31+URZ], RZ ;  /* 0x000000ff1fff99a7 */ /* 0x0001e2000810043f */
[----:B------:R-:W-:Y:S01]  /*15160*/  FADD.FTZ R44, R176, R27 ;  /* 0x0000001bb02c7221 */ /* 0x000fe20000010000 */
[----:B------:R-:W-:Y:S01]  /*15170*/  FADD.FTZ R11, R177, R42 ;  /* 0x0000002ab10b7221 */ /* 0x000fe20000010000 */
[-C--:B------:R-:W-:Y:S01]  /*15180*/  FFMA.FTZ R42, R67, R0.reuse, -R77 ;  /* 0x00000000432a7223 */ /* 0x080fe2000001084d */
[C---:B------:R-:W-:Y:S01]  /*15190*/  F2FP.BF16.F32.PACK_AB R177, R32.reuse, R177 ;  /* 0x000000b120b1723e */ /* 0x040fe200000010ff */
[----:B------:R-:W-:Y:S01]  /*151a0*/  FADD.FTZ R27, R153, R44 ;  /* 0x0000002c991b7221 */ /* 0x000fe20000010000 */
[----:B------:R-:W-:Y:S01]  /*151b0*/  FADD.FTZ R46, R32, R11 ;  /* 0x0000000b202e7221 */ /* 0x000fe20000010000 */
[----:B------:R-:W-:Y:S01]  /*151c0*/  FFMA.FTZ R44, R71, R0, -R77 ;  /* 0x00000000472c7223 */ /* 0x000fe2000001084d */
[----:B------:R-:W-:Y:S01]  /*151d0*/  F2FP.BF16.F32.PACK_AB R176, R153, R176 ;  /* 0x000000b099b0723e */ /* 0x000fe200000010ff */
[----:B------:R-:W-:Y:S01]  /*151e0*/  FADD.FTZ R48, R178, R27 ;  /* 0x0000001bb2307221 */ /* 0x000fe20000010000 */
[----:B------:R-:W-:Y:S01]  /*151f0*/  FADD.FTZ R11, R179, R46 ;  /* 0x0000002eb30b7221 */ /* 0x000fe20000010000 */
[----:B------:R-:W2:Y:S01]  /*15200*/  MUFU.EX2 R42, R42 ;  /* 0x0000002a002a7308 */ /* 0x000ea20000000800 */
[----:B------:R-:W-:Y:S01]  /*15210*/  F2FP.BF16.F32.PACK_AB R153, R21, R20 ;  /* 0x000000141599723e */ /* 0x000fe200000010ff */
[----:B------:R-:W-:Y:S01]  /*15220*/  FADD.FTZ R27, R33, R48 ;  /* 0x00000030211b7221 */ /* 0x000fe20000010000 */
[----:B------:R-:W-:Y:S01]  /*15230*/  FADD.FTZ R46, R34, R11 ;  /* 0x0000000b222e7221 */ /* 0x000fe20000010000 */
[----:B------:R-:W-:Y:S01]  /*15240*/  FFMA.FTZ R77, R87, R0, -R77 ;  /* 0x00000000574d7223 */ /* 0x000fe2000001084d */
[----:B------:R-:W-:Y:S01]  /*15250*/  F2FP.BF16.F32.PACK_AB R178, R33, R178 ;  /* 0x000000b221b2723e */ /* 0x000fe200000010ff */
[----:B------:R-:W-:Y:S01]  /*15260*/  FADD.FTZ R48, R172, R27 ;  /* 0x0000001bac307221 */ /* 0x000fe20000010000 */
[----:B------:R-:W-:Y:S01]  /*15270*/  FADD.FTZ R11, R173, R46 ;  /* 0x0000002ead0b7221 */ /* 0x000fe20000010000 */
[----:B------:R-:W3:Y:S01]  /*15280*/  MUFU.EX2 R44, R44 ;  /* 0x0000002c002c7308 */ /* 0x000ee20000000800 */
[----:B------:R-:W-:Y:S01]  /*15290*/  F2FP.BF16.F32.PACK_AB R179, R34, R179 ;  /* 0x000000b322b3723e */ /* 0x000fe200000010ff */
[C---:B------:R-:W-:Y:S01]  /*152a0*/  FADD.FTZ R27, R37.reuse, R48 ;  /* 0x00000030251b7221 */ /* 0x040fe20000010000 */
[----:B------:R-:W-:Y:S01]  /*152b0*/  FADD.FTZ R46, R36, R11 ;  /* 0x0000000b242e7221 */ /* 0x000fe20000010000 */
[----:B------:R-:W-:Y:S01]  /*152c0*/  F2FP.BF16.F32.PACK_AB R172, R37, R172 ;  /* 0x000000ac25ac723e */ /* 0x000fe200000010ff */
[----:B------:R-:W-:Y:S01]  /*152d0*/  FMUL.FTZ R105, R105, R15 ;  /* 0x0000000f69697220 */ /* 0x000fe20000410000 */
[----:B------:R-:W-:Y:S01]  /*152e0*/  FADD.FTZ R48, R174, R27 ;  /* 0x0000001bae307221 */ /* 0x000fe20000010000 */
[----:B------:R-:W-:Y:S01]  /*152f0*/  FADD.FTZ R11, R175, R46 ;  /* 0x0000002eaf0b7221 */ /* 0x000fe20000010000 */
[----:B------:R-:W-:Y:S01]  /*15300*/  MUFU.EX2 R77, R77 ;  /* 0x0000004d004d7308 */ /* 0x000fe20000000800 */
[----:B------:R-:W-:Y:S01]  /*15310*/  F2FP.BF16.F32.PACK_AB R173, R36, R173 ;  /* 0x000000ad24ad723e */ /* 0x000fe200000010ff */
[C---:B------:R-:W-:Y:S01]  /*15320*/  FADD.FTZ R27, R45.reuse, R48 ;  /* 0x000000302d1b7221 */ /* 0x040fe20000010000 */
[----:B------:R-:W-:Y:S01]  /*15330*/  FADD.FTZ R46, R38, R11 ;  /* 0x0000000b262e7221 */ /* 0x000fe20000010000 */
[----:B------:R-:W-:Y:S01]  /*15340*/  F2FP.BF16.F32.PACK_AB R174, R45, R174 ;  /* 0x000000ae2dae723e */ /* 0x000fe200000010ff */
[----:B------:R-:W-:Y:S01]  /*15350*/  FMUL.FTZ R108, R108, R15 ;  /* 0x0000000f6c6c7220 */ /* 0x000fe20000410000 */
[----:B------:R-:W-:Y:S01]  /*15360*/  FADD.FTZ R48, R168, R27 ;  /* 0x0000001ba8307221 */ /* 0x000fe20000010000 */
[----:B------:R-:W-:Y:S01]  /*15370*/  FADD.FTZ R11, R169, R46 ;  /* 0x0000002ea90b7221 */ /* 0x000fe20000010000 */
[----:B------:R-:W-:Y:S01]  /*15380*/  F2FP.BF16.F32.PACK_AB R175, R38, R175 ;  /* 0x000000af26af723e */ /* 0x000fe200000010ff */
[-C--:B------:R-:W-:Y:S01]  /*15390*/  FMUL.FTZ R109, R109, R15.reuse ;  /* 0x0000000f6d6d7220 */ /* 0x080fe20000410000 */
[C---:B------:R-:W-:Y:S01]  /*153a0*/  FADD.FTZ R25, R41.reuse, R48 ;  /* 0x0000003029197221 */ /* 0x040fe20000010000 */
[----:B------:R-:W-:Y:S01]  /*153b0*/  FADD.FTZ R46, R40, R11 ;  /* 0x0000000b282e7221 */ /* 0x000fe20000010000 */
[----:B------:R-:W-:Y:S01]  /*153c0*/  F2FP.BF16.F32.PACK_AB R168, R41, R168 ;  /* 0x000000a829a8723e */ /* 0x000fe200000010ff */
[----:B------:R-:W-:Y:S01]  /*153d0*/  FMUL.FTZ R112, R112, R15 ;  /* 0x0000000f70707220 */ /* 0x000fe20000410000 */
[----:B------:R-:W-:Y:S01]  /*153e0*/  FADD.FTZ R26, R170, R25 ;  /* 0x00000019aa1a7221 */ /* 0x000fe20000010000 */
[----:B------:R-:W-:Y:S01]  /*153f0*/  FADD.FTZ R11, R171, R46 ;  /* 0x0000002eab0b7221 */ /* 0x000fe20000010000 */
[C---:B------:R-:W-:Y:S01]  /*15400*/  F2FP.BF16.F32.PACK_AB R171, R6.reuse, R171 ;  /* 0x000000ab06ab723e */ /* 0x040fe200000010ff */
[----:B------:R-:W-:Y:S01]  /*15410*/  FMUL.FTZ R113, R113, R15 ;  /* 0x0000000f71717220 */ /* 0x000fe20000410000 */
[----:B------:R-:W-:Y:S01]  /*15420*/  FADD.FTZ R25, R49, R26 ;  /* 0x0000001a31197221 */ /* 0x000fe20000010000 */
[----:B------:R-:W-:Y:S01]  /*15430*/  FADD.FTZ R11, R6, R11 ;  /* 0x0000000b060b7221 */ /* 0x000fe20000010000 */
[----:B------:R-:W4:Y:S01]  /*15440*/  MUFU.EX2 R26, R75 ;  /* 0x0000004b001a7308 */ /* 0x000f220000000800 */
[----:B------:R-:W-:Y:S01]  /*15450*/  F2FP.BF16.F32.PACK_AB R169, R40, R169 ;  /* 0x000000a928a9723e */ /* 0x000fe200000010ff */
[----:B------:R-:W-:Y:S01]  /*15460*/  FADD.FTZ R30, R152, R25 ;  /* 0x00000019981e7221 */ /* 0x000fe20000010000 */
[----:B------:R-:W-:Y:S01]  /*15470*/  FADD.FTZ R32, R20, R11 ;  /* 0x0000000b14207221 */ /* 0x000fe20000010000 */
[C---:B------:R-:W-:Y:S01]  /*15480*/  F2FP.BF16.F32.PACK_AB R152, R155.reuse, R152 ;  /* 0x000000989b98723e */ /* 0x040fe200000010ff */
[----:B------:R-:W-:Y:S01]  /*15490*/  FMUL.FTZ R116, R116, R15 ;  /* 0x0000000f74747220 */ /* 0x000fe20000410000 */
[----:B------:R-:W-:Y:S01]  /*154a0*/  FADD.FTZ R11, R155, R30 ;  /* 0x0000001e9b0b7221 */ /* 0x000fe20000010000 */
[----:B------:R-:W-:Y:S01]  /*154b0*/  FADD.FTZ R32, R21, R32 ;  /* 0x0000002015207221 */ /* 0x000fe20000010000 */
[----:B-1----:R-:W-:Y:S01]  /*154c0*/  F2FP.BF16.F32.PACK_AB R155, R4, R3 ;  /* 0x00000003049b723e */ /* 0x002fe200000010ff */
        /* <DEDUP_REMOVED lines=12> */
[----:B------:R-:W-:Y:S01]  /*15590*/  FMUL.FTZ R124, R124, R15 ;  /* 0x0000000f7c7c7220 */ /* 0x000fe20000410000 */
[----:B------:R-:W-:Y:S01]  /*155a0*/  FADD.FTZ R25, R57, R32 ;  /* 0x0000002039197221 */ /* 0x000fe20000010000 */
[C---:B--2---:R-:W-:Y:S01]  /*155b0*/  FADD.FTZ R30, R42.reuse, R11 ;  /* 0x0000000b2a1e7221 */ /* 0x044fe20000010000 */
[----:B------:R-:W-:Y:S01]  /*155c0*/  F2FP.BF16.F32.PACK_AB R157, R42, R157 ;  /* 0x0000009d2a9d723e */ /* 0x000fe200000010ff */
[-C--:B------:R-:W-:Y:S01]  /*155d0*/  FMUL.FTZ R125, R125, R15.reuse ;  /* 0x0000000f7d7d7220 */ /* 0x080fe20000410000 */
[----:B------:R-:W-:Y:S01]  /*155e0*/  FADD.FTZ R32, R158, R25 ;  /* 0x000000199e207221 */ /* 0x000fe20000010000 */
[----:B------:R-:W-:Y:S01]  /*155f0*/  FADD.FTZ R11, R159, R30 ;  /* 0x0000001e9f0b7221 */ /* 0x000fe20000010000 */
[C---:B------:R-:W-:Y:S01]  /*15600*/  F2FP.BF16.F32.PACK_AB R158, R65.reuse, R158 ;  /* 0x0000009e419e723e */ /* 0x040fe200000010ff */
[----:B------:R-:W-:Y:S01]  /*15610*/  FMUL.FTZ R128, R128, R15 ;  /* 0x0000000f80807220 */ /* 0x000fe20000410000 */
[----:B------:R-:W-:Y:S01]  /*15620*/  FADD.FTZ R25, R65, R32 ;  /* 0x0000002041197221 */ /* 0x000fe20000010000 */
[C---:B---3--:R-:W-:Y:S01]  /*15630*/  FADD.FTZ R6, R44.reuse, R11 ;  /* 0x0000000b2c067221 */ /* 0x048fe20000010000 */
[----:B------:R-:W-:Y:S01]  /*15640*/  F2FP.BF16.F32.PACK_AB R159, R44, R159 ;  /* 0x0000009f2c9f723e */ /* 0x000fe200000010ff */
[----:B------:R-:W-:Y:S01]  /*15650*/  FMUL.FTZ R129, R129, R15 ;  /* 0x0000000f81817220 */ /* 0x000fe20000410000 */
[----:B------:R-:W-:Y:S01]  /*15660*/  FADD.FTZ R20, R12, R25 ;  /* 0x000000190c147221 */ /* 0x000fe20000010000 */
[----:B------:R-:W-:Y:S01]  /*15670*/  FADD.FTZ R11, R161, R6 ;  /* 0x00000006a10b7221 */ /* 0x000fe20000010000 */
[----:B----4-:R-:W-:Y:S01]  /*15680*/  F2FP.BF16.F32.PACK_AB R161, R26, R161 ;  /* 0x000000a11aa1723e */ /* 0x010fe200000010ff */
[-C--:B------:R-:W-:Y:S01]  /*15690*/  FMUL.FTZ R132, R132, R15.reuse ;  /* 0x0000000f84847220 */ /* 0x080fe20000410000 */
[----:B------:R-:W-:Y:S01]  /*156a0*/  FADD.FTZ R3, R61, R20 ;  /* 0x000000143d037221 */ /* 0x000fe20000010000 */
[----:B------:R-:W-:Y:S01]  /*156b0*/  FADD.FTZ R11, R26, R11 ;  /* 0x0000000b1a0b7221 */ /* 0x000fe20000010000 */
[----:B------:R-:W-:Y:S01]  /*156c0*/  F2FP.BF16.F32.PACK_AB R167, R77, R86 ;  /* 0x000000564da7723e */ /* 0x000fe200000010ff */
        /* <DEDUP_REMOVED lines=58> */
.L_x_2420:
[----:B------:R-:W-:Y:S05]  /*15a70*/  WARPSYNC.ALL ;  /* 0x0000000000007948 */ /* 0x000fea0003800000 */
[----:B------:R-:W-:Y:S06]  /*15a80*/  BAR.ARV 0x8, 0x120 ;  /* 0x0204800000007b1d */ /* 0x000fec0000002000 */
[----:B------:R-:W-:Y:S05]  /*15a90*/  @!P0 BRA `(.L_x_2431) ;  /* 0x0000000000048947 */ /* 0x000fea0003800000 */
[----:B------:R-:W-:Y:S01]  /*15aa0*/  BPT.TRAP 0x1 ;  /* 0x000000040000795c */ /* 0x000fe20000300000 */
.L_x_2431:
[----:B------:R-:W-:Y:S01]  /*15ab0*/  IMAD R12, R185, 0x8, R2 ;  /* 0x00000008b90c7824 */ /* 0x000fe200078e0202 */
[----:B------:R-:W-:-:S04]  /*15ac0*/  SHF.L.U32 R5, R190, 0x1f, RZ ;  /* 0x0000001fbe057819 */ /* 0x000fc800000006ff */
[----:B------:R0:W1:Y:S01]  /*15ad0*/  SYNCS.PHASECHK.TRANS64.TRYWAIT P2, [R12+URZ+0x28850], R5 ;  /* 0x028850050c0075a7 */ /* 0x000062000804017f */
[----:B------:R-:W-:Y:S05]  /*15ae0*/  @!P0 BRA `(.L_x_2432) ;  /* 0x0000000000048947 */ /* 0x000fea0003800000 */
[----:B------:R-:W-:Y:S01]  /*15af0*/  BPT.TRAP 0x1 ;  /* 0x000000040000795c */ /* 0x000fe20000300000 */
.L_x_2432:
[----:B------:R-:W-:-:S05]  /*15b00*/  VIADD R2, R2, 0x400 ;  /* 0x0000040002027836 */ /* 0x000fca0000000000 */
[----:B------:R-:W-:-:S04]  /*15b10*/  SHF.R.U32.HI R2, RZ, 0x4, R2 ;  /* 0x00000004ff027819 */ /* 0x000fc80000011602 */
[----:B------:R-:W-:-:S04]  /*15b20*/  LOP3.LUT R2, R2, 0x3fff, RZ, 0xc0, !PT ;  /* 0x00003fff02027812 */ /* 0x000fc800078ec0ff */
[----:B------:R-:W-:Y:S01]  /*15b30*/  LOP3.LUT R2, R2, 0x4000000, RZ, 0xfc, !PT ;  /* 0x0400000002027812 */ /* 0x000fe200078efcff */
[----:B-1----:R-:W-:Y:S06]  /*15b40*/  @P2 BRA `(.L_x_2433) ;  /* 0x0000000000082947 */ /* 0x002fec0003800000 */
[----:B------:R-:W1:Y:S02]  /*15b50*/  SYNCS.PHASECHK.TRANS64.TRYWAIT P0, [R12+URZ+0x28850], R5 ;  /* 0x028850050c0075a7 */ /* 0x000e64000800017f */
[----:B-1----:R-:W-:Y:S05]  /*15b60*/  @!P0 BRA `(.L_x_2434) ;  /* 0x0000009800f08947 */ /* 0x002fea0003800000 */
.L_x_2433:
[----:B------:R-:W-:Y:S01]  /*15b70*/  IMAD R10, R185, 0x800, R2 ;  /* 0x00000800b90a7824 */ /* 0x000fe200078e0202 */
[----:B------:R-:W-:Y:S05]  /*15b80*/  WARPSYNC.ALL ;  /* 0x0000000000007948 */ /* 0x000fea0003800000 */
[----:B------:R-:W-:Y:S01]  /*15b90*/  IMAD.MOV.U32 R11, RZ, RZ, 0x40000040 ;  /* 0x40000040ff0b7424 */ /* 0x000fe200078e00ff */
[C---:B------:R-:W-:Y:S01]  /*15ba0*/  R2UR UR6, R10.reuse ;  /* 0x000000000a0672ca */ /* 0x040fe200000e0000 */
[----:B------:R-:W-:Y:S01]  /*15bb0*/  WARPGROUP.ARRIVE ;  /* 0x00000000000079c5 */ /* 0x000fe20000000000 */
[----:B------:R-:W-:Y:S01]  /*15bc0*/  VIADD R14, R10, 0x80 ;  /* 0x000000800a0e7836 */ /* 0x000fe20000000000 */
[----:B------:R-:W2:Y:S01]  /*15bd0*/  SHFL.BFLY PT, R2, R3, 0x2, 0x1f ;  /* 0x0c401f0003027f89 */ /* 0x000ea200000e0000 */
[----:B------:R-:W-:Y:S01]  /*15be0*/  R2UR UR7, R11 ;  /* 0x000000000b0772ca */ /* 0x000fe200000e0000 */
[----:B------:R-:W-:-:S02]  /*15bf0*/  IMAD.MOV.U32 R15, RZ, RZ, 0x40000040 ;  /* 0x40000040ff0f7424 */ /* 0x000fc400078e00ff */
[----:B------:R-:W-:Y:S01]  /*15c00*/  IMAD.MOV.U32 R11, RZ, RZ, 0x40000040 ;  /* 0x40000040ff0b7424 */ /* 0x000fe200078e00ff */
[----:B01----:R-:W0:Y:S01]  /*15c10*/  SHFL.BFLY PT, R5, R4, 0x2, 0x1f ;  /* 0x0c401f0004057f89 */ /* 0x003e2200000e0000 */
[----:B------:R-:W-:Y:S02]  /*15c20*/  IMAD.MOV.U32 R21, RZ, RZ, RZ ;  /* 0x000000ffff157224 */ /* 0x000fe400078e00ff */
[----:B------:R-:W-:Y:S02]  /*15c30*/  VIADD R185, R185, 0x1 ;  /* 0x00000001b9b97836 */ /* 0x000fe40000000000 */
[----:B------:R-:W-:Y:S02]  /*15c40*/  IMAD.MOV.U32 R20, RZ, RZ, -0x800000 ;  /* 0xff800000ff147424 */ /* 0x000fe400078e00ff */
        /* <DEDUP_REMOVED lines=8> */
[----:B--2---:R-:W-:Y:S01]  /*15cd0*/  FADD.FTZ R6, R2, R3 ;  /* 0x0000000302067221 */ /* 0x004fe20000010000 */
[----:B------:R-:W-:Y:S01]  /*15ce0*/  SEL R3, RZ, 0x1, P0 ;  /* 0x00000001ff037807 */ /* 0x000fe20000000000 */
[----:B0-----:R-:W-:-:S03]  /*15cf0*/  FADD.FTZ R5, R5, R4 ;  /* 0x0000000405057221 */ /* 0x001fc60000010000 */
[----:B------:R-:W0:Y:S01]  /*15d00*/  SHFL.BFLY PT, R9, R6, 0x1, 0x1f ;  /* 0x0c201f0006097f89 */ /* 0x000e2200000e0000 */
[----:B------:R-:W-:Y:S01]  /*15d10*/  LOP3.LUT R190, R190, R3, RZ, 0x3c, !PT ;  /* 0x00000003bebe7212 */ /* 0x000fe200078e3cff */
[----:B------:R-:W-:Y:S02]  /*15d20*/  IMAD.MOV.U32 R3, RZ, RZ, -0x800000 ;  /* 0xff800000ff037424 */ /* 0x000fe400078e00ff */
[----:B------:R-:W1:Y:S01]  /*15d30*/  SHFL.BFLY PT, R2, R5, 0x1, 0x1f ;  /* 0x0c201f0005027f89 */ /* 0x000e6200000e0000 */
[----:B0-----:R-:W-:Y:S01]  /*15d40*/  FADD.FTZ R13, R6, R9 ;  /* 0x00000009060d7221 */ /* 0x001fe20000010000 */
[----:B------:R-:W-:-:S04]  /*15d50*/  IMAD.MOV.U32 R6, RZ, RZ, RZ ;  /* 0x000000ffff067224 */ /* 0x000fc800078e00ff */
[----:B------:R-:W-:-:S13]  /*15d60*/  FSETP.NE.FTZ.AND P3, PT, R13, RZ, PT ;  /* 0x000000ff0d00720b */ /* 0x000fda0003f75000 */
[----:B------:R-:W0:Y:S08]  /*15d70*/  @P3 MUFU.LG2 R9, R13 ;  /* 0x0000000d00093308 */ /* 0x000e300000000c00 */
[----:B------:R-:W-:Y:S01]  /*15d80*/  @P3 MUFU.RCP R6, R13 ;  /* 0x0000000d00063308 */ /* 0x000fe20000001000 */
[----:B0-----:R-:W-:Y:S01]  /*15d90*/  @P3 FMUL.FTZ R9, R9, 0.69314718246459960938 ;  /* 0x3f31721809093820 */ /* 0x001fe20000410000 */
[----:B------:R-:W-:-:S02]  /*15da0*/  WARPGROUP.DEPBAR.LE gsb0, 0x0 ;  /* 0x00008000000079c5 */ /* 0x000fc40000010000 */
        /* <DEDUP_REMOVED lines=33> */
[----:B------:R-:W-:Y:S02]  /*15fc0*/  WARPGROUP.DEPBAR.LE gsb0, 0x0 ;  /* 0x00008000000079c5 */ /* 0x000fe40000010000 */
[----:B------:R-:W-:-:S10]  /*15fd0*/  WARPGROUP.ARRIVE ;  /* 0x00000000000079c5 */ /* 0x000fd40000000000 */
[----:B------:R-:W-:Y:S01]  /*15fe0*/  HGMMA.64x128x16.F32.BF16 R88, R160, gdesc[UR4].tnspB, R88, gsb0 ;  /* 0x41e00004a0587df0 */ /* 0x000fe20008001858 */
[----:B------:R-:W-:Y:S01]  /*15ff0*/  R2UR UR6, R10 ;  /* 0x000000000a0672ca */ /* 0x000fe200000e0000 */
[----:B------:R-:W-:Y:S01]  /*16000*/  @!P1 VIADD R10, R12, 0x28860 ;  /* 0x000288600c0a9836 */ /* 0x000fe20000000000 */
[----:B------:R-:W-:Y:S01]  /*16010*/  R2UR UR7, R11 ;  /* 0x000000000b0772ca */ /* 0x000fe200000e0000 */
[----:B-1----:R-:W-:-:S03]  /*16020*/  FADD.FTZ R11, R5, R2 ;  /* 0x00000002050b7221 */ /* 0x002fc60000010000 */
[----:B------:R-:W-:Y:S02]  /*16030*/  @!P1 PRMT R10, RZ, 0x654, R10 ;  /* 0x00000654ff0a9816 */ /* 0x000fe4000000000a */
[----:B------:R-:W-:-:S13]  /*16040*/  FSETP.NE.FTZ.AND P2, PT, R11, RZ, PT ;  /* 0x000000ff0b00720b */ /* 0x000fda0003f55000 */
[----:B------:R-:W0:Y:S01]  /*16050*/  @P2 MUFU.LG2 R4, R11 ;  /* 0x0000000b00042308 */ /* 0x000e220000000c00 */
[C---:B------:R-:W-:Y:S01]  /*16060*/  @P2 FMUL.FTZ R2, R0.reuse, 0.69314718246459960938 ;  /* 0x3f31721800022820 */ /* 0x040fe20000410000 */
[----:B------:R-:W-:-:S04]  /*16070*/  @P3 FMUL.FTZ R0, R0, 0.69314718246459960938 ;  /* 0x3f31721800003820 */ /* 0x000fc80000410000 */
[----:B------:R-:W-:Y:S02]  /*16080*/  @P3 FFMA.FTZ R3, R0, R8, R9 ;  /* 0x0000000800033223 */ /* 0x000fe40000010009 */
[----:B------:R-:W1:Y:S01]  /*16090*/  @P2 MUFU.RCP R21, R11 ;  /* 0x0000000b00152308 */ /* 0x000e620000001000 */
[----:B0-----:R-:W-:-:S04]  /*160a0*/  @P2 FMUL.FTZ R5, R4, 0.69314718246459960938 ;  /* 0x3f31721804052820 */ /* 0x001fc80000410000 */
[----:B------:R-:W-:Y:S01]  /*160b0*/  @P2 FFMA.FTZ R20, R2, R7, R5 ;  /* 0x0000000702142223 */ /* 0x000fe20000010005 */
[----:B------:R-:W-:Y:S02]  /*160c0*/  WARPGROUP.DEPBAR.LE gsb0, 0x0 ;  /* 0x00008000000079c5 */ /* 0x000fe40000010000 */
[----:B------:R-:W-:-:S06]  /*160d0*/  WARPGROUP.ARRIVE ;  /* 0x00000000000079c5 */ /* 0x000fcc0000000000 */
[----:B------:R-:W-:Y:S03]  /*160e0*/  HGMMA.64x128x16.F32.BF16 R88, R164, gdesc[UR4].tnspB, R88, gsb0 ;  /* 0x41e00004a4587df0 */ /* 0x000fe60008001858 */
[----:B------:R-:W-:Y:S02]  /*160f0*/  WARPGROUP.DEPBAR.LE gsb0, 0x0 ;  /* 0x00008000000079c5 */ /* 0x000fe40000010000 */
[----:B------:R0:W-:Y:S01]  /*16100*/  @!P1 SYNCS.ARRIVE.TRANS64.RED.A1T0 RZ, [R10+URZ], RZ ;  /* 0x000000ff0aff99a7 */ /* 0x0001e2000810043f */
[-C--:B-1----:R-:W-:Y:S01]  /*16110*/  FMUL.FTZ R11, R88, R21.reuse ;  /* 0x00000015580b7220 */ /* 0x082fe20000410000 */
[-C--:B------:R-:W-:Y:S01]  /*16120*/  FMUL.FTZ R58, R89, R21.reuse ;  /* 0x00000015593a7220 */ /* 0x080fe20000410000 */
[-C--:B------:R-:W-:Y:S01]  /*16130*/  FMUL.FTZ R59, R93, R21.reuse ;  /* 0x000000155d3b7220 */ /* 0x080fe20000410000 */
[-C--:B------:R-:W-:Y:S01]  /*16140*/  FMUL.FTZ R49, R96, R21.reuse ;  /* 0x0000001560317220 */ /* 0x080fe20000410000 */
[-C--:B------:R-:W-:Y:S01]  /*16150*/  FMUL.FTZ R50, R97, R21.reuse ;  /* 0x0000001561327220 */ /* 0x080fe20000410000 */
[-C--:B------:R-:W-:Y:S01]  /*16160*/  FMUL.FTZ R48, R100, R21.reuse ;  /* 0x0000001564307220 */ /* 0x080fe20000410000 */
[-C--:B------:R-:W-:Y:S01]  /*16170*/  FMUL.FTZ R57, R101, R21.reuse ;  /* 0x0000001565397220 */ /* 0x080fe20000410000 */
        /* <DEDUP_REMOVED lines=57> */
[----:B------:R-:W-:-:S07]  /*16510*/  FMUL.FTZ R151, R151, R6 ;  /* 0x0000000697977220 */ /* 0x000fce0000410000 */
.L_x_2329:
[----:B------:R-:W-:Y:S05]  /*16520*/  WARPSYNC.ALL ;  /* 0x0000000000007948 */ /* 0x000fea0003800000 */
[----:B------:R-:W1:Y:S08]  /*16530*/  S2UR UR5, SR_CgaCtaId ;  /* 0x00000000000579c3 */ /* 0x000e700000008800 */
[----:B------:R-:W-:Y:S06]  /*16540*/  BAR.SYNC.DEFER_BLOCKING 0x5, 0x120 ;  /* 0x0144800000007b1d */ /* 0x000fec0000010000 */
[----:B------:R-:W-:Y:S01]  /*16550*/  UMOV UR4, 0x400 ;  /* 0x0000040000047882 */ /* 0x000fe20000000000 */
[----:B------:R-:W-:Y:S01]  /*16560*/  BSSY B0, `(.L_x_2435) ;  /* 0x00001c7000007945 */ /* 0x000fe20003800000 */
[----:B-1----:R-:W-:-:S06]  /*16570*/  ULEA UR4, UR5, UR4, 0x18 ;  /* 0x0000000405047291 */ /* 0x002fcc000f8ec03f */
[----:B------:R-:W-:-:S05]  /*16580*/  IMAD.U32 R2, RZ, RZ, UR4 ;  /* 0x00000004ff027e24 */ /* 0x000fca000f8e00ff */
[----:B------:R1:W2:Y:S01]  /*16590*/  LDS.128 R192, [R2+0x288d0] ;  /* 0x0288d00002c07984 */ /* 0x0002a20000000c00 */
[----:B------:R-:W-:Y:S06]  /*165a0*/  BAR.ARV 0x4, 0x120 ;  /* 0x0104800000007b1d */ /* 0x000fec0000002000 */
[----:B------:R-:W-:Y:S05]  /*165b0*/  @P1 BRA `(.L_x_2436) ;  /* 0x0000001000a81947 */ /* 0x000fea0003800000 */
[----:B------:R-:W3:Y:S01]  /*165c0*/  S2R R5, SR_SWINHI ;  /* 0x0000000000057919 */ /* 0x000ee20000002f00 */
        /* <DEDUP_REMOVED lines=9> */
[----:B------:R-:W-:Y:S02]  /*16660*/  MOV R36, R2 ;  /* 0x0000000200247202 */ /* 0x000fe40000000f00 */
[----:B---3--:R-:W-:-:S03]  /*16670*/  MOV R37, R5 ;  /* 0x0000000500257202 */ /* 0x008fc60000000f00 */
[----:B------:R-:W-:-:S03]  /*16680*/  IMAD.WIDE R8, R232, 0x2, R36 ;  /* 0x00000002e8087825 */ /* 0x000fc600078e0224 */
[C---:B------:R-:W-:Y:S02]  /*16690*/  IADD3 R91, P5, R8.reuse, 0x20, RZ ;  /* 0x00000020085b7810 */ /* 0x040fe40007fbe0ff */
[C---:B------:R-:W-:Y:S02]  /*166a0*/  LOP3.LUT R29, R8.reuse, 0x380, RZ, 0xc0, !PT ;  /* 0x00000380081d7812 */ /* 0x040fe400078ec0ff */
[----:B------:R-:W-:Y:S01]  /*166b0*/  IADD3 R93, P0, R8, 0x40, RZ ;  /* 0x00000040085d7810 */ /* 0x000fe20007f1e0ff */
[--C-:B------:R-:W-:Y:S01]  /*166c0*/  IMAD.X R5, RZ, RZ, R9.reuse, P5 ;  /* 0x000000ffff057224 */ /* 0x100fe200028e0609 */
[----:B------:R-:W-:Y:S02]  /*166d0*/  LOP3.LUT R4, R91, 0x380, RZ, 0xc0, !PT ;  /* 0x000003805b047812 */ /* 0x000fe400078ec0ff */
[----:B------:R-:W-:Y:S01]  /*166e0*/  SHF.R.U64 R29, R29, 0x3, RZ ;  /* 0x000000031d1d7819 */ /* 0x000fe200000012ff */
[----:B------:R-:W-:Y:S01]  /*166f0*/  IMAD.X R7, RZ, RZ, R9, P0 ;  /* 0x000000ffff077224 */ /* 0x000fe200000e0609 */
[----:B------:R-:W-:-:S02]  /*16700*/  LOP3.LUT R6, R93, 0x380, RZ, 0xc0, !PT ;  /* 0x000003805d067812 */ /* 0x000fc400078ec0ff */
[C---:B------:R-:W-:Y:S02]  /*16710*/  IADD3 R95, P1, R8.reuse, 0x60, RZ ;  /* 0x00000060085f7810 */ /* 0x040fe40007f3e0ff */
[C---:B------:R-:W-:Y:S02]  /*16720*/  IADD3 R97, P2, R8.reuse, 0x4000, RZ ;  /* 0x0000400008617810 */ /* 0x040fe40007f5e0ff */
[C---:B------:R-:W-:Y:S01]  /*16730*/  IADD3 R99, P3, R8.reuse, 0x4020, RZ ;  /* 0x0000402008637810 */ /* 0x040fe20007f7e0ff */
[--C-:B------:R-:W-:Y:S01]  /*16740*/  IMAD.X R13, RZ, RZ, R9.reuse, P1 ;  /* 0x000000ffff0d7224 */ /* 0x100fe200008e0609 */
[C---:B------:R-:W-:Y:S01]  /*16750*/  IADD3 R101, P4, R8.reuse, 0x4040, RZ ;  /* 0x0000404008657810 */ /* 0x040fe20007f9e0ff */
[--C-:B------:R-:W-:Y:S01]  /*16760*/  IMAD.X R15, RZ, RZ, R9.reuse, P2 ;  /* 0x000000ffff0f7224 */ /* 0x100fe200010e0609 */
[----:B------:R-:W-:Y:S01]  /*16770*/  IADD3 R103, P5, R8, 0x4060, RZ ;  /* 0x0000406008677810 */ /* 0x000fe20007fbe0ff */
[--C-:B------:R-:W-:Y:S01]  /*16780*/  IMAD.X R25, RZ, RZ, R9.reuse, P3 ;  /* 0x000000ffff197224 */ /* 0x100fe200018e0609 */
[----:B------:R-:W-:Y:S01]  /*16790*/  SHF.R.U64 R4, R4, 0x3, RZ ;  /* 0x0000000304047819 */ /* 0x000fe200000012ff */
[--C-:B------:R-:W-:Y:S01]  /*167a0*/  IMAD.X R27, RZ, RZ, R9.reuse, P4 ;  /* 0x000000ffff1b7224 */ /* 0x100fe200020e0609 */
[----:B------:R-:W-:Y:S01]  /*167b0*/  LOP3.LUT R8, R29, R8, RZ, 0x3c, !PT ;  /* 0x000000081d087212 */ /* 0x000fe200078e3cff */
[----:B------:R-:W-:Y:S01]  /*167c0*/  IMAD.X R29, RZ, RZ, R9, P5 ;  /* 0x000000ffff1d7224 */ /* 0x000fe200028e0609 */
[----:B------:R-:W-:-:S02]  /*167d0*/  SHF.R.U64 R6, R6, 0x3, RZ ;  /* 0x0000000306067819 */ /* 0x000fc400000012ff */
[----:B------:R-:W-:Y:S02]  /*167e0*/  LOP3.LUT R4, R4, R91, RZ, 0x3c, !PT ;  /* 0x0000005b04047212 */ /* 0x000fe400078e3cff */
[----:B------:R-:W-:Y:S02]  /*167f0*/  LOP3.LUT R26, R101, 0x380, RZ, 0xc0, !PT ;  /* 0x00000380651a7812 */ /* 0x000fe400078ec0ff */
[----:B------:R-:W-:Y:S02]  /*16800*/  LOP3.LUT R12, R95, 0x380, RZ, 0xc0, !PT ;  /* 0x000003805f0c7812 */ /* 0x000fe400078ec0ff */
[----:B------:R-:W-:Y:S02]  /*16810*/  LOP3.LUT R14, R97, 0x380, RZ, 0xc0, !PT ;  /* 0x00000380610e7812 */ /* 0x000fe400078ec0ff */
[----:B------:R-:W-:Y:S02]  /*16820*/  MOV R91, R8 ;  /* 0x00000008005b7202 */ /* 0x000fe40000000f00 */
[----:B------:R-:W-:-:S02]  /*16830*/  LOP3.LUT R24, R99, 0x380, RZ, 0xc0, !PT ;  /* 0x0000038063187812 */ /* 0x000fc400078ec0ff */
[----:B------:R-:W-:Y:S02]  /*16840*/  LOP3.LUT R28, R103, 0x380, RZ, 0xc0, !PT ;  /* 0x00000380671c7812 */ /* 0x000fe400078ec0ff */
[----:B------:R-:W-:Y:S02]  /*16850*/  F2FP.BF16.F32.PACK_AB R8, R58, R11 ;  /* 0x0000000b3a08723e */ /* 0x000fe400000010ff */
[----:B------:R-:W-:Y:S02]  /*16860*/  LOP3.LUT R6, R6, R93, RZ, 0x3c, !PT ;  /* 0x0000005d06067212 */ /* 0x000fe400078e3cff */
[----:B------:R-:W-:Y:S02]  /*16870*/  F2FP.BF16.F32.PACK_AB R9, R89, R90 ;  /* 0x0000005a5909723e */ /* 0x000fe400000010ff */
[----:B------:R-:W-:Y:S02]  /*16880*/  F2FP.BF16.F32.PACK_AB R11, R87, R88 ;  /* 0x00000058570b723e */ /* 0x000fe400000010ff */
[----:B------:R-:W-:-:S02]  /*16890*/  SHF.R.U64 R26, R26, 0x3, RZ ;  /* 0x000000031a1a7819 */ /* 0x000fc400000012ff */
[----:B------:R-:W-:Y:S01]  /*168a0*/  SHF.R.U64 R12, R12, 0x3, RZ ;  /* 0x000000030c0c7819 */ /* 0x000fe200000012ff */
[----:B------:R3:W-:Y:S01]  /*168b0*/  STSM.16.M88.4 [R91], R8 ;  /* 0x000000085b007844 */ /* 0x0007e20000000200 */
[----:B------:R-:W-:Y:S02]  /*168c0*/  SHF.R.U64 R14, R14, 0x3, RZ ;  /* 0x000000030e0e7819 */ /* 0x000fe400000012ff */
[----:B------:R-:W-:Y:S02]  /*168d0*/  SHF.R.U64 R24, R24, 0x3, RZ ;  /* 0x0000000318187819 */ /* 0x000fe400000012ff */
[----:B------:R-:W-:Y:S02]  /*168e0*/  SHF.R.U64 R28, R28, 0x3, RZ ;  /* 0x000000031c1c7819 */ /* 0x000fe400000012ff */
[----:B------:R-:W-:Y:S02]  /*168f0*/  MOV R90, R4 ;  /* 0x00000004005a7202 */ /* 0x000fe40000000f00 */
[----:B------:R-:W-:-:S02]  /*16900*/  MOV R89, R6 ;  /* 0x0000000600597202 */ /* 0x000fc40000000f00 */
[----:B------:R-:W-:Y:S02]  /*16910*/  LOP3.LUT R26, R26, R101, RZ, 0x3c, !PT ;  /* 0x000000651a1a7212 */ /* 0x000fe400078e3cff */
[----:B------:R-:W-:Y:S02]  /*16920*/  F2FP.BF16.F32.PACK_AB R4, R50, R49 ;  /* 0x000000313204723e */ /* 0x000fe400000010ff */
[----:B------:R-:W-:Y:S02]  /*16930*/  F2FP.BF16.F32.PACK_AB R5, R85, R86 ;  /* 0x000000565505723e */ /* 0x000fe400000010ff */
[----:B------:R-:W-:Y:S02]  /*16940*/  F2FP.BF16.F32.PACK_AB R6, R57, R48 ;  /* 0x000000303906723e */ /* 0x000fe400000010ff */
[----:B------:R-:W-:Y:S02]  /*16950*/  F2FP.BF16.F32.PACK_AB R7, R83, R84 ;  /* 0x000000545307723e */ /* 0x000fe400000010ff */
[----:B------:R-:W-:-:S02]  /*16960*/  LOP3.LUT R12, R12, R95, RZ, 0x3c, !PT ;  /* 0x0000005f0c0c7212 */ /* 0x000fc400078e3cff */
[----:B------:R-:W-:Y:S01]  /*16970*/  LOP3.LUT R14, R14, R97, RZ, 0x3c, !PT ;  /* 0x000000610e0e7212 */ /* 0x000fe200078e3cff */
[----:B------:R-:W-:Y:S01]  /*16980*/  STSM.16.M88.4 [R90], R4 ;  /* 0x000000045a007844 */ /* 0x000fe20000000200 */
[----:B---3--:R-:W-:Y:S02]  /*16990*/  F2FP.BF16.F32.PACK_AB R8, R56, R47 ;  /* 0x0000002f3808723e */ /* 0x008fe400000010ff */
[----:B------:R-:W-:Y:S02]  /*169a0*/  F2FP.BF16.F32.PACK_AB R9, R81, R82 ;  /* 0x000000525109723e */ /* 0x000fe400000010ff */
[----:B------:R-:W-:Y:S02]  /*169b0*/  F2FP.BF16.F32.PACK_AB R10, R55, R46 ;  /* 0x0000002e370a723e */ /* 0x000fe400000010ff */
[----:B------:R-:W-:Y:S02]  /*169c0*/  F2FP.BF16.F32.PACK_AB R11, R79, R80 ;  /* 0x000000504f0b723e */ /* 0x000fe400000010ff */
[----:B------:R-:W-:-:S02]  /*169d0*/  LOP3.LUT R24, R24, R99, RZ, 0x3c, !PT ;  /* 0x0000006318187212 */ /* 0x000fc400078e3cff */
[----:B------:R-:W-:Y:S01]  /*169e0*/  LOP3.LUT R28, R28, R103, RZ, 0x3c, !PT ;  /* 0x000000671c1c7212 */ /* 0x000fe200078e3cff */
[----:B------:R3:W-:Y:S01]  /*169f0*/  STSM.16.M88.4 [R89], R8 ;  /* 0x0000000859007844 */ /* 0x0007e20000000200 */
[----:B------:R-:W-:Y:S02]  /*16a00*/  MOV R58, R26 ;  /* 0x0000001a003a7202 */ /* 0x000fe40000000f00 */
[----:B------:R-:W-:Y:S02]  /*16a10*/  MOV R88, R12 ;  /* 0x0000000c00587202 */ /* 0x000fe40000000f00 */
[----:B------:R-:W-:Y:S02]  /*16a20*/  MOV R87, R14 ;  /* 0x0000000e00577202 */ /* 0x000fe40000000f00 */
[----:B------:R-:W-:Y:S02]  /*16a30*/  F2FP.BF16.F32.PACK_AB R26, R51, R42 ;  /* 0x0000002a331a723e */ /* 0x000fe400000010ff */
[----:B------:R-:W-:-:S02]  /*16a40*/  MOV R59, R24 ;  /* 0x00000018003b7202 */ /* 0x000fc40000000f00 */
[----:B------:R-:W-:Y:S02]  /*16a50*/  F2FP.BF16.F32.PACK_AB R12, R54, R45 ;  /* 0x0000002d360c723e */ /* 0x000fe400000010ff */
[----:B------:R-:W-:Y:S02]  /*16a60*/  F2FP.BF16.F32.PACK_AB R13, R77, R78 ;  /* 0x0000004e4d0d723e */ /* 0x000fe400000010ff */
[----:B------:R-:W-:Y:S01]  /*16a70*/  F2FP.BF16.F32.PACK_AB R14, R53, R44 ;  /* 0x0000002c350e723e */ /* 0x000fe200000010ff */
[----:B------:R-:W-:Y:S01]  /*16a80*/  IMAD.MOV.U32 R44, RZ, RZ, RZ ;  /* 0x000000ffff2c7224 */ /* 0x000fe200078e00ff */
[----:B------:R-:W-:Y:S02]  /*16a90*/  F2FP.BF16.F32.PACK_AB R15, R75, R76 ;  /* 0x0000004c4b0f723e */ /* 0x000fe400000010ff */
[----:B------:R-:W-:Y:S02]  /*16aa0*/  MOV R42, R28 ;  /* 0x0000001c002a7202 */ /* 0x000fe40000000f00 */
[----:B------:R-:W-:Y:S01]  /*16ab0*/  F2FP.BF16.F32.PACK_AB R24, R52, R43 ;  /* 0x0000002b3418723e */ /* 0x000fe200000010ff */
[----:B------:R4:W-:Y:S01]  /*16ac0*/  STSM.16.M88.4 [R88], R12 ;  /* 0x0000000c58007844 */ /* 0x0009e20000000200 */
[----:B------:R-:W-:-:S02]  /*16ad0*/  F2FP.BF16.F32.PACK_AB R25, R73, R74 ;  /* 0x0000004a4919723e */ /* 0x000fc400000010ff */
[----:B------:R-:W-:Y:S02]  /*16ae0*/  F2FP.BF16.F32.PACK_AB R27, R71, R72 ;  /* 0x00000048471b723e */ /* 0x000fe400000010ff */
[----:B------:R-:W-:Y:S02]  /*16af0*/  F2FP.BF16.F32.PACK_AB R28, R40, R31 ;  /* 0x0000001f281c723e */ /* 0x000fe400000010ff */
[----:B------:R-:W-:Y:S01]  /*16b00*/  ISETP.NE.U32.AND P2, PT, RZ, UR4, PT ;  /* 0x00000004ff007c0c */ /* 0x000fe2000bf45070 */
[----:B------:R4:W-:Y:S01]  /*16b10*/  STSM.16.M88.4 [R87], R24 ;  /* 0x0000001857007844 */ /* 0x0009e20000000200 */
[----:B---3--:R-:W-:Y:S02]  /*16b20*/  IADD3 R8, P0, R220, UR4, RZ ;  /* 0x00000004dc087c10 */ /* 0x008fe4000ff1e0ff */
[----:B------:R-:W-:Y:S02]  /*16b30*/  F2FP.BF16.F32.PACK_AB R29, R69, R70 ;  /* 0x00000046451d723e */ /* 0x000fe400000010ff */
[----:B------:R-:W-:-:S02]  /*16b40*/  F2FP.BF16.F32.PACK_AB R31, R67, R68 ;  /* 0x00000044431f723e */ /* 0x000fc400000010ff */
[----:B------:R-:W-:Y:S02]  /*16b50*/  F2FP.BF16.F32.PACK_AB R4, R39, R38 ;  /* 0x000000262704723e */ /* 0x000fe400000010ff */
[----:B------:R-:W-:Y:S01]  /*16b60*/  F2FP.BF16.F32.PACK_AB R5, R61, R62 ;  /* 0x0000003e3d05723e */ /* 0x000fe200000010ff */
[----:B------:R4:W-:Y:S01]  /*16b70*/  STSM.16.M88.4 [R59], R28 ;  /* 0x0000001c3b007844 */ /* 0x0009e20000000200 */
[----:B------:R-:W-:Y:S02]  /*16b80*/  F2FP.BF16.F32.PACK_AB R6, R21, R0 ;  /* 0x000000001506723e */ /* 0x000fe400000010ff */
[----:B------:R-:W-:Y:S01]  /*16b90*/  F2FP.BF16.F32.PACK_AB R7, R151, R60 ;  /* 0x0000003c9707723e */ /* 0x000fe200000010ff */
[----:B------:R4:W-:Y:S01]  /*16ba0*/  STSM.16.M88.4 [R58], R32 ;  /* 0x000000203a007844 */ /* 0x0009e20000000200 */
[----:B------:R-:W-:Y:S02]  /*16bb0*/  ISETP.NE.AND.EX P2, PT, RZ, UR5, PT, P2 ;  /* 0x00000005ff007c0c */ /* 0x000fe4000bf45320 */
[----:B------:R-:W-:Y:S01]  /*16bc0*/  IADD3.X R9, R221, UR5, RZ, P0, !PT ;  /* 0x00000005dd097c10 */ /* 0x000fe200087fe4ff */
[----:B------:R-:W-:Y:S01]  /*16bd0*/  ULDC.64 UR4, c[0x0][0xbe0] ;  /* 0x0002f80000047ab9 */ /* 0x000fe20000000a00 */
[----:B------:R4:W-:Y:S01]  /*16be0*/  STSM.16.M88.4 [R42], R4 ;  /* 0x000000042a007844 */ /* 0x0009e20000000200 */
[----:B------:R-:W-:Y:S01]  /*16bf0*/  BAR.SYNC.DEFER_BLOCKING 0x1, 0x100 ;  /* 0x0044000000007b1d */ /* 0x000fe20000010000 */
[----:B------:R-:W-:-:S04]  /*16c00*/  ISETP.NE.U32.AND P0, PT, RZ, UR4, PT ;  /* 0x00000004ff007c0c */ /* 0x000fc8000bf05070 */
[----:B------:R-:W-:-:S13]  /*16c10*/  ISETP.NE.AND.EX P0, PT, RZ, UR5, PT, P0 ;  /* 0x00000005ff007c0c */ /* 0x000fda000bf05300 */
[----:B------:R-:W-:Y:S01]  /*16c20*/  @P0 IADD3 R220, P1, R220, UR4, RZ ;  /* 0x00000004dcdc0c10 */ /* 0x000fe2000ff3e0ff */
[----:B------:R-:W-:Y:S02]  /*16c30*/  ULDC UR4, c[0x0][0xa88] ;  /* 0x0002a20000047ab9 */ /* 0x000fe40000000800 */
[----:B------:R-:W-:Y:S01]  /*16c40*/  IMAD.U32 R49, RZ, RZ, UR4 ;  /* 0x00000004ff317e24 */ /* 0x000fe2000f8e00ff */
[----:B------:R-:W-:Y:S01]  /*16c50*/  @P0 IADD3.X R221, R221, UR5, RZ, P1, !PT ;  /* 0x00000005dddd0c10 */ /* 0x000fe20008ffe4ff */
[----:B------:R4:W5:Y:S01]  /*16c60*/  @P2 LDG.E R44, desc[UR40][R8.64] ;  /* 0x00000028082c2981 */ /* 0x000962000c1e1900 */
[----:B------:R-:W-:-:S03]  /*16c70*/  IMAD.IADD R11, R16, 0x1, R202 ;  /* 0x00000001100b7824 */ /* 0x000fc600078e02ca */
[----:B------:R4:W5:Y:S01]  /*16c80*/  @P0 LDG.E R49, desc[UR40][R220.64] ;  /* 0x00000028dc310981 */ /* 0x000962000c1e1900 */
[----:B------:R-:W-:Y:S01]  /*16c90*/  IMAD.WIDE R36, R11, 0x2, R36 ;  /* 0x000000020b247825 */ /* 0x000fe200078e0224 */
[----:B------:R-:W-:Y:S06]  /*16ca0*/  @P0 BRA `(.L_x_2437) ;  /* 0x0000000000100947 */ /* 0x000fec0003800000 */
[----:B------:R-:W-:Y:S05]  /*16cb0*/  @!P2 BRA `(.L_x_2437) ;  /* 0x00000000000ca947 */ /* 0x000fea0003800000 */
[----:B------:R-:W3:Y:S04]  /*16cc0*/  LDG.E R0, desc[UR40][R8.64] ;  /* 0x0000002808007981 */ /* 0x000ee8000c1e1900 */
[----:B-----5:R-:W3:Y:S02]  /*16cd0*/  LDG.E R49, desc[UR40][R8.64+0x4] ;  /* 0x0000042808317981 */ /* 0x020ee4000c1e1900 */
[----:B---3--:R-:W-:-:S07]  /*16ce0*/  IMAD.IADD R49, R49, 0x1, -R0 ;  /* 0x0000000131317824 */ /* 0x008fce00078e0a00 */
.L_x_2437:
[----:B------:R-:W-:Y:S01]  /*16cf0*/  SHF.R.S32.HI R48, RZ, 0x1f, R218 ;  /* 0x0000001fff307819 */ /* 0x000fe200000114da */
[----:B------:R-:W-:Y:S01]  /*16d00*/  ULDC.64 UR4, c[0x0][0xb70] ;  /* 0x0002dc0000047ab9 */ /* 0x000fe20000000a00 */
[--C-:B-----5:R-:W-:Y:S01]  /*16d10*/  SHF.R.S32.HI R45, RZ, 0x1f, R44.reuse ;  /* 0x0000001fff2d7819 */ /* 0x120fe2000001142c */
[----:B------:R-:W-:Y:S01]  /*16d20*/  IMAD R10, R224, 0x80, R213 ;  /* 0x00000080e00a7824 */ /* 0x000fe200078e02d5 */
[----:B------:R-:W-:Y:S01]  /*16d30*/  SEL R225, R225, RZ, !P2 ;  /* 0x000000ffe1e17207 */ /* 0x000fe20005000000 */
[----:B----4-:R-:W-:Y:S01]  /*16d40*/  IMAD R7, R48, UR4, RZ ;  /* 0x0000000430077c24 */ /* 0x010fe2000f8e02ff */
[----:B------:R-:W-:Y:S01]  /*16d50*/  SEL R51, R222, RZ, !P2 ;  /* 0x000000ffde337207 */ /* 0x000fe20005000000 */
[----:B------:R-:W-:Y:S01]  /*16d60*/  IMAD.WIDE.U32 R4, R218, UR4, R44 ;  /* 0x00000004da047c25 */ /* 0x000fe2000f8e002c */
[C---:B------:R-:W-:Y:S02]  /*16d70*/  IADD3 R9, P0, R36.reuse, 0x1000, RZ ;  /* 0x0000100024097810 */ /* 0x040fe40007f1e0ff */
[----:B------:R-:W-:Y:S01]  /*16d80*/  IADD3 R25, P2, R36, 0x3000, RZ ;  /* 0x0000300024197810 */ /* 0x000fe20007f5e0ff */
[----:B------:R-:W-:Y:S01]  /*16d90*/  IMAD R7, R218, UR5, R7 ;  /* 0x00000005da077c24 */ /* 0x000fe2000f8e0207 */
[----:B------:R-:W-:Y:S01]  /*16da0*/  ULDC.64 UR4, c[0x0][0xb78] ;  /* 0x0002de0000047ab9 */ /* 0x000fe20000000a00 */
[----:B------:R-:W-:Y:S01]  /*16db0*/  LOP3.LUT R8, R9, 0x380, RZ, 0xc0, !PT ;  /* 0x0000038009087812 */ /* 0x000fe200078ec0ff */
[----:B------:R-:W-:Y:S01]  /*16dc0*/  IMAD R0, R225, UR4, RZ ;  /* 0x00000004e1007c24 */ /* 0x000fe2000f8e02ff */
[----:B------:R-:W-:Y:S01]  /*16dd0*/  IADD3 R13, P1, R36, 0x2000, RZ ;  /* 0x00002000240d7810 */ /* 0x000fe20007f3e0ff */
[----:B------:R-:W-:Y:S01]  /*16de0*/  IMAD.IADD R5, R5, 0x1, R7 ;  /* 0x0000000105057824 */ /* 0x000fe200078e0207 */
[----:B------:R-:W-:Y:S01]  /*16df0*/  SHF.R.S32.HI R7, RZ, 0x1f, R10 ;  /* 0x0000001fff077819 */ /* 0x000fe2000001140a */
[----:B------:R-:W-:Y:S01]  /*16e00*/  IMAD R6, R51, UR5, R0 ;  /* 0x0000000533067c24 */ /* 0x000fe2000f8e0200 */
[----:B------:R-:W-:Y:S01]  /*16e10*/  LOP3.LUT R24, R25, 0x380, RZ, 0xc0, !PT ;  /* 0x0000038019187812 */ /* 0x000fe200078ec0ff */
[----:B------:R-:W-:Y:S01]  /*16e20*/  IMAD.WIDE.U32 R4, R51, UR4, R4 ;  /* 0x0000000433047c25 */ /* 0x000fe2000f8e0004 */
[----:B------:R-:W-:Y:S01]  /*16e30*/  ULDC.64 UR4, c[0x0][0xb40] ;  /* 0x0002d00000047ab9 */ /* 0x000fe20000000a00 */
[----:B------:R-:W-:-:S02]  /*16e40*/  SHF.R.U64 R8, R8, 0x3, RZ ;  /* 0x0000000308087819 */ /* 0x000fc400000012ff */
[----:B------:R-:W-:Y:S02]  /*16e50*/  LOP3.LUT R12, R13, 0x380, RZ, 0xc0, !PT ;  /* 0x000003800d0c7812 */ /* 0x000fe400078ec0ff */
[----:B------:R-:W-:Y:S02]  /*16e60*/  IADD3 R0, P4, R10, R4, RZ ;  /* 0x000000040a007210 */ /* 0x000fe40007f9e0ff */
[----:B------:R-:W-:Y:S02]  /*16e70*/  SHF.R.U64 R24, R24, 0x3, RZ ;  /* 0x0000000318187819 */ /* 0x000fe400000012ff */
[----:B------:R-:W-:Y:S02]  /*16e80*/  IADD3.X R7, R7, R5, R6, P4, !PT ;  /* 0x0000000507077210 */ /* 0x000fe400027fe406 */
[----:B------:R-:W-:Y:S02]  /*16e90*/  LEA R46, P5, R0, UR4, 0x2 ;  /* 0x00000004002e7c11 */ /* 0x000fe4000f8a10ff */
[----:B------:R-:W-:Y:S01]  /*16ea0*/  LOP3.LUT R8, R8, R9, RZ, 0x3c, !PT ;  /* 0x0000000908087212 */ /* 0x000fe200078e3cff */
[----:B------:R-:W-:Y:S01]  /*16eb0*/  IMAD.X R9, RZ, RZ, R37, P0 ;  /* 0x000000ffff097224 */ /* 0x000fe200000e0625 */
[----:B------:R-:W-:-:S02]  /*16ec0*/  SHF.R.U64 R12, R12, 0x3, RZ ;  /* 0x000000030c0c7819 */ /* 0x000fc400000012ff */
[----:B------:R-:W-:Y:S01]  /*16ed0*/  LEA.HI.X R47, R0, UR5, R7, 0x2, P5 ;  /* 0x00000005002f7c11 */ /* 0x000fe2000a8f1407 */
[----:B------:R-:W-:Y:S01]  /*16ee0*/  VIADD R0, R10, 0x8 ;  /* 0x000000080a007836 */ /* 0x000fe20000000000 */
[----:B------:R-:W-:Y:S01]  /*16ef0*/  LOP3.LUT R24, R24, R25, RZ, 0x3c, !PT ;  /* 0x0000001918187212 */ /* 0x000fe200078e3cff */
[----:B------:R-:W-:Y:S01]  /*16f00*/  IMAD.X R25, RZ, RZ, R37, P2 ;  /* 0x000000ffff197224 */ /* 0x000fe200010e0625 */
[----:B------:R-:W-:Y:S01]  /*16f10*/  LOP3.LUT P0, RZ, R227, 0x3, RZ, 0xc0, !PT ;  /* 0x00000003e3ff7812 */ /* 0x000fe2000780c0ff */
[----:B------:R-:W-:Y:S01]  /*16f20*/  ULDC.64 UR4, c[0x0][0xaa0] ;  /* 0x0002a80000047ab9 */ /* 0x000fe20000000a00 */
[C---:B------:R-:W-:Y:S02]  /*16f30*/  IADD3 R29, P3, R36.reuse, 0x4000, RZ ;  /* 0x00004000241d7810 */ /* 0x040fe40007f7e0ff */
[C---:B------:R-:W-:Y:S02]  /*16f40*/  IADD3 R33, P4, R36.reuse, 0x5000, RZ ;  /* 0x0000500024217810 */ /* 0x040fe40007f9e0ff */
[----:B------:R-:W-:-:S02]  /*16f50*/  IADD3 R39, P5, R36, 0x6000, RZ ;  /* 0x0000600024277810 */ /* 0x000fc40007fbe0ff */
[----:B------:R-:W-:Y:S01]  /*16f60*/  LOP3.LUT R12, R12, R13, RZ, 0x3c, !PT ;  /* 0x0000000d0c0c7212 */ /* 0x000fe200078e3cff */
[--C-:B------:R-:W-:Y:S01]  /*16f70*/  IMAD.X R13, RZ, RZ, R37.reuse, P1 ;  /* 0x000000ffff0d7224 */ /* 0x100fe200008e0625 */
[----:B------:R-:W-:Y:S02]  /*16f80*/  IADD3 R7, P2, R36, 0x7000, RZ ;  /* 0x0000700024077810 */ /* 0x000fe40007f5e0ff */
[----:B------:R-:W-:Y:S02]  /*16f90*/  ISETP.GE.OR P1, PT, R10, R49, P0 ;  /* 0x000000310a00720c */ /* 0x000fe40000726670 */
[----:B------:R-:W-:Y:S01]  /*16fa0*/  LOP3.LUT R28, R29, 0x380, RZ, 0xc0, !PT ;  /* 0x000003801d1c7812 */ /* 0x000fe200078ec0ff */
[----:B------:R-:W-:Y:S01]  /*16fb0*/  IMAD.X R41, RZ, RZ, R37, P2 ;  /* 0x000000ffff297224 */ /* 0x000fe200010e0625 */
[----:B------:R-:W-:Y:S02]  /*16fc0*/  LOP3.LUT R32, R33, 0x380, RZ, 0xc0, !PT ;  /* 0x0000038021207812 */ /* 0x000fe400078ec0ff */
[----:B------:R-:W-:-:S02]  /*16fd0*/  LOP3.LUT R38, R39, 0x380, RZ, 0xc0, !PT ;  /* 0x0000038027267812 */ /* 0x000fc400078ec0ff */
[----:B------:R-:W-:Y:S02]  /*16fe0*/  LOP3.LUT R5, R36, 0x380, RZ, 0xc0, !PT ;  /* 0x0000038024057812 */ /* 0x000fe400078ec0ff */
[----:B------:R-:W-:Y:S02]  /*16ff0*/  ISETP.GE.OR P0, PT, R0, R49, P0 ;  /* 0x000000310000720c */ /* 0x000fe40000706670 */
[----:B------:R-:W-:Y:S01]  /*17000*/  LOP3.LUT R0, R7, 0x380, RZ, 0xc0, !PT ;  /* 0x0000038007007812 */ /* 0x000fe200078ec0ff */
[----:B------:R3:W-:Y:S01]  /*17010*/  @!P1 STG.E desc[UR40][R46.64], R20 ;  /* 0x000000142e009986 */ /* 0x0007e2000c101928 */
[----:B------:R-:W-:Y:S02]  /*17020*/  SHF.R.U64 R28, R28, 0x3, RZ ;  /* 0x000000031c1c7819 */ /* 0x000fe400000012ff */
[----:B------:R-:W-:Y:S02]  /*17030*/  SHF.R.U64 R32, R32, 0x3, RZ ;  /* 0x0000000320207819 */ /* 0x000fe400000012ff */
[----:B------:R-:W-:-:S02]  /*17040*/  SHF.R.U64 R38, R38, 0x3, RZ ;  /* 0x0000000326267819 */ /* 0x000fc400000012ff */
        /* <DEDUP_REMOVED lines=12> */
[----:B------:R-:W5:Y:S04]  /*17110*/  LD.E.128 R8, desc[UR40][R8.64] ;  /* 0x0000002808087980 */ /* 0x000f68000c101d00 */
[----:B------:R-:W5:Y:S04]  /*17120*/  LD.E.128 R4, desc[UR40][R4.64] ;  /* 0x0000002804047980 */ /* 0x000f68000c101d00 */
[----:B------:R-:W5:Y:S04]  /*17130*/  LD.E.128 R12, desc[UR40][R12.64] ;  /* 0x000000280c0c7980 */ /* 0x000f68000c101d00 */
[----:B------:R-:W5:Y:S04]  /*17140*/  LD.E.128 R24, desc[UR40][R24.64] ;  /* 0x0000002818187980 */ /* 0x000f68000c101d00 */
[----:B------:R-:W5:Y:S04]  /*17150*/  LD.E.128 R28, desc[UR40][R28.64] ;  /* 0x000000281c1c7980 */ /* 0x000f68000c101d00 */
[----:B------:R-:W5:Y:S04]  /*17160*/  LD.E.128 R32, desc[UR40][R32.64] ;  /* 0x0000002820207980 */ /* 0x000f68000c101d00 */
[----:B------:R-:W5:Y:S04]  /*17170*/  LD.E.128 R36, desc[UR40][R38.64] ;  /* 0x0000002826247980 */ /* 0x000f68000c101d00 */
[----:B------:R-:W5:Y:S01]  /*17180*/  LD.E.128 R40, desc[UR40][R40.64] ;  /* 0x0000002828287980 */ /* 0x000f62000c101d00 */
[----:B------:R-:W-:Y:S01]  /*17190*/  IMAD R45, R45, UR4, RZ ;  /* 0x000000042d2d7c24 */ /* 0x000fe2000f8e02ff */
[----:B------:R-:W-:Y:S01]  /*171a0*/  @!PT LDS RZ, [RZ] ;  /* 0x00000000fffff984 */ /* 0x000fe20000000800 */
[----:B------:R-:W-:Y:S01]  /*171b0*/  @!PT LDS RZ, [RZ] ;  /* 0x00000000fffff984 */ /* 0x000fe20000000800 */
[----:B------:R-:W-:Y:S01]  /*171c0*/  @!PT LDS RZ, [RZ] ;  /* 0x00000000fffff984 */ /* 0x000fe20000000800 */
[----:B------:R-:W-:Y:S01]  /*171d0*/  @!PT LDS RZ, [RZ] ;  /* 0x00000000fffff984 */ /* 0x000fe20000000800 */
[----:B------:R0:W-:Y:S06]  /*171e0*/  MEMBAR.ALL.CTA ;  /* 0x0000000000007992 */ /* 0x0001ec0000008000 */
[----:B0-----:R-:W0:Y:S01]  /*171f0*/  FENCE.VIEW.ASYNC.S ;  /* 0x00000000000073c6 */ /* 0x001e220000000000 */
[----:B---3--:R-:W-:-:S02]  /*17200*/  IMAD.MOV.U32 R20, RZ, RZ, R16 ;  /* 0x000000ffff147224 */ /* 0x008fc400078e0010 */
[----:B------:R-:W-:Y:S02]  /*17210*/  IMAD.MOV.U32 R21, RZ, RZ, R17 ;  /* 0x000000ffff157224 */ /* 0x000fe400078e0011 */
[C---:B------:R-:W-:Y:S02]  /*17220*/  IMAD R45, R44.reuse, UR5, R45 ;  /* 0x000000052c2d7c24 */ /* 0x040fe4000f8e022d */
[----:B------:R-:W-:Y:S01]  /*17230*/  IMAD.WIDE.U32 R20, R44, UR4, R20 ;  /* 0x000000042c147c25 */ /* 0x000fe2000f8e0014 */
[----:B------:R-:W-:-:S03]  /*17240*/  ULDC.64 UR4, c[0x0][0xae0] ;  /* 0x0002b80000047ab9 */ /* 0x000fc60000000a00 */
[----:B------:R-:W-:Y:S02]  /*17250*/  IMAD R49, R224, -0x80, R49 ;  /* 0xffffff80e0317824 */ /* 0x000fe400078e0231 */
[----:B------:R-:W-:Y:S02]  /*17260*/  IMAD.IADD R21, R21, 0x1, R45 ;  /* 0x0000000115157824 */ /* 0x000fe400078e022d */
[----:B----4-:R-:W-:Y:S01]  /*17270*/  IMAD R3, R48, UR4, RZ ;  /* 0x0000000430037c24 */ /* 0x010fe2000f8e02ff */
[----:B------:R-:W-:Y:S01]  /*17280*/  ISETP.GE.AND P3, PT, R18, R49, PT ;  /* 0x000000311200720c */ /* 0x000fe20003f66270 */
[----:B------:R-:W-:-:S04]  /*17290*/  IMAD.WIDE.U32 R20, R218, UR4, R20 ;  /* 0x00000004da147c25 */ /* 0x000fc8000f8e0014 */
[----:B------:R-:W-:Y:S01]  /*172a0*/  IMAD R3, R218, UR5, R3 ;  /* 0x00000005da037c24 */ /* 0x000fe2000f8e0203 */
[----:B------:R-:W-:Y:S01]  /*172b0*/  ULDC.64 UR4, c[0x0][0xae8] ;  /* 0x0002ba0000047ab9 */ /* 0x000fe20000000a00 */
[----:B------:R-:W-:Y:S02]  /*172c0*/  VIADD R0, R2, 0x28820 ;  /* 0x0002882002007836 */ /* 0x000fe40000000000 */
[----:B------:R-:W-:Y:S02]  /*172d0*/  IMAD R44, R225, UR4, RZ ;  /* 0x00000004e12c7c24 */ /* 0x000fe4000f8e02ff */
[----:B------:R-:W-:Y:S01]  /*172e0*/  IMAD.IADD R21, R21, 0x1, R3 ;  /* 0x0000000115157824 */ /* 0x000fe200078e0203 */
[----:B------:R-:W-:Y:S01]  /*172f0*/  PRMT R0, RZ, 0x654, R0 ;  /* 0x00000654ff007816 */ /* 0x000fe20000000000 */
[C---:B------:R-:W-:Y:S01]  /*17300*/  IMAD R3, R51.reuse, UR5, R44 ;  /* 0x0000000533037c24 */ /* 0x040fe2000f8e022c */
[----:B------:R-:W-:Y:S01]  /*17310*/  BSSY B1, `(.L_x_2438) ;  /* 0x0000018000017945 */ /* 0x000fe20003800000 */
[----:B------:R-:W-:Y:S01]  /*17320*/  IMAD.WIDE.U32 R46, R51, UR4, R20 ;  /* 0x00000004332e7c25 */ /* 0x000fe2000f8e0014 */
[----:B0-----:R0:W-:Y:S01]  /*17330*/  SYNCS.ARRIVE.TRANS64.RED.A1T0 RZ, [R0+URZ], RZ ;  /* 0x000000ff00ff79a7 */ /* 0x0011e2000810043f */
[----:B------:R-:W-:-:S02]  /*17340*/  ISETP.GE.AND P0, PT, R188, R49, PT ;  /* 0x00000031bc00720c */ /* 0x000fc40003f06270 */
[-C--:B------:R-:W-:Y:S01]  /*17350*/  ISETP.GE.AND P1, PT, R187, R49.reuse, PT ;  /* 0x00000031bb00720c */ /* 0x080fe20003f26270 */
[----:B------:R-:W-:Y:S01]  /*17360*/  IMAD.WIDE R44, R224, 0x80, R18 ;  /* 0x00000080e02c7825 */ /* 0x000fe200078e0212 */
[----:B------:R-:W-:-:S03]  /*17370*/  ISETP.GE.AND P2, PT, R189, R49, PT ;  /* 0x00000031bd00720c */ /* 0x000fc60003f46270 */
[----:B------:R-:W-:Y:S01]  /*17380*/  IMAD.IADD R51, R47, 0x1, R3 ;  /* 0x000000012f337824 */ /* 0x000fe200078e0203 */
[----:B0-----:R-:W-:Y:S09]  /*17390*/  @P3 BRA `(.L_x_2439) ;  /* 0x00000000003c3947 */ /* 0x001ff20003800000 */
        /* <DEDUP_REMOVED lines=15> */
.L_x_2439:
[----:B------:R-:W-:Y:S05]  /*17490*/  BSYNC B1 ;  /* 0x0000000000017941 */ /* 0x000fea0003800000 */
.L_x_2438:
[----:B------:R-:W-:Y:S04]  /*174a0*/  BSSY B1, `(.L_x_2440) ;  /* 0x0000013000017945 */ /* 0x000fe80003800000 */
[----:B------:R-:W-:Y:S05]  /*174b0*/  @P0 BRA `(.L_x_2441) ;  /* 0x0000000000440947 */ /* 0x000fea0003800000 */
[----:B------:R-:W-:Y:S01]  /*174c0*/  IADD3 R3, P0, R44, 0x20, RZ ;  /* 0x000000202c037810 */ /* 0x000fe20007f1e0ff */
[----:B------:R-:W-:Y:S01]  /*174d0*/  ULDC.64 UR6, c[0x0][0xad8] ;  /* 0x0002b60000067ab9 */ /* 0x000fe20000000a00 */
[----:B0----5:R-:W-:Y:S01]  /*174e0*/  IMAD.MOV.U32 R4, RZ, RZ, R46 ;  /* 0x000000ffff047224 */ /* 0x021fe200078e002e */
        /* <DEDUP_REMOVED lines=14> */
.L_x_2441:
[----:B------:R-:W-:Y:S05]  /*175d0*/  BSYNC B1 ;  /* 0x0000000000017941 */ /* 0x000fea0003800000 */
.L_x_2440:
        /* <DEDUP_REMOVED lines=14> */
[----:B---3--:R-:W-:Y:S01]  /*176c0*/  LEA R6, P0, R4, UR6, 0x1 ;  /* 0x0000000604067c11 */ /* 0x008fe2000f8008ff */
[----:B------:R-:W-:-:S05]  /*176d0*/  IMAD.IADD R3, R5, 0x1, R3 ;  /* 0x0000000105037824 */ /* 0x000fca00078e0203 */
[----:B------:R-:W-:-:S05]  /*176e0*/  LEA.HI.X R7, R4, UR7, R3, 0x1, P0 ;  /* 0x0000000704077c11 */ /* 0x000fca00080f0c03 */
[----:B------:R4:W-:Y:S04]  /*176f0*/  @!P1 STG.E.128 desc[UR40][R6.64], R12 ;  /* 0x0000000c06009986 */ /* 0x0009e8000c101d28 */
[----:B------:R4:W-:Y:S02]  /*17700*/  @!P3 STG.E.128 desc[UR40][R6.64+0x80], R36 ;  /* 0x000080240600b986 */ /* 0x0009e4000c101d28 */
.L_x_2443:
[----:B------:R-:W-:Y:S05]  /*17710*/  BSYNC B1 ;  /* 0x0000000000017941 */ /* 0x000fea0003800000 */
.L_x_2442:
[----:B------:R-:W-:Y:S05]  /*17720*/  @P2 BRA `(.L_x_2444) ;  /* 0x0000000800a82947 */ /* 0x000fea0003800000 */
[----:B------:R-:W-:Y:S01]  /*17730*/  IADD3 R3, P0, R44, 0x60, RZ ;  /* 0x000000602c037810 */ /* 0x000fe20007f1e0ff */
[----:B------:R-:W-:Y:S01]  /*17740*/  ULDC.64 UR6, c[0x0][0xad8] ;  /* 0x0002b60000067ab9 */ /* 0x000fe20000000a00 */
[----:B0----5:R-:W-:Y:S01]  /*17750*/  IMAD.MOV.U32 R4, RZ, RZ, R46 ;  /* 0x000000ffff047224 */ /* 0x021fe200078e002e */
        /* <DEDUP_REMOVED lines=8> */
[----:B---34-:R-:W-:Y:S01]  /*177e0*/  LEA R6, P0, R4, UR6, 0x1 ;  /* 0x0000000604067c11 */ /* 0x018fe2000f8008ff */
[----:B------:R-:W-:-:S05]  /*177f0*/  IMAD.IADD R3, R5, 0x1, R3 ;  /* 0x0000000105037824 */ /* 0x000fca00078e0203 */
[----:B------:R-:W-:Y:S02]  /*17800*/  LEA.HI.X R7, R4, UR7, R3, 0x1, P0 ;  /* 0x0000000704077c11 */ /* 0x000fe400080f0c03 */
[----:B------:R-:W-:-:S03]  /*17810*/  ISETP.GE.AND P0, PT, R196, UR4, PT ;  /* 0x00000004c4007c0c */ /* 0x000fc6000bf06270 */
[----:B------:R0:W-:Y:S10]  /*17820*/  @!P1 STG.E.128 desc[UR40][R6.64], R24 ;  /* 0x0000001806009986 */ /* 0x0001f4000c101d28 */
[----:B------:R-:W-:Y:S05]  /*17830*/  @P0 BRA `(.L_x_2444) ;  /* 0x0000000800640947 */ /* 0x000fea0003800000 */
[----:B------:R3:W-:Y:S01]  /*17840*/  STG.E.128 desc[UR40][R6.64+0x80], R40 ;  /* 0x0000802806007986 */ /* 0x0007e2000c101d28 */
[----:B------:R-:W-:Y:S05]  /*17850*/  BRA `(.L_x_2444) ;  /* 0x00000008005c7947 */ /* 0x000fea0003800000 */
.L_x_2436:
[----:B------:R-:W-:Y:S01]  /*17860*/  ULDC.64 UR4, c[0x0][0xbd8] ;  /* 0x0002f60000047ab9 */ /* 0x000fe20000000a00 */
[----:B------:R-:W-:Y:S01]  /*17870*/  IMAD.MOV.U32 R9, RZ, RZ, RZ ;  /* 0x000000ffff097224 */ /* 0x000fe200078e00ff */
[----:B------:R-:W-:Y:S02]  /*17880*/  ISETP.NE.U32.AND P0, PT, RZ, UR4, PT ;  /* 0x00000004ff007c0c */ /* 0x000fe4000bf05070 */
[----:B------:R-:W-:Y:S02]  /*17890*/  IADD3 R4, P1, R220, UR4, RZ ;  /* 0x00000004dc047c10 */ /* 0x000fe4000ff3e0ff */
        /* <DEDUP_REMOVED lines=9> */
[----:B------:R-:W-:-:S05]  /*17930*/  @P1 IADD3.X R221, R221, UR5, RZ, P2, !PT ;  /* 0x00000005dddd1c10 */ /* 0x000fca00097fe4ff */
[----:B------:R3:W5:Y:S01]  /*17940*/  @P1 LDG.E R3, desc[UR40][R220.64] ;  /* 0x00000028dc031981 */ /* 0x000762000c1e1900 */
[----:B------:R-:W-:Y:S01]  /*17950*/  ISETP.GT.AND P2, PT, R233, 0x7f, PT ;  /* 0x0000007fe900780c */ /* 0x000fe20003f44270 */
[----:B------:R-:W-:-:S12]  /*17960*/  @P1 BRA `(.L_x_2445) ;  /* 0x0000000000101947 */ /* 0x000fd80003800000 */
[----:B------:R-:W-:Y:S05]  /*17970*/  @!P0 BRA `(.L_x_2445) ;  /* 0x00000000000c8947 */ /* 0x000fea0003800000 */
[----:B------:R-:W4:Y:S04]  /*17980*/  LDG.E R0, desc[UR40][R4.64] ;  /* 0x0000002804007981 */ /* 0x000f28000c1e1900 */
[----:B-----5:R-:W4:Y:S02]  /*17990*/  LDG.E R3, desc[UR40][R4.64+0x4] ;  /* 0x0000042804037981 */ /* 0x020f24000c1e1900 */
[----:B----4-:R-:W-:-:S07]  /*179a0*/  IMAD.IADD R3, R3, 0x1, -R0 ;  /* 0x0000000103037824 */ /* 0x010fce00078e0a00 */
.L_x_2445:
[----:B------:R-:W-:Y:S01]  /*179b0*/  BSSY B1, `(.L_x_2446) ;  /* 0x000001c000017945 */ /* 0x000fe20003800000 */
[----:B------:R-:W-:Y:S02]  /*179c0*/  SHF.R.S32.HI R10, RZ, 0x1f, R218 ;  /* 0x0000001fff0a7819 */ /* 0x000fe400000114da */
[----:B------:R-:W-:Y:S02]  /*179d0*/  SEL R11, R222, RZ, !P0 ;  /* 0x000000ffde0b7207 */ /* 0x000fe40004000000 */
[----:B------:R-:W-:Y:S02]  /*179e0*/  SEL R225, R225, RZ, !P0 ;  /* 0x000000ffe1e17207 */ /* 0x000fe40004000000 */
[----:B-----5:R-:W-:Y:S01]  /*179f0*/  SHF.R.S32.HI R8, RZ, 0x1f, R9 ;  /* 0x0000001fff087819 */ /* 0x020fe20000011409 */
[----:B------:R-:W-:Y:S06]  /*17a00*/  @P2 BRA `(.L_x_2447) ;  /* 0x0000000000582947 */ /* 0x000fec0003800000 */
[----:B---3--:R-:W3:Y:S02]  /*17a10*/  S2R R5, SR_TID.X ;  /* 0x0000000000057919 */ /* 0x008ee40000002100 */
[----:B---3--:R-:W-:-:S04]  /*17a20*/  IMAD R0, R224, 0x80, R5 ;  /* 0x00000080e0007824 */ /* 0x008fc800078e0205 */
        /* <DEDUP_REMOVED lines=20> */
.L_x_2447:
[----:B------:R-:W-:Y:S05]  /*17b70*/  BSYNC B1 ;  /* 0x0000000000017941 */ /* 0x000fea0003800000 */
.L_x_2446:
[----:B------:R-:W-:Y:S01]  /*17b80*/  ULDC.64 UR4, c[0x0][0xaa0] ;  /* 0x0002a80000047ab9 */ /* 0x000fe20000000a00 */
[----:B---3--:R-:W-:Y:S01]  /*17b90*/  IMAD.MOV.U32 R4, RZ, RZ, R16 ;  /* 0x000000ffff047224 */ /* 0x008fe200078e0010 */
[----:B------:R-:W-:Y:S01]  /*17ba0*/  BSSY B1, `(.L_x_2448) ;  /* 0x0000028000017945 */ /* 0x000fe20003800000 */
[----:B----4-:R-:W-:Y:S02]  /*17bb0*/  IMAD.MOV.U32 R5, RZ, RZ, R17 ;  /* 0x000000ffff057224 */ /* 0x010fe400078e0011 */
        /* <DEDUP_REMOVED lines=38> */
.L_x_2449:
[----:B------:R-:W-:Y:S05]  /*17e20*/  BSYNC B1 ;  /* 0x0000000000017941 */ /* 0x000fea0003800000 */
.L_x_2448:
        /* <DEDUP_REMOVED lines=17> */
[----:B------:R4:W-:Y:S04]  /*17f40*/  @!P3 STG.E.128 desc[UR40][R12.64], RZ ;  /* 0x000000ff0c00b986 */ /* 0x0009e8000c101d28 */
[----:B------:R4:W-:Y:S02]  /*17f50*/  @!P4 STG.E.128 desc[UR40][R12.64+0x80], RZ ;  /* 0x000080ff0c00c986 */ /* 0x0009e4000c101d28 */
.L_x_2451:
[----:B------:R-:W-:Y:S05]  /*17f60*/  BSYNC B1 ;  /* 0x0000000000017941 */ /* 0x000fea0003800000 */
.L_x_2450:
        /* <DEDUP_REMOVED lines=14> */
[----:B---34-:R-:W-:Y:S01]  /*18050*/  LEA R12, P0, R4, UR6, 0x1 ;  /* 0x00000006040c7c11 */ /* 0x018fe2000f8008ff */
[----:B------:R-:W-:-:S05]  /*18060*/  IMAD.IADD R3, R5, 0x1, R3 ;  /* 0x0000000105037824 */ /* 0x000fca00078e0203 */
[----:B------:R-:W-:-:S05]  /*18070*/  LEA.HI.X R13, R4, UR7, R3, 0x1, P0 ;  /* 0x00000007040d7c11 */ /* 0x000fca00080f0c03 */
[----:B------:R3:W-:Y:S04]  /*18080*/  @!P2 STG.E.128 desc[UR40][R12.64], RZ ;  /* 0x000000ff0c00a986 */ /* 0x0007e8000c101d28 */
[----:B------:R3:W-:Y:S02]  /*18090*/  @!P3 STG.E.128 desc[UR40][R12.64+0x80], RZ ;  /* 0x000080ff0c00b986 */ /* 0x0007e4000c101d28 */
.L_x_2453:
[----:B------:R-:W-:Y:S05]  /*180a0*/  BSYNC B1 ;  /* 0x0000000000017941 */ /* 0x000fea0003800000 */
.L_x_2452:
        /* <DEDUP_REMOVED lines=18> */
.L_x_2444:
[----:B------:R-:W-:Y:S05]  /*181d0*/  BSYNC B0 ;  /* 0x0000000000007941 */ /* 0x000fea0003800000 */
.L_x_2435:
[----:B------:R-:W-:Y:S02]  /*181e0*/  ULDC UR4, c[0x0][0xc14] ;  /* 0x0003050000047ab9 */ /* 0x000fe40000000800 */
[----:B--2---:R-:W-:-:S13]  /*181f0*/  ISETP.GE.AND P0, PT, R195, UR4, PT ;  /* 0x00000004c3007c0c */ /* 0x004fda000bf06270 */
[----:B------:R-:W-:Y:S05]  /*18200*/  @!P0 BRA `(.L_x_2454) ;  /* 0xfffffe8c00c08947 */ /* 0x000fea000383ffff */
[----:B------:R-:W-:Y:S05]  /*18210*/  BRA `(.L_x_2233) ;  /* 0x0000005c00347947 */ /* 0x000fea0003800000 */
.L_x_2231:
[----:B------:R-:W-:-:S08]  /*18220*/  NOP ;  /* 0x0000000000007918 */ /* 0x000fd00000000000 */
[----:B--2---:R-:W0:-:S00]  /*18230*/  USETMAXREG.DEALLOC.CTAPOOL 0x18 ;  /* 0x00000018000079c8 */ /* 0x004e0000080e0500 */
        /* <DEDUP_REMOVED lines=58> */
.L_x_2459:
        /* <DEDUP_REMOVED lines=15> */
.L_x_2458:
[----:B------:R-:W-:Y:S05]  /*186d0*/  BSYNC B0 ;  /* 0x0000000000007941 */ /* 0x000fea0003800000 */
.L_x_2457:
        /* <DEDUP_REMOVED lines=25> */
.L_x_2455:
        /* <DEDUP_REMOVED lines=20> */
.L_x_2460:
        /* <DEDUP_REMOVED lines=25> */
[----:B------:R-:W-:Y:S01]  /*18b40*/  VIADDMNMX R8, R3, UR4, R8, PT ;  /* 0x0000000403087c46 */ /* 0x000fe2000b800108 */
[----:B------:R-:W-:-:S03]  /*18b50*/  IMAD.IADD R4, R5, 0x1, R4 ;  /* 0x0000000105047824 */ /* 0x000fc600078e0204 */
[----:B------:R-:W-:-:S04]  /*18b60*/  IABS R7, R8 ;  /* 0x0000000800077213 */ /* 0x000fc80000000000 */
[----:B------:R-:W1:Y:S08]  /*18b70*/  I2F.RP R10, R7 ;  /* 0x00000007000a7306 */ /* 0x000e700000209400 */
[----:B-1----:R-:W1:Y:S02]  /*18b80*/  MUFU.RCP R10, R10 ;  /* 0x0000000a000a7308 */ /* 0x002e640000001000 */
[----:B-1----:R-:W-:-:S06]  /*18b90*/  VIADD R2, R10, 0xffffffe ;  /* 0x0ffffffe0a027836 */ /* 0x002fcc0000000000 */
[----:B------:R1:W2:Y:S02]  /*18ba0*/  F2I.FTZ.U32.TRUNC.NTZ R3, R2 ;  /* 0x0000000200037305 */ /* 0x0002a4000021f000 */
[----:B-1----:R-:W-:Y:S02]  /*18bb0*/  IMAD.MOV.U32 R2, RZ, RZ, RZ ;  /* 0x000000ffff027224 */ /* 0x002fe400078e00ff */
[----:B--2---:R-:W-:-:S04]  /*18bc0*/  IMAD.MOV R6, RZ, RZ, -R3 ;  /* 0x000000ffff067224 */ /* 0x004fc800078e0a03 */
        /* <DEDUP_REMOVED lines=22> */
.L_x_2456:
[----:B------:R-:W-:Y:S02]  /*18d30*/  IMAD.MOV.U32 R17, RZ, RZ, RZ ;  /* 0x000000ffff117224 */ /* 0x000fe400078e00ff */
[----:B------:R-:W-:Y:S02]  /*18d40*/  IMAD.U32 R16, RZ, RZ, UR6 ;  /* 0x00000006ff107e24 */ /* 0x000fe4000f8e00ff */
[----:B------:R-:W-:-:S07]  /*18d50*/  IMAD.MOV.U32 R18, RZ, RZ, RZ ;  /* 0x000000ffff127224 */ /* 0x000fce00078e00ff */
.L_x_2461:
        /* <DEDUP_REMOVED lines=16> */
[----:B------:R-:W-:Y:S01]  /*18e60*/  ULDC.64 UR38, c[0x0][0x198] ;  /* 0x0000660000267ab9 */ /* 0x000fe20000000a00 */
[----:B------:R-:W-:Y:S02]  /*18e70*/  ULDC UR36, c[0x0][0xc] ;  /* 0x0000030000247ab9 */ /* 0x000fe40000000800 */
[----:B------:R1:W-:Y:S04]  /*18e80*/  STL [R1+0x8], R0 ;  /* 0x0000080001007387 */ /* 0x0003e80000100800 */
[----:B------:R1:W-:Y:S04]  /*18e90*/  STL [R1+0xc], RZ ;  /* 0x00000cff01007387 */ /* 0x0003e80000100800 */
[----:B------:R1:W-:Y:S04]  /*18ea0*/  STL [R1+0x10], R0 ;  /* 0x0000100001007387 */ /* 0x0003e80000100800 */
[----:B------:R1:W-:Y:S02]  /*18eb0*/  STL [R1+0x28], RZ ;  /* 0x000028ff01007387 */ /* 0x0003e40000100800 */
.L_x_2547:
[----:B--2---:R-:W2:Y:S02]  /*18ec0*/  LDC.64 R2, c[0x0][0xc60] ;  /* 0x00031800ff027b82 */ /* 0x004ea40000000a00 */
[----:B--2---:R-:W-:-:S05]  /*18ed0*/  IMAD.WIDE R2, R19, 0x4, R2 ;  /* 0x0000000413027825 */ /* 0x004fca00078e0202 */
[----:B------:R-:W1:Y:S01]  /*18ee0*/  LDG.E R11, desc[UR40][R2.64] ;  /* 0x00000028020b7981 */ /* 0x000e62000c1e1900 */
[----:B------:R-:W-:Y:S05]  /*18ef0*/  YIELD ;  /* 0x0000000000007946 */ /* 0x000fea0003800000 */
[----:B------:R-:W-:Y:S01]  /*18f00*/  ULDC.64 UR4, c[0x0][0xa28] ;  /* 0x00028a0000047ab9 */ /* 0x000fe20000000a00 */
[----:B------:R-:W-:Y:S02]  /*18f10*/  CS2R R8, SRZ ;  /* 0x0000000000087805 */ /* 0x000fe4000001ff00 */
[----:B------:R-:W-:Y:S01]  /*18f20*/  ISETP.NE.U32.AND P0, PT, RZ, UR4, PT ;  /* 0x00000004ff007c0c */ /* 0x000fe2000bf05070 */
[----:B------:R-:W-:Y:S01]  /*18f30*/  ULDC.64 UR8, c[0x0][0xa08] ;  /* 0x0002820000087ab9 */ /* 0x000fe20000000a00 */
[----:B------:R-:W-:-:S02]  /*18f40*/  ULDC.64 UR10, c[0x0][0xa10] ;  /* 0x00028400000a7ab9 */ /* 0x000fc40000000a00 */
[----:B------:R-:W-:Y:S02]  /*18f50*/  ISETP.NE.AND.EX P0, PT, RZ, UR5, PT, P0 ;  /* 0x00000005ff007c0c */ /* 0x000fe4000bf05300 */
[----:B-1----:R-:W-:Y:S01]  /*18f60*/  SHF.R.S32.HI R0, RZ, 0x1f, R11 ;  /* 0x0000001fff007819 */ /* 0x002fe2000001140b */
[----:B------:R-:W-:-:S10]  /*18f70*/  IMAD.SHL.U32 R15, R11, 0x4, RZ ;  /* 0x000000040b0f7824 */ /* 0x000fd400078e00ff */
[C---:B------:R-:W-:Y:S01]  /*18f80*/  @P0 LEA R2, P1, R11.reuse, UR4, 0x2 ;  /* 0x000000040b020c11 */ /* 0x040fe2000f8210ff */
[----:B------:R-:W-:Y:S03]  /*18f90*/  STL [R1+0x18], R11 ;  /* 0x0000180b01007387 */ /* 0x000fe60000100800 */
[----:B------:R-:W-:Y:S01]  /*18fa0*/  @P0 LEA.HI.X R3, R11, UR5, R0, 0x2, P1 ;  /* 0x000000050b030c11 */ /* 0x000fe200088f1400 */
[----:B------:R-:W-:-:S04]  /*18fb0*/  ULDC.64 UR4, c[0x0][0xa18] ;  /* 0x0002860000047ab9 */ /* 0x000fc80000000a00 */
[----:B------:R1:W5:Y:S01]  /*18fc0*/  @P0 LDG.E R8, desc[UR40][R2.64] ;  /* 0x0000002802080981 */ /* 0x000362000c1e1900 */
[----:B------:R-:W-:Y:S02]  /*18fd0*/  ISETP.NE.U32.AND P0, PT, RZ, UR4, PT ;  /* 0x00000004ff007c0c */ /* 0x000fe4000bf05070 */
[----:B------:R-:W-:Y:S01]  /*18fe0*/  SHF.L.U64.HI R14, R11, 0x2, R0 ;  /* 0x000000020b0e7819 */ /* 0x000fe20000010200 */
[----:B------:R-:W-:Y:S01]  /*18ff0*/  STL [R1+0x20], R15 ;  /* 0x0000200f01007387 */ /* 0x000fe20000100800 */
[----:B------:R-:W-:Y:S01]  /*19000*/  ISETP.NE.AND.EX P0, PT, RZ, UR5, PT, P0 ;  /* 0x00000005ff007c0c */ /* 0x000fe2000bf05300 */
[----:B------:R-:W-:Y:S02]  /*19010*/  ULDC UR6, c[0x0][0x338] ;  /* 0x0000ce0000067ab9 */ /* 0x000fe40000000800 */
[----:B------:R-:W-:Y:S10]  /*19020*/  STL [R1+0x24], R14 ;  /* 0x0000240e01007387 */ /* 0x000ff40000100800 */
[----:B------:R-:W-:-:S04]  /*19030*/  @P0 IADD3 R12, P1, R15, UR4, RZ ;  /* 0x000000040f0c0c10 */ /* 0x000fc8000ff3e0ff */
[C---:B0-----:R-:W-:Y:S01]  /*19040*/  @P0 IADD3.X R13, R14.reuse, UR5, RZ, P1, !PT ;  /* 0x000000050e0d0c10 */ /* 0x041fe20008ffe4ff */
[----:B------:R-:W-:Y:S02]  /*19050*/  ULDC.64 UR4, c[0x0][0xa00] ;  /* 0x0002800000047ab9 */ /* 0x000fe40000000a00 */
[----:B------:R-:W-:Y:S02]  /*19060*/  ISETP.NE.U32.AND P2, PT, RZ, UR4, PT ;  /* 0x00000004ff007c0c */ /* 0x000fe4000bf45070 */
[C---:B-1----:R-:W-:Y:S02]  /*19070*/  IADD3 R2, P1, R15.reuse, UR4, RZ ;  /* 0x000000040f027c10 */ /* 0x042fe4000ff3e0ff */
[----:B------:R-:W-:Y:S02]  /*19080*/  ISETP.NE.AND.EX P2, PT, RZ, UR5, PT, P2 ;  /* 0x00000005ff007c0c */ /* 0x000fe4000bf45320 */
[----:B------:R-:W-:Y:S01]  /*19090*/  IADD3.X R3, R14, UR5, RZ, P1, !PT ;  /* 0x000000050e037c10 */ /* 0x000fe20008ffe4ff */
[----:B------:R-:W-:Y:S01]  /*190a0*/  ULDC UR4, c[0x0][0x288] ;  /* 0x0000a20000047ab9 */ /* 0x000fe20000000800 */
[----:B------:R-:W-:Y:S01]  /*190b0*/  IADD3 R6, P1, R15, UR8, RZ ;  /* 0x000000080f067c10 */ /* 0x000fe2000ff3e0ff */
[----:B------:R-:W-:Y:S01]  /*190c0*/  IMAD.U32 R10, RZ, RZ, UR4 ;  /* 0x00000004ff0a7e24 */ /* 0x000fe2000f8e00ff */
[----:B------:R-:W-:-:S02]  /*190d0*/  ULDC.64 UR4, c[0x0][0x3f8] ;  /* 0x0000fe0000047ab9 */ /* 0x000fc40000000a00 */
[----:B------:R-:W-:-:S03]  /*190e0*/  IADD3.X R7, R14, UR9, RZ, P1, !PT ;  /* 0x000000090e077c10 */ /* 0x000fc60008ffe4ff */
[----:B------:R0:W5:Y:S04]  /*190f0*/  @P0 LDG.E R10, desc[UR40][R12.64] ;  /* 0x000000280c0a0981 */ /* 0x000168000c1e1900 */
[----:B------:R-:W2:Y:S01]  /*19100*/  @P2 LDG.E R9, desc[UR40][R2.64] ;  /* 0x0000002802092981 */ /* 0x000ea2000c1e1900 */
[----:B------:R-:W-:Y:S01]  /*19110*/  UISETP.NE.U32.AND UP0, UPT, UR4, URZ, UPT ;  /* 0x0000003f0400728c */ /* 0x000fe2000bf05070 */
[----:B------:R-:W-:Y:S02]  /*19120*/  IADD3 R4, P1, R15, UR10, RZ ;  /* 0x0000000a0f047c10 */ /* 0x000fe4000ff3e0ff */
[----:B------:R-:W-:Y:S01]  /*19130*/  ULDC UR4, c[0x0][0x404] ;  /* 0x0001010000047ab9 */ /* 0x000fe20000000800 */
[----:B------:R-:W-:Y:S01]  /*19140*/  UISETP.NE.AND.EX UP0, UPT, UR5, URZ, UPT, UP0 ;  /* 0x0000003f0500728c */ /* 0x000fe2000bf05300 */
[----:B------:R-:W-:-:S02]  /*19150*/  IADD3.X R5, R14, UR11, RZ, P1, !PT ;  /* 0x0000000b0e057c10 */ /* 0x000fc40008ffe4ff */
[----:B------:R-:W-:Y:S01]  /*19160*/  ISETP.NE.U32.AND P1, PT, RZ, UR8, PT ;  /* 0x00000008ff007c0c */ /* 0x000fe2000bf25070 */
[----:B------:R-:W-:Y:S01]  /*19170*/  USEL UR4, UR4, 0x1, UP0 ;  /* 0x0000000104047887 */ /* 0x000fe20008000000 */
[----:B------:R-:W-:Y:S02]  /*19180*/  ULDC UR5, c[0x0][0x2e0] ;  /* 0x0000b80000057ab9 */ /* 0x000fe40000000800 */
[----:B------:R-:W-:Y:S01]  /*19190*/  ISETP.NE.AND.EX P3, PT, RZ, UR9, PT, P1 ;  /* 0x00000009ff007c0c */ /* 0x000fe2000bf65310 */
[----:B------:R-:W-:Y:S01]  /*191a0*/  UIMAD UR4, UR4, UR5, URZ ;  /* 0x00000005040472a4 */ /* 0x000fe2000f8e023f */
[----:B------:R-:W-:Y:S01]  /*191b0*/  ISETP.NE.U32.AND P1, PT, RZ, UR10, PT ;  /* 0x0000000aff007c0c */ /* 0x000fe2000bf25070 */
[----:B------:R-:W-:-:S03]  /*191c0*/  IMAD.U32 R0, RZ, RZ, UR6 ;  /* 0x00000006ff007e24 */ /* 0x000fc6000f8e00ff */
[----:B------:R-:W-:Y:S01]  /*191d0*/  ISETP.NE.AND.EX P1, PT, RZ, UR11, PT, P1 ;  /* 0x0000000bff007c0c */ /* 0x000fe2000bf25310 */
[----:B--2---:R1:W-:Y:S02]  /*191e0*/  STL [R1+0x2c], R9 ;  /* 0x00002c0901007387 */ /* 0x0043e40000100800 */
[----:B-1----:R-:W-:Y:S01]  /*191f0*/  IMAD.U32 R9, RZ, RZ, UR4 ;  /* 0x00000004ff097e24 */ /* 0x002fe2000f8e00ff */
[----:B0-----:R-:W-:Y:S09]  /*19200*/  @P0 BRA `(.L_x_2463) ;  /* 0x0000000000100947 */ /* 0x001ff20003800000 */
[----:B------:R-:W-:Y:S05]  /*19210*/  @!P2 BRA `(.L_x_2463) ;  /* 0x00000000000ca947 */ /* 0x000fea0003800000 */
[----:B-----5:R-:W2:Y:S04]  /*19220*/  LDG.E R10, desc[UR40][R2.64] ;  /* 0x00000028020a7981 */ /* 0x020ea8000c1e1900 */
[----:B------:R-:W2:Y:S02]  /*19230*/  LDG.E R2, desc[UR40][R2.64+0x4] ;  /* 0x0000042802027981 */ /* 0x000ea4000c1e1900 */
[----:B--2---:R-:W-:-:S07]  /*19240*/  IMAD.IADD R10, R2, 0x1, -R10 ;  /* 0x00000001020a7824 */ /* 0x004fce00078e0a0a */
.L_x_2463:
[----:B------:R-:W-:Y:S01]  /*19250*/  IMAD.MOV.U32 R2, RZ, RZ, RZ ;  /* 0x000000ffff027224 */ /* 0x000fe200078e00ff */
[----:B------:R-:W-:-:S05]  /*19260*/  ULDC.64 UR4, c[0x0][0xa20] ;  /* 0x0002880000047ab9 */ /* 0x000fca0000000a00 */
[----:B------:R-:W2:Y:S01]  /*19270*/  @P3 LDG.E R2, desc[UR40][R6.64] ;  /* 0x0000002806023981 */ /* 0x000ea2000c1e1900 */
[----:B------:R-:W-:-:S06]  /*19280*/  IMAD.MOV.U32 R20, RZ, RZ, RZ ;  /* 0x000000ffff147224 */ /* 0x000fcc00078e00ff */
[----:B------:R0:W5:Y:S01]  /*19290*/  @P1 LDG.E R20, desc[UR40][R4.64] ;  /* 0x0000002804141981 */ /* 0x000162000c1e1900 */
[----:B------:R-:W-:-:S04]  /*192a0*/  ISETP.NE.U32.AND P0, PT, RZ, UR4, PT ;  /* 0x00000004ff007c0c */ /* 0x000fc8000bf05070 */
[----:B------:R-:W-:Y:S01]  /*192b0*/  ISETP.NE.AND.EX P0, PT, RZ, UR5, PT, P0 ;  /* 0x00000005ff007c0c */ /* 0x000fe2000bf05300 */
[----:B--2--5:R-:W-:-:S05]  /*192c0*/  IMAD.IADD R2, R2, 0x1, R8 ;  /* 0x0000000102027824 */ /* 0x024fca00078e0208 */
[----:B------:R0:W-:Y:S07]  /*192d0*/  STL [R1+0x4], R2 ;  /* 0x0000040201007387 */ /* 0x0001ee0000100800 */
[----:B------:R-:W-:Y:S05]  /*192e0*/  @!P0 BRA `(.L_x_2464) ;  /* 0x0000000000108947 */ /* 0x000fea0003800000 */
[----:B0-----:R-:W-:-:S04]  /*192f0*/  IADD3 R2, P0, R15, UR4, RZ ;  /* 0x000000040f027c10 */ /* 0x001fc8000ff1e0ff */
[----:B------:R-:W-:-:S05]  /*19300*/  IADD3.X R3, R14, UR5, RZ, P0, !PT ;  /* 0x000000050e037c10 */ /* 0x000fca00087fe4ff */
[----:B------:R1:W5:Y:S01]  /*19310*/  LDG.E R9, desc[UR40][R2.64] ;  /* 0x0000002802097981 */ /* 0x000362000c1e1900 */
[----:B------:R-:W-:Y:S05]  /*19320*/  BRA `(.L_x_2465) ;  /* 0x0000000000107947 */ /* 0x000fea0003800000 */
.L_x_2464:
[----:B------:R-:W-:Y:S05]  /*19330*/  @!P3 BRA `(.L_x_2465) ;  /* 0x00000000000cb947 */ /* 0x000fea0003800000 */
[----:B------:R-:W2:Y:S04]  /*19340*/  LDG.E R9, desc[UR40][R6.64] ;  /* 0x0000002806097981 */ /* 0x000ea8000c1e1900 */
[----:B------:R-:W2:Y:S02]  /*19350*/  LDG.E R6, desc[UR40][R6.64+0x4] ;  /* 0x0000042806067981 */ /* 0x000ea4000c1e1900 */
[----:B--2---:R-:W-:-:S07]  /*19360*/  IMAD.IADD R9, R6, 0x1, -R9 ;  /* 0x0000000106097824 */ /* 0x004fce00078e0a09 */
.L_x_2465:
[----:B01----:R-:W2:Y:S01]  /*19370*/  @P1 LDG.E R2, desc[UR40][R4.64] ;  /* 0x0000002804021981 */ /* 0x003ea2000c1e1900 */
[----:B-----5:R-:W-:-:S03]  /*19380*/  IMAD.IADD R9, R9, 0x1, -R8 ;  /* 0x0000000109097824 */ /* 0x020fc600078e0a08 */
[----:B------:R-:W2:Y:S01]  /*19390*/  @P1 LDG.E R4, desc[UR40][R4.64+0x4] ;  /* 0x0000042804041981 */ /* 0x000ea2000c1e1900 */
[----:B------:R-:W-:Y:S01]  /*193a0*/  LEA R3, R17, 0xff, 0x7 ;  /* 0x000000ff11037811 */ /* 0x000fe200078e38ff */
[----:B------:R-:W-:Y:S01]  /*193b0*/  BSSY B0, `(.L_x_2466) ;  /* 0x00000e2000007945 */ /* 0x000fe20003800000 */
[----:B------:R-:W-:Y:S01]  /*193c0*/  PLOP3.LUT P2, PT, PT, PT, PT, 0x80, 0x0 ;  /* 0x000000000000781c */ /* 0x000fe20003f4f070 */
[----:B--2---:R-:W-:-:S04]  /*193d0*/  @P1 IMAD.IADD R0, R4, 0x1, -R2 ;  /* 0x0000000104001824 */ /* 0x004fc800078e0a02 */
[----:B------:R-:W-:-:S05]  /*193e0*/  IMAD.IADD R2, R9, 0x1, R0 ;  /* 0x0000000109027824 */ /* 0x000fca00078e0200 */
[C---:B------:R-:W-:Y:S01]  /*193f0*/  IADD3 R3, R2.reuse, R3, -R10 ;  /* 0x0000000302037210 */ /* 0x040fe20007ffe80a */
[----:B------:R-:W-:-:S05]  /*19400*/  VIADD R2, R2, 0x7f ;  /* 0x0000007f02027836 */ /* 0x000fca0000000000 */
[----:B------:R-:W-:-:S04]  /*19410*/  SHF.R.S32.HI R4, RZ, 0x1f, R2 ;  /* 0x0000001fff047819 */ /* 0x000fc80000011402 */
[----:B------:R-:W-:Y:S02]  /*19420*/  LEA.HI R4, R4, R2, RZ, 0x7 ;  /* 0x0000000204047211 */ /* 0x000fe400078f38ff */
[----:B------:R-:W-:-:S04]  /*19430*/  SHF.R.S32.HI R2, RZ, 0x1f, R3 ;  /* 0x0000001fff027819 */ /* 0x000fc80000011403 */
[----:B------:R-:W-:Y:S02]  /*19440*/  LEA.HI R2, R2, R3, RZ, 0x7 ;  /* 0x0000000302027211 */ /* 0x000fe400078f38ff */
[----:B------:R-:W-:Y:S02]  /*19450*/  SHF.R.S32.HI R4, RZ, 0x7, R4 ;  /* 0x00000007ff047819 */ /* 0x000fe40000011404 */
[----:B------:R-:W-:-:S04]  /*19460*/  SHF.R.S32.HI R2, RZ, 0x7, R2 ;  /* 0x00000007ff027819 */ /* 0x000fc80000011402 */
[----:B------:R-:W-:-:S05]  /*19470*/  VIMNMX R6, R4, R2, PT ;  /* 0x0000000204067248 */ /* 0x000fca0003fe0100 */
[--C-:B------:R-:W-:Y:S02]  /*19480*/  IMAD R2, R6, 0x80, -R9.reuse ;  /* 0x0000008006027824 */ /* 0x100fe400078e0a09 */
[----:B------:R-:W-:-:S03]  /*19490*/  IMAD.MOV R9, RZ, RZ, -R9 ;  /* 0x000000ffff097224 */ /* 0x000fc600078e0a09 */
[----:B------:R-:W-:Y:S02]  /*194a0*/  VIMNMX R2, R2, R0, PT ;  /* 0x0000000002027248 */ /* 0x000fe40003fe0100 */
[----:B------:R-:W-:-:S04]  /*194b0*/  VIMNMX R9, RZ, R9, !PT ;  /* 0x00000009ff097248 */ /* 0x000fc80007fe0100 */
[----:B------:R-:W-:Y:S02]  /*194c0*/  ISETP.GT.AND P0, PT, R2, R9, PT ;  /* 0x000000090200720c */ /* 0x000fe40003f04270 */
[----:B------:R-:W-:-:S11]  /*194d0*/  SHF.R.U32.HI R0, RZ, 0x7, R9 ;  /* 0x00000007ff007819 */ /* 0x000fd60000011609 */
[----:B------:R-:W-:-:S05]  /*194e0*/  @P0 VIADD R2, R2, 0x7f ;  /* 0x0000007f02020836 */ /* 0x000fca0000000000 */
[----:B------:R-:W-:Y:S01]  /*194f0*/  @P0 SHF.R.S32.HI R3, RZ, 0x1f, R2 ;  /* 0x0000001fff030819 */ /* 0x000fe20000011402 */
[----:B------:R0:W-:Y:S03]  /*19500*/  STL [R1+0x1c], R6 ;  /* 0x00001c0601007387 */ /* 0x0001e60000100800 */
[----:B------:R-:W-:Y:S01]  /*19510*/  @P0 LEA.HI R3, R3, R2, RZ, 0x7 ;  /* 0x0000000203030211 */ /* 0x000fe200078f38ff */
[----:B------:R-:W-:-:S03]  /*19520*/  IMAD.MOV.U32 R2, RZ, RZ, R0 ;  /* 0x000000ffff027224 */ /* 0x000fc600078e0000 */
[----:B------:R-:W-:-:S04]  /*19530*/  @P0 SHF.R.S32.HI R2, RZ, 0x7, R3 ;  /* 0x00000007ff020819 */ /* 0x000fc80000011403 */
[----:B------:R-:W-:-:S13]  /*19540*/  ISETP.GT.AND P0, PT, R2, R0, PT ;  /* 0x000000000200720c */ /* 0x000fda0003f04270 */
        /* <DEDUP_REMOVED lines=11> */
.L_x_2665:
[----:B------:R-:W-:-:S03]  /*19600*/  UMOV UR4, 0xffffffff ;  /* 0xffffffff00047882 */ /* 0x000fc60000000000 */
[----:B------:R-:W-:Y:S05]  /*19610*/  BRA.DIV UR4, `(.L_x_2469) ;  /* 0x00000062048c7947 */ /* 0x000fea000b800000 */
[----:B------:R-:W-:-:S13]  /*19620*/  ELECT P6, URZ, PT ;  /* 0x00000000003f782f */ /* 0x000fda00038c0000 */
.L_x_2668:
        /* <DEDUP_REMOVED lines=12> */
.L_x_2669:
[----:B------:R-:W-:Y:S05]  /*196f0*/  BSYNC B1 ;  /* 0x0000000000017941 */ /* 0x000fea0003800000 */
.L_x_2470:
        /* <DEDUP_REMOVED lines=8> */
.L_x_2670:
        /* <DEDUP_REMOVED lines=11> */
.L_x_2475:
[----:B-1----:R-:W2:Y:S01]  /*19830*/  LDL R6, [R1+0xc] ;  /* 0x00000c0001067983 */ /* 0x002ea20000100800 */
        /* <DEDUP_REMOVED lines=18> */
[----:B-1----:R-:W-:Y:S01]  /*19960*/  UMOV UR8, UR14 ;  /* 0x0000000e00087c82 */ /* 0x002fe20008000000 */
[----:B------:R-:W-:Y:S02]  /*19970*/  UMOV UR10, UR15 ;  /* 0x0000000f000a7c82 */ /* 0x000fe40008000000 */
[----:B------:R1:W-:Y:S01]  /*19980*/  UTMALDG.4D [UR8], [UR4], desc[UR6] ;  /* 0x00000608040075b4 */ /* 0x0003e20008019000 */
[----:B------:R-:W2:Y:S02]  /*19990*/  SYNCS.PHASECHK.TRANS64.TRYWAIT P0, [R5+URZ+0x288c0], R7 ;  /* 0x0288c007050075a7 */ /* 0x000ea4000800017f */
[----:B-12---:R-:W-:Y:S05]  /*199a0*/  @!P0 BRA `(.L_x_2476) ;  /* 0x0000005c00f08947 */ /* 0x006fea0003800000 */
.L_x_2671:
[----:B------:R-:W0:Y:S02]  /*199b0*/  LDL R8, [R1+0xc] ;  /* 0x00000c0001087983 */ /* 0x000e240000100800 */
[----:B01----:R-:W-:Y:S01]  /*199c0*/  IMAD.SHL.U32 R7, R8, 0x4000, RZ ;  /* 0x0000400008077824 */ /* 0x003fe200078e00ff */
[----:B------:R-:W-:Y:S06]  /*199d0*/  @P1 BRA `(.L_x_2477) ;  /* 0x00000000001c1947 */ /* 0x000fec0003800000 */
[----:B------:R-:W0:Y:S02]  /*199e0*/  S2R R8, SR_TID.X ;  /* 0x0000000000087919 */ /* 0x000e240000002100 */
[----:B0-----:R-:W-:-:S04]  /*199f0*/  LOP3.LUT R8, R8, 0x1f, RZ, 0xc0, !PT ;  /* 0x0000001f08087812 */ /* 0x001fc800078ec0ff */
[----:B------:R-:W-:Y:S01]  /*19a00*/  ISETP.NE.AND P0, PT, R8, RZ, PT ;  /* 0x000000ff0800720c */ /* 0x000fe20003f05270 */
[----:B------:R-:W-:-:S04]  /*19a10*/  IMAD.MOV.U32 R8, RZ, RZ, 0x8000 ;  /* 0x00008000ff087424 */ /* 0x000fc800078e00ff */
[----:B------:R0:W-:Y:S08]  /*19a20*/  SYNCS.ARRIVE.TRANS64 RZ, [R5+URZ+0x288b0], R8 ;  /* 0x0288b00805ff79a7 */ /* 0x0001f0000800003f */
[----:B------:R-:W-:Y:S05]  /*19a30*/  @!P0 BRA `(.L_x_2477) ;  /* 0x0000000000048947 */ /* 0x000fea0003800000 */
[----:B------:R-:W-:Y:S01]  /*19a40*/  BPT.TRAP 0x1 ;  /* 0x000000040000795c */ /* 0x000fe20000300000 */
.L_x_2477:
        /* <DEDUP_REMOVED lines=20> */
.L_x_2473:
[----:B------:R-:W-:Y:S05]  /*19b90*/  BSYNC B1 ;  /* 0x0000000000017941 */ /* 0x000fea0003800000 */
.L_x_2472:
[----:B0-----:R-:W2:Y:S04]  /*19ba0*/  LDL.LU R5, [R1+0xc] ;  /* 0x00000c0001057983 */ /* 0x001ea80000300800 */
        /* <DEDUP_REMOVED lines=12> */
[C---:B------:R-:W-:Y:S02]  /*19c70*/  IMAD R5, R2.reuse, 0x80, R20 ;  /* 0x0000008002057824 */ /* 0x040fe400078e0214 */
[----:B------:R-:W-:Y:S02]  /*19c80*/  VIADD R2, R2, 0xffffffff ;  /* 0xffffffff02027836 */ /* 0x000fe40000000000 */
[----:B------:R-:W-:-:S07]  /*19c90*/  VIADD R5, R5, 0xffffff00 ;  /* 0xffffff0005057836 */ /* 0x000fce0000000000 */
.L_x_2484:
        /* <DEDUP_REMOVED lines=9> */
.L_x_2672:
        /* <DEDUP_REMOVED lines=11> */
.L_x_2481:
        /* <DEDUP_REMOVED lines=22> */
.L_x_2673:
        /* <DEDUP_REMOVED lines=8> */
.L_x_2483:
        /* <DEDUP_REMOVED lines=19> */
.L_x_2479:
[----:B------:R-:W-:Y:S05]  /*1a0f0*/  BSYNC B1 ;  /* 0x0000000000017941 */ /* 0x000fea0003800000 */
.L_x_2478:
        /* <DEDUP_REMOVED lines=13> */
.L_x_2467:
[----:B------:R-:W-:Y:S05]  /*1a1d0*/  BSYNC B0 ;  /* 0x0000000000007941 */ /* 0x000fea0003800000 */
.L_x_2466:
        /* <DEDUP_REMOVED lines=10> */
[----:B0-----:R-:W0:Y:S01]  /*1a280*/  S2R R7, SR_LANEID ;  /* 0x0000000000077919 */ /* 0x001e220000000000 */
[----:B------:R-:W-:Y:S01]  /*1a290*/  VOTEU.ANY UR4, UPT, PT ;  /* 0x0000000000047886 */ /* 0x000fe200038e0100 */
[----:B------:R-:W1:Y:S01]  /*1a2a0*/  LDC.64 R2, c[0x0][0xc38] ;  /* 0x00030e00ff027b82 */ /* 0x000e620000000a00 */
[----:B------:R-:W0:Y:S08]  /*1a2b0*/  FLO.U32 R0, UR4 ;  /* 0x0000000400007d00 */ /* 0x000e3000080e0000 */
        /* <DEDUP_REMOVED lines=9> */
.L_x_2486:
        /* <DEDUP_REMOVED lines=15> */
[----:B0-----:R-:W-:-:S02]  /*1a440*/  IMAD.U32 R7, RZ, RZ, UR9 ;  /* 0x00000009ff077e24 */ /* 0x001fc4000f8e00ff */
[----:B------:R-:W-:Y:S02]  /*1a450*/  IMAD.U32 R10, RZ, RZ, UR4 ;  /* 0x00000004ff0a7e24 */ /* 0x000fe4000f8e00ff */
[----:B------:R-:W-:Y:S02]  /*1a460*/  IMAD.U32 R11, RZ, RZ, UR5 ;  /* 0x00000005ff0b7e24 */ /* 0x000fe4000f8e00ff */
[----:B------:R-:W-:Y:S02]  /*1a470*/  IMAD.MOV.U32 R8, RZ, RZ, 0x70 ;  /* 0x00000070ff087424 */ /* 0x000fe400078e00ff */
[----:B------:R-:W-:Y:S02]  /*1a480*/  IMAD.MOV.U32 R12, RZ, RZ, 0x1 ;  /* 0x00000001ff0c7424 */ /* 0x000fe400078e00ff */
[----:B------:R-:W-:-:S07]  /*1a490*/  IMAD.MOV.U32 R13, RZ, RZ, RZ ;  /* 0x000000ffff0d7224 */ /* 0x000fce00078e00ff */
[----:B------:R-:W-:-:S07]  /*1a4a0*/  LEPC R20, `(.L_x_2488) ;  /* 0x000000001014794e */ /* 0x000fce0000000000 */
[----:B-1----:R-:W-:Y:S05]  /*1a4b0*/  CALL.ABS.NOINC R2 ;  /* 0x0000000002007343 */ /* 0x002fea0003c00000 */
.L_x_2488:
        /* <DEDUP_REMOVED lines=12> */
[----:B0-----:R-:W-:-:S02]  /*1a580*/  IMAD.U32 R7, RZ, RZ, UR9 ;  /* 0x00000009ff077e24 */ /* 0x001fc4000f8e00ff */
[----:B------:R-:W-:Y:S02]  /*1a590*/  IMAD.U32 R10, RZ, RZ, UR4 ;  /* 0x00000004ff0a7e24 */ /* 0x000fe4000f8e00ff */
[----:B------:R-:W-:Y:S02]  /*1a5a0*/  IMAD.U32 R11, RZ, RZ, UR5 ;  /* 0x00000005ff0b7e24 */ /* 0x000fe4000f8e00ff */
[----:B------:R-:W-:Y:S02]  /*1a5b0*/  IMAD.MOV.U32 R8, RZ, RZ, 0x70 ;  /* 0x00000070ff087424 */ /* 0x000fe400078e00ff */
[----:B------:R-:W-:Y:S02]  /*1a5c0*/  IMAD.MOV.U32 R12, RZ, RZ, 0x1 ;  /* 0x00000001ff0c7424 */ /* 0x000fe400078e00ff */
[----:B-1----:R-:W-:-:S07]  /*1a5d0*/  IMAD.MOV.U32 R13, RZ, RZ, RZ ;  /* 0x000000ffff0d7224 */ /* 0x002fce00078e00ff */
[----:B------:R-:W-:-:S07]  /*1a5e0*/  LEPC R20, `(.L_x_2490) ;  /* 0x000000001014794e */ /* 0x000fce0000000000 */
[----:B--2---:R-:W-:Y:S05]  /*1a5f0*/  CALL.ABS.NOINC R2 ;  /* 0x0000000002007343 */ /* 0x004fea0003c00000 */
.L_x_2490:
        /* <DEDUP_REMOVED lines=16> */
.L_x_2489:
[----:B------:R-:W2:Y:S01]  /*1a700*/  LDL.LU R2, [R1+0x20] ;  /* 0x0000200001027983 */ /* 0x000ea20000300800 */
[----:B------:R-:W-:-:S03]  /*1a710*/  ULDC.64 UR4, c[0x0][0x9f8] ;  /* 0x00027e0000047ab9 */ /* 0x000fc60000000a00 */
[----:B------:R-:W3:Y:S04]  /*1a720*/  LDL.LU R0, [R1+0x24] ;  /* 0x0000240001007983 */ /* 0x000ee80000300800 */
[----:B------:R-:W4:Y:S04]  /*1a730*/  LDL.LU R4, [R1+0x2c] ;  /* 0x00002c0001047983 */ /* 0x000f280000300800 */
[----:B------:R-:W4:Y:S01]  /*1a740*/  LDL.LU R6, [R1+0x18] ;  /* 0x0000180001067983 */ /* 0x000f220000300800 */
[----:B------:R-:W-:-:S04]  /*1a750*/  ISETP.NE.U32.AND P0, PT, RZ, UR4, PT ;  /* 0x00000004ff007c0c */ /* 0x000fc8000bf05070 */
[----:B------:R-:W-:Y:S01]  /*1a760*/  ISETP.NE.AND.EX P0, PT, RZ, UR5, PT, P0 ;  /* 0x00000005ff007c0c */ /* 0x000fe2000bf05300 */
[----:B0-----:R-:W0:Y:S02]  /*1a770*/  S2R R8, SR_TID.X ;  /* 0x0000000000087919 */ /* 0x001e240000002100 */
        /* <DEDUP_REMOVED lines=9> */
[----:B----4-:R-:W-:-:S06]  /*1a810*/  IMAD.MOV.U32 R0, RZ, RZ, R6 ;  /* 0x000000ffff007224 */ /* 0x010fcc00078e0006 */
[----:B------:R0:W5:Y:S01]  /*1a820*/  @P0 LDG.E R0, desc[UR40][R2.64] ;  /* 0x0000002802000981 */ /* 0x000162000c1e1900 */
[----:B------:R-:W-:Y:S01]  /*1a830*/  PLOP3.LUT P1, PT, P6, PT, PT, 0x8, 0x0 ;  /* 0x000000000000781c */ /* 0x000fe2000372e170 */
[----:B0-----:R-:W-:Y:S02]  /*1a840*/  IMAD R2, R17, 0x80, R4 ;  /* 0x0000008011027824 */ /* 0x001fe400078e0204 */
[----:B------:R-:W0:Y:S02]  /*1a850*/  LDC R4, c[0x0][0x428] ;  /* 0x00010a00ff047b82 */ /* 0x000e240000000800 */
[----:B0-----:R-:W-:-:S13]  /*1a860*/  ISETP.NE.AND P0, PT, R4, 0x1, PT ;  /* 0x000000010400780c */ /* 0x001fda0003f05270 */
[----:B------:R-:W0:Y:S08]  /*1a870*/  @P0 LDC R5, c[0x0][0x42c] ;  /* 0x00010b00ff050b82 */ /* 0x000e300000000800 */
[----:B------:R-:W1:Y:S01]  /*1a880*/  @P0 LDC R4, c[0x0][0x430] ;  /* 0x00010c00ff040b82 */ /* 0x000e620000000800 */
[----:B0-----:R-:W-:-:S04]  /*1a890*/  @P0 IMAD.HI.U32 R7, R18, R5, RZ ;  /* 0x0000000512070227 */ /* 0x001fc800078e00ff */
[----:B------:R-:W-:Y:S01]  /*1a8a0*/  IMAD.MOV.U32 R5, RZ, RZ, R18 ;  /* 0x000000ffff057224 */ /* 0x000fe200078e0012 */
[----:B-1----:R-:W-:Y:S02]  /*1a8b0*/  @P0 SHF.R.U32.HI R5, RZ, R4, R7 ;  /* 0x00000004ff050219 */ /* 0x002fe40000011607 */
[----:B------:R-:W-:-:S04]  /*1a8c0*/  ISETP.NE.U32.AND P0, PT, RZ, UR4, PT ;  /* 0x00000004ff007c0c */ /* 0x000fc8000bf05070 */
[----:B------:R-:W-:-:S04]  /*1a8d0*/  ISETP.NE.AND.EX P0, PT, RZ, UR5, PT, P0 ;  /* 0x00000005ff007c0c */ /* 0x000fc8000bf05300 */
[----:B------:R-:W-:-:S09]  /*1a8e0*/  SEL R3, R6, RZ, !P0 ;  /* 0x000000ff06037207 */ /* 0x000fd20004000000 */
.L_x_2491:
        /* <DEDUP_REMOVED lines=16> */
.L_x_2492:
        /* <DEDUP_REMOVED lines=9> */
[----:B------:R-:W2:Y:S01]  /*1aa80*/  LDL R4, [R1+0x1c] ;  /* 0x00001c0001047983 */ /* 0x000ea20000100800 */
[----:B------:R-:W0:Y:S01]  /*1aa90*/  LDC.64 R8, c[0x0][0x3f8] ;  /* 0x0000fe00ff087b82 */ /* 0x000e220000000a00 */
[----:B------:R-:W-:Y:S02]  /*1aaa0*/  ULDC.64 UR4, c[0x0][0xa08] ;  /* 0x0002820000047ab9 */ /* 0x000fe40000000a00 */
[----:B0-----:R-:W-:Y:S01]  /*1aab0*/  LOP3.LUT P0, RZ, R8, UR4, RZ, 0xfc, !PT ;  /* 0x0000000408ff7c12 */ /* 0x001fe2000f80fcff */
[----:B------:R-:W-:-:S03]  /*1aac0*/  UMOV UR4, 0xffffffff ;  /* 0xffffffff00047882 */ /* 0x000fc60000000000 */
[----:B------:R-:W-:-:S04]  /*1aad0*/  LOP3.LUT P0, RZ, R9, UR5, RZ, 0xfc, P0 ;  /* 0x0000000509ff7c12 */ /* 0x000fc8000800fcff */
[----:B-----5:R-:W-:Y:S01]  /*1aae0*/  SEL R6, R0, RZ, !P0 ;  /* 0x000000ff00067207 */ /* 0x020fe20004000000 */
[----:B--2---:R-:W-:Y:S01]  /*1aaf0*/  VIADD R4, R4, 0xffffffff ;  /* 0xffffffff04047836 */ /* 0x004fe20000000000 */
[----:B------:R-:W-:Y:S07]  /*1ab00*/  BRA.DIV UR4, `(.L_x_2493) ;  /* 0x0000004e04d47947 */ /* 0x000fee000b800000 */
.L_x_2676:
[----:B------:R-:W-:Y:S01]  /*1ab10*/  UMOV UR4, 0xffffffff ;  /* 0xffffffff00047882 */ /* 0x000fe20000000000 */
[----:B------:R-:W-:Y:S02]  /*1ab20*/  SHF.R.S32.HI R17, RZ, 0x1f, R0 ;  /* 0x0000001fff117819 */ /* 0x000fe40000011400 */
[----:B------:R-:W-:Y:S05]  /*1ab30*/  BRA.DIV UR4, `(.L_x_2494) ;  /* 0x0000004e04fc7947 */ /* 0x000fea000b800000 */
[----:B------:R-:W-:-:S13]  /*1ab40*/  ELECT P6, URZ, PT ;  /* 0x00000000003f782f */ /* 0x000fda00038c0000 */
.L_x_2679:
        /* <DEDUP_REMOVED lines=21> */
.L_x_2496:
        /* <DEDUP_REMOVED lines=9> */
.L_x_2680:
        /* <DEDUP_REMOVED lines=11> */
.L_x_2498:
        /* <DEDUP_REMOVED lines=27> */
.L_x_2495:
        /* <DEDUP_REMOVED lines=39> */
.L_x_2681:
[----:B------:R-:W-:Y:S05]  /*1b200*/  BSYNC B0 ;  /* 0x0000000000007941 */ /* 0x000fea0003800000 */
.L_x_2499:
        /* <DEDUP_REMOVED lines=41> */
.L_x_2507:
[----:B0-----:R-:W0:Y:S01]  /*1b4a0*/  S2R R8, SR_CgaCtaId ;  /* 0x0000000000087919 */ /* 0x001e220000008800 */
[----:B------:R-:W-:-:S04]  /*1b4b0*/  MOV R7, 0x400 ;  /* 0x0000040000077802 */ /* 0x000fc80000000f00 */
[----:B0-----:R-:W-:Y:S02]  /*1b4c0*/  LEA R7, R8, R7, 0x18 ;  /* 0x0000000708077211 */ /* 0x001fe400078ec0ff */
[----:B------:R-:W-:-:S03]  /*1b4d0*/  SHF.L.U32 R8, R14, 0x1f, RZ ;  /* 0x0000001f0e087819 */ /* 0x000fc600000006ff */
[----:B------:R-:W-:-:S04]  /*1b4e0*/  IMAD R7, R11, 0x8, R7 ;  /* 0x000000080b077824 */ /* 0x000fc800078e0207 */
[----:B------:R-:W0:Y:S02]  /*1b4f0*/  SYNCS.PHASECHK.TRANS64.TRYWAIT P0, [R7+URZ+0x28840], R8 ;  /* 0x02884008070075a7 */ /* 0x000e24000800017f */
[----:B0-----:R-:W-:Y:S05]  /*1b500*/  @!P0 BRA `(.L_x_2508) ;  /* 0x0000004400dc8947 */ /* 0x001fea0003800000 */
.L_x_2682:
        /* <DEDUP_REMOVED lines=11> */
.L_x_2509:
        /* <DEDUP_REMOVED lines=33> */
.L_x_2683:
        /* <DEDUP_REMOVED lines=13> */
.L_x_2511:
[----:B01----:R-:W2:Y:S01]  /*1b8a0*/  LDL.LU R7, [R1] ;  /* 0x0000000001077983 */ /* 0x003ea20000300800 */
[----:B------:R-:W-:Y:S01]  /*1b8b0*/  MOV R9, 0x400 ;  /* 0x0000040000097802 */ /* 0x000fe20000000f00 */
[----:B------:R-:W0:Y:S01]  /*1b8c0*/  S2R R12, SR_CgaCtaId ;  /* 0x00000000000c7919 */ /* 0x000e220000008800 */
[----:B------:R-:W-:Y:S01]  /*1b8d0*/  R2UR UR11, R4 ;  /* 0x00000000040b72ca */ /* 0x000fe200000e0000 */
[----:B------:R-:W-:Y:S01]  /*1b8e0*/  UIADD3 UR4, UP0, UR38, 0x470, URZ ;  /* 0x0000047026047890 */ /* 0x000fe2000ff1e03f */
[----:B------:R-:W-:Y:S02]  /*1b8f0*/  R2UR UR13, R6 ;  /* 0x00000000060d72ca */ /* 0x000fe400000e0000 */
[----:B------:R-:W-:Y:S02]  /*1b900*/  R2UR UR12, R5 ;  /* 0x00000000050c72ca */ /* 0x000fe400000e0000 */
[----:B0-----:R-:W-:Y:S01]  /*1b910*/  LEA R9, R12, R9, 0x18 ;  /* 0x000000090c097211 */ /* 0x001fe200078ec0ff */
[----:B--2---:R-:W-:-:S02]  /*1b920*/  IMAD.MOV.U32 R8, RZ, RZ, R7 ;  /* 0x000000ffff087224 */ /* 0x004fc400078e0007 */
[----:B------:R-:W2:Y:S01]  /*1b930*/  LDL R7, [R1+0x4] ;  /* 0x0000040001077983 */ /* 0x000ea20000100800 */
[----:B------:R-:W-:Y:S01]  /*1b940*/  UMOV UR10, URZ ;  /* 0x0000003f000a7c82 */ /* 0x000fe20008000000 */
[--C-:B------:R-:W-:Y:S01]  /*1b950*/  IMAD R4, R8, 0x8, R9.reuse ;  /* 0x0000000808047824 */ /* 0x100fe200078e0209 */
[----:B------:R-:W-:Y:S01]  /*1b960*/  UMOV UR6, 0x0 ;  /* 0x0000000000067882 */ /* 0x000fe20000000000 */
[----:B------:R-:W-:Y:S01]  /*1b970*/  UMOV UR7, 0x14f00000 ;  /* 0x14f0000000077882 */ /* 0x000fe20000000000 */
[----:B------:R-:W-:Y:S01]  /*1b980*/  UMOV UR15, 0x40 ;  /* 0x00000040000f7882 */ /* 0x000fe20000000000 */
[----:B------:R-:W-:Y:S01]  /*1b990*/  IMAD.MOV.U32 R6, RZ, RZ, R2 ;  /* 0x000000ffff067224 */ /* 0x000fe200078e0002 */
[----:B------:R-:W-:Y:S01]  /*1b9a0*/  R2UR UR9, R4 ;  /* 0x00000000040972ca */ /* 0x000fe200000e0000 */
[----:B------:R-:W-:-:S05]  /*1b9b0*/  IMAD R4, R8, 0x8000, R9 ;  /* 0x0000800008047824 */ /* 0x000fca00078e0209 */
[----:B------:R-:W-:Y:S01]  /*1b9c0*/  R2UR UR14, R4 ;  /* 0x00000000040e72ca */ /* 0x000fe200000e0000 */
[----:B------:R-:W-:-:S06]  /*1b9d0*/  IMAD.MOV.U32 R4, RZ, RZ, R3 ;  /* 0x000000ffff047224 */ /* 0x000fcc00078e0003 */
[----:B------:R-:W-:-:S06]  /*1b9e0*/  UIADD3 UR9, UR9, 0x28850, URZ ;  /* 0x0002885009097890 */ /* 0x000fcc000fffe03f */
[----:B------:R-:W-:Y:S02]  /*1b9f0*/  UIADD3 UR8, UR14, 0x400, URZ ;  /* 0x000004000e087890 */ /* 0x000fe4000fffe03f */
[----:B------:R-:W-:Y:S01]  /*1ba00*/  UIADD3 UR14, UR14, 0x4400, URZ ;  /* 0x000044000e0e7890 */ /* 0x000fe2000fffe03f */
[----:B--2---:R-:W-:-:S13]  /*1ba10*/  R2UR UR5, R7 ;  /* 0x00000000070572ca */ /* 0x004fda00000e0000 */
[----:B------:R-:W-:Y:S02]  /*1ba20*/  ULEA UR11, UR11, UR5, 0x7 ;  /* 0x000000050b0b7291 */ /* 0x000fe4000f8e383f */
[----:B------:R-:W-:-:S09]  /*1ba30*/  UIADD3.X UR5, URZ, UR39, URZ, UP0, !UPT ;  /* 0x000000273f057290 */ /* 0x000fd200087fe43f */
[----:B------:R0:W-:Y:S02]  /*1ba40*/  UTMALDG.4D [UR8], [UR4], desc[UR6] ;  /* 0x00000608040075b4 */ /* 0x0001e40008019000 */
[----:B0-----:R-:W-:Y:S01]  /*1ba50*/  UMOV UR8, UR14 ;  /* 0x0000000e00087c82 */ /* 0x001fe20008000000 */
[----:B------:R-:W-:Y:S02]  /*1ba60*/  UMOV UR10, UR15 ;  /* 0x0000000f000a7c82 */ /* 0x000fe40008000000 */
[----:B------:R0:W-:Y:S02]  /*1ba70*/  UTMALDG.4D [UR8], [UR4], desc[UR6] ;  /* 0x00000608040075b4 */ /* 0x0001e40008019000 */
[----:B0-----:R-:W-:Y:S01]  /*1ba80*/  NOP ;  /* 0x0000000000007918 */ /* 0x001fe20000000000 */
.L_x_2506:
[----:B------:R-:W-:Y:S05]  /*1ba90*/  BSYNC B2 ;  /* 0x0000000000027941 */ /* 0x000fea0003800000 */
.L_x_2505:
[----:B------:R-:W2:Y:S04]  /*1baa0*/  LDL.LU R2, [R1+0x1c] ;  /* 0x00001c0001027983 */ /* 0x000ea80000300800 */
[----:B------:R0:W-:Y:S04]  /*1bab0*/  STL [R1], R11 ;  /* 0x0000000b01007387 */ /* 0x0001e80000100800 */
[----:B------:R0:W-:Y:S02]  /*1bac0*/  STL [R1+0x8], R14 ;  /* 0x0000080e01007387 */ /* 0x0001e40000100800 */
[----:B0-2---:R-:W-:-:S07]  /*1bad0*/  VIADD R7, R2, 0xfffffffd ;  /* 0xfffffffd02077836 */ /* 0x005fce0000000000 */
.L_x_2504:
[----:B------:R-:W-:Y:S05]  /*1bae0*/  BSYNC B1 ;  /* 0x0000000000017941 */ /* 0x000fea0003800000 */
.L_x_2503:
[----:B------:R-:W-:-:S13]  /*1baf0*/  ISETP.NE.AND P0, PT, R10, RZ, PT ;  /* 0x000000ff0a00720c */ /* 0x000fda0003f05270 */
[----:B------:R-:W-:Y:S05]  /*1bb00*/  @!P0 BRA `(.L_x_2502) ;  /* 0x0000000c00d08947 */ /* 0x000fea0003800000 */
[----:B------:R-:W-:-:S07]  /*1bb10*/  IMAD.MOV.U32 R11, RZ, RZ, R6 ;  /* 0x000000ffff0b7224 */ /* 0x000fce00078e0006 */
.L_x_2526:
        /* <DEDUP_REMOVED lines=32> */
.L_x_2514:
[----:B------:R-:W1:Y:S01]  /*1bd20*/  S2R R3, SR_CgaCtaId ;  /* 0x0000000000037919 */ /* 0x000e620000008800 */
[----:B------:R-:W-:-:S04]  /*1bd30*/  MOV R2, 0x400 ;  /* 0x0000040000027802 */ /* 0x000fc80000000f00 */
[----:B-1----:R-:W-:Y:S02]  /*1bd40*/  LEA R2, R3, R2, 0x18 ;  /* 0x0000000203027211 */ /* 0x002fe400078ec0ff */
[----:B------:R-:W-:-:S03]  /*1bd50*/  SHF.L.U32 R3, R9, 0x1f, RZ ;  /* 0x0000001f09037819 */ /* 0x000fc600000006ff */
[----:B------:R-:W-:-:S04]  /*1bd60*/  IMAD R2, R8, 0x8, R2 ;  /* 0x0000000808027824 */ /* 0x000fc800078e0202 */
[----:B------:R-:W1:Y:S02]  /*1bd70*/  SYNCS.PHASECHK.TRANS64.TRYWAIT P0, [R2+URZ+0x28840], R3 ;  /* 0x02884003020075a7 */ /* 0x000e64000800017f */
[----:B-1----:R-:W-:Y:S05]  /*1bd80*/  @!P0 BRA `(.L_x_2515) ;  /* 0x0000003c00e48947 */ /* 0x002fea0003800000 */
.L_x_2684:
        /* <DEDUP_REMOVED lines=11> */
.L_x_2516:
        /* <DEDUP_REMOVED lines=33> */
.L_x_2685:
        /* <DEDUP_REMOVED lines=8> */
.L_x_2518:
        /* <DEDUP_REMOVED lines=29> */
.L_x_2513:
[----:B------:R-:W-:Y:S05]  /*1c2a0*/  BSYNC B1 ;  /* 0x0000000000017941 */ /* 0x000fea0003800000 */
.L_x_2512:
        /* <DEDUP_REMOVED lines=31> */
.L_x_2521:
[----:B------:R-:W2:Y:S01]  /*1c4a0*/  S2R R3, SR_CgaCtaId ;  /* 0x0000000000037919 */ /* 0x000ea20000008800 */
[----:B------:R-:W-:-:S04]  /*1c4b0*/  MOV R2, 0x400 ;  /* 0x0000040000027802 */ /* 0x000fc80000000f00 */
[----:B--2---:R-:W-:Y:S02]  /*1c4c0*/  LEA R2, R3, R2, 0x18 ;  /* 0x0000000203027211 */ /* 0x004fe400078ec0ff */
[----:B------:R-:W-:-:S03]  /*1c4d0*/  SHF.L.U32 R3, R14, 0x1f, RZ ;  /* 0x0000001f0e037819 */ /* 0x000fc600000006ff */
[----:B------:R-:W-:-:S04]  /*1c4e0*/  IMAD R2, R15, 0x8, R2 ;  /* 0x000000080f027824 */ /* 0x000fc800078e0202 */
[----:B------:R-:W2:Y:S02]  /*1c4f0*/  SYNCS.PHASECHK.TRANS64.TRYWAIT P0, [R2+URZ+0x28840], R3 ;  /* 0x02884003020075a7 */ /* 0x000ea4000800017f */
[----:B--2---:R-:W-:Y:S05]  /*1c500*/  @!P0 BRA `(.L_x_2522) ;  /* 0x00000038002c8947 */ /* 0x004fea0003800000 */
.L_x_2686:
        /* <DEDUP_REMOVED lines=11> */
.L_x_2523:
[----:B------:R-:W3:Y:S01]  /*1c5c0*/  LDL R13, [R1] ;  /* 0x00000000010d7983 */ /* 0x000ee20000100800 */
[----:B0-----:R-:W-:-:S03]  /*1c5d0*/  MOV R14, 0x400 ;  /* 0x00000400000e7802 */ /* 0x001fc60000000f00 */
        /* <DEDUP_REMOVED lines=31> */
.L_x_2687:
        /* <DEDUP_REMOVED lines=8> */
.L_x_2525:
        /* <DEDUP_REMOVED lines=28> */
.L_x_2520:
[----:B------:R-:W-:Y:S05]  /*1ca10*/  BSYNC B1 ;  /* 0x0000000000017941 */ /* 0x000fea0003800000 */
.L_x_2519:
[C---:B------:R-:W-:Y:S01]  /*1ca20*/  ISETP.GT.AND P0, PT, R7.reuse, 0x1, PT ;  /* 0x000000010700780c */ /* 0x040fe20003f04270 */
[----:B------:R-:W-:-:S12]  /*1ca30*/  VIADD R7, R7, 0xfffffffe ;  /* 0xfffffffe07077836 */ /* 0x000fd80000000000 */
[----:B------:R-:W-:Y:S05]  /*1ca40*/  @P0 BRA `(.L_x_2526) ;  /* 0xfffffff000340947 */ /* 0x000fea000383ffff */
.L_x_2502:
[----:B------:R-:W-:Y:S05]  /*1ca50*/  BSYNC B0 ;  /* 0x0000000000007941 */ /* 0x000fea0003800000 */
.L_x_2501:
[----:B------:R-:W1:Y:S01]  /*1ca60*/  S2R R2, SR_TID.X ;  /* 0x0000000000027919 */ /* 0x000e620000002100 */
[----:B------:R-:W-:Y:S01]  /*1ca70*/  BSSY B0, `(.L_x_2527) ;  /* 0x0000010000007945 */ /* 0x000fe20003800000 */
[----:B-1----:R-:W-:-:S04]  /*1ca80*/  LOP3.LUT R2, R2, 0x1f, RZ, 0xc0, !PT ;  /* 0x0000001f02027812 */ /* 0x002fc800078ec0ff */
[----:B------:R-:W-:-:S13]  /*1ca90*/  ISETP.NE.AND P0, PT, R2, RZ, PT ;  /* 0x000000ff0200720c */ /* 0x000fda0003f05270 */
[----:B------:R-:W-:Y:S05]  /*1caa0*/  @P0 BRA `(.L_x_2528) ;  /* 0x0000000000300947 */ /* 0x000fea0003800000 */
[----:B------:R-:W1:Y:S01]  /*1cab0*/  S2R R3, SR_LANEID ;  /* 0x0000000000037919 */ /* 0x000e620000000000 */
[----:B------:R-:W-:Y:S02]  /*1cac0*/  VOTEU.ANY UR4, UPT, PT ;  /* 0x0000000000047886 */ /* 0x000fe400038e0100 */
[----:B------:R-:W1:Y:S08]  /*1cad0*/  FLO.U32 R0, UR4 ;  /* 0x0000000400007d00 */ /* 0x000e7000080e0000 */
[----:B------:R-:W2:Y:S01]  /*1cae0*/  POPC R7, UR4 ;  /* 0x0000000400077d09 */ /* 0x000ea20008000000 */
[----:B-1----:R-:W-:-:S02]  /*1caf0*/  ISETP.EQ.U32.AND P0, PT, R0, R3, PT ;  /* 0x000000030000720c */ /* 0x002fc40003f02070 */
[----:B------:R-:W2:Y:S11]  /*1cb00*/  LDC.64 R2, c[0x0][0xc38] ;  /* 0x00030e00ff027b82 */ /* 0x000eb60000000a00 */
[----:B--2---:R-:W2:Y:S01]  /*1cb10*/  @P0 ATOMG.E.ADD.STRONG.GPU PT, R3, desc[UR40][R2.64], R7 ;  /* 0x00000007020309a8 */ /* 0x004ea200081ee1e8 */
[----:B------:R-:W1:Y:S02]  /*1cb20*/  S2R R8, SR_LTMASK ;  /* 0x0000000000087919 */ /* 0x000e640000003900 */
[----:B-1----:R-:W-:-:S04]  /*1cb30*/  LOP3.LUT R8, R8, UR4, RZ, 0xc0, !PT ;  /* 0x0000000408087c12 */ /* 0x002fc8000f8ec0ff */
[----:B------:R-:W1:Y:S01]  /*1cb40*/  POPC R9, R8 ;  /* 0x0000000800097309 */ /* 0x000e620000000000 */
[----:B--2---:R-:W1:Y:S02]  /*1cb50*/  SHFL.IDX PT, R0, R3, R0, 0x1f ;  /* 0x00001f0003007589 */ /* 0x004e6400000e0000 */
[----:B-1----:R-:W-:-:S07]  /*1cb60*/  IADD3 R16, R0, UR36, R9 ;  /* 0x0000002400107c10 */ /* 0x002fce000fffe009 */
.L_x_2528:
[----:B------:R-:W-:Y:S05]  /*1cb70*/  BSYNC B0 ;  /* 0x0000000000007941 */ /* 0x000fea0003800000 */
.L_x_2527:
        /* <DEDUP_REMOVED lines=11> */
.L_x_2688:
        /* <DEDUP_REMOVED lines=11> */
.L_x_2532:
        /* <DEDUP_REMOVED lines=27> */
.L_x_2530:
[----:B------:R-:W-:Y:S05]  /*1ce90*/  BSYNC B0 ;  /* 0x0000000000007941 */ /* 0x000fea0003800000 */
.L_x_2529:
        /* <DEDUP_REMOVED lines=9> */
.L_x_2487:
[----:B------:R-:W-:Y:S05]  /*1cf30*/  BSYNC B6 ;  /* 0x0000000000067941 */ /* 0x000fea0003800000 */
.L_x_2485:
[----:B------:R-:W-:-:S03]  /*1cf40*/  UMOV UR4, 0xffffffff ;  /* 0xffffffff00047882 */ /* 0x000fc60000000000 */
[----:B------:R-:W-:Y:S05]  /*1cf50*/  BRA.DIV UR4, `(.L_x_2533) ;  /* 0x0000002e04d47947 */ /* 0x000fea000b800000 */
[----:B------:R2:W3:Y:S04]  /*1cf60*/  SHFL.IDX PT, R4, R16, RZ, 0x1f ;  /* 0x00001fff10047589 */ /* 0x0004e800000e0000 */
[----:B------:R-:W4:Y:S02]  /*1cf70*/  SHFL.IDX PT, R16, R16, 0x1, 0x1f ;  /* 0x00201f0010107f89 */ /* 0x000f2400000e0000 */
.L_x_2692:
        /* <DEDUP_REMOVED lines=13> */
.L_x_2535:
[----:B------:R-:W-:Y:S05]  /*1d050*/  BSYNC B0 ;  /* 0x0000000000007941 */ /* 0x000fea0003800000 */
.L_x_2534:
        /* <DEDUP_REMOVED lines=23> */
.L_x_2700:
[----:B------:R-:W-:Y:S02]  /*1d1d0*/  ULDC UR4, c[0x0][0xc10] ;  /* 0x0003040000047ab9 */ /* 0x000fe40000000800 */
[----:B------:R-:W-:-:S04]  /*1d1e0*/  IMAD.U32 R5, RZ, RZ, UR4 ;  /* 0x00000004ff057e24 */ /* 0x000fc8000f8e00ff */
[----:B-1----:R-:W-:-:S04]  /*1d1f0*/  IMAD R3, R14, R5, RZ ;  /* 0x000000050e037224 */ /* 0x002fc800078e02ff */
[----:B--2-4-:R-:W-:-:S05]  /*1d200*/  IMAD.IADD R16, R16, 0x1, R3 ;  /* 0x0000000110107824 */ /* 0x014fca00078e0203 */
[----:B---3--:R-:W-:-:S13]  /*1d210*/  ISETP.GT.AND P0, PT, R16, R4, PT ;  /* 0x000000041000720c */ /* 0x008fda0003f04270 */
[----:B------:R-:W-:Y:S05]  /*1d220*/  @P0 BRA `(.L_x_2537) ;  /* 0x0000000000b40947 */ /* 0x000fea0003800000 */
[----:B------:R-:W1:Y:S02]  /*1d230*/  LDC R0, c[0x0][0xc14] ;  /* 0x00030500ff007b82 */ /* 0x000e640000000800 */
.L_x_2542:
        /* <DEDUP_REMOVED lines=14> */
.L_x_2540:
[----:B------:R-:W-:Y:S05]  /*1d320*/  BSYNC B0 ;  /* 0x0000000000007941 */ /* 0x000fea0003800000 */
.L_x_2539:
[----:B------:R-:W-:-:S03]  /*1d330*/  UMOV UR4, 0xffffffff ;  /* 0xffffffff00047882 */ /* 0x000fc60000000000 */
[----:B------:R-:W-:Y:S05]  /*1d340*/  BRA.DIV UR4, `(.L_x_2541) ;  /* 0x0000002e04f47947 */ /* 0x000fea000b800000 */
[----:B-----5:R-:W2:Y:S01]  /*1d350*/  SHFL.UP PT, R14, R17, 0x1, RZ ;  /* 0x04200000110e7989 */ /* 0x020ea200000e00ff */
[C---:B------:R-:W-:Y:S02]  /*1d360*/  ISETP.NE.AND P0, PT, R7.reuse, RZ, PT ;  /* 0x000000ff0700720c */ /* 0x040fe40003f05270 */
[C---:B------:R-:W-:Y:S02]  /*1d370*/  ISETP.GE.U32.AND P1, PT, R7.reuse, 0x2, PT ;  /* 0x000000020700780c */ /* 0x040fe40003f26070 */
        /* <DEDUP_REMOVED lines=18> */
.L_x_2708:
[----:B------:R-:W-:Y:S02]  /*1d4a0*/  ULDC UR4, c[0x0][0xc10] ;  /* 0x0003040000047ab9 */ /* 0x000fe40000000800 */
[----:B------:R-:W-:-:S04]  /*1d4b0*/  IMAD.U32 R5, RZ, RZ, UR4 ;  /* 0x00000004ff057e24 */ /* 0x000fc8000f8e00ff */
[----:B-1----:R-:W-:-:S04]  /*1d4c0*/  IMAD R3, R14, R5, RZ ;  /* 0x000000050e037224 */ /* 0x002fc800078e02ff */
[----:B------:R-:W-:-:S05]  /*1d4d0*/  IMAD.IADD R16, R3, 0x1, R16 ;  /* 0x0000000103107824 */ /* 0x000fca00078e0210 */
[----:B------:R-:W-:-:S13]  /*1d4e0*/  ISETP.GT.AND P0, PT, R16, R4, PT ;  /* 0x000000041000720c */ /* 0x000fda0003f04270 */
[----:B------:R-:W-:Y:S05]  /*1d4f0*/  @!P0 BRA `(.L_x_2542) ;  /* 0xfffffffc00508947 */ /* 0x000fea000383ffff */
.L_x_2537:
        /* <DEDUP_REMOVED lines=8> */
.L_x_2712:
[----:B------:R-:W-:Y:S01]  /*1d580*/  ISETP.NE.AND P0, PT, R3, RZ, PT ;  /* 0x000000ff0300720c */ /* 0x000fe20003f05270 */
[----:B------:R-:W-:-:S12]  /*1d590*/  IMAD.MOV.U32 R7, RZ, RZ, RZ ;  /* 0x000000ffff077224 */ /* 0x000fd800078e00ff */
[----:B------:R-:W-:Y:S05]  /*1d5a0*/  @!P0 BRA `(.L_x_2544) ;  /* 0x0000000000108947 */ /* 0x000fea0003800000 */
[----:B------:R-:W-:Y:S01]  /*1d5b0*/  UMOV UR4, 0xffffffff ;  /* 0xffffffff00047882 */ /* 0x000fe20000000000 */
[----:B------:R-:W-:Y:S02]  /*1d5c0*/  VIADD R12, R6, 0xffffffff ;  /* 0xffffffff060c7836 */ /* 0x000fe40000000000 */
[----:B------:R-:W-:Y:S05]  /*1d5d0*/  BRA.DIV UR4, `(.L_x_2545) ;  /* 0x0000003204687947 */ /* 0x000fea000b800000 */
[----:B------:R3:W4:Y:S02]  /*1d5e0*/  SHFL.IDX PT, R7, R2, R12, 0x1f ;  /* 0x00001f0c02077589 */ /* 0x00072400000e0000 */
.L_x_2544:
[----:B0--3--:R-:W0:Y:S01]  /*1d5f0*/  LDC.64 R2, c[0x0][0xc68] ;  /* 0x00031a00ff027b82 */ /* 0x009e220000000a00 */
[----:B------:R-:W-:-:S04]  /*1d600*/  IMAD.IADD R19, R6, 0x1, R19 ;  /* 0x0000000106137824 */ /* 0x000fc800078e0213 */
[----:B0-----:R-:W-:-:S05]  /*1d610*/  IMAD.WIDE R2, R19, 0x4, R2 ;  /* 0x0000000413027825 */ /* 0x001fca00078e0202 */
[----:B------:R-:W1:Y:S01]  /*1d620*/  LDG.E R9, desc[UR40][R2.64] ;  /* 0x0000002802097981 */ /* 0x000e62000c1e1900 */
[----:B----4-:R-:W-:-:S04]  /*1d630*/  IMAD R16, R7, R5, R16 ;  /* 0x0000000507107224 */ /* 0x010fc800078e0210 */
[----:B------:R-:W-:Y:S02]  /*1d640*/  IMAD.IADD R7, R4, 0x1, -R16 ;  /* 0x0000000104077824 */ /* 0x000fe400078e0a10 */
[----:B-12---:R-:W-:-:S05]  /*1d650*/  IMAD R6, R17, R9, RZ ;  /* 0x0000000911067224 */ /* 0x006fca00078e02ff */
[----:B------:R-:W-:-:S04]  /*1d660*/  IABS R8, R6 ;  /* 0x0000000600087213 */ /* 0x000fc80000000000 */
[----:B------:R-:W0:Y:S08]  /*1d670*/  I2F.RP R11, R8 ;  /* 0x00000008000b7306 */ /* 0x000e300000209400 */
[----:B0-----:R-:W0:Y:S02]  /*1d680*/  MUFU.RCP R11, R11 ;  /* 0x0000000b000b7308 */ /* 0x001e240000001000 */
[----:B0-----:R-:W-:-:S06]  /*1d690*/  VIADD R12, R11, 0xffffffe ;  /* 0x0ffffffe0b0c7836 */ /* 0x001fcc0000000000 */
[----:B------:R-:W0:Y:S02]  /*1d6a0*/  F2I.FTZ.U32.TRUNC.NTZ R3, R12 ;  /* 0x0000000c00037305 */ /* 0x000e24000021f000 */
[----:B0-----:R-:W-:-:S04]  /*1d6b0*/  IMAD.MOV R2, RZ, RZ, -R3 ;  /* 0x000000ffff027224 */ /* 0x001fc800078e0a03 */
[----:B------:R-:W-:Y:S02]  /*1d6c0*/  IMAD R10, R2, R8, RZ ;  /* 0x00000008020a7224 */ /* 0x000fe400078e02ff */
[----:B------:R-:W-:-:S04]  /*1d6d0*/  IMAD.MOV.U32 R2, RZ, RZ, RZ ;  /* 0x000000ffff027224 */ /* 0x000fc800078e00ff */
[----:B------:R-:W-:Y:S01]  /*1d6e0*/  IMAD.HI.U32 R10, R3, R10, R2 ;  /* 0x0000000a030a7227 */ /* 0x000fe200078e0002 */
[----:B------:R-:W-:Y:S02]  /*1d6f0*/  IABS R3, R7 ;  /* 0x0000000700037213 */ /* 0x000fe40000000000 */
[----:B------:R-:W-:-:S03]  /*1d700*/  IABS R2, R6 ;  /* 0x0000000600027213 */ /* 0x000fc60000000000 */
[----:B------:R-:W-:-:S04]  /*1d710*/  IMAD.HI.U32 R10, R10, R3, RZ ;  /* 0x000000030a0a7227 */ /* 0x000fc800078e00ff */
[----:B------:R-:W-:-:S04]  /*1d720*/  IMAD.MOV R2, RZ, RZ, -R2 ;  /* 0x000000ffff027224 */ /* 0x000fc800078e0a02 */
[----:B------:R-:W-:-:S05]  /*1d730*/  IMAD R3, R10, R2, R3 ;  /* 0x000000020a037224 */ /* 0x000fca00078e0203 */
[----:B------:R-:W-:-:S13]  /*1d740*/  ISETP.GT.U32.AND P0, PT, R8, R3, PT ;  /* 0x000000030800720c */ /* 0x000fda0003f04070 */
[----:B------:R-:W-:Y:S02]  /*1d750*/  @!P0 IMAD.IADD R3, R3, 0x1, -R8 ;  /* 0x0000000103038824 */ /* 0x000fe400078e0a08 */
[----:B------:R-:W-:-:S03]  /*1d760*/  @!P0 VIADD R10, R10, 0x1 ;  /* 0x000000010a0a8836 */ /* 0x000fc60000000000 */
[----:B------:R-:W-:Y:S02]  /*1d770*/  ISETP.GE.U32.AND P0, PT, R3, R8, PT ;  /* 0x000000080300720c */ /* 0x000fe40003f06070 */
[----:B------:R-:W-:-:S11]  /*1d780*/  LOP3.LUT R3, R7, R6, RZ, 0x3c, !PT ;  /* 0x0000000607037212 */ /* 0x000fd600078e3cff */
        /* <DEDUP_REMOVED lines=10> */
[----:B------:R-:W-:-:S04]  /*1d830*/  VIADDMNMX R9, R8, R5, R9, PT ;  /* 0x0000000508097246 */ /* 0x000fc80003800109 */
        /* <DEDUP_REMOVED lines=20> */
[----:B------:R-:W-:Y:S01]  /*1d980*/  ISETP.GE.AND P0, PT, R3, RZ, PT ;  /* 0x000000ff0300720c */ /* 0x000fe20003f06270 */
[----:B------:R-:W-:-:S12]  /*1d990*/  IMAD.IADD R3, R6, 0x1, R4 ;  /* 0x0000000106037824 */ /* 0x000fd800078e0204 */
        /* <DEDUP_REMOVED lines=8> */
.L_x_2538:
[----:B------:R-:W-:Y:S01]  /*1da20*/  UMOV UR4, URZ ;  /* 0x0000003f00047c82 */ /* 0x000fe20008000000 */
[----:B------:R-:W-:Y:S01]  /*1da30*/  UMOV UR5, URZ ;  /* 0x0000003f00057c82 */ /* 0x000fe20008000000 */
[----:B------:R-:W-:Y:S01]  /*1da40*/  ULDC UR6, c[0x0][0xc14] ;  /* 0x0003050000067ab9 */ /* 0x000fe20000000800 */
[----:B------:R-:W-:Y:S02]  /*1da50*/  IMAD.MOV.U32 R16, RZ, RZ, R4 ;  /* 0x000000ffff107224 */ /* 0x000fe400078e0004 */
[----:B------:R-:W-:Y:S02]  /*1da60*/  IMAD.U32 R17, RZ, RZ, UR4 ;  /* 0x00000004ff117e24 */ /* 0x000fe4000f8e00ff */
[----:B------:R-:W-:Y:S02]  /*1da70*/  IMAD.U32 R18, RZ, RZ, UR5 ;  /* 0x00000005ff127e24 */ /* 0x000fe4000f8e00ff */
[----:B------:R-:W-:-:S07]  /*1da80*/  IMAD.U32 R19, RZ, RZ, UR6 ;  /* 0x00000006ff137e24 */ /* 0x000fce000f8e00ff */
.L_x_2546:
        /* <DEDUP_REMOVED lines=12> */
.L_x_2462:
        /* <DEDUP_REMOVED lines=12> */
.L_x_2715:
[----:B------:R-:W-:Y:S05]  /*1dc10*/  BSYNC B0 ;  /* 0x0000000000007941 */ /* 0x000fea0003800000 */
.L_x_2548:
[----:B------:R-:W-:-:S03]  /*1dc20*/  UMOV UR4, 0xffffffff ;  /* 0xffffffff00047882 */ /* 0x000fc60000000000 */
[----:B------:R-:W-:Y:S05]  /*1dc30*/  BRA.DIV UR4, `(.L_x_2550) ;  /* 0x0000002e040c7947 */ /* 0x000fea000b800000 */
[----:B------:R-:W2:Y:S02]  /*1dc40*/  S2R R2, SR_TID.X ;  /* 0x0000000000027919 */ /* 0x000ea40000002100 */
[----:B--2---:R-:W-:-:S04]  /*1dc50*/  SHF.R.U32.HI R2, RZ, 0x5, R2 ;  /* 0x00000005ff027819 */ /* 0x004fc80000011602 */
[----:B------:R-:W-:-:S05]  /*1dc60*/  LOP3.LUT R2, R2, 0x3, RZ, 0xc0, !PT ;  /* 0x0000000302027812 */ /* 0x000fca00078ec0ff */
[----:B------:R2:W3:Y:S02]  /*1dc70*/  SHFL.IDX PT, R14, R2, RZ, 0x1f ;  /* 0x00001fff020e7589 */ /* 0x0004e400000e0000 */
.L_x_2718:
[----:B---3--:R-:W-:-:S13]  /*1dc80*/  ISETP.NE.AND P0, PT, R14, RZ, PT ;  /* 0x000000ff0e00720c */ /* 0x008fda0003f05270 */
[----:B------:R-:W-:Y:S05]  /*1dc90*/  @P0 BRA `(.L_x_2233) ;  /* 0x0000000000940947 */ /* 0x000fea0003800000 */
[----:B------:R-:W-:-:S03]  /*1dca0*/  UMOV UR4, 0xffffffff ;  /* 0xffffffff00047882 */ /* 0x000fc60000000000 */
[----:B------:R-:W-:Y:S05]  /*1dcb0*/  BRA.DIV UR4, `(.L_x_2551) ;  /* 0x0000002e04207947 */ /* 0x000fea000b800000 */
[----:B------:R-:W-:-:S13]  /*1dcc0*/  ELECT P6, URZ, PT ;  /* 0x00000000003f782f */ /* 0x000fda00038c0000 */
.L_x_2721:
[----:B------:R-:W-:Y:S05]  /*1dcd0*/  @!P6 BRA `(.L_x_2233) ;  /* 0x000000000084e947 */ /* 0x000fea0003800000 */
[----:B--2---:R-:W2:Y:S02]  /*1dce0*/  LDL.LU R2, [R1+0x30] ;  /* 0x0000300001027983 */ /* 0x004ea40000300800 */
[----:B--2---:R-:W-:-:S04]  /*1dcf0*/  LOP3.LUT R2, R2, 0x2, RZ, 0xfc, !PT ;  /* 0x0000000202027812 */ /* 0x004fc800078efcff */
[----:B------:R-:W-:-:S13]  /*1dd00*/  ISETP.NE.AND P2, PT, R2, 0x3, PT ;  /* 0x000000030200780c */ /* 0x000fda0003f45270 */
[----:B------:R-:W-:Y:S05]  /*1dd10*/  @!P2 BRA `(.L_x_2552) ;  /* 0x000000000004a947 */ /* 0x000fea0003800000 */
[----:B------:R-:W-:Y:S01]  /*1dd20*/  BPT.TRAP 0x1 ;  /* 0x000000040000795c */ /* 0x000fe20000300000 */
.L_x_2552:
        /* <DEDUP_REMOVED lines=14> */
.L_x_2722:
[----:B------:R-:W2:Y:S02]  /*1de10*/  SYNCS.PHASECHK.TRANS64.TRYWAIT P0, [R7+URZ], R2 ;  /* 0x00000002070075a7 */ /* 0x000ea4000800017f */
[----:B--2---:R-:W-:Y:S05]  /*1de20*/  @!P0 BRA `(.L_x_2554) ;  /* 0x0000002800f88947 */ /* 0x004fea0003800000 */
.L_x_2723:
[----:B------:R-:W-:Y:S05]  /*1de30*/  @!P2 BRA `(.L_x_2555) ;  /* 0x000000000004a947 */ /* 0x000fea0003800000 */
[----:B------:R-:W-:Y:S01]  /*1de40*/  BPT.TRAP 0x1 ;  /* 0x000000040000795c */ /* 0x000fe20000300000 */
.L_x_2555:
[----:B------:R-:W3:Y:S01]  /*1de50*/  LDL.LU R4, [R1] ;  /* 0x0000000001047983 */ /* 0x000ee20000300800 */
[----:B------:R-:W-:-:S04]  /*1de60*/  VIADD R0, R0, 0x28860 ;  /* 0x0002886000007836 */ /* 0x000fc80000000000 */
[----:B---3--:R-:W-:-:S04]  /*1de70*/  IMAD R4, R4, 0x8, R0 ;  /* 0x0000000804047824 */ /* 0x008fc800078e0200 */
[----:B------:R-:W3:Y:S02]  /*1de80*/  SYNCS.PHASECHK.TRANS64.TRYWAIT P0, [R4+URZ], R5 ;  /* 0x00000005040075a7 */ /* 0x000ee4000800017f */
[----:B---3--:R-:W-:Y:S05]  /*1de90*/  @!P0 BRA `(.L_x_2556) ;  /* 0x0000002800f08947 */ /* 0x008fea0003800000 */
.L_x_2724:
[----:B------:R-:W-:-:S07]  /*1dea0*/  IMAD R3, R3, 0x8, R0 ;  /* 0x0000000803037824 */ /* 0x000fce00078e0200 */
.L_x_2557:
[----:B----4-:R4:W0:Y:S02]  /*1deb0*/  SYNCS.PHASECHK.TRANS64.TRYWAIT P0, [R3+URZ], R2 ;  /* 0x00000002030075a7 */ /* 0x010824000800017f */
[----:B0-----:R-:W-:Y:S05]  /*1dec0*/  @!P0 NANOSLEEP.SYNCS 0x989680 ;  /* 0x009896800000895d */ /* 0x001fea0003900000 */
[----:B------:R-:W0:Y:S02]  /*1ded0*/  @!P0 SYNCS.PHASECHK.TRANS64 P0, [R3+URZ], R2 ;  /* 0x00000002030085a7 */ /* 0x000e24000800007f */
[----:B0-----:R-:W-:Y:S05]  /*1dee0*/  @!P0 BRA `(.L_x_2557) ;  /* 0xfffffffc00f08947 */ /* 0x001fea000383ffff */
.L_x_2233:
[----:B------:R-:W-:Y:S05]  /*1def0*/  BSYNC B7 ;  /* 0x0000000000077941 */ /* 0x000fea0003800000 */
.L_x_2230:
[----:B------:R-:W-:Y:S05]  /*1df00*/  EXIT ;  /* 0x000000000000794d */ /* 0x000fea0003800000 */
.L_x_2255:
[----:B0-----:R0:W1:Y:S02]  /*1df10*/  SYNCS.PHASECHK.TRANS64.TRYWAIT P6, [R105+URZ+0x28890], R122 ;  /* 0x0288907a690075a7 */ /* 0x00106400080c017f */
[----:B-1----:R-:W-:Y:S05]  /*1df20*/  @!P6 NANOSLEEP.SYNCS 0x989680 ;  /* 0x009896800000e95d */ /* 0x002fea0003900000 */
[----:B------:R-:W1:Y:S02]  /*1df30*/  @!P6 SYNCS.PHASECHK.TRANS64 P6, [R105+URZ+0x28890], R122 ;  /* 0x0288907a6900e5a7 */ /* 0x000e6400080c007f */
[----:B-1----:R-:W-:Y:S05]  /*1df40*/  @!P6 BRA `(.L_x_2255) ;  /* 0xfffffffc00f0e947 */ /* 0x002fea000383ffff */
[----:B------:R-:W-:Y:S05]  /*1df50*/  BRA `(.L_x_2558) ;  /* 0xfffffe5000787947 */ /* 0x000fea000383ffff */
.L_x_2291:
[----:B0-----:R0:W1:Y:S02]  /*1df60*/  SYNCS.PHASECHK.TRANS64.TRYWAIT P4, [R105+URZ+0x28890], R122 ;  /* 0x0288907a690075a7 */ /* 0x001064000808017f */
[----:B-1----:R-:W-:Y:S05]  /*1df70*/  @!P4 NANOSLEEP.SYNCS 0x989680 ;  /* 0x009896800000c95d */ /* 0x002fea0003900000 */
[----:B------:R-:W1:Y:S02]  /*1df80*/  @!P4 SYNCS.PHASECHK.TRANS64 P4, [R105+URZ+0x28890], R122 ;  /* 0x0288907a6900c5a7 */ /* 0x000e64000808007f */
[----:B-1----:R-:W-:Y:S05]  /*1df90*/  @!P4 BRA `(.L_x_2291) ;  /* 0xfffffffc00f0c947 */ /* 0x002fea000383ffff */
[----:B------:R-:W-:Y:S05]  /*1dfa0*/  BRA `(.L_x_2559) ;  /* 0xfffffe7800987947 */ /* 0x000fea000383ffff */
.L_x_2308:
[----:B0-----:R0:W1:Y:S02]  /*1dfb0*/  SYNCS.PHASECHK.TRANS64.TRYWAIT P3, [R105+URZ+0x28890], R122 ;  /* 0x0288907a690075a7 */ /* 0x001064000806017f */
[----:B-1----:R-:W-:Y:S05]  /*1dfc0*/  @!P3 NANOSLEEP.SYNCS 0x989680 ;  /* 0x009896800000b95d */ /* 0x002fea0003900000 */
[----:B------:R-:W1:Y:S02]  /*1dfd0*/  @!P3 SYNCS.PHASECHK.TRANS64 P3, [R105+URZ+0x28890], R122 ;  /* 0x0288907a6900b5a7 */ /* 0x000e64000806007f */
[----:B-1----:R-:W-:Y:S05]  /*1dfe0*/  @!P3 BRA `(.L_x_2308) ;  /* 0xfffffffc00f0b947 */ /* 0x002fea000383ffff */
[----:B------:R-:W-:Y:S05]  /*1dff0*/  BRA `(.L_x_2560) ;  /* 0xfffffe9c00307947 */ /* 0x000fea000383ffff */
.L_x_2318:
[----:B--2---:R2:W3:Y:S02]  /*1e000*/  SYNCS.PHASECHK.TRANS64.TRYWAIT P0, [R105+URZ+0x288b0], R122 ;  /* 0x0288b07a690075a7 */ /* 0x0044e4000800017f */
[----:B---3--:R-:W-:Y:S05]  /*1e010*/  @!P0 NANOSLEEP.SYNCS 0x989680 ;  /* 0x009896800000895d */ /* 0x008fea0003900000 */
[----:B------:R-:W3:Y:S02]  /*1e020*/  @!P0 SYNCS.PHASECHK.TRANS64 P0, [R105+URZ+0x288b0], R122 ;  /* 0x0288b07a690085a7 */ /* 0x000ee4000800007f */
[----:B---3--:R-:W-:Y:S05]  /*1e030*/  @!P0 BRA `(.L_x_2318) ;  /* 0xfffffffc00f08947 */ /* 0x008fea000383ffff */
[----:B------:R-:W-:Y:S05]  /*1e040*/  BRA `(.L_x_2561) ;  /* 0xfffffea000cc7947 */ /* 0x000fea000383ffff */
.L_x_2330:
        /* <DEDUP_REMOVED lines=8> */
.L_x_2563:
[----:B------:R-:W-:Y:S05]  /*1e0d0*/  BSYNC B0 ;  /* 0x0000000000007941 */ /* 0x000fea0003800000 */
.L_x_2562:
[----:B------:R-:W-:Y:S01]  /*1e0e0*/  IMAD.MOV.U32 R192, RZ, RZ, R14 ;  /* 0x000000ffffc07224 */ /* 0x000fe200078e000e */
[----:B------:R-:W-:Y:S06]  /*1e0f0*/  BRA `(.L_x_2564) ;  /* 0xfffffea800f47947 */ /* 0x000fec000383ffff */
.L_x_2348:
[----:B------:R-:W-:Y:S01]  /*1e100*/  BSSY B1, `(.L_x_2565) ;  /* 0x0000008000017945 */ /* 0x000fe20003800000 */
[----:B------:R-:W-:Y:S02]  /*1e110*/  IMAD.MOV.U32 R13, RZ, RZ, R5 ;  /* 0x000000ffff0d7224 */ /* 0x000fe400078e0005 */
[----:B------:R-:W-:Y:S02]  /*1e120*/  IMAD.MOV.U32 R12, RZ, RZ, RZ ;  /* 0x000000ffff0c7224 */ /* 0x000fe400078e00ff */
[----:B------:R-:W-:Y:S02]  /*1e130*/  IMAD.MOV.U32 R11, RZ, RZ, 0x181f ;  /* 0x0000181fff0b7424 */ /* 0x000fe400078e00ff */
[----:B------:R-:W-:-:S07]  /*1e140*/  IMAD.MOV.U32 R15, RZ, RZ, -0x1 ;  /* 0xffffffffff0f7424 */ /* 0x000fce00078e00ff */
[----:B01---5:R-:W-:Y:S05]  /*1e150*/  WARPSYNC.COLLECTIVE R15, `(.L_x_2566) ;  /* 0x000000000f087348 */ /* 0x023fea0003c00000 */
[----:B------:R2:W3:Y:S02]  /*1e160*/  SHFL.IDX P6, R14, R13, R12, R11 ;  /* 0x0000000c0d0e7389 */ /* 0x0004e400000c000b */
[----:B0123-5:R-:W-:Y:S01]  /*1e170*/  ENDCOLLECTIVE ;  /* 0x000000000000791b */ /* 0x02ffe20003800000 */
.L_x_2566:
[----:B------:R-:W-:Y:S05]  /*1e180*/  BSYNC B1 ;  /* 0x0000000000017941 */ /* 0x000fea0003800000 */
.L_x_2565:
[----:B------:R-:W-:Y:S05]  /*1e190*/  BRA `(.L_x_2567) ;  /* 0xfffffebc00747947 */ /* 0x000fea000383ffff */
.L_x_2349:
        /* <DEDUP_REMOVED lines=8> */
.L_x_2569:
[----:B------:R-:W-:Y:S05]  /*1e220*/  BSYNC B1 ;  /* 0x0000000000017941 */ /* 0x000fea0003800000 */
.L_x_2568:
[----:B------:R-:W-:Y:S05]  /*1e230*/  BRA `(.L_x_2570) ;  /* 0xfffffebc00547947 */ /* 0x000fea000383ffff */
.L_x_2350:
        /* <DEDUP_REMOVED lines=8> */
.L_x_2572:
[----:B------:R-:W-:Y:S05]  /*1e2c0*/  BSYNC B1 ;  /* 0x0000000000017941 */ /* 0x000fea0003800000 */
.L_x_2571:
[----:B------:R-:W-:Y:S05]  /*1e2d0*/  BRA `(.L_x_2573) ;  /* 0xfffffebc00347947 */ /* 0x000fea000383ffff */
.L_x_2351:
        /* <DEDUP_REMOVED lines=8> */
.L_x_2575:
[----:B------:R-:W-:Y:S05]  /*1e360*/  BSYNC B1 ;  /* 0x0000000000017941 */ /* 0x000fea0003800000 */
.L_x_2574:
[----:B------:R-:W-:Y:S05]  /*1e370*/  BRA `(.L_x_2576) ;  /* 0xfffffebc00147947 */ /* 0x000fea000383ffff */
.L_x_2352:
[----:B------:R-:W-:Y:S01]  /*1e380*/  BSSY B1, `(.L_x_2577) ;  /* 0x0000008000017945 */ /* 0x000fe20003800000 */
[----:B------:R-:W-:Y:S02]  /*1e390*/  IMAD.MOV.U32 R13, RZ, RZ, R5 ;  /* 0x000000ffff0d7224 */ /* 0x000fe400078e0005 */
[----:B------:R-:W-:Y:S02]  /*1e3a0*/  IMAD.MOV.U32 R12, RZ, RZ, 0x1 ;  /* 0x00000001ff0c7424 */ /* 0x000fe400078e00ff */
[----:B------:R-:W-:Y:S02]  /*1e3b0*/  IMAD.MOV.U32 R11, RZ, RZ, 0x181f ;  /* 0x0000181fff0b7424 */ /* 0x000fe400078e00ff */
[----:B------:R-:W-:-:S07]  /*1e3c0*/  IMAD.MOV.U32 R15, RZ, RZ, -0x1 ;  /* 0xffffffffff0f7424 */ /* 0x000fce00078e00ff */
[----:B01---5:R-:W-:Y:S05]  /*1e3d0*/  WARPSYNC.COLLECTIVE R15, `(.L_x_2578) ;  /* 0x000000000f087348 */ /* 0x023fea0003c00000 */
[----:B------:R2:W3:Y:S02]  /*1e3e0*/  SHFL.IDX P6, R14, R13, R12, R11 ;  /* 0x0000000c0d0e7389 */ /* 0x0004e400000c000b */
[----:B0123-5:R-:W-:Y:S01]  /*1e3f0*/  ENDCOLLECTIVE ;  /* 0x000000000000791b */ /* 0x02ffe20003800000 */
.L_x_2578:
[----:B------:R-:W-:Y:S05]  /*1e400*/  BSYNC B1 ;  /* 0x0000000000017941 */ /* 0x000fea0003800000 */
.L_x_2577:
[----:B------:R-:W-:Y:S05]  /*1e410*/  BRA `(.L_x_2579) ;  /* 0xfffffeb800f47947 */ /* 0x000fea000383ffff */
.L_x_2353:
        /* <DEDUP_REMOVED lines=8> */
.L_x_2581:
[----:B------:R-:W-:Y:S05]  /*1e4a0*/  BSYNC B1 ;  /* 0x0000000000017941 */ /* 0x000fea0003800000 */
.L_x_2580:
[----:B------:R-:W-:Y:S05]  /*1e4b0*/  BRA `(.L_x_2582) ;  /* 0xfffffeb800d47947 */ /* 0x000fea000383ffff */
.L_x_2354:
        /* <DEDUP_REMOVED lines=8> */
.L_x_2584:
[----:B------:R-:W-:Y:S05]  /*1e540*/  BSYNC B1 ;  /* 0x0000000000017941 */ /* 0x000fea0003800000 */
.L_x_2583:
[----:B------:R-:W-:Y:S05]  /*1e550*/  BRA `(.L_x_2585) ;  /* 0xfffffeb800b47947 */ /* 0x000fea000383ffff */
.L_x_2355:
        /* <DEDUP_REMOVED lines=8> */
.L_x_2587:
[----:B------:R-:W-:Y:S05]  /*1e5e0*/  BSYNC B1 ;  /* 0x0000000000017941 */ /* 0x000fea0003800000 */
.L_x_2586:
[----:B------:R-:W-:Y:S05]  /*1e5f0*/  BRA `(.L_x_2588) ;  /* 0xfffffeb800947947 */ /* 0x000fea000383ffff */
.L_x_2356:
        /* <DEDUP_REMOVED lines=8> */
.L_x_2590:
[----:B------:R-:W-:Y:S05]  /*1e680*/  BSYNC B1 ;  /* 0x0000000000017941 */ /* 0x000fea0003800000 */
.L_x_2589:
[----:B------:R-:W-:Y:S05]  /*1e690*/  BRA `(.L_x_2591) ;  /* 0xfffffeb800747947 */ /* 0x000fea000383ffff */
.L_x_2357:
        /* <DEDUP_REMOVED lines=8> */
.L_x_2593:
[----:B------:R-:W-:Y:S05]  /*1e720*/  BSYNC B1 ;  /* 0x0000000000017941 */ /* 0x000fea0003800000 */
.L_x_2592:
[----:B------:R-:W-:Y:S05]  /*1e730*/  BRA `(.L_x_2594) ;  /* 0xfffffeb800547947 */ /* 0x000fea000383ffff */
.L_x_2358:
        /* <DEDUP_REMOVED lines=8> */
.L_x_2596:
[----:B------:R-:W-:Y:S05]  /*1e7c0*/  BSYNC B1 ;  /* 0x0000000000017941 */ /* 0x000fea0003800000 */
.L_x_2595:
[----:B------:R-:W-:Y:S05]  /*1e7d0*/  BRA `(.L_x_2597) ;  /* 0xfffffeb800347947 */ /* 0x000fea000383ffff */
.L_x_2359:
        /* <DEDUP_REMOVED lines=8> */
.L_x_2599:
[----:B------:R-:W-:Y:S05]  /*1e860*/  BSYNC B1 ;  /* 0x0000000000017941 */ /* 0x000fea0003800000 */
.L_x_2598:
[----:B------:R-:W-:Y:S05]  /*1e870*/  BRA `(.L_x_2600) ;  /* 0xfffffeb800147947 */ /* 0x000fea000383ffff */
.L_x_2360:
        /* <DEDUP_REMOVED lines=8> */
.L_x_2602:
[----:B------:R-:W-:Y:S05]  /*1e900*/  BSYNC B1 ;  /* 0x0000000000017941 */ /* 0x000fea0003800000 */
.L_x_2601:
[----:B------:R-:W-:Y:S05]  /*1e910*/  BRA `(.L_x_2603) ;  /* 0xfffffeb400f47947 */ /* 0x000fea000383ffff */
.L_x_2361:
        /* <DEDUP_REMOVED lines=8> */
.L_x_2605:
[----:B------:R-:W-:Y:S05]  /*1e9a0*/  BSYNC B1 ;  /* 0x0000000000017941 */ /* 0x000fea0003800000 */
.L_x_2604:
[----:B------:R-:W-:Y:S05]  /*1e9b0*/  BRA `(.L_x_2606) ;  /* 0xfffffeb400d87947 */ /* 0x000fea000383ffff */
.L_x_2362:
        /* <DEDUP_REMOVED lines=8> */
.L_x_2608:
[----:B------:R-:W-:Y:S05]  /*1ea40*/  BSYNC B1 ;  /* 0x0000000000017941 */ /* 0x000fea0003800000 */
.L_x_2607:
[----:B------:R-:W-:Y:S05]  /*1ea50*/  BRA `(.L_x_2609) ;  /* 0xfffffeb400bc7947 */ /* 0x000fea000383ffff */
.L_x_2363:
        /* <DEDUP_REMOVED lines=8> */
.L_x_2611:
[----:B------:R-:W-:Y:S05]  /*1eae0*/  BSYNC B1 ;  /* 0x0000000000017941 */ /* 0x000fea0003800000 */
.L_x_2610:
[----:B------:R-:W-:Y:S05]  /*1eaf0*/  BRA `(.L_x_2612) ;  /* 0xfffffeb400a07947 */ /* 0x000fea000383ffff */
.L_x_2365:
[----:B--2---:R2:W3:Y:S02]  /*1eb00*/  SYNCS.PHASECHK.TRANS64.TRYWAIT P4, [R2+URZ+0x28800], R5 ;  /* 0x02880005020075a7 */ /* 0x0044e4000808017f */
[----:B---3--:R-:W-:Y:S05]  /*1eb10*/  @!P4 NANOSLEEP.SYNCS 0x989680 ;  /* 0x009896800000c95d */ /* 0x008fea0003900000 */
[----:B------:R-:W3:Y:S02]  /*1eb20*/  @!P4 SYNCS.PHASECHK.TRANS64 P4, [R2+URZ+0x28800], R5 ;  /* 0x028800050200c5a7 */ /* 0x000ee4000808007f */
[----:B---3--:R-:W-:Y:S05]  /*1eb30*/  @!P4 BRA `(.L_x_2365) ;  /* 0xfffffffc00f0c947 */ /* 0x008fea000383ffff */
[----:B------:R-:W-:Y:S05]  /*1eb40*/  BRA `(.L_x_2613) ;  /* 0xfffffeb800187947 */ /* 0x000fea000383ffff */
.L_x_2381:
        /* <DEDUP_REMOVED lines=8> */
.L_x_2615:
[----:B------:R-:W-:Y:S05]  /*1ebd0*/  BSYNC B1 ;  /* 0x0000000000017941 */ /* 0x000fea0003800000 */
.L_x_2614:
[----:B------:R-:W-:Y:S05]  /*1ebe0*/  BRA `(.L_x_2616) ;  /* 0xfffffed800147947 */ /* 0x000fea000383ffff */
.L_x_2382:
        /* <DEDUP_REMOVED lines=8> */
.L_x_2618:
[----:B------:R-:W-:Y:S05]  /*1ec70*/  BSYNC B1 ;  /* 0x0000000000017941 */ /* 0x000fea0003800000 */
.L_x_2617:
[----:B------:R-:W-:Y:S05]  /*1ec80*/  BRA `(.L_x_2619) ;  /* 0xfffffed400f47947 */ /* 0x000fea000383ffff */
.L_x_2383:
        /* <DEDUP_REMOVED lines=8> */
.L_x_2621:
[----:B------:R-:W-:Y:S05]  /*1ed10*/  BSYNC B1 ;  /* 0x0000000000017941 */ /* 0x000fea0003800000 */
.L_x_2620:
[----:B------:R-:W-:Y:S05]  /*1ed20*/  BRA `(.L_x_2622) ;  /* 0xfffffed400d47947 */ /* 0x000fea000383ffff */
.L_x_2384:
        /* <DEDUP_REMOVED lines=8> */
.L_x_2624:
[----:B------:R-:W-:Y:S05]  /*1edb0*/  BSYNC B1 ;  /* 0x0000000000017941 */ /* 0x000fea0003800000 */
.L_x_2623:
[----:B------:R-:W-:Y:S05]  /*1edc0*/  BRA `(.L_x_2625) ;  /* 0xfffffed400b47947 */ /* 0x000fea000383ffff */
.L_x_2385:
        /* <DEDUP_REMOVED lines=8> */
.L_x_2627:
[----:B------:R-:W-:Y:S05]  /*1ee50*/  BSYNC B1 ;  /* 0x0000000000017941 */ /* 0x000fea0003800000 */
.L_x_2626:
[----:B------:R-:W-:Y:S05]  /*1ee60*/  BRA `(.L_x_2628) ;  /* 0xfffffed400947947 */ /* 0x000fea000383ffff */
.L_x_2386:
        /* <DEDUP_REMOVED lines=8> */
.L_x_2630:
[----:B------:R-:W-:Y:S05]  /*1eef0*/  BSYNC B1 ;  /* 0x0000000000017941 */ /* 0x000fea0003800000 */
.L_x_2629:
[----:B------:R-:W-:Y:S05]  /*1ef00*/  BRA `(.L_x_2631) ;  /* 0xfffffed400747947 */ /* 0x000fea000383ffff */
.L_x_2387:
        /* <DEDUP_REMOVED lines=8> */
.L_x_2633:
[----:B------:R-:W-:Y:S05]  /*1ef90*/  BSYNC B1 ;  /* 0x0000000000017941 */ /* 0x000fea0003800000 */
.L_x_2632:
[----:B------:R-:W-:Y:S05]  /*1efa0*/  BRA `(.L_x_2634) ;  /* 0xfffffed400547947 */ /* 0x000fea000383ffff */
.L_x_2388:
        /* <DEDUP_REMOVED lines=8> */
.L_x_2636:
[----:B------:R-:W-:Y:S05]  /*1f030*/  BSYNC B1 ;  /* 0x0000000000017941 */ /* 0x000fea0003800000 */
.L_x_2635:
[----:B------:R-:W-:Y:S05]  /*1f040*/  BRA `(.L_x_2637) ;  /* 0xfffffed400347947 */ /* 0x000fea000383ffff */
.L_x_2389:
        /* <DEDUP_REMOVED lines=8> */
.L_x_2639:
[----:B------:R-:W-:Y:S05]  /*1f0d0*/  BSYNC B1 ;  /* 0x0000000000017941 */ /* 0x000fea0003800000 */
.L_x_2638:
[----:B------:R-:W-:Y:S05]  /*1f0e0*/  BRA `(.L_x_2640) ;  /* 0xfffffed400147947 */ /* 0x000fea000383ffff */
.L_x_2390:
        /* <DEDUP_REMOVED lines=8> */
.L_x_2642:
[----:B------:R-:W-:Y:S05]  /*1f170*/  BSYNC B1 ;  /* 0x0000000000017941 */ /* 0x000fea0003800000 */
.L_x_2641:
[----:B------:R-:W-:Y:S05]  /*1f180*/  BRA `(.L_x_2643) ;  /* 0xfffffed000f47947 */ /* 0x000fea000383ffff */
.L_x_2391:
        /* <DEDUP_REMOVED lines=8> */
.L_x_2645:
[----:B------:R-:W-:Y:S05]  /*1f210*/  BSYNC B1 ;  /* 0x0000000000017941 */ /* 0x000fea0003800000 */
.L_x_2644:
[----:B------:R-:W-:Y:S05]  /*1f220*/  BRA `(.L_x_2646) ;  /* 0xfffffed000d47947 */ /* 0x000fea000383ffff */
.L_x_2392:
        /* <DEDUP_REMOVED lines=8> */
.L_x_2648:
[----:B------:R-:W-:Y:S05]  /*1f2b0*/  BSYNC B1 ;  /* 0x0000000000017941 */ /* 0x000fea0003800000 */
.L_x_2647:
[----:B------:R-:W-:Y:S05]  /*1f2c0*/  BRA `(.L_x_2649) ;  /* 0xfffffed000b47947 */ /* 0x000fea000383ffff */
.L_x_2393:
        /* <DEDUP_REMOVED lines=8> */
.L_x_2651:
[----:B------:R-:W-:Y:S05]  /*1f350*/  BSYNC B1 ;  /* 0x0000000000017941 */ /* 0x000fea0003800000 */
.L_x_2650:
[----:B------:R-:W-:Y:S05]  /*1f360*/  BRA `(.L_x_2652) ;  /* 0xfffffed000947947 */ /* 0x000fea000383ffff */
.L_x_2394:
        /* <DEDUP_REMOVED lines=8> */
.L_x_2654:
[----:B------:R-:W-:Y:S05]  /*1f3f0*/  BSYNC B1 ;  /* 0x0000000000017941 */ /* 0x000fea0003800000 */
.L_x_2653:
[----:B------:R-:W-:Y:S05]  /*1f400*/  BRA `(.L_x_2655) ;  /* 0xfffffed000747947 */ /* 0x000fea000383ffff */
.L_x_2395:
        /* <DEDUP_REMOVED lines=8> */
.L_x_2657:
[----:B------:R-:W-:Y:S05]  /*1f490*/  BSYNC B1 ;  /* 0x0000000000017941 */ /* 0x000fea0003800000 */
.L_x_2656:
[----:B------:R-:W-:Y:S05]  /*1f4a0*/  BRA `(.L_x_2658) ;  /* 0xfffffed000547947 */ /* 0x000fea000383ffff */
.L_x_2396:
        /* <DEDUP_REMOVED lines=8> */
.L_x_2660:
[----:B------:R-:W-:Y:S05]  /*1f530*/  BSYNC B1 ;  /* 0x0000000000017941 */ /* 0x000fea0003800000 */
.L_x_2659:
[----:B------:R-:W-:Y:S05]  /*1f540*/  BRA `(.L_x_2661) ;  /* 0xfffffed000347947 */ /* 0x000fea000383ffff */
.L_x_2398:
[----:B0-----:R0:W1:Y:S02]  /*1f550*/  SYNCS.PHASECHK.TRANS64.TRYWAIT P4, [R2+URZ+0x28800], R9 ;  /* 0x02880009020075a7 */ /* 0x001064000808017f */
[----:B-1----:R-:W-:Y:S05]  /*1f560*/  @!P4 NANOSLEEP.SYNCS 0x989680 ;  /* 0x009896800000c95d */ /* 0x002fea0003900000 */
[----:B------:R-:W1:Y:S02]  /*1f570*/  @!P4 SYNCS.PHASECHK.TRANS64 P4, [R2+URZ+0x28800], R9 ;  /* 0x028800090200c5a7 */ /* 0x000e64000808007f */
[----:B-1----:R-:W-:Y:S05]  /*1f580*/  @!P4 BRA `(.L_x_2398) ;  /* 0xfffffffc00f0c947 */ /* 0x002fea000383ffff */
[----:B------:R-:W-:Y:S05]  /*1f590*/  BRA `(.L_x_2662) ;  /* 0xfffffed400347947 */ /* 0x000fea000383ffff */
.L_x_2408:
[----:B-1----:R1:W2:Y:S02]  /*1f5a0*/  SYNCS.PHASECHK.TRANS64.TRYWAIT P2, [R3+URZ+0x28830], R0 ;  /* 0x02883000030075a7 */ /* 0x0022a4000804017f */
[----:B--2---:R-:W-:Y:S05]  /*1f5b0*/  @!P2 NANOSLEEP.SYNCS 0x989680 ;  /* 0x009896800000a95d */ /* 0x004fea0003900000 */
[----:B------:R-:W2:Y:S02]  /*1f5c0*/  @!P2 SYNCS.PHASECHK.TRANS64 P2, [R3+URZ+0x28830], R0 ;  /* 0x028830000300a5a7 */ /* 0x000ea4000804007f */
[----:B--2---:R-:W-:Y:S05]  /*1f5d0*/  @!P2 BRA `(.L_x_2408) ;  /* 0xfffffffc00f0a947 */ /* 0x004fea000383ffff */
[----:B------:R-:W-:Y:S05]  /*1f5e0*/  BRA `(.L_x_2407) ;  /* 0xfffffef000187947 */ /* 0x000fea000383ffff */
.L_x_2414:
[----:B-1----:R1:W2:Y:S02]  /*1f5f0*/  SYNCS.PHASECHK.TRANS64.TRYWAIT P3, [R0+URZ+0x28830], R7 ;  /* 0x02883007000075a7 */ /* 0x0022a4000806017f */
[----:B--2---:R-:W-:Y:S05]  /*1f600*/  @!P3 NANOSLEEP.SYNCS 0x989680 ;  /* 0x009896800000b95d */ /* 0x004fea0003900000 */
[----:B------:R-:W2:Y:S02]  /*1f610*/  @!P3 SYNCS.PHASECHK.TRANS64 P3, [R0+URZ+0x28830], R7 ;  /* 0x028830070000b5a7 */ /* 0x000ea4000806007f */
[----:B--2---:R-:W-:Y:S05]  /*1f620*/  @!P3 BRA `(.L_x_2414) ;  /* 0xfffffffc00f0b947 */ /* 0x004fea000383ffff */
[----:B------:R-:W-:Y:S05]  /*1f630*/  BRA `(.L_x_2413) ;  /* 0xffffff1800247947 */ /* 0x000fea000383ffff */
.L_x_2418:
[----:B-1----:R1:W2:Y:S02]  /*1f640*/  SYNCS.PHASECHK.TRANS64.TRYWAIT P2, [R7+URZ+0x28850], R0 ;  /* 0x02885000070075a7 */ /* 0x0022a4000804017f */
[----:B--2---:R-:W-:Y:S05]  /*1f650*/  @!P2 NANOSLEEP.SYNCS 0x989680 ;  /* 0x009896800000a95d */ /* 0x004fea0003900000 */
[----:B------:R-:W2:Y:S02]  /*1f660*/  @!P2 SYNCS.PHASECHK.TRANS64 P2, [R7+URZ+0x28850], R0 ;  /* 0x028850000700a5a7 */ /* 0x000ea4000804007f */
[----:B--2---:R-:W-:Y:S05]  /*1f670*/  @!P2 BRA `(.L_x_2418) ;  /* 0xfffffffc00f0a947 */ /* 0x004fea000383ffff */
[----:B------:R-:W-:Y:S05]  /*1f680*/  BRA `(.L_x_2415) ;  /* 0xffffff1c00347947 */ /* 0x000fea000383ffff */
.L_x_2425:
[----:B-1----:R1:W2:Y:S02]  /*1f690*/  SYNCS.PHASECHK.TRANS64.TRYWAIT P3, [R0+URZ+0x28830], R7 ;  /* 0x02883007000075a7 */ /* 0x0022a4000806017f */
[----:B--2---:R-:W-:Y:S05]  /*1f6a0*/  @!P3 NANOSLEEP.SYNCS 0x989680 ;  /* 0x009896800000b95d */ /* 0x004fea0003900000 */
[----:B------:R-:W2:Y:S02]  /*1f6b0*/  @!P3 SYNCS.PHASECHK.TRANS64 P3, [R0+URZ+0x28830], R7 ;  /* 0x028830070000b5a7 */ /* 0x000ea4000806007f */
[----:B--2---:R-:W-:Y:S05]  /*1f6c0*/  @!P3 BRA `(.L_x_2425) ;  /* 0xfffffffc00f0b947 */ /* 0x004fea000383ffff */
[----:B------:R-:W-:Y:S05]  /*1f6d0*/  BRA `(.L_x_2424) ;  /* 0xffffff4000bc7947 */ /* 0x000fea000383ffff */
.L_x_2429:
[----:B-1----:R1:W2:Y:S02]  /*1f6e0*/  SYNCS.PHASECHK.TRANS64.TRYWAIT P2, [R7+URZ+0x28850], R0 ;  /* 0x02885000070075a7 */ /* 0x0022a4000804017f */
[----:B--2---:R-:W-:Y:S05]  /*1f6f0*/  @!P2 NANOSLEEP.SYNCS 0x989680 ;  /* 0x009896800000a95d */ /* 0x004fea0003900000 */
[----:B------:R-:W2:Y:S02]  /*1f700*/  @!P2 SYNCS.PHASECHK.TRANS64 P2, [R7+URZ+0x28850], R0 ;  /* 0x028850000700a5a7 */ /* 0x000ea4000804007f */
[----:B--2---:R-:W-:Y:S05]  /*1f710*/  @!P2 BRA `(.L_x_2429) ;  /* 0xfffffffc00f0a947 */ /* 0x004fea000383ffff */
[----:B------:R-:W-:Y:S05]  /*1f720*/  BRA `(.L_x_2426) ;  /* 0xffffff4400cc7947 */ /* 0x000fea000383ffff */
.L_x_2434:
[----:B-1----:R1:W2:Y:S02]  /*1f730*/  SYNCS.PHASECHK.TRANS64.TRYWAIT P0, [R12+URZ+0x28850], R5 ;  /* 0x028850050c0075a7 */ /* 0x0022a4000800017f */
[----:B--2---:R-:W-:Y:S05]  /*1f740*/  @!P0 NANOSLEEP.SYNCS 0x989680 ;  /* 0x009896800000895d */ /* 0x004fea0003900000 */
[----:B------:R-:W2:Y:S02]  /*1f750*/  @!P0 SYNCS.PHASECHK.TRANS64 P0, [R12+URZ+0x28850], R5 ;  /* 0x028850050c0085a7 */ /* 0x000ea4000800007f */
[----:B--2---:R-:W-:Y:S05]  /*1f760*/  @!P0 BRA `(.L_x_2434) ;  /* 0xfffffffc00f08947 */ /* 0x004fea000383ffff */
[----:B------:R-:W-:Y:S05]  /*1f770*/  BRA `(.L_x_2433) ;  /* 0xffffff6000fc7947 */ /* 0x000fea000383ffff */
.L_x_2468:
        /* <DEDUP_REMOVED lines=11> */
.L_x_2664:
[----:B------:R-:W-:Y:S05]  /*1f830*/  BSYNC B1 ;  /* 0x0000000000017941 */ /* 0x000fea0003800000 */
.L_x_2663:
[----:B------:R-:W-:Y:S05]  /*1f840*/  BRA `(.L_x_2665) ;  /* 0xffffff9c006c7947 */ /* 0x000fea000383ffff */
.L_x_2469:
[----:B------:R-:W-:Y:S01]  /*1f850*/  BSSY B1, `(.L_x_2666) ;  /* 0x0000006000017945 */ /* 0x000fe20003800000 */
[----:B------:R-:W-:-:S07]  /*1f860*/  IMAD.MOV.U32 R15, RZ, RZ, -0x1 ;  /* 0xffffffffff0f7424 */ /* 0x000fce00078e00ff */
[----:B------:R-:W-:Y:S05]  /*1f870*/  WARPSYNC.COLLECTIVE R15, `(.L_x_2667) ;  /* 0x000000000f0c7348 */ /* 0x000fea0003c00000 */
[----:B------:R-:W-:Y:S02]  /*1f880*/  ELECT P6, UR62, PT ;  /* 0x00000000003e782f */ /* 0x000fe400038c0000 */
[----:B------:R-:W-:Y:S01]  /*1f890*/  MOV R14, UR62 ;  /* 0x0000003e000e7c02 */ /* 0x000fe20008000f00 */
[----:B------:R-:W-:Y:S10]  /*1f8a0*/  ENDCOLLECTIVE ;  /* 0x000000000000791b */ /* 0x000ff40003800000 */
.L_x_2667:
[----:B------:R-:W-:Y:S05]  /*1f8b0*/  BSYNC B1 ;  /* 0x0000000000017941 */ /* 0x000fea0003800000 */
.L_x_2666:
[----:B------:R-:W-:Y:S05]  /*1f8c0*/  BRA `(.L_x_2668) ;  /* 0xffffff9c00587947 */ /* 0x000fea000383ffff */
.L_x_2471:
[----:B0-----:R0:W1:Y:S02]  /*1f8d0*/  SYNCS.PHASECHK.TRANS64.TRYWAIT P0, [R9+URZ+0x28820], R5 ;  /* 0x02882005090075a7 */ /* 0x001064000800017f */
[----:B-1----:R-:W-:Y:S05]  /*1f8e0*/  @!P0 NANOSLEEP.SYNCS 0x989680 ;  /* 0x009896800000895d */ /* 0x002fea0003900000 */
[----:B------:R-:W1:Y:S02]  /*1f8f0*/  @!P0 SYNCS.PHASECHK.TRANS64 P0, [R9+URZ+0x28820], R5 ;  /* 0x02882005090085a7 */ /* 0x000e64000800007f */
[----:B-1----:R-:W-:Y:S05]  /*1f900*/  @!P0 BRA `(.L_x_2471) ;  /* 0xfffffffc00f08947 */ /* 0x002fea000383ffff */
[----:B------:R-:W-:Y:S05]  /*1f910*/  BRA `(.L_x_2669) ;  /* 0xffffff9c00747947 */ /* 0x000fea000383ffff */
.L_x_2474:
[----:B0-----:R0:W1:Y:S02]  /*1f920*/  SYNCS.PHASECHK.TRANS64.TRYWAIT P0, [R5+URZ+0x288a0], R7 ;  /* 0x0288a007050075a7 */ /* 0x001064000800017f */
[----:B-1----:R-:W-:Y:S05]  /*1f930*/  @!P0 NANOSLEEP.SYNCS 0x989680 ;  /* 0x009896800000895d */ /* 0x002fea0003900000 */
[----:B------:R-:W1:Y:S02]  /*1f940*/  @!P0 SYNCS.PHASECHK.TRANS64 P0, [R5+URZ+0x288a0], R7 ;  /* 0x0288a007050085a7 */ /* 0x000e64000800007f */
[----:B-1----:R-:W-:Y:S05]  /*1f950*/  @!P0 BRA `(.L_x_2474) ;  /* 0xfffffffc00f08947 */ /* 0x002fea000383ffff */
[----:B------:R-:W-:Y:S05]  /*1f960*/  BRA `(.L_x_2670) ;  /* 0xffffff9c00847947 */ /* 0x000fea000383ffff */
.L_x_2476:
[----:B-1----:R1:W2:Y:S02]  /*1f970*/  SYNCS.PHASECHK.TRANS64.TRYWAIT P0, [R5+URZ+0x288c0], R7 ;  /* 0x0288c007050075a7 */ /* 0x0022a4000800017f */
[----:B--2---:R-:W-:Y:S05]  /*1f980*/  @!P0 NANOSLEEP.SYNCS 0x989680 ;  /* 0x009896800000895d */ /* 0x004fea0003900000 */
[----:B------:R-:W2:Y:S02]  /*1f990*/  @!P0 SYNCS.PHASECHK.TRANS64 P0, [R5+URZ+0x288c0], R7 ;  /* 0x0288c007050085a7 */ /* 0x000ea4000800007f */
[----:B--2---:R-:W-:Y:S05]  /*1f9a0*/  @!P0 BRA `(.L_x_2476) ;  /* 0xfffffffc00f08947 */ /* 0x004fea000383ffff */
[----:B------:R-:W-:Y:S05]  /*1f9b0*/  BRA `(.L_x_2671) ;  /* 0xffffff9c00fc7947 */ /* 0x000fea000383ffff */
.L_x_2480:
[----:B0-----:R0:W1:Y:S02]  /*1f9c0*/  SYNCS.PHASECHK.TRANS64.TRYWAIT P0, [R6+URZ+0x288a0], R7 ;  /* 0x0288a007060075a7 */ /* 0x001064000800017f */
[----:B-1----:R-:W-:Y:S05]  /*1f9d0*/  @!P0 NANOSLEEP.SYNCS 0x989680 ;  /* 0x009896800000895d */ /* 0x002fea0003900000 */
[----:B------:R-:W1:Y:S02]  /*1f9e0*/  @!P0 SYNCS.PHASECHK.TRANS64 P0, [R6+URZ+0x288a0], R7 ;  /* 0x0288a007060085a7 */ /* 0x000e64000800007f */
[----:B-1----:R-:W-:Y:S05]  /*1f9f0*/  @!P0 BRA `(.L_x_2480) ;  /* 0xfffffffc00f08947 */ /* 0x002fea000383ffff */
[----:B------:R-:W-:Y:S05]  /*1fa00*/  BRA `(.L_x_2672) ;  /* 0xffffffa000c87947 */ /* 0x000fea000383ffff */
.L_x_2482:
[----:B-1----:R1:W2:Y:S02]  /*1fa10*/  SYNCS.PHASECHK.TRANS64.TRYWAIT P1, [R6+URZ+0x288c0], R7 ;  /* 0x0288c007060075a7 */ /* 0x0022a4000802017f */
[----:B--2---:R-:W-:Y:S05]  /*1fa20*/  @!P1 NANOSLEEP.SYNCS 0x989680 ;  /* 0x009896800000995d */ /* 0x004fea0003900000 */
[----:B------:R-:W2:Y:S02]  /*1fa30*/  @!P1 SYNCS.PHASECHK.TRANS64 P1, [R6+URZ+0x288c0], R7 ;  /* 0x0288c007060095a7 */ /* 0x000ea4000802007f */
[----:B--2---:R-:W-:Y:S05]  /*1fa40*/  @!P1 BRA `(.L_x_2482) ;  /* 0xfffffffc00f09947 */ /* 0x004fea000383ffff */
[----:B------:R-:W-:Y:S05]  /*1fa50*/  BRA `(.L_x_2673) ;  /* 0xffffffa400387947 */ /* 0x000fea000383ffff */
.L_x_2493:
        /* <DEDUP_REMOVED lines=11> */
.L_x_2675:
[----:B------:R-:W-:Y:S05]  /*1fb10*/  BSYNC B0 ;  /* 0x0000000000007941 */ /* 0x000fea0003800000 */
.L_x_2674:
[----:B------:R-:W-:Y:S05]  /*1fb20*/  BRA `(.L_x_2676) ;  /* 0xffffffac00f87947 */ /* 0x000fea000383ffff */
.L_x_2494:
[----:B------:R-:W-:Y:S01]  /*1fb30*/  BSSY B0, `(.L_x_2677) ;  /* 0x0000006000007945 */ /* 0x000fe20003800000 */
[----:B------:R-:W-:-:S07]  /*1fb40*/  IMAD.MOV.U32 R15, RZ, RZ, -0x1 ;  /* 0xffffffffff0f7424 */ /* 0x000fce00078e00ff */
[----:B------:R-:W-:Y:S05]  /*1fb50*/  WARPSYNC.COLLECTIVE R15, `(.L_x_2678) ;  /* 0x000000000f0c7348 */ /* 0x000fea0003c00000 */
[----:B------:R-:W-:Y:S02]  /*1fb60*/  ELECT P6, UR62, PT ;  /* 0x00000000003e782f */ /* 0x000fe400038c0000 */
[----:B------:R-:W-:Y:S01]  /*1fb70*/  MOV R14, UR62 ;  /* 0x0000003e000e7c02 */ /* 0x000fe20008000f00 */
[----:B------:R-:W-:Y:S10]  /*1fb80*/  ENDCOLLECTIVE ;  /* 0x000000000000791b */ /* 0x000ff40003800000 */
.L_x_2678:
[----:B------:R-:W-:Y:S05]  /*1fb90*/  BSYNC B0 ;  /* 0x0000000000007941 */ /* 0x000fea0003800000 */
.L_x_2677:
[----:B------:R-:W-:Y:S05]  /*1fba0*/  BRA `(.L_x_2679) ;  /* 0xffffffac00e87947 */ /* 0x000fea000383ffff */
.L_x_2497:
[----:B0-----:R0:W1:Y:S02]  /*1fbb0*/  SYNCS.PHASECHK.TRANS64.TRYWAIT P0, [R7+URZ+0x28840], R10 ;  /* 0x0288400a070075a7 */ /* 0x001064000800017f */
[----:B-1----:R-:W-:Y:S05]  /*1fbc0*/  @!P0 NANOSLEEP.SYNCS 0x989680 ;  /* 0x009896800000895d */ /* 0x002fea0003900000 */
[----:B------:R-:W1:Y:S02]  /*1fbd0*/  @!P0 SYNCS.PHASECHK.TRANS64 P0, [R7+URZ+0x28840], R10 ;  /* 0x0288400a070085a7 */ /* 0x000e64000800007f */
[----:B-1----:R-:W-:Y:S05]  /*1fbe0*/  @!P0 BRA `(.L_x_2497) ;  /* 0xfffffffc00f08947 */ /* 0x002fea000383ffff */
[----:B------:R-:W-:Y:S05]  /*1fbf0*/  BRA `(.L_x_2680) ;  /* 0xffffffb0004c7947 */ /* 0x000fea000383ffff */
.L_x_2500:
        /* <DEDUP_REMOVED lines=8> */
.L_x_2508:
[----:B0-----:R0:W1:Y:S02]  /*1fc80*/  SYNCS.PHASECHK.TRANS64.TRYWAIT P0, [R7+URZ+0x28840], R8 ;  /* 0x02884008070075a7 */ /* 0x001064000800017f */
[----:B-1----:R-:W-:Y:S05]  /*1fc90*/  @!P0 NANOSLEEP.SYNCS 0x989680 ;  /* 0x009896800000895d */ /* 0x002fea0003900000 */
[----:B------:R-:W1:Y:S02]  /*1fca0*/  @!P0 SYNCS.PHASECHK.TRANS64 P0, [R7+URZ+0x28840], R8 ;  /* 0x02884008070085a7 */ /* 0x000e64000800007f */
[----:B-1----:R-:W-:Y:S05]  /*1fcb0*/  @!P0 BRA `(.L_x_2508) ;  /* 0xfffffffc00f08947 */ /* 0x002fea000383ffff */
[----:B------:R-:W-:Y:S05]  /*1fcc0*/  BRA `(.L_x_2682) ;  /* 0xffffffb800107947 */ /* 0x000fea000383ffff */
.L_x_2510:
[----:B0-----:R0:W1:Y:S02]  /*1fcd0*/  SYNCS.PHASECHK.TRANS64.TRYWAIT P0, [R8+URZ+0x60], R7 ;  /* 0x00006007080075a7 */ /* 0x001064000800017f */
[----:B-1----:R-:W-:Y:S05]  /*1fce0*/  @!P0 NANOSLEEP.SYNCS 0x989680 ;  /* 0x009896800000895d */ /* 0x002fea0003900000 */
[----:B------:R-:W1:Y:S02]  /*1fcf0*/  @!P0 SYNCS.PHASECHK.TRANS64 P0, [R8+URZ+0x60], R7 ;  /* 0x00006007080085a7 */ /* 0x000e64000800007f */
[----:B-1----:R-:W-:Y:S05]  /*1fd00*/  @!P0 BRA `(.L_x_2510) ;  /* 0xfffffffc00f08947 */ /* 0x002fea000383ffff */
[----:B------:R-:W-:Y:S05]  /*1fd10*/  BRA `(.L_x_2683) ;  /* 0xffffffb800ac7947 */ /* 0x000fea000383ffff */
.L_x_2515:
[----:B-1----:R1:W2:Y:S02]  /*1fd20*/  SYNCS.PHASECHK.TRANS64.TRYWAIT P0, [R2+URZ+0x28840], R3 ;  /* 0x02884003020075a7 */ /* 0x0022a4000800017f */
[----:B--2---:R-:W-:Y:S05]  /*1fd30*/  @!P0 NANOSLEEP.SYNCS 0x989680 ;  /* 0x009896800000895d */ /* 0x004fea0003900000 */
[----:B------:R-:W2:Y:S02]  /*1fd40*/  @!P0 SYNCS.PHASECHK.TRANS64 P0, [R2+URZ+0x28840], R3 ;  /* 0x02884003020085a7 */ /* 0x000ea4000800007f */
[----:B--2---:R-:W-:Y:S05]  /*1fd50*/  @!P0 BRA `(.L_x_2515) ;  /* 0xfffffffc00f08947 */ /* 0x004fea000383ffff */
[----:B------:R-:W-:Y:S05]  /*1fd60*/  BRA `(.L_x_2684) ;  /* 0xffffffc000087947 */ /* 0x000fea000383ffff */
.L_x_2517:
[----:B0-----:R0:W1:Y:S02]  /*1fd70*/  SYNCS.PHASECHK.TRANS64.TRYWAIT P1, [R2+URZ+0x60], R3 ;  /* 0x00006003020075a7 */ /* 0x001064000802017f */
[----:B-1----:R-:W-:Y:S05]  /*1fd80*/  @!P1 NANOSLEEP.SYNCS 0x989680 ;  /* 0x009896800000995d */ /* 0x002fea0003900000 */
[----:B------:R-:W1:Y:S02]  /*1fd90*/  @!P1 SYNCS.PHASECHK.TRANS64 P1, [R2+URZ+0x60], R3 ;  /* 0x00006003020095a7 */ /* 0x000e64000802007f */
[----:B-1----:R-:W-:Y:S05]  /*1fda0*/  @!P1 BRA `(.L_x_2517) ;  /* 0xfffffffc00f09947 */ /* 0x002fea000383ffff */
[----:B------:R-:W-:Y:S05]  /*1fdb0*/  BRA `(.L_x_2685) ;  /* 0xffffffc000a47947 */ /* 0x000fea000383ffff */
.L_x_2522:
[----:B--2---:R2:W3:Y:S02]  /*1fdc0*/  SYNCS.PHASECHK.TRANS64.TRYWAIT P0, [R2+URZ+0x28840], R3 ;  /* 0x02884003020075a7 */ /* 0x0044e4000800017f */
[----:B---3--:R-:W-:Y:S05]  /*1fdd0*/  @!P0 NANOSLEEP.SYNCS 0x989680 ;  /* 0x009896800000895d */ /* 0x008fea0003900000 */
[----:B------:R-:W3:Y:S02]  /*1fde0*/  @!P0 SYNCS.PHASECHK.TRANS64 P0, [R2+URZ+0x28840], R3 ;  /* 0x02884003020085a7 */ /* 0x000ee4000800007f */
[----:B---3--:R-:W-:Y:S05]  /*1fdf0*/  @!P0 BRA `(.L_x_2522) ;  /* 0xfffffffc00f08947 */ /* 0x008fea000383ffff */
[----:B------:R-:W-:Y:S05]  /*1fe00*/  BRA `(.L_x_2686) ;  /* 0xffffffc400c07947 */ /* 0x000fea000383ffff */
.L_x_2524:
[----:B0-----:R0:W1:Y:S02]  /*1fe10*/  SYNCS.PHASECHK.TRANS64.TRYWAIT P1, [R2+URZ+0x60], R9 ;  /* 0x00006009020075a7 */ /* 0x001064000802017f */
[----:B-1----:R-:W-:Y:S05]  /*1fe20*/  @!P1 NANOSLEEP.SYNCS 0x989680 ;  /* 0x009896800000995d */ /* 0x002fea0003900000 */
[----:B------:R-:W1:Y:S02]  /*1fe30*/  @!P1 SYNCS.PHASECHK.TRANS64 P1, [R2+URZ+0x60], R9 ;  /* 0x00006009020095a7 */ /* 0x000e64000802007f */
[----:B-1----:R-:W-:Y:S05]  /*1fe40*/  @!P1 BRA `(.L_x_2524) ;  /* 0xfffffffc00f09947 */ /* 0x002fea000383ffff */
[----:B------:R-:W-:Y:S05]  /*1fe50*/  BRA `(.L_x_2687) ;  /* 0xffffffc8005c7947 */ /* 0x000fea000383ffff */
.L_x_2531:
[----:B-1----:R1:W2:Y:S02]  /*1fe60*/  SYNCS.PHASECHK.TRANS64.TRYWAIT P0, [R3+URZ+0x28860], R0 ;  /* 0x02886000030075a7 */ /* 0x0022a4000800017f */
[----:B--2---:R-:W-:Y:S05]  /*1fe70*/  @!P0 NANOSLEEP.SYNCS 0x989680 ;  /* 0x009896800000895d */ /* 0x004fea0003900000 */
[----:B------:R-:W2:Y:S02]  /*1fe80*/  @!P0 SYNCS.PHASECHK.TRANS64 P0, [R3+URZ+0x28860], R0 ;  /* 0x02886000030085a7 */ /* 0x000ea4000800007f */
[----:B--2---:R-:W-:Y:S05]  /*1fe90*/  @!P0 BRA `(.L_x_2531) ;  /* 0xfffffffc00f08947 */ /* 0x004fea000383ffff */
[----:B------:R-:W-:Y:S05]  /*1fea0*/  BRA `(.L_x_2688) ;  /* 0xffffffcc00607947 */ /* 0x000fea000383ffff */
.L_x_2533:
[----:B------:R-:W-:Y:S01]  /*1feb0*/  BSSY B0, `(.L_x_2689) ;  /* 0x0000008000007945 */ /* 0x000fe20003800000 */
[----:B------:R-:W-:Y:S02]  /*1fec0*/  IMAD.MOV.U32 R13, RZ, RZ, R16 ;  /* 0x000000ffff0d7224 */ /* 0x000fe400078e0010 */
[----:B------:R-:W-:Y:S02]  /*1fed0*/  IMAD.MOV.U32 R12, RZ, RZ, RZ ;  /* 0x000000ffff0c7224 */ /* 0x000fe400078e00ff */
[----:B------:R-:W-:Y:S02]  /*1fee0*/  IMAD.MOV.U32 R11, RZ, RZ, 0x1f ;  /* 0x0000001fff0b7424 */ /* 0x000fe400078e00ff */
[----:B0-----:R-:W-:-:S07]  /*1fef0*/  IMAD.MOV.U32 R15, RZ, RZ, -0x1 ;  /* 0xffffffffff0f7424 */ /* 0x001fce00078e00ff */
[----:B-1----:R-:W-:Y:S05]  /*1ff00*/  WARPSYNC.COLLECTIVE R15, `(.L_x_2690) ;  /* 0x000000000f087348 */ /* 0x002fea0003c00000 */
[----:B------:R0:W2:Y:S02]  /*1ff10*/  SHFL.IDX P6, R14, R13, R12, R11 ;  /* 0x0000000c0d0e7389 */ /* 0x0000a400000c000b */
[----:B012---:R-:W-:Y:S01]  /*1ff20*/  ENDCOLLECTIVE ;  /* 0x000000000000791b */ /* 0x007fe20003800000 */
.L_x_2690:
[----:B------:R-:W-:Y:S05]  /*1ff30*/  BSYNC B0 ;  /* 0x0000000000007941 */ /* 0x000fea0003800000 */
.L_x_2689:
        /* <DEDUP_REMOVED lines=8> */
.L_x_2691:
[----:B------:R-:W-:Y:S01]  /*1ffc0*/  IMAD.MOV.U32 R16, RZ, RZ, R14 ;  /* 0x000000ffff107224 */ /* 0x000fe200078e000e */
[----:B------:R-:W-:Y:S06]  /*1ffd0*/  BRA `(.L_x_2692) ;  /* 0xffffffcc00e87947 */ /* 0x000fec000383ffff */
.L_x_2536:
        /* <DEDUP_REMOVED lines=8> */
.L_x_2694:
[----:B------:R-:W-:Y:S05]  /*20060*/  BSYNC B0 ;  /* 0x0000000000007941 */ /* 0x000fea0003800000 */
.L_x_2693:
        /* <DEDUP_REMOVED lines=10> */
.L_x_2695:
        /* <DEDUP_REMOVED lines=8> */
.L_x_2696:
        /* <DEDUP_REMOVED lines=8> */
.L_x_2697:
        /* <DEDUP_REMOVED lines=8> */
.L_x_2698:
        /* <DEDUP_REMOVED lines=8> */
.L_x_2699:
[----:B------:R-:W-:Y:S05]  /*20310*/  BRA `(.L_x_2700) ;  /* 0xffffffcc00ac7947 */ /* 0x000fea000383ffff */
.L_x_2541:
        /* <DEDUP_REMOVED lines=8> */
.L_x_2702:
[----:B------:R-:W-:Y:S05]  /*203a0*/  BSYNC B0 ;  /* 0x0000000000007941 */ /* 0x000fea0003800000 */
.L_x_2701:
        /* <DEDUP_REMOVED lines=10> */
.L_x_2703:
        /* <DEDUP_REMOVED lines=8> */
.L_x_2704:
        /* <DEDUP_REMOVED lines=8> */
.L_x_2705:
        /* <DEDUP_REMOVED lines=8> */
.L_x_2706:
        /* <DEDUP_REMOVED lines=8> */
.L_x_2707:
[----:B------:R-:W-:Y:S05]  /*20650*/  BRA `(.L_x_2708) ;  /* 0xffffffcc00907947 */ /* 0x000fea000383ffff */
.L_x_2543:
[----:B------:R-:W-:Y:S01]  /*20660*/  BSSY B0, `(.L_x_2709) ;  /* 0x0000006000007945 */ /* 0x000fe20003800000 */
[----:B------:R-:W-:Y:S01]  /*20670*/  PLOP3.LUT P6, PT, P6, PT, PT, 0x8, 0x0 ;  /* 0x000000000000781c */ /* 0x000fe200037ce170 */
[----:B------:R-:W-:-:S12]  /*20680*/  IMAD.MOV.U32 R15, RZ, RZ, -0x1 ;  /* 0xffffffffff0f7424 */ /* 0x000fd800078e00ff */
[----:B0-----:R-:W-:Y:S05]  /*20690*/  WARPSYNC.COLLECTIVE R15, `(.L_x_2710) ;  /* 0x000000000f087348 */ /* 0x001fea0003c00000 */
[----:B------:R-:W-:Y:S01]  /*206a0*/  VOTE.ANY R14, PT, P6 ;  /* 0x00000000000e7806 */ /* 0x000fe200030e0100 */
[----:B0-----:R-:W-:Y:S06]  /*206b0*/  ENDCOLLECTIVE ;  /* 0x000000000000791b */ /* 0x001fec0003800000 */
.L_x_2710:
[----:B------:R-:W-:Y:S05]  /*206c0*/  BSYNC B0 ;  /* 0x0000000000007941 */ /* 0x000fea0003800000 */
.L_x_2709:
        /* <DEDUP_REMOVED lines=9> */
.L_x_2711:
[----:B------:R-:W-:Y:S01]  /*20760*/  IMAD.MOV.U32 R17, RZ, RZ, R14 ;  /* 0x000000ffff117224 */ /* 0x000fe200078e000e */
[----:B------:R-:W-:Y:S06]  /*20770*/  BRA `(.L_x_2712) ;  /* 0xffffffcc00807947 */ /* 0x000fec000383ffff */
.L_x_2545:
[----:B------:R-:W-:Y:S01]  /*20780*/  BSSY B0, `(.L_x_2713) ;  /* 0x0000007000007945 */ /* 0x000fe20003800000 */
[----:B------:R-:W-:Y:S02]  /*20790*/  IMAD.MOV.U32 R13, RZ, RZ, R2 ;  /* 0x000000ffff0d7224 */ /* 0x000fe400078e0002 */
[----:B------:R-:W-:Y:S02]  /*207a0*/  IMAD.MOV.U32 R11, RZ, RZ, 0x1f ;  /* 0x0000001fff0b7424 */ /* 0x000fe400078e00ff */
[----:B------:R-:W-:-:S07]  /*207b0*/  IMAD.MOV.U32 R15, RZ, RZ, -0x1 ;  /* 0xffffffffff0f7424 */ /* 0x000fce00078e00ff */
[----:B012---:R-:W-:Y:S05]  /*207c0*/  WARPSYNC.COLLECTIVE R15, `(.L_x_2714) ;  /* 0x000000000f087348 */ /* 0x007fea0003c00000 */
[----:B------:R3:W4:Y:S02]  /*207d0*/  SHFL.IDX P6, R14, R13, R12, R11 ;  /* 0x0000000c0d0e7389 */ /* 0x00072400000c000b */
[----:B01234-:R-:W-:Y:S01]  /*207e0*/  ENDCOLLECTIVE ;  /* 0x000000000000791b */ /* 0x01ffe20003800000 */
.L_x_2714:
[----:B------:R-:W-:Y:S05]  /*207f0*/  BSYNC B0 ;  /* 0x0000000000007941 */ /* 0x000fea0003800000 */
.L_x_2713:
[----:B------:R-:W-:Y:S01]  /*20800*/  IMAD.MOV.U32 R7, RZ, RZ, R14 ;  /* 0x000000ffff077224 */ /* 0x000fe200078e000e */
[----:B------:R-:W-:Y:S06]  /*20810*/  BRA `(.L_x_2544) ;  /* 0xffffffcc00747947 */ /* 0x000fec000383ffff */
.L_x_2549:
[----:B-1----:R1:W2:Y:S02]  /*20820*/  SYNCS.PHASECHK.TRANS64.TRYWAIT P0, [R0+URZ+0x28820], R3 ;  /* 0x02882003000075a7 */ /* 0x0022a4000800017f */
[----:B--2---:R-:W-:Y:S05]  /*20830*/  @!P0 NANOSLEEP.SYNCS 0x989680 ;  /* 0x009896800000895d */ /* 0x004fea0003900000 */
[----:B------:R-:W2:Y:S02]  /*20840*/  @!P0 SYNCS.PHASECHK.TRANS64 P0, [R0+URZ+0x28820], R3 ;  /* 0x02882003000085a7 */ /* 0x000ea4000800007f */
[----:B--2---:R-:W-:Y:S05]  /*20850*/  @!P0 BRA `(.L_x_2549) ;  /* 0xfffffffc00f08947 */ /* 0x004fea000383ffff */
[----:B------:R-:W-:Y:S05]  /*20860*/  BRA `(.L_x_2715) ;  /* 0xffffffd000e87947 */ /* 0x000fea000383ffff */
.L_x_2550:
        /* <DEDUP_REMOVED lines=11> */
.L_x_2717:
[----:B------:R-:W-:Y:S05]  /*20920*/  BSYNC B0 ;  /* 0x0000000000007941 */ /* 0x000fea0003800000 */
.L_x_2716:
[----:B------:R-:W-:Y:S05]  /*20930*/  BRA `(.L_x_2718) ;  /* 0xffffffd000d07947 */ /* 0x000fea000383ffff */
.L_x_2551:
[----:B------:R-:W-:Y:S01]  /*20940*/  BSSY B0, `(.L_x_2719) ;  /* 0x0000006000007945 */ /* 0x000fe20003800000 */
[----:B------:R-:W-:-:S07]  /*20950*/  IMAD.MOV.U32 R15, RZ, RZ, -0x1 ;  /* 0xffffffffff0f7424 */ /* 0x000fce00078e00ff */
[----:B012---:R-:W-:Y:S05]  /*20960*/  WARPSYNC.COLLECTIVE R15, `(.L_x_2720) ;  /* 0x000000000f0c7348 */ /* 0x007fea0003c00000 */
[----:B------:R-:W-:Y:S02]  /*20970*/  ELECT P6, UR62, PT ;  /* 0x00000000003e782f */ /* 0x000fe400038c0000 */
[----:B------:R-:W-:Y:S01]  /*20980*/  MOV R14, UR62 ;  /* 0x0000003e000e7c02 */ /* 0x000fe20008000f00 */
[----:B012---:R-:W-:Y:S10]  /*20990*/  ENDCOLLECTIVE ;  /* 0x000000000000791b */ /* 0x007ff40003800000 */
.L_x_2720:
[----:B------:R-:W-:Y:S05]  /*209a0*/  BSYNC B0 ;  /* 0x0000000000007941 */ /* 0x000fea0003800000 */
.L_x_2719:
[----:B------:R-:W-:Y:S05]  /*209b0*/  BRA `(.L_x_2721) ;  /* 0xffffffd000c47947 */ /* 0x000fea000383ffff */
.L_x_2553:
[----:B-1----:R1:W2:Y:S02]  /*209c0*/  SYNCS.PHASECHK.TRANS64.TRYWAIT P0, [R6+URZ], R5 ;  /* 0x00000005060075a7 */ /* 0x0022a4000800017f */
[----:B--2---:R-:W-:Y:S05]  /*209d0*/  @!P0 NANOSLEEP.SYNCS 0x989680 ;  /* 0x009896800000895d */ /* 0x004fea0003900000 */
[----:B------:R-:W2:Y:S02]  /*209e0*/  @!P0 SYNCS.PHASECHK.TRANS64 P0, [R6+URZ], R5 ;  /* 0x00000005060085a7 */ /* 0x000ea4000800007f */
[----:B--2---:R-:W-:Y:S05]  /*209f0*/  @!P0 BRA `(.L_x_2553) ;  /* 0xfffffffc00f08947 */ /* 0x004fea000383ffff */
[----:B------:R-:W-:Y:S05]  /*20a00*/  BRA `(.L_x_2722) ;  /* 0xffffffd400007947 */ /* 0x000fea000383ffff */
.L_x_2554:
[----:B--2---:R2:W3:Y:S02]  /*20a10*/  SYNCS.PHASECHK.TRANS64.TRYWAIT P0, [R7+URZ], R2 ;  /* 0x00000002070075a7 */ /* 0x0044e4000800017f */
[----:B---3--:R-:W-:Y:S05]  /*20a20*/  @!P0 NANOSLEEP.SYNCS 0x989680 ;  /* 0x009896800000895d */ /* 0x008fea0003900000 */
[----:B------:R-:W3:Y:S02]  /*20a30*/  @!P0 SYNCS.PHASECHK.TRANS64 P0, [R7+URZ], R2 ;  /* 0x00000002070085a7 */ /* 0x000ee4000800007f */
[----:B---3--:R-:W-:Y:S05]  /*20a40*/  @!P0 BRA `(.L_x_2554) ;  /* 0xfffffffc00f08947 */ /* 0x008fea000383ffff */
[----:B------:R-:W-:Y:S05]  /*20a50*/  BRA `(.L_x_2723) ;  /* 0xffffffd000f47947 */ /* 0x000fea000383ffff */
.L_x_2556:
[----:B---3--:R3:W4:Y:S02]  /*20a60*/  SYNCS.PHASECHK.TRANS64.TRYWAIT P0, [R4+URZ], R5 ;  /* 0x00000005040075a7 */ /* 0x008724000800017f */
[----:B----4-:R-:W-:Y:S05]  /*20a70*/  @!P0 NANOSLEEP.SYNCS 0x989680 ;  /* 0x009896800000895d */ /* 0x010fea0003900000 */
[----:B------:R-:W4:Y:S02]  /*20a80*/  @!P0 SYNCS.PHASECHK.TRANS64 P0, [R4+URZ], R5 ;  /* 0x00000005040085a7 */ /* 0x000f24000800007f */
[----:B----4-:R-:W-:Y:S05]  /*20a90*/  @!P0 BRA `(.L_x_2556) ;  /* 0xfffffffc00f08947 */ /* 0x010fea000383ffff */
[----:B------:R-:W-:Y:S05]  /*20aa0*/  BRA `(.L_x_2724) ;  /* 0xffffffd000fc7947 */ /* 0x000fea000383ffff */
.L_x_2725:
        /* <DEDUP_REMOVED lines=13> */
.L_x_2735:


//--------------------- .nv.global.init           --------------------------
	.section	.nv.global.init,"aw",@progbits
.nv.global.init:
	.type		$str$23,@object
	.size		$str$23,($str$24 - $str$23)
$str$23:
        /*0000*/ 	.byte	0x28, 0x61, 0x64, 0x64, 0x72, 0x65, 0x73, 0x73, 0x20, 0x26, 0x20, 0x6d, 0x61, 0x73, 0x6b, 0x29
        /*0010*/ 	.byte	0x20, 0x3d, 0x3d, 0x20, 0x30, 0x00
	.type		$str$24,@object
	.size		$str$24,(__unnamed_4 - $str$24)
$str$24:
        /*0016*/ 	.byte	0x2f, 0x74, 0x6d, 0x70, 0x2f, 0x6f, 0x73, 0x73, 0x5f, 0x6b, 0x65, 0x72, 0x6e, 0x65, 0x6c, 0x73
        /*0026*/ 	.byte	0x5f, 0x73, 0x72, 0x63, 0x2f, 0x66, 0x6c, 0x61, 0x73, 0x68, 0x5f, 0x61, 0x74, 0x74, 0x65, 0x6e
        /*0036*/ 	.byte	0x74, 0x69, 0x6f, 0x6e, 0x2f, 0x63, 0x73, 0x72, 0x63, 0x2f, 0x63, 0x75, 0x74, 0x6c, 0x61, 0x73
        /*0046*/ 	.byte	0x73, 0x2f, 0x69, 0x6e, 0x63, 0x6c, 0x75, 0x64, 0x65, 0x2f, 0x63, 0x75, 0x74, 0x65, 0x2f, 0x70
        /*0056*/ 	.byte	0x6f, 0x69, 0x6e, 0x74, 0x65, 0x72, 0x5f, 0x66, 0x6c, 0x61, 0x67, 0x67, 0x65, 0x64, 0x2e, 0x68
        /*0066*/ 	.byte	0x70, 0x70, 0x00
	.type		__unnamed_4,@object
	.size		__unnamed_4,(__unnamed_8 - __unnamed_4)
__unnamed_4:
        /* <DEDUP_REMOVED lines=25> */
	.type		__unnamed_8,@object
	.size		__unnamed_8,(__unnamed_3 - __unnamed_8)
__unnamed_8:
        /* <DEDUP_REMOVED lines=24> */
        /*036d*/ 	.byte	0x3e, 0x20, 0x26, 0x5d, 0x00
	.type		__unnamed_3,@object
	.size		__unnamed_3,(__unnamed_2 - __unnamed_3)
__unnamed_3:
        /* <DEDUP_REMOVED lines=29> */
	.type		__unnamed_2,@object
	.size		__unnamed_2,(__unnamed_7 - __unnamed_2)
__unnamed_2:
        /* <DEDUP_REMOVED lines=29> */
	.type		__unnamed_7,@object
	.size		__unnamed_7,(__unnamed_6 - __unnamed_7)
__unnamed_7:
        /* <DEDUP_REMOVED lines=29> */
        /*08e2*/ 	.byte	0x00
	.type		__unnamed_6,@object
	.size		__unnamed_6,(__unnamed_1 - __unnamed_6)
__unnamed_6:
        /* <DEDUP_REMOVED lines=30> */
	.type		__unnamed_1,@object
	.size		__unnamed_1,(__unnamed_5 - __unnamed_1)
__unnamed_1:
        /* <DEDUP_REMOVED lines=29> */
        /*0c84*/ 	.byte	0x5d, 0x00
	.type		__unnamed_5,@object
	.size		__unnamed_5,(.L_4 - __unnamed_5)
__unnamed_5:
        /* <DEDUP_REMOVED lines=29> */
        /*0e56*/ 	.byte	0x26, 0x5d, 0x00
.L_4:


//--------------------- .nv.shared._ZN7cutlass13device_kernelIN5flash11enable_sm90INS1_16FlashAttnFwdSm90INS1_25CollectiveMainloopFwdSm90ILi2EN4cute5tupleIJNS5_1CILi1EEES8_S8_EEENS6_IJNS7_ILi128EEENS7_ILi176EEESA_EEELi128ENS_10bfloat16_tEfNS_4arch4Sm90ELb0ELb0ELb0ELb0ELb0ELb0ELb0ELb1ELb1ELb0ELb0ELb0EEENS1_21CollectiveEpilogueFwdINS6_IJSA_SA_SB_EEES9_SD_SF_Li256ELb0ELb0ELb0ELb0EEENS1_29StaticPersistentTileSchedulerILb0EEEEEEEEEvNT_6ParamsE --------------------------
	.section	.nv.shared._ZN7cutlass13device_kernelIN5flash11enable_sm90INS1_16FlashAttnFwdSm90INS1_25CollectiveMainloopFwdSm90ILi2EN4cute5tupleIJNS5_1CILi1EEES8_S8_EEENS6_IJNS7_ILi128EEENS7_ILi176EEESA_EEELi128ENS_10bfloat16_tEfNS_4arch4Sm90ELb0ELb0ELb0ELb0ELb0ELb0ELb0ELb1ELb1ELb0ELb0ELb0EEENS1_21CollectiveEpilogueFwdINS6_IJSA_SA_SB_EEES9_SD_SF_Li256ELb0ELb0ELb0ELb0EEENS1_29StaticPersistentTileSchedulerILb0EEEEEEEEEvNT_6ParamsE,"aw",@nobits
	.sectionflags	@""
	.align	16
	.zero		1024


//--------------------- .nv.shared.reserved.0     --------------------------
	.section	.nv.shared.reserved.0,"aw",@nobits
	.weak		__nv_reservedSMEM_offset_0_alias
	.size		__nv_reservedSMEM_offset_0_alias, 0, 0
	.other		__nv_reservedSMEM_offset_0_alias,@"STO_CUDA_RESERVED_SHARED STV_DEFAULT"
__nv_reservedSMEM_offset_0_alias:
	.zero		0


//--------------------- .nv.global                --------------------------
	.section	.nv.global,"aw",@nobits
.nv.global:
	.type		_ZN66_INTERNAL_7e94649a_30_flash_fwd_hdim128_bf16_sm90_cu_c04999b1_30384cute1_E,@object
	.size		_ZN66_INTERNAL_7e94649a_30_flash_fwd_hdim128_bf16_sm90_cu_c04999b1_30384cute1_E,(_ZN66_INTERNAL_7e94649a_30_flash_fwd_hdim128_bf16_sm90_cu_c04999b1_30384cuda3std3__45__cpo6cbeginE - _ZN66_INTERNAL_7e94649a_30_flash_fwd_hdim128_bf16_sm90_cu_c04999b1_30384cute1_E)
_ZN66_INTERNAL_7e94649a_30_flash_fwd_hdim128_bf16_sm90_cu_c04999b1_30384cute1_E:
	.zero		1
	.type		_ZN66_INTERNAL_7e94649a_30_flash_fwd_hdim128_bf16_sm90_cu_c04999b1_30384cuda3std3__45__cpo6cbeginE,@object
	.size		_ZN66_INTERNAL_7e94649a_30_flash_fwd_hdim128_bf16_sm90_cu_c04999b1_30384cuda3std3__45__cpo6cbeginE,(_ZN66_INTERNAL_7e94649a_30_flash_fwd_hdim128_bf16_sm90_cu_c04999b1_30384cuda3std3__48in_placeE - _ZN66_INTERNAL_7e94649a_30_flash_fwd_hdim128_bf16_sm90_cu_c04999b1_30384cuda3std3__45__cpo6cbeginE)
_ZN66_INTERNAL_7e94649a_30_flash_fwd_hdim128_bf16_sm90_cu_c04999b1_30384cuda3std3__45__cpo6cbeginE:
	.zero		1
	.type		_ZN66_INTERNAL_7e94649a_30_flash_fwd_hdim128_bf16_sm90_cu_c04999b1_30384cuda3std3__48in_placeE,@object
	.size		_ZN66_INTERNAL_7e94649a_30_flash_fwd_hdim128_bf16_sm90_cu_c04999b1_30384cuda3std3__48in_placeE,(_ZN66_INTERNAL_7e94649a_30_flash_fwd_hdim128_bf16_sm90_cu_c04999b1_30384cuda3std6ranges3__45__cpo9iter_moveE - _ZN66_INTERNAL_7e94649a_30_flash_fwd_hdim128_bf16_sm90_cu_c04999b1_30384cuda3std3__48in_placeE)
_ZN66_INTERNAL_7e94649a_30_flash_fwd_hdim128_bf16_sm90_cu_c04999b1_30384cuda3std3__48in_placeE:
	.zero		1
	.type		_ZN66_INTERNAL_7e94649a_30_flash_fwd_hdim128_bf16_sm90_cu_c04999b1_30384cuda3std6ranges3__45__cpo9iter_moveE,@object
	.size		_ZN66_INTERNAL_7e94649a_30_flash_fwd_hdim128_bf16_sm90_cu_c04999b1_30384cuda3std6ranges3__45__cpo9iter_moveE,(_ZN66_INTERNAL_7e94649a_30_flash_fwd_hdim128_bf16_sm90_cu_c04999b1_30384cuda3std3__45__cpo5beginE - _ZN66_INTERNAL_7e94649a_30_flash_fwd_hdim128_bf16_sm90_cu_c04999b1_30384cuda3std6ranges3__45__cpo9iter_moveE)
_ZN66_INTERNAL_7e94649a_30_flash_fwd_hdim128_bf16_sm90_cu_c04999b1_30384cuda3std6ranges3__45__cpo9iter_moveE:
	.zero		1
	.type		_ZN66_INTERNAL_7e94649a_30_flash_fwd_hdim128_bf16_sm90_cu_c04999b1_30384cuda3std3__45__cpo5beginE,@object
	.size		_ZN66_INTERNAL_7e94649a_30_flash_fwd_hdim128_bf16_sm90_cu_c04999b1_30384cuda3std3__45__cpo5beginE,(_ZN66_INTERNAL_7e94649a_30_flash_fwd_hdim128_bf16_sm90_cu_c04999b1_30384cuda3std3__468_GLOBAL__N__7e94649a_30_flash_fwd_hdim128_bf16_sm90_cu_c04999b1_30386ignoreE - _ZN66_INTERNAL_7e94649a_30_flash_fwd_hdim128_bf16_sm90_cu_c04999b1_30384cuda3std3__45__cpo5beginE)
_ZN66_INTERNAL_7e94649a_30_flash_fwd_hdim128_bf16_sm90_cu_c04999b1_30384cuda3std3__45__cpo5beginE:
	.zero		1
	.type		_ZN66_INTERNAL_7e94649a_30_flash_fwd_hdim128_bf16_sm90_cu_c04999b1_30384cuda3std3__468_GLOBAL__N__7e94649a_30_flash_fwd_hdim128_bf16_sm90_cu_c04999b1_30386ignoreE,@object
	.size		_ZN66_INTERNAL_7e94649a_30_flash_fwd_hdim128_bf16_sm90_cu_c04999b1_30384cuda3std3__468_GLOBAL__N__7e94649a_30_flash_fwd_hdim128_bf16_sm90_cu_c04999b1_30386ignoreE,(_ZN66_INTERNAL_7e94649a_30_flash_fwd_hdim128_bf16_sm90_cu_c04999b1_30384cute7productE - _ZN66_INTERNAL_7e94649a_30_flash_fwd_hdim128_bf16_sm90_cu_c04999b1_30384cuda3std3__468_GLOBAL__N__7e94649a_30_flash_fwd_hdim128_bf16_sm90_cu_c04999b1_30386ignoreE)
_ZN66_INTERNAL_7e94649a_30_flash_fwd_hdim128_bf16_sm90_cu_c04999b1_30384cuda3std3__468_GLOBAL__N__7e94649a_30_flash_fwd_hdim128_bf16_sm90_cu_c04999b1_30386ignoreE:
	.zero		1
	.type		_ZN66_INTERNAL_7e94649a_30_flash_fwd_hdim128_bf16_sm90_cu_c04999b1_30384cute7productE,@object
	.size		_ZN66_INTERNAL_7e94649a_30_flash_fwd_hdim128_bf16_sm90_cu_c04999b1_30384cute7productE,(_ZN66_INTERNAL_7e94649a_30_flash_fwd_hdim128_bf16_sm90_cu_c04999b1_30384cuda3std3__45__cpo3endE - _ZN66_INTERNAL_7e94649a_30_flash_fwd_hdim128_bf16_sm90_cu_c04999b1_30384cute7productE)
_ZN66_INTERNAL_7e94649a_30_flash_fwd_hdim128_bf16_sm90_cu_c04999b1_30384cute7productE:
	.zero		1
	.type		_ZN66_INTERNAL_7e94649a_30_flash_fwd_hdim128_bf16_sm90_cu_c04999b1_30384cuda3std3__45__cpo3endE,@object
	.size		_ZN66_INTERNAL_7e94649a_30_flash_fwd_hdim128_bf16_sm90_cu_c04999b1_30384cuda3std3__45__cpo3endE,(_ZN66_INTERNAL_7e94649a_30_flash_fwd_hdim128_bf16_sm90_cu_c04999b1_30384cuda3std3__419piecewise_constructE - _ZN66_INTERNAL_7e94649a_30_flash_fwd_hdim128_bf16_sm90_cu_c04999b1_30384cuda3std3__45__cpo3endE)
_ZN66_INTERNAL_7e94649a_30_flash_fwd_hdim128_bf16_sm90_cu_c04999b1_30384cuda3std3__45__cpo3endE:
	.zero		1
	.type		_ZN66_INTERNAL_7e94649a_30_flash_fwd_hdim128_bf16_sm90_cu_c04999b1_30384cuda3std3__419piecewise_constructE,@object
	.size		_ZN66_INTERNAL_7e94649a_30_flash_fwd_hdim128_bf16_sm90_cu_c04999b1_30384cuda3std3__419piecewise_constructE,(_ZN66_INTERNAL_7e94649a_30_flash_fwd_hdim128_bf16_sm90_cu_c04999b1_30384cuda3std3__45__cpo4cendE - _ZN66_INTERNAL_7e94649a_30_flash_fwd_hdim128_bf16_sm90_cu_c04999b1_30384cuda3std3__419piecewise_constructE)
_ZN66_INTERNAL_7e94649a_30_flash_fwd_hdim128_bf16_sm90_cu_c04999b1_30384cuda3std3__419piecewise_constructE:
	.zero		1
	.type		_ZN66_INTERNAL_7e94649a_30_flash_fwd_hdim128_bf16_sm90_cu_c04999b1_30384cuda3std3__45__cpo4cendE,@object
	.size		_ZN66_INTERNAL_7e94649a_30_flash_fwd_hdim128_bf16_sm90_cu_c04999b1_30384cuda3std3__45__cpo4cendE,(_ZN66_INTERNAL_7e94649a_30_flash_fwd_hdim128_bf16_sm90_cu_c04999b1_30384cuda3std6ranges3__45__cpo4swapE - _ZN66_INTERNAL_7e94649a_30_flash_fwd_hdim128_bf16_sm90_cu_c04999b1_30384cuda3std3__45__cpo4cendE)
_ZN66_INTERNAL_7e94649a_30_flash_fwd_hdim128_bf16_sm90_cu_c04999b1_30384cuda3std3__45__cpo4cendE:
	.zero		1
	.type		_ZN66_INTERNAL_7e94649a_30_flash_fwd_hdim128_bf16_sm90_cu_c04999b1_30384cuda3std6ranges3__45__cpo4swapE,@object
	.size		_ZN66_INTERNAL_7e94649a_30_flash_fwd_hdim128_bf16_sm90_cu_c04999b1_30384cuda3std6ranges3__45__cpo4swapE,(.L_15 - _ZN66_INTERNAL_7e94649a_30_flash_fwd_hdim128_bf16_sm90_cu_c04999b1_30384cuda3std6ranges3__45__cpo4swapE)
_ZN66_INTERNAL_7e94649a_30_flash_fwd_hdim128_bf16_sm90_cu_c04999b1_30384cuda3std6ranges3__45__cpo4swapE:
	.zero		1
.L_15:


//--------------------- .nv.shared._ZN7cutlass13device_kernelIN5flash11enable_sm90INS1_16FlashAttnFwdSm90INS1_25CollectiveMainloopFwdSm90ILi2EN4cute5tupleIJNS5_1CILi2EEENS7_ILi1EEES9_EEENS6_IJNS7_ILi128EEENS7_ILi176EEESB_EEELi128ENS_10bfloat16_tEfNS_4arch4Sm90ELb0ELb0ELb0ELb0ELb0ELb0ELb0ELb1ELb1ELb0ELb0ELb0EEENS1_21CollectiveEpilogueFwdINS6_IJSB_SB_SC_EEESA_SE_SG_Li256ELb0ELb0ELb0ELb0EEENS1_29StaticPersistentTileSchedulerILb0EEEEEEEEEvNT_6ParamsE --------------------------
	.section	.nv.shared._ZN7cutlass13device_kernelIN5flash11enable_sm90INS1_16FlashAttnFwdSm90INS1_25CollectiveMainloopFwdSm90ILi2EN4cute5tupleIJNS5_1CILi2EEENS7_ILi1EEES9_EEENS6_IJNS7_ILi128EEENS7_ILi176EEESB_EEELi128ENS_10bfloat16_tEfNS_4arch4Sm90ELb0ELb0ELb0ELb0ELb0ELb0ELb0ELb1ELb1ELb0ELb0ELb0EEENS1_21CollectiveEpilogueFwdINS6_IJSB_SB_SC_EEESA_SE_SG_Li256ELb0ELb0ELb0ELb0EEENS1_29StaticPersistentTileSchedulerILb0EEEEEEEEEvNT_6ParamsE,"aw",@nobits
	.sectionflags	@""
	.align	16
	.zero		1024


//--------------------- .nv.shared._ZN7cutlass13device_kernelIN5flash11enable_sm90INS1_16FlashAttnFwdSm90INS1_25CollectiveMainloopFwdSm90ILi2EN4cute5tupleIJNS5_1CILi1EEES8_S8_EEENS6_IJNS7_ILi128EEENS7_ILi176EEESA_EEELi128ENS_10bfloat16_tEfNS_4arch4Sm90ELb0ELb0ELb0ELb1ELb0ELb0ELb0ELb1ELb1ELb0ELb0ELb0EEENS1_21CollectiveEpilogueFwdINS6_IJSA_SA_SB_EEES9_SD_SF_Li256ELb1ELb0ELb0ELb0EEENS1_36VarlenDynamicPersistentTileSchedulerILi128ELi176ELi256ELi32ELb0ELb0ELb1ELb0ELb1ELb1EEEEEEEEEvNT_6ParamsE --------------------------
	.section	.nv.shared._ZN7cutlass13device_kernelIN5flash11enable_sm90INS1_16FlashAttnFwdSm90INS1_25CollectiveMainloopFwdSm90ILi2EN4cute5tupleIJNS5_1CILi1EEES8_S8_EEENS6_IJNS7_ILi128EEENS7_ILi176EEESA_EEELi128ENS_10bfloat16_tEfNS_4arch4Sm90ELb0ELb0ELb0ELb1ELb0ELb0ELb0ELb1ELb1ELb0ELb0ELb0EEENS1_21CollectiveEpilogueFwdINS6_IJSA_SA_SB_EEES9_SD_SF_Li256ELb1ELb0ELb0ELb0EEENS1_36VarlenDynamicPersistentTileSchedulerILi128ELi176ELi256ELi32ELb0ELb0ELb1ELb0ELb1ELb1EEEEEEEEEvNT_6ParamsE,"aw",@nobits
	.sectionflags	@""
	.align	16
	.zero		1024


//--------------------- .nv.shared._ZN7cutlass13device_kernelIN5flash11enable_sm90INS1_16FlashAttnFwdSm90INS1_25CollectiveMainloopFwdSm90ILi2EN4cute5tupleIJNS5_1CILi1EEES8_S8_EEENS6_IJNS7_ILi128EEENS7_ILi176EEESA_EEELi128ENS_10bfloat16_tEfNS_4arch4Sm90ELb0ELb0ELb0ELb1ELb0ELb1ELb0ELb1ELb1ELb0ELb0ELb0EEENS1_21CollectiveEpilogueFwdINS6_IJSA_SA_SB_EEES9_SD_SF_Li256ELb1ELb0ELb0ELb0EEENS1_36VarlenDynamicPersistentTileSchedulerILi128ELi176ELi256ELi32ELb0ELb0ELb1ELb0ELb1ELb1EEEEEEEEEvNT_6ParamsE --------------------------
	.section	.nv.shared._ZN7cutlass13device_kernelIN5flash11enable_sm90INS1_16FlashAttnFwdSm90INS1_25CollectiveMainloopFwdSm90ILi2EN4cute5tupleIJNS5_1CILi1EEES8_S8_EEENS6_IJNS7_ILi128EEENS7_ILi176EEESA_EEELi128ENS_10bfloat16_tEfNS_4arch4Sm90ELb0ELb0ELb0ELb1ELb0ELb1ELb0ELb1ELb1ELb0ELb0ELb0EEENS1_21CollectiveEpilogueFwdINS6_IJSA_SA_SB_EEES9_SD_SF_Li256ELb1ELb0ELb0ELb0EEENS1_36VarlenDynamicPersistentTileSchedulerILi128ELi176ELi256ELi32ELb0ELb0ELb1ELb0ELb1ELb1EEEEEEEEEvNT_6ParamsE,"aw",@nobits
	.sectionflags	@""
	.align	16
	.zero		1024


//--------------------- .nv.shared._ZN7cutlass13device_kernelIN5flash11enable_sm90INS1_16FlashAttnFwdSm90INS1_25CollectiveMainloopFwdSm90ILi2EN4cute5tupleIJNS5_1CILi1EEES8_S8_EEENS6_IJNS7_ILi128EEESA_SA_EEELi128ENS_10bfloat16_tEfNS_4arch4Sm90ELb0ELb1ELb0ELb0ELb0ELb0ELb0ELb1ELb1ELb0ELb0ELb0EEENS1_21CollectiveEpilogueFwdISB_S9_SC_SE_Li256ELb0ELb0ELb0ELb0EEENS1_30DynamicPersistentTileSchedulerILi256ELi32ELb0ELb0ELb1EEEEEEEEEvNT_6ParamsE --------------------------
	.section	.nv.shared._ZN7cutlass13device_kernelIN5flash11enable_sm90INS1_16FlashAttnFwdSm90INS1_25CollectiveMainloopFwdSm90ILi2EN4cute5tupleIJNS5_1CILi1EEES8_S8_EEENS6_IJNS7_ILi128EEESA_SA_EEELi128ENS_10bfloat16_tEfNS_4arch4Sm90ELb0ELb1ELb0ELb0ELb0ELb0ELb0ELb1ELb1ELb0ELb0ELb0EEENS1_21CollectiveEpilogueFwdISB_S9_SC_SE_Li256ELb0ELb0ELb0ELb0EEENS1_30DynamicPersistentTileSchedulerILi256ELi32ELb0ELb0ELb1EEEEEEEEEvNT_6ParamsE,"aw",@nobits
	.sectionflags	@""
	.align	16
	.zero		1024


//--------------------- .nv.shared._ZN7cutlass13device_kernelIN5flash11enable_sm90INS1_16FlashAttnFwdSm90INS1_25CollectiveMainloopFwdSm90ILi2EN4cute5tupleIJNS5_1CILi1EEES8_S8_EEENS6_IJNS7_ILi128EEESA_SA_EEELi128ENS_10bfloat16_tEfNS_4arch4Sm90ELb0ELb1ELb0ELb1ELb0ELb0ELb0ELb1ELb1ELb0ELb0ELb0EEENS1_21CollectiveEpilogueFwdISB_S9_SC_SE_Li256ELb1ELb0ELb0ELb0EEENS1_36VarlenDynamicPersistentTileSchedulerILi128ELi128ELi256ELi32ELb0ELb0ELb1ELb1ELb0ELb1EEEEEEEEEvNT_6ParamsE --------------------------
	.section	.nv.shared._ZN7cutlass13device_kernelIN5flash11enable_sm90INS1_16FlashAttnFwdSm90INS1_25CollectiveMainloopFwdSm90ILi2EN4cute5tupleIJNS5_1CILi1EEES8_S8_EEENS6_IJNS7_ILi128EEESA_SA_EEELi128ENS_10bfloat16_tEfNS_4arch4Sm90ELb0ELb1ELb0ELb1ELb0ELb0ELb0ELb1ELb1ELb0ELb0ELb0EEENS1_21CollectiveEpilogueFwdISB_S9_SC_SE_Li256ELb1ELb0ELb0ELb0EEENS1_36VarlenDynamicPersistentTileSchedulerILi128ELi128ELi256ELi32ELb0ELb0ELb1ELb1ELb0ELb1EEEEEEEEEvNT_6ParamsE,"aw",@nobits
	.sectionflags	@""
	.align	16
	.zero		1024


//--------------------- .nv.shared._ZN7cutlass13device_kernelIN5flash11enable_sm90INS1_16FlashAttnFwdSm90INS1_25CollectiveMainloopFwdSm90ILi2EN4cute5tupleIJNS5_1CILi1EEES8_S8_EEENS6_IJNS7_ILi128EEESA_SA_EEELi128ENS_10bfloat16_tEfNS_4arch4Sm90ELb0ELb1ELb0ELb1ELb0ELb1ELb0ELb1ELb1ELb0ELb0ELb0EEENS1_21CollectiveEpilogueFwdISB_S9_SC_SE_Li256ELb1ELb0ELb0ELb0EEENS1_36VarlenDynamicPersistentTileSchedulerILi128ELi128ELi256ELi32ELb0ELb0ELb1ELb1ELb0ELb1EEEEEEEEEvNT_6ParamsE --------------------------
	.section	.nv.shared._ZN7cutlass13device_kernelIN5flash11enable_sm90INS1_16FlashAttnFwdSm90INS1_25CollectiveMainloopFwdSm90ILi2EN4cute5tupleIJNS5_1CILi1EEES8_S8_EEENS6_IJNS7_ILi128EEESA_SA_EEELi128ENS_10bfloat16_tEfNS_4arch4Sm90ELb0ELb1ELb0ELb1ELb0ELb1ELb0ELb1ELb1ELb0ELb0ELb0EEENS1_21CollectiveEpilogueFwdISB_S9_SC_SE_Li256ELb1ELb0ELb0ELb0EEENS1_36VarlenDynamicPersistentTileSchedulerILi128ELi128ELi256ELi32ELb0ELb0ELb1ELb1ELb0ELb1EEEEEEEEEvNT_6ParamsE,"aw",@nobits
	.sectionflags	@""
	.align	16
	.zero		1024


//--------------------- .nv.shared._ZN7cutlass13device_kernelIN5flash11enable_sm90INS1_16FlashAttnFwdSm90INS1_25CollectiveMainloopFwdSm90ILi2EN4cute5tupleIJNS5_1CILi1EEES8_S8_EEENS6_IJNS7_ILi128EEESA_SA_EEELi128ENS_10bfloat16_tEfNS_4arch4Sm90ELb1ELb0ELb0ELb0ELb0ELb0ELb0ELb1ELb1ELb0ELb0ELb0EEENS1_21CollectiveEpilogueFwdISB_S9_SC_SE_Li256ELb0ELb0ELb0ELb0EEENS1_30DynamicPersistentTileSchedulerILi256ELi32ELb0ELb0ELb1EEEEEEEEEvNT_6ParamsE --------------------------
	.section	.nv.shared._ZN7cutlass13device_kernelIN5flash11enable_sm90INS1_16FlashAttnFwdSm90INS1_25CollectiveMainloopFwdSm90ILi2EN4cute5tupleIJNS5_1CILi1EEES8_S8_EEENS6_IJNS7_ILi128EEESA_SA_EEELi128ENS_10bfloat16_tEfNS_4arch4Sm90ELb1ELb0ELb0ELb0ELb0ELb0ELb0ELb1ELb1ELb0ELb0ELb0EEENS1_21CollectiveEpilogueFwdISB_S9_SC_SE_Li256ELb0ELb0ELb0ELb0EEENS1_30DynamicPersistentTileSchedulerILi256ELi32ELb0ELb0ELb1EEEEEEEEEvNT_6ParamsE,"aw",@nobits
	.sectionflags	@""
	.align	16
	.zero		1024


//--------------------- .nv.shared._ZN7cutlass13device_kernelIN5flash11enable_sm90INS1_16FlashAttnFwdSm90INS1_25CollectiveMainloopFwdSm90ILi2EN4cute5tupleIJNS5_1CILi1EEES8_S8_EEENS6_IJNS7_ILi128EEESA_SA_EEELi128ENS_10bfloat16_tEfNS_4arch4Sm90ELb1ELb0ELb0ELb1ELb0ELb0ELb0ELb1ELb1ELb0ELb0ELb0EEENS1_21CollectiveEpilogueFwdISB_S9_SC_SE_Li256ELb1ELb0ELb0ELb0EEENS1_36VarlenDynamicPersistentTileSchedulerILi128ELi128ELi256ELi32ELb0ELb0ELb1ELb1ELb1ELb1EEEEEEEEEvNT_6ParamsE --------------------------
	.section	.nv.shared._ZN7cutlass13device_kernelIN5flash11enable_sm90INS1_16FlashAttnFwdSm90INS1_25CollectiveMainloopFwdSm90ILi2EN4cute5tupleIJNS5_1CILi1EEES8_S8_EEENS6_IJNS7_ILi128EEESA_SA_EEELi128ENS_10bfloat16_tEfNS_4arch4Sm90ELb1ELb0ELb0ELb1ELb0ELb0ELb0ELb1ELb1ELb0ELb0ELb0EEENS1_21CollectiveEpilogueFwdISB_S9_SC_SE_Li256ELb1ELb0ELb0ELb0EEENS1_36VarlenDynamicPersistentTileSchedulerILi128ELi128ELi256ELi32ELb0ELb0ELb1ELb1ELb1ELb1EEEEEEEEEvNT_6ParamsE,"aw",@nobits
	.sectionflags	@""
	.align	16
	.zero		1024


//--------------------- .nv.shared._ZN7cutlass13device_kernelIN5flash11enable_sm90INS1_16FlashAttnFwdSm90INS1_25CollectiveMainloopFwdSm90ILi2EN4cute5tupleIJNS5_1CILi1EEES8_S8_EEENS6_IJNS7_ILi128EEESA_SA_EEELi128ENS_10bfloat16_tEfNS_4arch4Sm90ELb1ELb0ELb0ELb1ELb0ELb1ELb0ELb1ELb1ELb0ELb0ELb0EEENS1_21CollectiveEpilogueFwdISB_S9_SC_SE_Li256ELb1ELb0ELb0ELb0EEENS1_36VarlenDynamicPersistentTileSchedulerILi128ELi128ELi256ELi32ELb0ELb0ELb1ELb1ELb1ELb1EEEEEEEEEvNT_6ParamsE --------------------------
	.section	.nv.shared._ZN7cutlass13device_kernelIN5flash11enable_sm90INS1_16FlashAttnFwdSm90INS1_25CollectiveMainloopFwdSm90ILi2EN4cute5tupleIJNS5_1CILi1EEES8_S8_EEENS6_IJNS7_ILi128EEESA_SA_EEELi128ENS_10bfloat16_tEfNS_4arch4Sm90ELb1ELb0ELb0ELb1ELb0ELb1ELb0ELb1ELb1ELb0ELb0ELb0EEENS1_21CollectiveEpilogueFwdISB_S9_SC_SE_Li256ELb1ELb0ELb0ELb0EEENS1_36VarlenDynamicPersistentTileSchedulerILi128ELi128ELi256ELi32ELb0ELb0ELb1ELb1ELb1ELb1EEEEEEEEEvNT_6ParamsE,"aw",@nobits
	.sectionflags	@""
	.align	16
	.zero		1024


//--------------------- .nv.constant0._ZN7cutlass13device_kernelIN5flash11enable_sm90INS1_16FlashAttnFwdSm90INS1_25CollectiveMainloopFwdSm90ILi2EN4cute5tupleIJNS5_1CILi1EEES8_S8_EEENS6_IJNS7_ILi128EEENS7_ILi176EEESA_EEELi128ENS_10bfloat16_tEfNS_4arch4Sm90ELb0ELb0ELb0ELb0ELb0ELb0ELb0ELb1ELb1ELb0ELb0ELb0EEENS1_21CollectiveEpilogueFwdINS6_IJSA_SA_SB_EEES9_SD_SF_Li256ELb0ELb0ELb0ELb0EEENS1_29StaticPersistentTileSchedulerILb0EEEEEEEEEvNT_6ParamsE --------------------------
	.section	.nv.constant0._ZN7cutlass13device_kernelIN5flash11enable_sm90INS1_16FlashAttnFwdSm90INS1_25CollectiveMainloopFwdSm90ILi2EN4cute5tupleIJNS5_1CILi1EEES8_S8_EEENS6_IJNS7_ILi128EEENS7_ILi176EEESA_EEELi128ENS_10bfloat16_tEfNS_4arch4Sm90ELb0ELb0ELb0ELb0ELb0ELb0ELb0ELb1ELb1ELb0ELb0ELb0EEENS1_21CollectiveEpilogueFwdINS6_IJSA_SA_SB_EEES9_SD_SF_Li256ELb0ELb0ELb0ELb0EEENS1_29StaticPersistentTileSchedulerILb0EEEEEEEEEvNT_6ParamsE,"a",@progbits
	.sectionflags	@""
	.align	4
.nv.constant0._ZN7cutlass13device_kernelIN5flash11enable_sm90INS1_16FlashAttnFwdSm90INS1_25CollectiveMainloopFwdSm90ILi2EN4cute5tupleIJNS5_1CILi1EEES8_S8_EEENS6_IJNS7_ILi128EEENS7_ILi176EEESA_EEELi128ENS_10bfloat16_tEfNS_4arch4Sm90ELb0ELb0ELb0ELb0ELb0ELb0ELb0ELb1ELb1ELb0ELb0ELb0EEENS1_21CollectiveEpilogueFwdINS6_IJSA_SA_SB_EEES9_SD_SF_Li256ELb0ELb0ELb0ELb0EEENS1_29StaticPersistentTileSchedulerILb0EEEEEEEEEvNT_6ParamsE:
	.zero		3584


//--------------------- .nv.constant0._ZN7cutlass13device_kernelIN5flash11enable_sm90INS1_16FlashAttnFwdSm90INS1_25CollectiveMainloopFwdSm90ILi2EN4cute5tupleIJNS5_1CILi2EEENS7_ILi1EEES9_EEENS6_IJNS7_ILi128EEENS7_ILi176EEESB_EEELi128ENS_10bfloat16_tEfNS_4arch4Sm90ELb0ELb0ELb0ELb0ELb0ELb0ELb0ELb1ELb1ELb0ELb0ELb0EEENS1_21CollectiveEpilogueFwdINS6_IJSB_SB_SC_EEESA_SE_SG_Li256ELb0ELb0ELb0ELb0EEENS1_29StaticPersistentTileSchedulerILb0EEEEEEEEEvNT_6ParamsE --------------------------
	.section	.nv.constant0._ZN7cutlass13device_kernelIN5flash11enable_sm90INS1_16FlashAttnFwdSm90INS1_25CollectiveMainloopFwdSm90ILi2EN4cute5tupleIJNS5_1CILi2EEENS7_ILi1EEES9_EEENS6_IJNS7_ILi128EEENS7_ILi176EEESB_EEELi128ENS_10bfloat16_tEfNS_4arch4Sm90ELb0ELb0ELb0ELb0ELb0ELb0ELb0ELb1ELb1ELb0ELb0ELb0EEENS1_21CollectiveEpilogueFwdINS6_IJSB_SB_SC_EEESA_SE_SG_Li256ELb0ELb0ELb0ELb0EEENS1_29StaticPersistentTileSchedulerILb0EEEEEEEEEvNT_6ParamsE,"a",@progbits
	.sectionflags	@""
	.align	4
.nv.constant0._ZN7cutlass13device_kernelIN5flash11enable_sm90INS1_16FlashAttnFwdSm90INS1_25CollectiveMainloopFwdSm90ILi2EN4cute5tupleIJNS5_1CILi2EEENS7_ILi1EEES9_EEENS6_IJNS7_ILi128EEENS7_ILi176EEESB_EEELi128ENS_10bfloat16_tEfNS_4arch4Sm90ELb0ELb0ELb0ELb0ELb0ELb0ELb0ELb1ELb1ELb0ELb0ELb0EEENS1_21CollectiveEpilogueFwdINS6_IJSB_SB_SC_EEESA_SE_SG_Li256ELb0ELb0ELb0ELb0EEENS1_29StaticPersistentTileSchedulerILb0EEEEEEEEEvNT_6ParamsE:
	.zero		3584


//--------------------- .nv.constant0._ZN7cutlass13device_kernelIN5flash11enable_sm90INS1_16FlashAttnFwdSm90INS1_25CollectiveMainloopFwdSm90ILi2EN4cute5tupleIJNS5_1CILi1EEES8_S8_EEENS6_IJNS7_ILi128EEENS7_ILi176EEESA_EEELi128ENS_10bfloat16_tEfNS_4arch4Sm90ELb0ELb0ELb0ELb1ELb0ELb0ELb0ELb1ELb1ELb0ELb0ELb0EEENS1_21CollectiveEpilogueFwdINS6_IJSA_SA_SB_EEES9_SD_SF_Li256ELb1ELb0ELb0ELb0EEENS1_36VarlenDynamicPersistentTileSchedulerILi128ELi176ELi256ELi32ELb0ELb0ELb1ELb0ELb1ELb1EEEEEEEEEvNT_6ParamsE --------------------------
	.section	.nv.constant0._ZN7cutlass13device_kernelIN5flash11enable_sm90INS1_16FlashAttnFwdSm90INS1_25CollectiveMainloopFwdSm90ILi2EN4cute5tupleIJNS5_1CILi1EEES8_S8_EEENS6_IJNS7_ILi128EEENS7_ILi176EEESA_EEELi128ENS_10bfloat16_tEfNS_4arch4Sm90ELb0ELb0ELb0ELb1ELb0ELb0ELb0ELb1ELb1ELb0ELb0ELb0EEENS1_21CollectiveEpilogueFwdINS6_IJSA_SA_SB_EEES9_SD_SF_Li256ELb1ELb0ELb0ELb0EEENS1_36VarlenDynamicPersistentTileSchedulerILi128ELi176ELi256ELi32ELb0ELb0ELb1ELb0ELb1ELb1EEEEEEEEEvNT_6ParamsE,"a",@progbits
	.sectionflags	@""
	.align	4
.nv.constant0._ZN7cutlass13device_kernelIN5flash11enable_sm90INS1_16FlashAttnFwdSm90INS1_25CollectiveMainloopFwdSm90ILi2EN4cute5tupleIJNS5_1CILi1EEES8_S8_EEENS6_IJNS7_ILi128EEENS7_ILi176EEESA_EEELi128ENS_10bfloat16_tEfNS_4arch4Sm90ELb0ELb0ELb0ELb1ELb0ELb0ELb0ELb1ELb1ELb0ELb0ELb0EEENS1_21CollectiveEpilogueFwdINS6_IJSA_SA_SB_EEES9_SD_SF_Li256ELb1ELb0ELb0ELb0EEENS1_36VarlenDynamicPersistentTileSchedulerILi128ELi176ELi256ELi32ELb0ELb0ELb1ELb0ELb1ELb1EEEEEEEEEvNT_6ParamsE:
	.zero		3200


//--------------------- .nv.constant0._ZN7cutlass13device_kernelIN5flash11enable_sm90INS1_16FlashAttnFwdSm90INS1_25CollectiveMainloopFwdSm90ILi2EN4cute5tupleIJNS5_1CILi1EEES8_S8_EEENS6_IJNS7_ILi128EEENS7_ILi176EEESA_EEELi128ENS_10bfloat16_tEfNS_4arch4Sm90ELb0ELb0ELb0ELb1ELb0ELb1ELb0ELb1ELb1ELb0ELb0ELb0EEENS1_21CollectiveEpilogueFwdINS6_IJSA_SA_SB_EEES9_SD_SF_Li256ELb1ELb0ELb0ELb0EEENS1_36VarlenDynamicPersistentTileSchedulerILi128ELi176ELi256ELi32ELb0ELb0ELb1ELb0ELb1ELb1EEEEEEEEEvNT_6ParamsE --------------------------
	.section	.nv.constant0._ZN7cutlass13device_kernelIN5flash11enable_sm90INS1_16FlashAttnFwdSm90INS1_25CollectiveMainloopFwdSm90ILi2EN4cute5tupleIJNS5_1CILi1EEES8_S8_EEENS6_IJNS7_ILi128EEENS7_ILi176EEESA_EEELi128ENS_10bfloat16_tEfNS_4arch4Sm90ELb0ELb0ELb0ELb1ELb0ELb1ELb0ELb1ELb1ELb0ELb0ELb0EEENS1_21CollectiveEpilogueFwdINS6_IJSA_SA_SB_EEES9_SD_SF_Li256ELb1ELb0ELb0ELb0EEENS1_36VarlenDynamicPersistentTileSchedulerILi128ELi176ELi256ELi32ELb0ELb0ELb1ELb0ELb1ELb1EEEEEEEEEvNT_6ParamsE,"a",@progbits
	.sectionflags	@""
	.align	4
.nv.constant0._ZN7cutlass13device_kernelIN5flash11enable_sm90INS1_16FlashAttnFwdSm90INS1_25CollectiveMainloopFwdSm90ILi2EN4cute5tupleIJNS5_1CILi1EEES8_S8_EEENS6_IJNS7_ILi128EEENS7_ILi176EEESA_EEELi128ENS_10bfloat16_tEfNS_4arch4Sm90ELb0ELb0ELb0ELb1ELb0ELb1ELb0ELb1ELb1ELb0ELb0ELb0EEENS1_21CollectiveEpilogueFwdINS6_IJSA_SA_SB_EEES9_SD_SF_Li256ELb1ELb0ELb0ELb0EEENS1_36VarlenDynamicPersistentTileSchedulerILi128ELi176ELi256ELi32ELb0ELb0ELb1ELb0ELb1ELb1EEEEEEEEEvNT_6ParamsE:
	.zero		3200


//--------------------- .nv.constant0._ZN7cutlass13device_kernelIN5flash11enable_sm90INS1_16FlashAttnFwdSm90INS1_25CollectiveMainloopFwdSm90ILi2EN4cute5tupleIJNS5_1CILi1EEES8_S8_EEENS6_IJNS7_ILi128EEESA_SA_EEELi128ENS_10bfloat16_tEfNS_4arch4Sm90ELb0ELb1ELb0ELb0ELb0ELb0ELb0ELb1ELb1ELb0ELb0ELb0EEENS1_21CollectiveEpilogueFwdISB_S9_SC_SE_Li256ELb0ELb0ELb0ELb0EEENS1_30DynamicPersistentTileSchedulerILi256ELi32ELb0ELb0ELb1EEEEEEEEEvNT_6ParamsE --------------------------
	.section	.nv.constant0._ZN7cutlass13device_kernelIN5flash11enable_sm90INS1_16FlashAttnFwdSm90INS1_25CollectiveMainloopFwdSm90ILi2EN4cute5tupleIJNS5_1CILi1EEES8_S8_EEENS6_IJNS7_ILi128EEESA_SA_EEELi128ENS_10bfloat16_tEfNS_4arch4Sm90ELb0ELb1ELb0ELb0ELb0ELb0ELb0ELb1ELb1ELb0ELb0ELb0EEENS1_21CollectiveEpilogueFwdISB_S9_SC_SE_Li256ELb0ELb0ELb0ELb0EEENS1_30DynamicPersistentTileSchedulerILi256ELi32ELb0ELb0ELb1EEEEEEEEEvNT_6ParamsE,"a",@progbits
	.sectionflags	@""
	.align	4
.nv.constant0._ZN7cutlass13device_kernelIN5flash11enable_sm90INS1_16FlashAttnFwdSm90INS1_25CollectiveMainloopFwdSm90ILi2EN4cute5tupleIJNS5_1CILi1EEES8_S8_EEENS6_IJNS7_ILi128EEESA_SA_EEELi128ENS_10bfloat16_tEfNS_4arch4Sm90ELb0ELb1ELb0ELb0ELb0ELb0ELb0ELb1ELb1ELb0ELb0ELb0EEENS1_21CollectiveEpilogueFwdISB_S9_SC_SE_Li256ELb0ELb0ELb0ELb0EEENS1_30DynamicPersistentTileSchedulerILi256ELi32ELb0ELb0ELb1EEEEEEEEEvNT_6ParamsE:
	.zero		3584


//--------------------- .nv.constant0._ZN7cutlass13device_kernelIN5flash11enable_sm90INS1_16FlashAttnFwdSm90INS1_25CollectiveMainloopFwdSm90ILi2EN4cute5tupleIJNS5_1CILi1EEES8_S8_EEENS6_IJNS7_ILi128EEESA_SA_EEELi128ENS_10bfloat16_tEfNS_4arch4Sm90ELb0ELb1ELb0ELb1ELb0ELb0ELb0ELb1ELb1ELb0ELb0ELb0EEENS1_21CollectiveEpilogueFwdISB_S9_SC_SE_Li256ELb1ELb0ELb0ELb0EEENS1_36VarlenDynamicPersistentTileSchedulerILi128ELi128ELi256ELi32ELb0ELb0ELb1ELb1ELb0ELb1EEEEEEEEEvNT_6ParamsE --------------------------
	.section	.nv.constant0._ZN7cutlass13device_kernelIN5flash11enable_sm90INS1_16FlashAttnFwdSm90INS1_25CollectiveMainloopFwdSm90ILi2EN4cute5tupleIJNS5_1CILi1EEES8_S8_EEENS6_IJNS7_ILi128EEESA_SA_EEELi128ENS_10bfloat16_tEfNS_4arch4Sm90ELb0ELb1ELb0ELb1ELb0ELb0ELb0ELb1ELb1ELb0ELb0ELb0EEENS1_21CollectiveEpilogueFwdISB_S9_SC_SE_Li256ELb1ELb0ELb0ELb0EEENS1_36VarlenDynamicPersistentTileSchedulerILi128ELi128ELi256ELi32ELb0ELb0ELb1ELb1ELb0ELb1EEEEEEEEEvNT_6ParamsE,"a",@progbits
	.sectionflags	@""
	.align	4
.nv.constant0._ZN7cutlass13device_kernelIN5flash11enable_sm90INS1_16FlashAttnFwdSm90INS1_25CollectiveMainloopFwdSm90ILi2EN4cute5tupleIJNS5_1CILi1EEES8_S8_EEENS6_IJNS7_ILi128EEESA_SA_EEELi128ENS_10bfloat16_tEfNS_4arch4Sm90ELb0ELb1ELb0ELb1ELb0ELb0ELb0ELb1ELb1ELb0ELb0ELb0EEENS1_21CollectiveEpilogueFwdISB_S9_SC_SE_Li256ELb1ELb0ELb0ELb0EEENS1_36VarlenDynamicPersistentTileSchedulerILi128ELi128ELi256ELi32ELb0ELb0ELb1ELb1ELb0ELb1EEEEEEEEEvNT_6ParamsE:
	.zero		3200


//--------------------- .nv.constant0._ZN7cutlass13device_kernelIN5flash11enable_sm90INS1_16FlashAttnFwdSm90INS1_25CollectiveMainloopFwdSm90ILi2EN4cute5tupleIJNS5_1CILi1EEES8_S8_EEENS6_IJNS7_ILi128EEESA_SA_EEELi128ENS_10bfloat16_tEfNS_4arch4Sm90ELb0ELb1ELb0ELb1ELb0ELb1ELb0ELb1ELb1ELb0ELb0ELb0EEENS1_21CollectiveEpilogueFwdISB_S9_SC_SE_Li256ELb1ELb0ELb0ELb0EEENS1_36VarlenDynamicPersistentTileSchedulerILi128ELi128ELi256ELi32ELb0ELb0ELb1ELb1ELb0ELb1EEEEEEEEEvNT_6ParamsE --------------------------
	.section	.nv.constant0._ZN7cutlass13device_kernelIN5flash11enable_sm90INS1_16FlashAttnFwdSm90INS1_25CollectiveMainloopFwdSm90ILi2EN4cute5tupleIJNS5_1CILi1EEES8_S8_EEENS6_IJNS7_ILi128EEESA_SA_EEELi128ENS_10bfloat16_tEfNS_4arch4Sm90ELb0ELb1ELb0ELb1ELb0ELb1ELb0ELb1ELb1ELb0ELb0ELb0EEENS1_21CollectiveEpilogueFwdISB_S9_SC_SE_Li256ELb1ELb0ELb0ELb0EEENS1_36VarlenDynamicPersistentTileSchedulerILi128ELi128ELi256ELi32ELb0ELb0ELb1ELb1ELb0ELb1EEEEEEEEEvNT_6ParamsE,"a",@progbits
	.sectionflags	@""
	.align	4
.nv.constant0._ZN7cutlass13device_kernelIN5flash11enable_sm90INS1_16FlashAttnFwdSm90INS1_25CollectiveMainloopFwdSm90ILi2EN4cute5tupleIJNS5_1CILi1EEES8_S8_EEENS6_IJNS7_ILi128EEESA_SA_EEELi128ENS_10bfloat16_tEfNS_4arch4Sm90ELb0ELb1ELb0ELb1ELb0ELb1ELb0ELb1ELb1ELb0ELb0ELb0EEENS1_21CollectiveEpilogueFwdISB_S9_SC_SE_Li256ELb1ELb0ELb0ELb0EEENS1_36VarlenDynamicPersistentTileSchedulerILi128ELi128ELi256ELi32ELb0ELb0ELb1ELb1ELb0ELb1EEEEEEEEEvNT_6ParamsE:
	.zero		3200


//--------------------- .nv.constant0._ZN7cutlass13device_kernelIN5flash11enable_sm90INS1_16FlashAttnFwdSm90INS1_25CollectiveMainloopFwdSm90ILi2EN4cute5tupleIJNS5_1CILi1EEES8_S8_EEENS6_IJNS7_ILi128EEESA_SA_EEELi128ENS_10bfloat16_tEfNS_4arch4Sm90ELb1ELb0ELb0ELb0ELb0ELb0ELb0ELb1ELb1ELb0ELb0ELb0EEENS1_21CollectiveEpilogueFwdISB_S9_SC_SE_Li256ELb0ELb0ELb0ELb0EEENS1_30DynamicPersistentTileSchedulerILi256ELi32ELb0ELb0ELb1EEEEEEEEEvNT_6ParamsE --------------------------
	.section	.nv.constant0._ZN7cutlass13device_kernelIN5flash11enable_sm90INS1_16FlashAttnFwdSm90INS1_25CollectiveMainloopFwdSm90ILi2EN4cute5tupleIJNS5_1CILi1EEES8_S8_EEENS6_IJNS7_ILi128EEESA_SA_EEELi128ENS_10bfloat16_tEfNS_4arch4Sm90ELb1ELb0ELb0ELb0ELb0ELb0ELb0ELb1ELb1ELb0ELb0ELb0EEENS1_21CollectiveEpilogueFwdISB_S9_SC_SE_Li256ELb0ELb0ELb0ELb0EEENS1_30DynamicPersistentTileSchedulerILi256ELi32ELb0ELb0ELb1EEEEEEEEEvNT_6ParamsE,"a",@progbits
	.sectionflags	@""
	.align	4
.nv.constant0._ZN7cutlass13device_kernelIN5flash11enable_sm90INS1_16FlashAttnFwdSm90INS1_25CollectiveMainloopFwdSm90ILi2EN4cute5tupleIJNS5_1CILi1EEES8_S8_EEENS6_IJNS7_ILi128EEESA_SA_EEELi128ENS_10bfloat16_tEfNS_4arch4Sm90ELb1ELb0ELb0ELb0ELb0ELb0ELb0ELb1ELb1ELb0ELb0ELb0EEENS1_21CollectiveEpilogueFwdISB_S9_SC_SE_Li256ELb0ELb0ELb0ELb0EEENS1_30DynamicPersistentTileSchedulerILi256ELi32ELb0ELb0ELb1EEEEEEEEEvNT_6ParamsE:
	.zero		3584


//--------------------- .nv.constant0._ZN7cutlass13device_kernelIN5flash11enable_sm90INS1_16FlashAttnFwdSm90INS1_25CollectiveMainloopFwdSm90ILi2EN4cute5tupleIJNS5_1CILi1EEES8_S8_EEENS6_IJNS7_ILi128EEESA_SA_EEELi128ENS_10bfloat16_tEfNS_4arch4Sm90ELb1ELb0ELb0ELb1ELb0ELb0ELb0ELb1ELb1ELb0ELb0ELb0EEENS1_21CollectiveEpilogueFwdISB_S9_SC_SE_Li256ELb1ELb0ELb0ELb0EEENS1_36VarlenDynamicPersistentTileSchedulerILi128ELi128ELi256ELi32ELb0ELb0ELb1ELb1ELb1ELb1EEEEEEEEEvNT_6ParamsE --------------------------
	.section	.nv.constant0._ZN7cutlass13device_kernelIN5flash11enable_sm90INS1_16FlashAttnFwdSm90INS1_25CollectiveMainloopFwdSm90ILi2EN4cute5tupleIJNS5_1CILi1EEES8_S8_EEENS6_IJNS7_ILi128EEESA_SA_EEELi128ENS_10bfloat16_tEfNS_4arch4Sm90ELb1ELb0ELb0ELb1ELb0ELb0ELb0ELb1ELb1ELb0ELb0ELb0EEENS1_21CollectiveEpilogueFwdISB_S9_SC_SE_Li256ELb1ELb0ELb0ELb0EEENS1_36VarlenDynamicPersistentTileSchedulerILi128ELi128ELi256ELi32ELb0ELb0ELb1ELb1ELb1ELb1EEEEEEEEEvNT_6ParamsE,"a",@progbits
	.sectionflags	@""
	.align	4
.nv.constant0._ZN7cutlass13device_kernelIN5flash11enable_sm90INS1_16FlashAttnFwdSm90INS1_25CollectiveMainloopFwdSm90ILi2EN4cute5tupleIJNS5_1CILi1EEES8_S8_EEENS6_IJNS7_ILi128EEESA_SA_EEELi128ENS_10bfloat16_tEfNS_4arch4Sm90ELb1ELb0ELb0ELb1ELb0ELb0ELb0ELb1ELb1ELb0ELb0ELb0EEENS1_21CollectiveEpilogueFwdISB_S9_SC_SE_Li256ELb1ELb0ELb0ELb0EEENS1_36VarlenDynamicPersistentTileSchedulerILi128ELi128ELi256ELi32ELb0ELb0ELb1ELb1ELb1ELb1EEEEEEEEEvNT_6ParamsE:
	.zero		3200


//--------------------- .nv.constant0._ZN7cutlass13device_kernelIN5flash11enable_sm90INS1_16FlashAttnFwdSm90INS1_25CollectiveMainloopFwdSm90ILi2EN4cute5tupleIJNS5_1CILi1EEES8_S8_EEENS6_IJNS7_ILi128EEESA_SA_EEELi128ENS_10bfloat16_tEfNS_4arch4Sm90ELb1ELb0ELb0ELb1ELb0ELb1ELb0ELb1ELb1ELb0ELb0ELb0EEENS1_21CollectiveEpilogueFwdISB_S9_SC_SE_Li256ELb1ELb0ELb0ELb0EEENS1_36VarlenDynamicPersistentTileSchedulerILi128ELi128ELi256ELi32ELb0ELb0ELb1ELb1ELb1ELb1EEEEEEEEEvNT_6ParamsE --------------------------
	.section	.nv.constant0._ZN7cutlass13device_kernelIN5flash11enable_sm90INS1_16FlashAttnFwdSm90INS1_25CollectiveMainloopFwdSm90ILi2EN4cute5tupleIJNS5_1CILi1EEES8_S8_EEENS6_IJNS7_ILi128EEESA_SA_EEELi128ENS_10bfloat16_tEfNS_4arch4Sm90ELb1ELb0ELb0ELb1ELb0ELb1ELb0ELb1ELb1ELb0ELb0ELb0EEENS1_21CollectiveEpilogueFwdISB_S9_SC_SE_Li256ELb1ELb0ELb0ELb0EEENS1_36VarlenDynamicPersistentTileSchedulerILi128ELi128ELi256ELi32ELb0ELb0ELb1ELb1ELb1ELb1EEEEEEEEEvNT_6ParamsE,"a",@progbits
	.sectionflags	@""
	.align	4
.nv.constant0._ZN7cutlass13device_kernelIN5flash11enable_sm90INS1_16FlashAttnFwdSm90INS1_25CollectiveMainloopFwdSm90ILi2EN4cute5tupleIJNS5_1CILi1EEES8_S8_EEENS6_IJNS7_ILi128EEESA_SA_EEELi128ENS_10bfloat16_tEfNS_4arch4Sm90ELb1ELb0ELb0ELb1ELb0ELb1ELb0ELb1ELb1ELb0ELb0ELb0EEENS1_21CollectiveEpilogueFwdISB_S9_SC_SE_Li256ELb1ELb0ELb0ELb0EEENS1_36VarlenDynamicPersistentTileSchedulerILi128ELi128ELi256ELi32ELb0ELb0ELb1ELb1ELb1ELb1EEEEEEEEEvNT_6ParamsE:
	.zero		3200


//--------------------- SYMBOLS --------------------------

	.type		.nv.reservedSmem.offset0,@object
	.size		.nv.reservedSmem.offset0,0x4
	.type		__assertfail,@function
